	.target	sm_90a

	.elftype	@"ET_EXEC"


//--------------------- .note.nv.tkinfo           --------------------------
	.section	.note.nv.tkinfo,"",@"SHT_NOTE"
	.sectionflags	@"SHF_NOTE_NV_TKINFO"
	.tkinfo
        /*0018*/ 	.word	0x00000002
        /*0030*/ 	.string	""
        /*0030*/ 	.string	"ptxas"
        /*0030*/ 	.string	"Cuda compilation tools, release 13.0, V13.0.88"
        /*0030*/ 	.string	"Build cuda_13.0.r13.0/compiler.36424714_0"
        /*0030*/ 	.string	"-arch sm_90a -m 64 "



//--------------------- .note.nv.cuinfo           --------------------------
	.section	.note.nv.cuinfo,"",@"SHT_NOTE"
	.sectionflags	@"SHF_NOTE_NV_CUINFO"
        /*0018*/ 	.short	0x0002
        /*001a*/ 	.short	0x005a
        /*001c*/ 	.short	0x0082
	.zero		2


//--------------------- .nv.info                  --------------------------
	.section	.nv.info,"",@"SHT_CUDA_INFO"
	.align	4


	//----- nvinfo : EIATTR_REGCOUNT
	.align		4
        /*0000*/ 	.byte	0x04, 0x2f
        /*0002*/ 	.short	(.L_12 - .L_11)
	.align		4
.L_11:
        /*0004*/ 	.word	index@(_ZN5flash25flash_bwd_dot_do_o_kernelILb1E23Flash_bwd_kernel_traitsILi96ELi64ELi128ELi8ELi2ELi4ELi4ELb0ELb0EN7cutlass6half_tE19Flash_kernel_traitsILi96ELi64ELi128ELi8ES3_EEEEvNS_16Flash_bwd_paramsE)
        /*0008*/ 	.word	0x0000002d


	//----- nvinfo : EIATTR_FRAME_SIZE
	.align		4
.L_12:
        /*000c*/ 	.byte	0x04, 0x11
        /*000e*/ 	.short	(.L_14 - .L_13)
	.align		4
.L_13:
        /*0010*/ 	.word	index@(_ZN5flash25flash_bwd_dot_do_o_kernelILb1E23Flash_bwd_kernel_traitsILi96ELi64ELi128ELi8ELi2ELi4ELi4ELb0ELb0EN7cutlass6half_tE19Flash_kernel_traitsILi96ELi64ELi128ELi8ES3_EEEEvNS_16Flash_bwd_paramsE)
        /*0014*/ 	.word	0x00000000


	//----- nvinfo : EIATTR_REGCOUNT
	.align		4
.L_14:
        /*0018*/ 	.byte	0x04, 0x2f
        /*001a*/ 	.short	(.L_16 - .L_15)
	.align		4
.L_15:
        /*001c*/ 	.word	index@(_ZN5flash25flash_bwd_dot_do_o_kernelILb0E23Flash_bwd_kernel_traitsILi96ELi64ELi128ELi8ELi2ELi4ELi4ELb0ELb0EN7cutlass6half_tE19Flash_kernel_traitsILi96ELi64ELi128ELi8ES3_EEEEvNS_16Flash_bwd_paramsE)
        /*0020*/ 	.word	0x0000002b


	//----- nvinfo : EIATTR_FRAME_SIZE
	.align		4
.L_16:
        /*0024*/ 	.byte	0x04, 0x11
        /*0026*/ 	.short	(.L_18 - .L_17)
	.align		4
.L_17:
        /*0028*/ 	.word	index@(_ZN5flash25flash_bwd_dot_do_o_kernelILb0E23Flash_bwd_kernel_traitsILi96ELi64ELi128ELi8ELi2ELi4ELi4ELb0ELb0EN7cutlass6half_tE19Flash_kernel_traitsILi96ELi64ELi128ELi8ES3_EEEEvNS_16Flash_bwd_paramsE)
        /*002c*/ 	.word	0x00000000


	//----- nvinfo : EIATTR_REGCOUNT
	.align		4
.L_18:
        /*0030*/ 	.byte	0x04, 0x2f
        /*0032*/ 	.short	(.L_20 - .L_19)
	.align		4
.L_19:
        /*0034*/ 	.word	index@(_ZN5flash44flash_bwd_dq_dk_dv_loop_seqk_parallel_kernelI23Flash_bwd_kernel_traitsILi96ELi64ELi128ELi8ELi2ELi4ELi4ELb0ELb0EN7cutlass6half_tE19Flash_kernel_traitsILi96ELi64ELi128ELi8ES3_EELb0ELb0ELb1ELb1ELb0ELb0ELb1EEEvNS_16Flash_bwd_paramsE)
        /*0038*/ 	.word	0x000000ff


	//----- nvinfo : EIATTR_FRAME_SIZE
	.align		4
.L_20:
        /*003c*/ 	.byte	0x04, 0x11
        /*003e*/ 	.short	(.L_22 - .L_21)
	.align		4
.L_21:
        /*0040*/ 	.word	index@(_ZN5flash44flash_bwd_dq_dk_dv_loop_seqk_parallel_kernelI23Flash_bwd_kernel_traitsILi96ELi64ELi128ELi8ELi2ELi4ELi4ELb0ELb0EN7cutlass6half_tE19Flash_kernel_traitsILi96ELi64ELi128ELi8ES3_EELb0ELb0ELb1ELb1ELb0ELb0ELb1EEEvNS_16Flash_bwd_paramsE)
        /*0044*/ 	.word	0x00000008


	//----- nvinfo : EIATTR_REGCOUNT
	.align		4
.L_22:
        /*0048*/ 	.byte	0x04, 0x2f
        /*004a*/ 	.short	(.L_24 - .L_23)
	.align		4
.L_23:
        /*004c*/ 	.word	index@(_ZN5flash44flash_bwd_dq_dk_dv_loop_seqk_parallel_kernelI23Flash_bwd_kernel_traitsILi96ELi64ELi128ELi8ELi2ELi4ELi4ELb0ELb0EN7cutlass6half_tE19Flash_kernel_traitsILi96ELi64ELi128ELi8ES3_EELb1ELb0ELb1ELb1ELb0ELb0ELb0EEEvNS_16Flash_bwd_paramsE)
        /*0050*/ 	.word	0x000000ff


	//----- nvinfo : EIATTR_FRAME_SIZE
	.align		4
.L_24:
        /*0054*/ 	.byte	0x04, 0x11
        /*0056*/ 	.short	(.L_26 - .L_25)
	.align		4
.L_25:
        /*0058*/ 	.word	index@(_ZN5flash44flash_bwd_dq_dk_dv_loop_seqk_parallel_kernelI23Flash_bwd_kernel_traitsILi96ELi64ELi128ELi8ELi2ELi4ELi4ELb0ELb0EN7cutlass6half_tE19Flash_kernel_traitsILi96ELi64ELi128ELi8ES3_EELb1ELb0ELb1ELb1ELb0ELb0ELb0EEEvNS_16Flash_bwd_paramsE)
        /*005c*/ 	.word	0x00000000


	//----- nvinfo : EIATTR_REGCOUNT
	.align		4
.L_26:
        /*0060*/ 	.byte	0x04, 0x2f
        /*0062*/ 	.short	(.L_28 - .L_27)
	.align		4
.L_27:
        /*0064*/ 	.word	index@(_ZN5flash44flash_bwd_dq_dk_dv_loop_seqk_parallel_kernelI23Flash_bwd_kernel_traitsILi96ELi64ELi128ELi8ELi2ELi4ELi4ELb0ELb0EN7cutlass6half_tE19Flash_kernel_traitsILi96ELi64ELi128ELi8ES3_EELb0ELb0ELb1ELb0ELb0ELb1ELb1EEEvNS_16Flash_bwd_paramsE)
        /*0068*/ 	.word	0x000000ff


	//----- nvinfo : EIATTR_FRAME_SIZE
	.align		4
.L_28:
        /*006c*/ 	.byte	0x04, 0x11
        /*006e*/ 	.short	(.L_30 - .L_29)
	.align		4
.L_29:
        /*0070*/ 	.word	index@(_ZN5flash44flash_bwd_dq_dk_dv_loop_seqk_parallel_kernelI23Flash_bwd_kernel_traitsILi96ELi64ELi128ELi8ELi2ELi4ELi4ELb0ELb0EN7cutlass6half_tE19Flash_kernel_traitsILi96ELi64ELi128ELi8ES3_EELb0ELb0ELb1ELb0ELb0ELb1ELb1EEEvNS_16Flash_bwd_paramsE)
        /*0074*/ 	.word	0x00000008


	//----- nvinfo : EIATTR_REGCOUNT
	.align		4
.L_30:
        /*0078*/ 	.byte	0x04, 0x2f
        /*007a*/ 	.short	(.L_32 - .L_31)
	.align		4
.L_31:
        /*007c*/ 	.word	index@(_ZN5flash44flash_bwd_dq_dk_dv_loop_seqk_parallel_kernelI23Flash_bwd_kernel_traitsILi96ELi64ELi128ELi8ELi2ELi4ELi4ELb0ELb0EN7cutlass6half_tE19Flash_kernel_traitsILi96ELi64ELi128ELi8ES3_EELb1ELb0ELb1ELb0ELb0ELb1ELb0EEEvNS_16Flash_bwd_paramsE)
        /*0080*/ 	.word	0x000000ff


	//----- nvinfo : EIATTR_FRAME_SIZE
	.align		4
.L_32:
        /*0084*/ 	.byte	0x04, 0x11
        /*0086*/ 	.short	(.L_34 - .L_33)
	.align		4
.L_33:
        /*0088*/ 	.word	index@(_ZN5flash44flash_bwd_dq_dk_dv_loop_seqk_parallel_kernelI23Flash_bwd_kernel_traitsILi96ELi64ELi128ELi8ELi2ELi4ELi4ELb0ELb0EN7cutlass6half_tE19Flash_kernel_traitsILi96ELi64ELi128ELi8ES3_EELb1ELb0ELb1ELb0ELb0ELb1ELb0EEEvNS_16Flash_bwd_paramsE)
        /*008c*/ 	.word	0x00000000


	//----- nvinfo : EIATTR_REGCOUNT
	.align		4
.L_34:
        /*0090*/ 	.byte	0x04, 0x2f
        /*0092*/ 	.short	(.L_36 - .L_35)
	.align		4
.L_35:
        /*0094*/ 	.word	index@(_ZN5flash44flash_bwd_dq_dk_dv_loop_seqk_parallel_kernelI23Flash_bwd_kernel_traitsILi96ELi64ELi128ELi8ELi2ELi4ELi4ELb0ELb0EN7cutlass6half_tE19Flash_kernel_traitsILi96ELi64ELi128ELi8ES3_EELb0ELb0ELb0ELb1ELb0ELb0ELb1EEEvNS_16Flash_bwd_paramsE)
        /*0098*/ 	.word	0x000000ff


	//----- nvinfo : EIATTR_FRAME_SIZE
	.align		4
.L_36:
        /*009c*/ 	.byte	0x04, 0x11
        /*009e*/ 	.short	(.L_38 - .L_37)
	.align		4
.L_37:
        /*00a0*/ 	.word	index@(_ZN5flash44flash_bwd_dq_dk_dv_loop_seqk_parallel_kernelI23Flash_bwd_kernel_traitsILi96ELi64ELi128ELi8ELi2ELi4ELi4ELb0ELb0EN7cutlass6half_tE19Flash_kernel_traitsILi96ELi64ELi128ELi8ES3_EELb0ELb0ELb0ELb1ELb0ELb0ELb1EEEvNS_16Flash_bwd_paramsE)
        /*00a4*/ 	.word	0x00000008


	//----- nvinfo : EIATTR_REGCOUNT
	.align		4
.L_38:
        /*00a8*/ 	.byte	0x04, 0x2f
        /*00aa*/ 	.short	(.L_40 - .L_39)
	.align		4
.L_39:
        /*00ac*/ 	.word	index@(_ZN5flash44flash_bwd_dq_dk_dv_loop_seqk_parallel_kernelI23Flash_bwd_kernel_traitsILi96ELi64ELi128ELi8ELi2ELi4ELi4ELb0ELb0EN7cutlass6half_tE19Flash_kernel_traitsILi96ELi64ELi128ELi8ES3_EELb1ELb0ELb0ELb1ELb0ELb0ELb0EEEvNS_16Flash_bwd_paramsE)
        /*00b0*/ 	.word	0x000000ff


	//----- nvinfo : EIATTR_FRAME_SIZE
	.align		4
.L_40:
        /*00b4*/ 	.byte	0x04, 0x11
        /*00b6*/ 	.short	(.L_42 - .L_41)
	.align		4
.L_41:
        /*00b8*/ 	.word	index@(_ZN5flash44flash_bwd_dq_dk_dv_loop_seqk_parallel_kernelI23Flash_bwd_kernel_traitsILi96ELi64ELi128ELi8ELi2ELi4ELi4ELb0ELb0EN7cutlass6half_tE19Flash_kernel_traitsILi96ELi64ELi128ELi8ES3_EELb1ELb0ELb0ELb1ELb0ELb0ELb0EEEvNS_16Flash_bwd_paramsE)
        /*00bc*/ 	.word	0x00000000


	//----- nvinfo : EIATTR_REGCOUNT
	.align		4
.L_42:
        /*00c0*/ 	.byte	0x04, 0x2f
        /*00c2*/ 	.short	(.L_44 - .L_43)
	.align		4
.L_43:
        /*00c4*/ 	.word	index@(_ZN5flash44flash_bwd_dq_dk_dv_loop_seqk_parallel_kernelI23Flash_bwd_kernel_traitsILi96ELi64ELi128ELi8ELi2ELi4ELi4ELb0ELb0EN7cutlass6half_tE19Flash_kernel_traitsILi96ELi64ELi128ELi8ES3_EELb0ELb0ELb0ELb0ELb1ELb1ELb1EEEvNS_16Flash_bwd_paramsE)
        /*00c8*/ 	.word	0x000000ff


	//----- nvinfo : EIATTR_FRAME_SIZE
	.align		4
.L_44:
        /*00cc*/ 	.byte	0x04, 0x11
        /*00ce*/ 	.short	(.L_46 - .L_45)
	.align		4
.L_45:
        /*00d0*/ 	.word	index@(_ZN5flash44flash_bwd_dq_dk_dv_loop_seqk_parallel_kernelI23Flash_bwd_kernel_traitsILi96ELi64ELi128ELi8ELi2ELi4ELi4ELb0ELb0EN7cutlass6half_tE19Flash_kernel_traitsILi96ELi64ELi128ELi8ES3_EELb0ELb0ELb0ELb0ELb1ELb1ELb1EEEvNS_16Flash_bwd_paramsE)
        /*00d4*/ 	.word	0x00000008


	//----- nvinfo : EIATTR_REGCOUNT
	.align		4
.L_46:
        /*00d8*/ 	.byte	0x04, 0x2f
        /*00da*/ 	.short	(.L_48 - .L_47)
	.align		4
.L_47:
        /*00dc*/ 	.word	index@(_ZN5flash44flash_bwd_dq_dk_dv_loop_seqk_parallel_kernelI23Flash_bwd_kernel_traitsILi96ELi64ELi128ELi8ELi2ELi4ELi4ELb0ELb0EN7cutlass6half_tE19Flash_kernel_traitsILi96ELi64ELi128ELi8ES3_EELb1ELb0ELb0ELb0ELb1ELb1ELb0EEEvNS_16Flash_bwd_paramsE)
        /*00e0*/ 	.word	0x000000ff


	//----- nvinfo : EIATTR_FRAME_SIZE
	.align		4
.L_48:
        /*00e4*/ 	.byte	0x04, 0x11
        /*00e6*/ 	.short	(.L_50 - .L_49)
	.align		4
.L_49:
        /*00e8*/ 	.word	index@(_ZN5flash44flash_bwd_dq_dk_dv_loop_seqk_parallel_kernelI23Flash_bwd_kernel_traitsILi96ELi64ELi128ELi8ELi2ELi4ELi4ELb0ELb0EN7cutlass6half_tE19Flash_kernel_traitsILi96ELi64ELi128ELi8ES3_EELb1ELb0ELb0ELb0ELb1ELb1ELb0EEEvNS_16Flash_bwd_paramsE)
        /*00ec*/ 	.word	0x00000000


	//----- nvinfo : EIATTR_REGCOUNT
	.align		4
.L_50:
        /*00f0*/ 	.byte	0x04, 0x2f
        /*00f2*/ 	.short	(.L_52 - .L_51)
	.align		4
.L_51:
        /*00f4*/ 	.word	index@(_ZN5flash44flash_bwd_dq_dk_dv_loop_seqk_parallel_kernelI23Flash_bwd_kernel_traitsILi96ELi64ELi128ELi8ELi2ELi4ELi4ELb0ELb0EN7cutlass6half_tE19Flash_kernel_traitsILi96ELi64ELi128ELi8ES3_EELb0ELb0ELb1ELb0ELb0ELb0ELb1EEEvNS_16Flash_bwd_paramsE)
        /*00f8*/ 	.word	0x000000ff


	//----- nvinfo : EIATTR_FRAME_SIZE
	.align		4
.L_52:
        /*00fc*/ 	.byte	0x04, 0x11
        /*00fe*/ 	.short	(.L_54 - .L_53)
	.align		4
.L_53:
        /*0100*/ 	.word	index@(_ZN5flash44flash_bwd_dq_dk_dv_loop_seqk_parallel_kernelI23Flash_bwd_kernel_traitsILi96ELi64ELi128ELi8ELi2ELi4ELi4ELb0ELb0EN7cutlass6half_tE19Flash_kernel_traitsILi96ELi64ELi128ELi8ES3_EELb0ELb0ELb1ELb0ELb0ELb0ELb1EEEvNS_16Flash_bwd_paramsE)
        /*0104*/ 	.word	0x00000000


	//----- nvinfo : EIATTR_REGCOUNT
	.align		4
.L_54:
        /*0108*/ 	.byte	0x04, 0x2f
        /*010a*/ 	.short	(.L_56 - .L_55)
	.align		4
.L_55:
        /*010c*/ 	.word	index@(_ZN5flash44flash_bwd_dq_dk_dv_loop_seqk_parallel_kernelI23Flash_bwd_kernel_traitsILi96ELi64ELi128ELi8ELi2ELi4ELi4ELb0ELb0EN7cutlass6half_tE19Flash_kernel_traitsILi96ELi64ELi128ELi8ES3_EELb1ELb0ELb1ELb0ELb0ELb0ELb0EEEvNS_16Flash_bwd_paramsE)
        /*0110*/ 	.word	0x000000ff


	//----- nvinfo : EIATTR_FRAME_SIZE
	.align		4
.L_56:
        /*0114*/ 	.byte	0x04, 0x11
        /*0116*/ 	.short	(.L_58 - .L_57)
	.align		4
.L_57:
        /*0118*/ 	.word	index@(_ZN5flash44flash_bwd_dq_dk_dv_loop_seqk_parallel_kernelI23Flash_bwd_kernel_traitsILi96ELi64ELi128ELi8ELi2ELi4ELi4ELb0ELb0EN7cutlass6half_tE19Flash_kernel_traitsILi96ELi64ELi128ELi8ES3_EELb1ELb0ELb1ELb0ELb0ELb0ELb0EEEvNS_16Flash_bwd_paramsE)
        /*011c*/ 	.word	0x00000000


	//----- nvinfo : EIATTR_REGCOUNT
	.align		4
.L_58:
        /*0120*/ 	.byte	0x04, 0x2f
        /*0122*/ 	.short	(.L_60 - .L_59)
	.align		4
.L_59:
        /*0124*/ 	.word	index@(_ZN5flash44flash_bwd_dq_dk_dv_loop_seqk_parallel_kernelI23Flash_bwd_kernel_traitsILi96ELi64ELi128ELi8ELi2ELi4ELi4ELb0ELb0EN7cutlass6half_tE19Flash_kernel_traitsILi96ELi64ELi128ELi8ES3_EELb0ELb0ELb0ELb0ELb0ELb0ELb1EEEvNS_16Flash_bwd_paramsE)
        /*0128*/ 	.word	0x000000ff


	//----- nvinfo : EIATTR_FRAME_SIZE
	.align		4
.L_60:
        /*012c*/ 	.byte	0x04, 0x11
        /*012e*/ 	.short	(.L_62 - .L_61)
	.align		4
.L_61:
        /*0130*/ 	.word	index@(_ZN5flash44flash_bwd_dq_dk_dv_loop_seqk_parallel_kernelI23Flash_bwd_kernel_traitsILi96ELi64ELi128ELi8ELi2ELi4ELi4ELb0ELb0EN7cutlass6half_tE19Flash_kernel_traitsILi96ELi64ELi128ELi8ES3_EELb0ELb0ELb0ELb0ELb0ELb0ELb1EEEvNS_16Flash_bwd_paramsE)
        /*0134*/ 	.word	0x00000008


	//----- nvinfo : EIATTR_REGCOUNT
	.align		4
.L_62:
        /*0138*/ 	.byte	0x04, 0x2f
        /*013a*/ 	.short	(.L_64 - .L_63)
	.align		4
.L_63:
        /*013c*/ 	.word	index@(_ZN5flash44flash_bwd_dq_dk_dv_loop_seqk_parallel_kernelI23Flash_bwd_kernel_traitsILi96ELi64ELi128ELi8ELi2ELi4ELi4ELb0ELb0EN7cutlass6half_tE19Flash_kernel_traitsILi96ELi64ELi128ELi8ES3_EELb1ELb0ELb0ELb0ELb0ELb0ELb0EEEvNS_16Flash_bwd_paramsE)
        /*0140*/ 	.word	0x000000fe


	//----- nvinfo : EIATTR_FRAME_SIZE
	.align		4
.L_64:
        /*0144*/ 	.byte	0x04, 0x11
        /*0146*/ 	.short	(.L_66 - .L_65)
	.align		4
.L_65:
        /*0148*/ 	.word	index@(_ZN5flash44flash_bwd_dq_dk_dv_loop_seqk_parallel_kernelI23Flash_bwd_kernel_traitsILi96ELi64ELi128ELi8ELi2ELi4ELi4ELb0ELb0EN7cutlass6half_tE19Flash_kernel_traitsILi96ELi64ELi128ELi8ES3_EELb1ELb0ELb0ELb0ELb0ELb0ELb0EEEvNS_16Flash_bwd_paramsE)
        /*014c*/ 	.word	0x00000000


	//----- nvinfo : EIATTR_REGCOUNT
	.align		4
.L_66:
        /*0150*/ 	.byte	0x04, 0x2f
        /*0152*/ 	.short	(.L_68 - .L_67)
	.align		4
.L_67:
        /*0154*/ 	.word	index@(_ZN5flash44flash_bwd_dq_dk_dv_loop_seqk_parallel_kernelI23Flash_bwd_kernel_traitsILi96ELi64ELi128ELi8ELi2ELi4ELi4ELb0ELb0EN7cutlass6half_tE19Flash_kernel_traitsILi96ELi64ELi128ELi8ES3_EELb0ELb0ELb0ELb0ELb0ELb1ELb1EEEvNS_16Flash_bwd_paramsE)
        /*0158*/ 	.word	0x000000ff


	//----- nvinfo : EIATTR_FRAME_SIZE
	.align		4
.L_68:
        /*015c*/ 	.byte	0x04, 0x11
        /*015e*/ 	.short	(.L_70 - .L_69)
	.align		4
.L_69:
        /*0160*/ 	.word	index@(_ZN5flash44flash_bwd_dq_dk_dv_loop_seqk_parallel_kernelI23Flash_bwd_kernel_traitsILi96ELi64ELi128ELi8ELi2ELi4ELi4ELb0ELb0EN7cutlass6half_tE19Flash_kernel_traitsILi96ELi64ELi128ELi8ES3_EELb0ELb0ELb0ELb0ELb0ELb1ELb1EEEvNS_16Flash_bwd_paramsE)
        /*0164*/ 	.word	0x00000008


	//----- nvinfo : EIATTR_REGCOUNT
	.align		4
.L_70:
        /*0168*/ 	.byte	0x04, 0x2f
        /*016a*/ 	.short	(.L_72 - .L_71)
	.align		4
.L_71:
        /*016c*/ 	.word	index@(_ZN5flash44flash_bwd_dq_dk_dv_loop_seqk_parallel_kernelI23Flash_bwd_kernel_traitsILi96ELi64ELi128ELi8ELi2ELi4ELi4ELb0ELb0EN7cutlass6half_tE19Flash_kernel_traitsILi96ELi64ELi128ELi8ES3_EELb1ELb0ELb0ELb0ELb0ELb1ELb0EEEvNS_16Flash_bwd_paramsE)
        /*0170*/ 	.word	0x000000ff


	//----- nvinfo : EIATTR_FRAME_SIZE
	.align		4
.L_72:
        /*0174*/ 	.byte	0x04, 0x11
        /*0176*/ 	.short	(.L_74 - .L_73)
	.align		4
.L_73:
        /*0178*/ 	.word	index@(_ZN5flash44flash_bwd_dq_dk_dv_loop_seqk_parallel_kernelI23Flash_bwd_kernel_traitsILi96ELi64ELi128ELi8ELi2ELi4ELi4ELb0ELb0EN7cutlass6half_tE19Flash_kernel_traitsILi96ELi64ELi128ELi8ES3_EELb1ELb0ELb0ELb0ELb0ELb1ELb0EEEvNS_16Flash_bwd_paramsE)
        /*017c*/ 	.word	0x00000000


	//----- nvinfo : EIATTR_REGCOUNT
	.align		4
.L_74:
        /*0180*/ 	.byte	0x04, 0x2f
        /*0182*/ 	.short	(.L_76 - .L_75)
	.align		4
.L_75:
        /*0184*/ 	.word	index@(_ZN5flash27flash_bwd_convert_dq_kernelI23Flash_bwd_kernel_traitsILi96ELi64ELi128ELi8ELi2ELi4ELi4ELb0ELb0EN7cutlass6half_tE19Flash_kernel_traitsILi96ELi64ELi128ELi8ES3_EEEEvNS_16Flash_bwd_paramsEi)
        /*0188*/ 	.word	0x00000038


	//----- nvinfo : EIATTR_FRAME_SIZE
	.align		4
.L_76:
        /*018c*/ 	.byte	0x04, 0x11
        /*018e*/ 	.short	(.L_78 - .L_77)
	.align		4
.L_77:
        /*0190*/ 	.word	index@(_ZN5flash27flash_bwd_convert_dq_kernelI23Flash_bwd_kernel_traitsILi96ELi64ELi128ELi8ELi2ELi4ELi4ELb0ELb0EN7cutlass6half_tE19Flash_kernel_traitsILi96ELi64ELi128ELi8ES3_EEEEvNS_16Flash_bwd_paramsEi)
        /*0194*/ 	.word	0x00000000


	//----- nvinfo : EIATTR_REGCOUNT
	.align		4
.L_78:
        /*0198*/ 	.byte	0x04, 0x2f
        /*019a*/ 	.short	(.L_80 - .L_79)
	.align		4
.L_79:
        /*019c*/ 	.word	index@(_ZN5flash25flash_bwd_dot_do_o_kernelILb1E23Flash_bwd_kernel_traitsILi96ELi64ELi128ELi8ELi2ELi4ELi4ELb1ELb0EN7cutlass6half_tE19Flash_kernel_traitsILi96ELi64ELi128ELi8ES3_EEEEvNS_16Flash_bwd_paramsE)
        /*01a0*/ 	.word	0x0000002d


	//----- nvinfo : EIATTR_FRAME_SIZE
	.align		4
.L_80:
        /*01a4*/ 	.byte	0x04, 0x11
        /*01a6*/ 	.short	(.L_82 - .L_81)
	.align		4
.L_81:
        /*01a8*/ 	.word	index@(_ZN5flash25flash_bwd_dot_do_o_kernelILb1E23Flash_bwd_kernel_traitsILi96ELi64ELi128ELi8ELi2ELi4ELi4ELb1ELb0EN7cutlass6half_tE19Flash_kernel_traitsILi96ELi64ELi128ELi8ES3_EEEEvNS_16Flash_bwd_paramsE)
        /*01ac*/ 	.word	0x00000000


	//----- nvinfo : EIATTR_REGCOUNT
	.align		4
.L_82:
        /*01b0*/ 	.byte	0x04, 0x2f
        /*01b2*/ 	.short	(.L_84 - .L_83)
	.align		4
.L_83:
        /*01b4*/ 	.word	index@(_ZN5flash25flash_bwd_dot_do_o_kernelILb0E23Flash_bwd_kernel_traitsILi96ELi64ELi128ELi8ELi2ELi4ELi4ELb1ELb0EN7cutlass6half_tE19Flash_kernel_traitsILi96ELi64ELi128ELi8ES3_EEEEvNS_16Flash_bwd_paramsE)
        /*01b8*/ 	.word	0x0000002b


	//----- nvinfo : EIATTR_FRAME_SIZE
	.align		4
.L_84:
        /*01bc*/ 	.byte	0x04, 0x11
        /*01be*/ 	.short	(.L_86 - .L_85)
	.align		4
.L_85:
        /*01c0*/ 	.word	index@(_ZN5flash25flash_bwd_dot_do_o_kernelILb0E23Flash_bwd_kernel_traitsILi96ELi64ELi128ELi8ELi2ELi4ELi4ELb1ELb0EN7cutlass6half_tE19Flash_kernel_traitsILi96ELi64ELi128ELi8ES3_EEEEvNS_16Flash_bwd_paramsE)
        /*01c4*/ 	.word	0x00000000


	//----- nvinfo : EIATTR_REGCOUNT
	.align		4
.L_86:
        /*01c8*/ 	.byte	0x04, 0x2f
        /*01ca*/ 	.short	(.L_88 - .L_87)
	.align		4
.L_87:
        /*01cc*/ 	.word	index@(_ZN5flash44flash_bwd_dq_dk_dv_loop_seqk_parallel_kernelI23Flash_bwd_kernel_traitsILi96ELi64ELi128ELi8ELi2ELi4ELi4ELb1ELb0EN7cutlass6half_tE19Flash_kernel_traitsILi96ELi64ELi128ELi8ES3_EELb0ELb0ELb1ELb1ELb0ELb0ELb1EEEvNS_16Flash_bwd_paramsE)
        /*01d0*/ 	.word	0x000000ff


	//----- nvinfo : EIATTR_FRAME_SIZE
	.align		4
.L_88:
        /*01d4*/ 	.byte	0x04, 0x11
        /*01d6*/ 	.short	(.L_90 - .L_89)
	.align		4
.L_89:
        /*01d8*/ 	.word	index@(_ZN5flash44flash_bwd_dq_dk_dv_loop_seqk_parallel_kernelI23Flash_bwd_kernel_traitsILi96ELi64ELi128ELi8ELi2ELi4ELi4ELb1ELb0EN7cutlass6half_tE19Flash_kernel_traitsILi96ELi64ELi128ELi8ES3_EELb0ELb0ELb1ELb1ELb0ELb0ELb1EEEvNS_16Flash_bwd_paramsE)
        /*01dc*/ 	.word	0x000000c0


	//----- nvinfo : EIATTR_REGCOUNT
	.align		4
.L_90:
        /*01e0*/ 	.byte	0x04, 0x2f
        /*01e2*/ 	.short	(.L_92 - .L_91)
	.align		4
.L_91:
        /*01e4*/ 	.word	index@(_ZN5flash44flash_bwd_dq_dk_dv_loop_seqk_parallel_kernelI23Flash_bwd_kernel_traitsILi96ELi64ELi128ELi8ELi2ELi4ELi4ELb1ELb0EN7cutlass6half_tE19Flash_kernel_traitsILi96ELi64ELi128ELi8ES3_EELb1ELb0ELb1ELb1ELb0ELb0ELb0EEEvNS_16Flash_bwd_paramsE)
        /*01e8*/ 	.word	0x000000ff


	//----- nvinfo : EIATTR_FRAME_SIZE
	.align		4
.L_92:
        /*01ec*/ 	.byte	0x04, 0x11
        /*01ee*/ 	.short	(.L_94 - .L_93)
	.align		4
.L_93:
        /*01f0*/ 	.word	index@(_ZN5flash44flash_bwd_dq_dk_dv_loop_seqk_parallel_kernelI23Flash_bwd_kernel_traitsILi96ELi64ELi128ELi8ELi2ELi4ELi4ELb1ELb0EN7cutlass6half_tE19Flash_kernel_traitsILi96ELi64ELi128ELi8ES3_EELb1ELb0ELb1ELb1ELb0ELb0ELb0EEEvNS_16Flash_bwd_paramsE)
        /*01f4*/ 	.word	0x00000040


	//----- nvinfo : EIATTR_REGCOUNT
	.align		4
.L_94:
        /*01f8*/ 	.byte	0x04, 0x2f
        /*01fa*/ 	.short	(.L_96 - .L_95)
	.align		4
.L_95:
        /*01fc*/ 	.word	index@(_ZN5flash44flash_bwd_dq_dk_dv_loop_seqk_parallel_kernelI23Flash_bwd_kernel_traitsILi96ELi64ELi128ELi8ELi2ELi4ELi4ELb1ELb0EN7cutlass6half_tE19Flash_kernel_traitsILi96ELi64ELi128ELi8ES3_EELb0ELb0ELb1ELb0ELb0ELb1ELb1EEEvNS_16Flash_bwd_paramsE)
        /*0200*/ 	.word	0x000000ff


	//----- nvinfo : EIATTR_FRAME_SIZE
	.align		4
.L_96:
        /*0204*/ 	.byte	0x04, 0x11
        /*0206*/ 	.short	(.L_98 - .L_97)
	.align		4
.L_97:
        /*0208*/ 	.word	index@(_ZN5flash44flash_bwd_dq_dk_dv_loop_seqk_parallel_kernelI23Flash_bwd_kernel_traitsILi96ELi64ELi128ELi8ELi2ELi4ELi4ELb1ELb0EN7cutlass6half_tE19Flash_kernel_traitsILi96ELi64ELi128ELi8ES3_EELb0ELb0ELb1ELb0ELb0ELb1ELb1EEEvNS_16Flash_bwd_paramsE)
        /*020c*/ 	.word	0x000000b0


	//----- nvinfo : EIATTR_REGCOUNT
	.align		4
.L_98:
        /*0210*/ 	.byte	0x04, 0x2f
        /*0212*/ 	.short	(.L_100 - .L_99)
	.align		4
.L_99:
        /*0214*/ 	.word	index@(_ZN5flash44flash_bwd_dq_dk_dv_loop_seqk_parallel_kernelI23Flash_bwd_kernel_traitsILi96ELi64ELi128ELi8ELi2ELi4ELi4ELb1ELb0EN7cutlass6half_tE19Flash_kernel_traitsILi96ELi64ELi128ELi8ES3_EELb1ELb0ELb1ELb0ELb0ELb1ELb0EEEvNS_16Flash_bwd_paramsE)
        /*0218*/ 	.word	0x000000ff


	//----- nvinfo : EIATTR_FRAME_SIZE
	.align		4
.L_100:
        /*021c*/ 	.byte	0x04, 0x11
        /*021e*/ 	.short	(.L_102 - .L_101)
	.align		4
.L_101:
        /*0220*/ 	.word	index@(_ZN5flash44flash_bwd_dq_dk_dv_loop_seqk_parallel_kernelI23Flash_bwd_kernel_traitsILi96ELi64ELi128ELi8ELi2ELi4ELi4ELb1ELb0EN7cutlass6half_tE19Flash_kernel_traitsILi96ELi64ELi128ELi8ES3_EELb1ELb0ELb1ELb0ELb0ELb1ELb0EEEvNS_16Flash_bwd_paramsE)
        /*0224*/ 	.word	0x00000030


	//----- nvinfo : EIATTR_REGCOUNT
	.align		4
.L_102:
        /*0228*/ 	.byte	0x04, 0x2f
        /*022a*/ 	.short	(.L_104 - .L_103)
	.align		4
.L_103:
        /*022c*/ 	.word	index@(_ZN5flash44flash_bwd_dq_dk_dv_loop_seqk_parallel_kernelI23Flash_bwd_kernel_traitsILi96ELi64ELi128ELi8ELi2ELi4ELi4ELb1ELb0EN7cutlass6half_tE19Flash_kernel_traitsILi96ELi64ELi128ELi8ES3_EELb0ELb0ELb0ELb1ELb0ELb0ELb1EEEvNS_16Flash_bwd_paramsE)
        /*0230*/ 	.word	0x000000ff


	//----- nvinfo : EIATTR_FRAME_SIZE
	.align		4
.L_104:
        /*0234*/ 	.byte	0x04, 0x11
        /*0236*/ 	.short	(.L_106 - .L_105)
	.align		4
.L_105:
        /*0238*/ 	.word	index@(_ZN5flash44flash_bwd_dq_dk_dv_loop_seqk_parallel_kernelI23Flash_bwd_kernel_traitsILi96ELi64ELi128ELi8ELi2ELi4ELi4ELb1ELb0EN7cutlass6half_tE19Flash_kernel_traitsILi96ELi64ELi128ELi8ES3_EELb0ELb0ELb0ELb1ELb0ELb0ELb1EEEvNS_16Flash_bwd_paramsE)
        /*023c*/ 	.word	0x000000c0


	//----- nvinfo : EIATTR_REGCOUNT
	.align		4
.L_106:
        /*0240*/ 	.byte	0x04, 0x2f
        /*0242*/ 	.short	(.L_108 - .L_107)
	.align		4
.L_107:
        /*0244*/ 	.word	index@(_ZN5flash44flash_bwd_dq_dk_dv_loop_seqk_parallel_kernelI23Flash_bwd_kernel_traitsILi96ELi64ELi128ELi8ELi2ELi4ELi4ELb1ELb0EN7cutlass6half_tE19Flash_kernel_traitsILi96ELi64ELi128ELi8ES3_EELb1ELb0ELb0ELb1ELb0ELb0ELb0EEEvNS_16Flash_bwd_paramsE)
        /*0248*/ 	.word	0x000000ff


	//----- nvinfo : EIATTR_FRAME_SIZE
	.align		4
.L_108:
        /*024c*/ 	.byte	0x04, 0x11
        /*024e*/ 	.short	(.L_110 - .L_109)
	.align		4
.L_109:
        /*0250*/ 	.word	index@(_ZN5flash44flash_bwd_dq_dk_dv_loop_seqk_parallel_kernelI23Flash_bwd_kernel_traitsILi96ELi64ELi128ELi8ELi2ELi4ELi4ELb1ELb0EN7cutlass6half_tE19Flash_kernel_traitsILi96ELi64ELi128ELi8ES3_EELb1ELb0ELb0ELb1ELb0ELb0ELb0EEEvNS_16Flash_bwd_paramsE)
        /*0254*/ 	.word	0x00000060


	//----- nvinfo : EIATTR_REGCOUNT
	.align		4
.L_110:
        /*0258*/ 	.byte	0x04, 0x2f
        /*025a*/ 	.short	(.L_112 - .L_111)
	.align		4
.L_111:
        /*025c*/ 	.word	index@(_ZN5flash44flash_bwd_dq_dk_dv_loop_seqk_parallel_kernelI23Flash_bwd_kernel_traitsILi96ELi64ELi128ELi8ELi2ELi4ELi4ELb1ELb0EN7cutlass6half_tE19Flash_kernel_traitsILi96ELi64ELi128ELi8ES3_EELb0ELb0ELb0ELb0ELb1ELb1ELb1EEEvNS_16Flash_bwd_paramsE)
        /*0260*/ 	.word	0x000000ff


	//----- nvinfo : EIATTR_FRAME_SIZE
	.align		4
.L_112:
        /*0264*/ 	.byte	0x04, 0x11
        /*0266*/ 	.short	(.L_114 - .L_113)
	.align		4
.L_113:
        /*0268*/ 	.word	index@(_ZN5flash44flash_bwd_dq_dk_dv_loop_seqk_parallel_kernelI23Flash_bwd_kernel_traitsILi96ELi64ELi128ELi8ELi2ELi4ELi4ELb1ELb0EN7cutlass6half_tE19Flash_kernel_traitsILi96ELi64ELi128ELi8ES3_EELb0ELb0ELb0ELb0ELb1ELb1ELb1EEEvNS_16Flash_bwd_paramsE)
        /*026c*/ 	.word	0x000000a0


	//----- nvinfo : EIATTR_REGCOUNT
	.align		4
.L_114:
        /*0270*/ 	.byte	0x04, 0x2f
        /*0272*/ 	.short	(.L_116 - .L_115)
	.align		4
.L_115:
        /*0274*/ 	.word	index@(_ZN5flash44flash_bwd_dq_dk_dv_loop_seqk_parallel_kernelI23Flash_bwd_kernel_traitsILi96ELi64ELi128ELi8ELi2ELi4ELi4ELb1ELb0EN7cutlass6half_tE19Flash_kernel_traitsILi96ELi64ELi128ELi8ES3_EELb1ELb0ELb0ELb0ELb1ELb1ELb0EEEvNS_16Flash_bwd_paramsE)
        /*0278*/ 	.word	0x000000ff


	//----- nvinfo : EIATTR_FRAME_SIZE
	.align		4
.L_116:
        /*027c*/ 	.byte	0x04, 0x11
        /*027e*/ 	.short	(.L_118 - .L_117)
	.align		4
.L_117:
        /*0280*/ 	.word	index@(_ZN5flash44flash_bwd_dq_dk_dv_loop_seqk_parallel_kernelI23Flash_bwd_kernel_traitsILi96ELi64ELi128ELi8ELi2ELi4ELi4ELb1ELb0EN7cutlass6half_tE19Flash_kernel_traitsILi96ELi64ELi128ELi8ES3_EELb1ELb0ELb0ELb0ELb1ELb1ELb0EEEvNS_16Flash_bwd_paramsE)
        /*0284*/ 	.word	0x00000038


	//----- nvinfo : EIATTR_REGCOUNT
	.align		4
.L_118:
        /*0288*/ 	.byte	0x04, 0x2f
        /*028a*/ 	.short	(.L_120 - .L_119)
	.align		4
.L_119:
        /*028c*/ 	.word	index@(_ZN5flash44flash_bwd_dq_dk_dv_loop_seqk_parallel_kernelI23Flash_bwd_kernel_traitsILi96ELi64ELi128ELi8ELi2ELi4ELi4ELb1ELb0EN7cutlass6half_tE19Flash_kernel_traitsILi96ELi64ELi128ELi8ES3_EELb0ELb0ELb1ELb0ELb0ELb0ELb1EEEvNS_16Flash_bwd_paramsE)
        /*0290*/ 	.word	0x000000ff


	//----- nvinfo : EIATTR_FRAME_SIZE
	.align		4
.L_120:
        /*0294*/ 	.byte	0x04, 0x11
        /*0296*/ 	.short	(.L_122 - .L_121)
	.align		4
.L_121:
        /*0298*/ 	.word	index@(_ZN5flash44flash_bwd_dq_dk_dv_loop_seqk_parallel_kernelI23Flash_bwd_kernel_traitsILi96ELi64ELi128ELi8ELi2ELi4ELi4ELb1ELb0EN7cutlass6half_tE19Flash_kernel_traitsILi96ELi64ELi128ELi8ES3_EELb0ELb0ELb1ELb0ELb0ELb0ELb1EEEvNS_16Flash_bwd_paramsE)
        /*029c*/ 	.word	0x000000b8


	//----- nvinfo : EIATTR_REGCOUNT
	.align		4
.L_122:
        /*02a0*/ 	.byte	0x04, 0x2f
        /*02a2*/ 	.short	(.L_124 - .L_123)
	.align		4
.L_123:
        /*02a4*/ 	.word	index@(_ZN5flash44flash_bwd_dq_dk_dv_loop_seqk_parallel_kernelI23Flash_bwd_kernel_traitsILi96ELi64ELi128ELi8ELi2ELi4ELi4ELb1ELb0EN7cutlass6half_tE19Flash_kernel_traitsILi96ELi64ELi128ELi8ES3_EELb1ELb0ELb1ELb0ELb0ELb0ELb0EEEvNS_16Flash_bwd_paramsE)
        /*02a8*/ 	.word	0x000000ff


	//----- nvinfo : EIATTR_FRAME_SIZE
	.align		4
.L_124:
        /*02ac*/ 	.byte	0x04, 0x11
        /*02ae*/ 	.short	(.L_126 - .L_125)
	.align		4
.L_125:
        /*02b0*/ 	.word	index@(_ZN5flash44flash_bwd_dq_dk_dv_loop_seqk_parallel_kernelI23Flash_bwd_kernel_traitsILi96ELi64ELi128ELi8ELi2ELi4ELi4ELb1ELb0EN7cutlass6half_tE19Flash_kernel_traitsILi96ELi64ELi128ELi8ES3_EELb1ELb0ELb1ELb0ELb0ELb0ELb0EEEvNS_16Flash_bwd_paramsE)
        /*02b4*/ 	.word	0x00000038


	//----- nvinfo : EIATTR_REGCOUNT
	.align		4
.L_126:
        /*02b8*/ 	.byte	0x04, 0x2f
        /*02ba*/ 	.short	(.L_128 - .L_127)
	.align		4
.L_127:
        /*02bc*/ 	.word	index@(_ZN5flash44flash_bwd_dq_dk_dv_loop_seqk_parallel_kernelI23Flash_bwd_kernel_traitsILi96ELi64ELi128ELi8ELi2ELi4ELi4ELb1ELb0EN7cutlass6half_tE19Flash_kernel_traitsILi96ELi64ELi128ELi8ES3_EELb0ELb0ELb0ELb0ELb0ELb0ELb1EEEvNS_16Flash_bwd_paramsE)
        /*02c0*/ 	.word	0x000000ff


	//----- nvinfo : EIATTR_FRAME_SIZE
	.align		4
.L_128:
        /*02c4*/ 	.byte	0x04, 0x11
        /*02c6*/ 	.short	(.L_130 - .L_129)
	.align		4
.L_129:
        /*02c8*/ 	.word	index@(_ZN5flash44flash_bwd_dq_dk_dv_loop_seqk_parallel_kernelI23Flash_bwd_kernel_traitsILi96ELi64ELi128ELi8ELi2ELi4ELi4ELb1ELb0EN7cutlass6half_tE19Flash_kernel_traitsILi96ELi64ELi128ELi8ES3_EELb0ELb0ELb0ELb0ELb0ELb0ELb1EEEvNS_16Flash_bwd_paramsE)
        /*02cc*/ 	.word	0x000000c0


	//----- nvinfo : EIATTR_REGCOUNT
	.align		4
.L_130:
        /*02d0*/ 	.byte	0x04, 0x2f
        /*02d2*/ 	.short	(.L_132 - .L_131)
	.align		4
.L_131:
        /*02d4*/ 	.word	index@(_ZN5flash44flash_bwd_dq_dk_dv_loop_seqk_parallel_kernelI23Flash_bwd_kernel_traitsILi96ELi64ELi128ELi8ELi2ELi4ELi4ELb1ELb0EN7cutlass6half_tE19Flash_kernel_traitsILi96ELi64ELi128ELi8ES3_EELb1ELb0ELb0ELb0ELb0ELb0ELb0EEEvNS_16Flash_bwd_paramsE)
        /*02d8*/ 	.word	0x000000ff


	//----- nvinfo : EIATTR_FRAME_SIZE
	.align		4
.L_132:
        /*02dc*/ 	.byte	0x04, 0x11
        /*02de*/ 	.short	(.L_134 - .L_133)
	.align		4
.L_133:
        /*02e0*/ 	.word	index@(_ZN5flash44flash_bwd_dq_dk_dv_loop_seqk_parallel_kernelI23Flash_bwd_kernel_traitsILi96ELi64ELi128ELi8ELi2ELi4ELi4ELb1ELb0EN7cutlass6half_tE19Flash_kernel_traitsILi96ELi64ELi128ELi8ES3_EELb1ELb0ELb0ELb0ELb0ELb0ELb0EEEvNS_16Flash_bwd_paramsE)
        /*02e4*/ 	.word	0x00000040


	//----- nvinfo : EIATTR_REGCOUNT
	.align		4
.L_134:
        /*02e8*/ 	.byte	0x04, 0x2f
        /*02ea*/ 	.short	(.L_136 - .L_135)
	.align		4
.L_135:
        /*02ec*/ 	.word	index@(_ZN5flash44flash_bwd_dq_dk_dv_loop_seqk_parallel_kernelI23Flash_bwd_kernel_traitsILi96ELi64ELi128ELi8ELi2ELi4ELi4ELb1ELb0EN7cutlass6half_tE19Flash_kernel_traitsILi96ELi64ELi128ELi8ES3_EELb0ELb0ELb0ELb0ELb0ELb1ELb1EEEvNS_16Flash_bwd_paramsE)
        /*02f0*/ 	.word	0x000000ff


	//----- nvinfo : EIATTR_FRAME_SIZE
	.align		4
.L_136:
        /*02f4*/ 	.byte	0x04, 0x11
        /*02f6*/ 	.short	(.L_138 - .L_137)
	.align		4
.L_137:
        /*02f8*/ 	.word	index@(_ZN5flash44flash_bwd_dq_dk_dv_loop_seqk_parallel_kernelI23Flash_bwd_kernel_traitsILi96ELi64ELi128ELi8ELi2ELi4ELi4ELb1ELb0EN7cutlass6half_tE19Flash_kernel_traitsILi96ELi64ELi128ELi8ES3_EELb0ELb0ELb0ELb0ELb0ELb1ELb1EEEvNS_16Flash_bwd_paramsE)
        /*02fc*/ 	.word	0x000000b0


	//----- nvinfo : EIATTR_REGCOUNT
	.align		4
.L_138:
        /*0300*/ 	.byte	0x04, 0x2f
        /*0302*/ 	.short	(.L_140 - .L_139)
	.align		4
.L_139:
        /*0304*/ 	.word	index@(_ZN5flash44flash_bwd_dq_dk_dv_loop_seqk_parallel_kernelI23Flash_bwd_kernel_traitsILi96ELi64ELi128ELi8ELi2ELi4ELi4ELb1ELb0EN7cutlass6half_tE19Flash_kernel_traitsILi96ELi64ELi128ELi8ES3_EELb1ELb0ELb0ELb0ELb0ELb1ELb0EEEvNS_16Flash_bwd_paramsE)
        /*0308*/ 	.word	0x000000ff


	//----- nvinfo : EIATTR_FRAME_SIZE
	.align		4
.L_140:
        /*030c*/ 	.byte	0x04, 0x11
        /*030e*/ 	.short	(.L_142 - .L_141)
	.align		4
.L_141:
        /*0310*/ 	.word	index@(_ZN5flash44flash_bwd_dq_dk_dv_loop_seqk_parallel_kernelI23Flash_bwd_kernel_traitsILi96ELi64ELi128ELi8ELi2ELi4ELi4ELb1ELb0EN7cutlass6half_tE19Flash_kernel_traitsILi96ELi64ELi128ELi8ES3_EELb1ELb0ELb0ELb0ELb0ELb1ELb0EEEvNS_16Flash_bwd_paramsE)
        /*0314*/ 	.word	0x00000030


	//----- nvinfo : EIATTR_REGCOUNT
	.align		4
.L_142:
        /*0318*/ 	.byte	0x04, 0x2f
        /*031a*/ 	.short	(.L_144 - .L_143)
	.align		4
.L_143:
        /*031c*/ 	.word	index@(_ZN5flash27flash_bwd_convert_dq_kernelI23Flash_bwd_kernel_traitsILi96ELi64ELi128ELi8ELi2ELi4ELi4ELb1ELb0EN7cutlass6half_tE19Flash_kernel_traitsILi96ELi64ELi128ELi8ES3_EEEEvNS_16Flash_bwd_paramsEi)
        /*0320*/ 	.word	0x00000038


	//----- nvinfo : EIATTR_FRAME_SIZE
	.align		4
.L_144:
        /*0324*/ 	.byte	0x04, 0x11
        /*0326*/ 	.short	(.L_146 - .L_145)
	.align		4
.L_145:
        /*0328*/ 	.word	index@(_ZN5flash27flash_bwd_convert_dq_kernelI23Flash_bwd_kernel_traitsILi96ELi64ELi128ELi8ELi2ELi4ELi4ELb1ELb0EN7cutlass6half_tE19Flash_kernel_traitsILi96ELi64ELi128ELi8ES3_EEEEvNS_16Flash_bwd_paramsEi)
        /*032c*/ 	.word	0x00000000


	//----- nvinfo : EIATTR_REGCOUNT
	.align		4
.L_146:
        /*0330*/ 	.byte	0x04, 0x2f
        /*0332*/ 	.short	(.L_148 - .L_147)
	.align		4
.L_147:
        /*0334*/ 	.word	index@(_ZN5flash44flash_bwd_dq_dk_dv_loop_seqk_parallel_kernelI23Flash_bwd_kernel_traitsILi96ELi64ELi128ELi8ELi2ELi4ELi4ELb1ELb0EN7cutlass6half_tE19Flash_kernel_traitsILi96ELi64ELi128ELi8ES3_EELb0ELb0ELb1ELb1ELb0ELb0ELb0EEEvNS_16Flash_bwd_paramsE)
        /*0338*/ 	.word	0x000000ff


	//----- nvinfo : EIATTR_FRAME_SIZE
	.align		4
.L_148:
        /*033c*/ 	.byte	0x04, 0x11
        /*033e*/ 	.short	(.L_150 - .L_149)
	.align		4
.L_149:
        /*0340*/ 	.word	index@(_ZN5flash44flash_bwd_dq_dk_dv_loop_seqk_parallel_kernelI23Flash_bwd_kernel_traitsILi96ELi64ELi128ELi8ELi2ELi4ELi4ELb1ELb0EN7cutlass6half_tE19Flash_kernel_traitsILi96ELi64ELi128ELi8ES3_EELb0ELb0ELb1ELb1ELb0ELb0ELb0EEEvNS_16Flash_bwd_paramsE)
        /*0344*/ 	.word	0x00000038


	//----- nvinfo : EIATTR_REGCOUNT
	.align		4
.L_150:
        /*0348*/ 	.byte	0x04, 0x2f
        /*034a*/ 	.short	(.L_152 - .L_151)
	.align		4
.L_151:
        /*034c*/ 	.word	index@(_ZN5flash44flash_bwd_dq_dk_dv_loop_seqk_parallel_kernelI23Flash_bwd_kernel_traitsILi96ELi64ELi128ELi8ELi2ELi4ELi4ELb1ELb0EN7cutlass6half_tE19Flash_kernel_traitsILi96ELi64ELi128ELi8ES3_EELb0ELb0ELb1ELb0ELb0ELb1ELb0EEEvNS_16Flash_bwd_paramsE)
        /*0350*/ 	.word	0x000000ff


	//----- nvinfo : EIATTR_FRAME_SIZE
	.align		4
.L_152:
        /*0354*/ 	.byte	0x04, 0x11
        /*0356*/ 	.short	(.L_154 - .L_153)
	.align		4
.L_153:
        /*0358*/ 	.word	index@(_ZN5flash44flash_bwd_dq_dk_dv_loop_seqk_parallel_kernelI23Flash_bwd_kernel_traitsILi96ELi64ELi128ELi8ELi2ELi4ELi4ELb1ELb0EN7cutlass6half_tE19Flash_kernel_traitsILi96ELi64ELi128ELi8ES3_EELb0ELb0ELb1ELb0ELb0ELb1ELb0EEEvNS_16Flash_bwd_paramsE)
        /*035c*/ 	.word	0x00000030


	//----- nvinfo : EIATTR_REGCOUNT
	.align		4
.L_154:
        /*0360*/ 	.byte	0x04, 0x2f
        /*0362*/ 	.short	(.L_156 - .L_155)
	.align		4
.L_155:
        /*0364*/ 	.word	index@(_ZN5flash44flash_bwd_dq_dk_dv_loop_seqk_parallel_kernelI23Flash_bwd_kernel_traitsILi96ELi64ELi128ELi8ELi2ELi4ELi4ELb1ELb0EN7cutlass6half_tE19Flash_kernel_traitsILi96ELi64ELi128ELi8ES3_EELb0ELb0ELb0ELb1ELb0ELb0ELb0EEEvNS_16Flash_bwd_paramsE)
        /*0368*/ 	.word	0x000000ff


	//----- nvinfo : EIATTR_FRAME_SIZE
	.align		4
.L_156:
        /*036c*/ 	.byte	0x04, 0x11
        /*036e*/ 	.short	(.L_158 - .L_157)
	.align		4
.L_157:
        /*0370*/ 	.word	index@(_ZN5flash44flash_bwd_dq_dk_dv_loop_seqk_parallel_kernelI23Flash_bwd_kernel_traitsILi96ELi64ELi128ELi8ELi2ELi4ELi4ELb1ELb0EN7cutlass6half_tE19Flash_kernel_traitsILi96ELi64ELi128ELi8ES3_EELb0ELb0ELb0ELb1ELb0ELb0ELb0EEEvNS_16Flash_bwd_paramsE)
        /*0374*/ 	.word	0x00000048


	//----- nvinfo : EIATTR_REGCOUNT
	.align		4
.L_158:
        /*0378*/ 	.byte	0x04, 0x2f
        /*037a*/ 	.short	(.L_160 - .L_159)
	.align		4
.L_159:
        /*037c*/ 	.word	index@(_ZN5flash44flash_bwd_dq_dk_dv_loop_seqk_parallel_kernelI23Flash_bwd_kernel_traitsILi96ELi64ELi128ELi8ELi2ELi4ELi4ELb1ELb0EN7cutlass6half_tE19Flash_kernel_traitsILi96ELi64ELi128ELi8ES3_EELb0ELb0ELb0ELb0ELb1ELb1ELb0EEEvNS_16Flash_bwd_paramsE)
        /*0380*/ 	.word	0x000000ff


	//----- nvinfo : EIATTR_FRAME_SIZE
	.align		4
.L_160:
        /*0384*/ 	.byte	0x04, 0x11
        /*0386*/ 	.short	(.L_162 - .L_161)
	.align		4
.L_161:
        /*0388*/ 	.word	index@(_ZN5flash44flash_bwd_dq_dk_dv_loop_seqk_parallel_kernelI23Flash_bwd_kernel_traitsILi96ELi64ELi128ELi8ELi2ELi4ELi4ELb1ELb0EN7cutlass6half_tE19Flash_kernel_traitsILi96ELi64ELi128ELi8ES3_EELb0ELb0ELb0ELb0ELb1ELb1ELb0EEEvNS_16Flash_bwd_paramsE)
        /*038c*/ 	.word	0x00000028


	//----- nvinfo : EIATTR_REGCOUNT
	.align		4
.L_162:
        /*0390*/ 	.byte	0x04, 0x2f
        /*0392*/ 	.short	(.L_164 - .L_163)
	.align		4
.L_163:
        /*0394*/ 	.word	index@(_ZN5flash44flash_bwd_dq_dk_dv_loop_seqk_parallel_kernelI23Flash_bwd_kernel_traitsILi96ELi64ELi128ELi8ELi2ELi4ELi4ELb1ELb0EN7cutlass6half_tE19Flash_kernel_traitsILi96ELi64ELi128ELi8ES3_EELb0ELb0ELb1ELb0ELb0ELb0ELb0EEEvNS_16Flash_bwd_paramsE)
        /*0398*/ 	.word	0x000000ff


	//----- nvinfo : EIATTR_FRAME_SIZE
	.align		4
.L_164:
        /*039c*/ 	.byte	0x04, 0x11
        /*039e*/ 	.short	(.L_166 - .L_165)
	.align		4
.L_165:
        /*03a0*/ 	.word	index@(_ZN5flash44flash_bwd_dq_dk_dv_loop_seqk_parallel_kernelI23Flash_bwd_kernel_traitsILi96ELi64ELi128ELi8ELi2ELi4ELi4ELb1ELb0EN7cutlass6half_tE19Flash_kernel_traitsILi96ELi64ELi128ELi8ES3_EELb0ELb0ELb1ELb0ELb0ELb0ELb0EEEvNS_16Flash_bwd_paramsE)
        /*03a4*/ 	.word	0x00000038


	//----- nvinfo : EIATTR_REGCOUNT
	.align		4
.L_166:
        /*03a8*/ 	.byte	0x04, 0x2f
        /*03aa*/ 	.short	(.L_168 - .L_167)
	.align		4
.L_167:
        /*03ac*/ 	.word	index@(_ZN5flash44flash_bwd_dq_dk_dv_loop_seqk_parallel_kernelI23Flash_bwd_kernel_traitsILi96ELi64ELi128ELi8ELi2ELi4ELi4ELb1ELb0EN7cutlass6half_tE19Flash_kernel_traitsILi96ELi64ELi128ELi8ES3_EELb0ELb0ELb0ELb0ELb0ELb0ELb0EEEvNS_16Flash_bwd_paramsE)
        /*03b0*/ 	.word	0x000000ff


	//----- nvinfo : EIATTR_FRAME_SIZE
	.align		4
.L_168:
        /*03b4*/ 	.byte	0x04, 0x11
        /*03b6*/ 	.short	(.L_170 - .L_169)
	.align		4
.L_169:
        /*03b8*/ 	.word	index@(_ZN5flash44flash_bwd_dq_dk_dv_loop_seqk_parallel_kernelI23Flash_bwd_kernel_traitsILi96ELi64ELi128ELi8ELi2ELi4ELi4ELb1ELb0EN7cutlass6half_tE19Flash_kernel_traitsILi96ELi64ELi128ELi8ES3_EELb0ELb0ELb0ELb0ELb0ELb0ELb0EEEvNS_16Flash_bwd_paramsE)
        /*03bc*/ 	.word	0x00000040


	//----- nvinfo : EIATTR_REGCOUNT
	.align		4
.L_170:
        /*03c0*/ 	.byte	0x04, 0x2f
        /*03c2*/ 	.short	(.L_172 - .L_171)
	.align		4
.L_171:
        /*03c4*/ 	.word	index@(_ZN5flash44flash_bwd_dq_dk_dv_loop_seqk_parallel_kernelI23Flash_bwd_kernel_traitsILi96ELi64ELi128ELi8ELi2ELi4ELi4ELb1ELb0EN7cutlass6half_tE19Flash_kernel_traitsILi96ELi64ELi128ELi8ES3_EELb0ELb0ELb0ELb0ELb0ELb1ELb0EEEvNS_16Flash_bwd_paramsE)
        /*03c8*/ 	.word	0x000000ff


	//----- nvinfo : EIATTR_FRAME_SIZE
	.align		4
.L_172:
        /*03cc*/ 	.byte	0x04, 0x11
        /*03ce*/ 	.short	(.L_174 - .L_173)
	.align		4
.L_173:
        /*03d0*/ 	.word	index@(_ZN5flash44flash_bwd_dq_dk_dv_loop_seqk_parallel_kernelI23Flash_bwd_kernel_traitsILi96ELi64ELi128ELi8ELi2ELi4ELi4ELb1ELb0EN7cutlass6half_tE19Flash_kernel_traitsILi96ELi64ELi128ELi8ES3_EELb0ELb0ELb0ELb0ELb0ELb1ELb0EEEvNS_16Flash_bwd_paramsE)
        /*03d4*/ 	.word	0x00000030


	//----- nvinfo : EIATTR_MIN_STACK_SIZE
	.align		4
.L_174:
        /*03d8*/ 	.byte	0x04, 0x12
        /*03da*/ 	.short	(.L_176 - .L_175)
	.align		4
.L_175:
        /*03dc*/ 	.word	index@(_ZN5flash44flash_bwd_dq_dk_dv_loop_seqk_parallel_kernelI23Flash_bwd_kernel_traitsILi96ELi64ELi128ELi8ELi2ELi4ELi4ELb1ELb0EN7cutlass6half_tE19Flash_kernel_traitsILi96ELi64ELi128ELi8ES3_EELb0ELb0ELb0ELb0ELb0ELb1ELb0EEEvNS_16Flash_bwd_paramsE)
        /*03e0*/ 	.word	0x00000030


	//----- nvinfo : EIATTR_MIN_STACK_SIZE
	.align		4
.L_176:
        /*03e4*/ 	.byte	0x04, 0x12
        /*03e6*/ 	.short	(.L_178 - .L_177)
	.align		4
.L_177:
        /*03e8*/ 	.word	index@(_ZN5flash44flash_bwd_dq_dk_dv_loop_seqk_parallel_kernelI23Flash_bwd_kernel_traitsILi96ELi64ELi128ELi8ELi2ELi4ELi4ELb1ELb0EN7cutlass6half_tE19Flash_kernel_traitsILi96ELi64ELi128ELi8ES3_EELb0ELb0ELb0ELb0ELb0ELb0ELb0EEEvNS_16Flash_bwd_paramsE)
        /*03ec*/ 	.word	0x00000040


	//----- nvinfo : EIATTR_MIN_STACK_SIZE
	.align		4
.L_178:
        /*03f0*/ 	.byte	0x04, 0x12
        /*03f2*/ 	.short	(.L_180 - .L_179)
	.align		4
.L_179:
        /*03f4*/ 	.word	index@(_ZN5flash44flash_bwd_dq_dk_dv_loop_seqk_parallel_kernelI23Flash_bwd_kernel_traitsILi96ELi64ELi128ELi8ELi2ELi4ELi4ELb1ELb0EN7cutlass6half_tE19Flash_kernel_traitsILi96ELi64ELi128ELi8ES3_EELb0ELb0ELb1ELb0ELb0ELb0ELb0EEEvNS_16Flash_bwd_paramsE)
        /*03f8*/ 	.word	0x00000038


	//----- nvinfo : EIATTR_MIN_STACK_SIZE
	.align		4
.L_180:
        /*03fc*/ 	.byte	0x04, 0x12
        /*03fe*/ 	.short	(.L_182 - .L_181)
	.align		4
.L_181:
        /*0400*/ 	.word	index@(_ZN5flash44flash_bwd_dq_dk_dv_loop_seqk_parallel_kernelI23Flash_bwd_kernel_traitsILi96ELi64ELi128ELi8ELi2ELi4ELi4ELb1ELb0EN7cutlass6half_tE19Flash_kernel_traitsILi96ELi64ELi128ELi8ES3_EELb0ELb0ELb0ELb0ELb1ELb1ELb0EEEvNS_16Flash_bwd_paramsE)
        /*0404*/ 	.word	0x00000028


	//----- nvinfo : EIATTR_MIN_STACK_SIZE
	.align		4
.L_182:
        /*0408*/ 	.byte	0x04, 0x12
        /*040a*/ 	.short	(.L_184 - .L_183)
	.align		4
.L_183:
        /*040c*/ 	.word	index@(_ZN5flash44flash_bwd_dq_dk_dv_loop_seqk_parallel_kernelI23Flash_bwd_kernel_traitsILi96ELi64ELi128ELi8ELi2ELi4ELi4ELb1ELb0EN7cutlass6half_tE19Flash_kernel_traitsILi96ELi64ELi128ELi8ES3_EELb0ELb0ELb0ELb1ELb0ELb0ELb0EEEvNS_16Flash_bwd_paramsE)
        /*0410*/ 	.word	0x00000048


	//----- nvinfo : EIATTR_MIN_STACK_SIZE
	.align		4
.L_184:
        /*0414*/ 	.byte	0x04, 0x12
        /*0416*/ 	.short	(.L_186 - .L_185)
	.align		4
.L_185:
        /*0418*/ 	.word	index@(_ZN5flash44flash_bwd_dq_dk_dv_loop_seqk_parallel_kernelI23Flash_bwd_kernel_traitsILi96ELi64ELi128ELi8ELi2ELi4ELi4ELb1ELb0EN7cutlass6half_tE19Flash_kernel_traitsILi96ELi64ELi128ELi8ES3_EELb0ELb0ELb1ELb0ELb0ELb1ELb0EEEvNS_16Flash_bwd_paramsE)
        /*041c*/ 	.word	0x00000030


	//----- nvinfo : EIATTR_MIN_STACK_SIZE
	.align		4
.L_186:
        /*0420*/ 	.byte	0x04, 0x12
        /*0422*/ 	.short	(.L_188 - .L_187)
	.align		4
.L_187:
        /*0424*/ 	.word	index@(_ZN5flash44flash_bwd_dq_dk_dv_loop_seqk_parallel_kernelI23Flash_bwd_kernel_traitsILi96ELi64ELi128ELi8ELi2ELi4ELi4ELb1ELb0EN7cutlass6half_tE19Flash_kernel_traitsILi96ELi64ELi128ELi8ES3_EELb0ELb0ELb1ELb1ELb0ELb0ELb0EEEvNS_16Flash_bwd_paramsE)
        /*0428*/ 	.word	0x00000038


	//----- nvinfo : EIATTR_MIN_STACK_SIZE
	.align		4
.L_188:
        /*042c*/ 	.byte	0x04, 0x12
        /*042e*/ 	.short	(.L_190 - .L_189)
	.align		4
.L_189:
        /*0430*/ 	.word	index@(_ZN5flash27flash_bwd_convert_dq_kernelI23Flash_bwd_kernel_traitsILi96ELi64ELi128ELi8ELi2ELi4ELi4ELb1ELb0EN7cutlass6half_tE19Flash_kernel_traitsILi96ELi64ELi128ELi8ES3_EEEEvNS_16Flash_bwd_paramsEi)
        /*0434*/ 	.word	0x00000000


	//----- nvinfo : EIATTR_MIN_STACK_SIZE
	.align		4
.L_190:
        /*0438*/ 	.byte	0x04, 0x12
        /*043a*/ 	.short	(.L_192 - .L_191)
	.align		4
.L_191:
        /*043c*/ 	.word	index@(_ZN5flash44flash_bwd_dq_dk_dv_loop_seqk_parallel_kernelI23Flash_bwd_kernel_traitsILi96ELi64ELi128ELi8ELi2ELi4ELi4ELb1ELb0EN7cutlass6half_tE19Flash_kernel_traitsILi96ELi64ELi128ELi8ES3_EELb1ELb0ELb0ELb0ELb0ELb1ELb0EEEvNS_16Flash_bwd_paramsE)
        /*0440*/ 	.word	0x00000030


	//----- nvinfo : EIATTR_MIN_STACK_SIZE
	.align		4
.L_192:
        /*0444*/ 	.byte	0x04, 0x12
        /*0446*/ 	.short	(.L_194 - .L_193)
	.align		4
.L_193:
        /*0448*/ 	.word	index@(_ZN5flash44flash_bwd_dq_dk_dv_loop_seqk_parallel_kernelI23Flash_bwd_kernel_traitsILi96ELi64ELi128ELi8ELi2ELi4ELi4ELb1ELb0EN7cutlass6half_tE19Flash_kernel_traitsILi96ELi64ELi128ELi8ES3_EELb0ELb0ELb0ELb0ELb0ELb1ELb1EEEvNS_16Flash_bwd_paramsE)
        /*044c*/ 	.word	0x000000b0


	//----- nvinfo : EIATTR_MIN_STACK_SIZE
	.align		4
.L_194:
        /*0450*/ 	.byte	0x04, 0x12
        /*0452*/ 	.short	(.L_196 - .L_195)
	.align		4
.L_195:
        /*0454*/ 	.word	index@(_ZN5flash44flash_bwd_dq_dk_dv_loop_seqk_parallel_kernelI23Flash_bwd_kernel_traitsILi96ELi64ELi128ELi8ELi2ELi4ELi4ELb1ELb0EN7cutlass6half_tE19Flash_kernel_traitsILi96ELi64ELi128ELi8ES3_EELb1ELb0ELb0ELb0ELb0ELb0ELb0EEEvNS_16Flash_bwd_paramsE)
        /*0458*/ 	.word	0x00000040


	//----- nvinfo : EIATTR_MIN_STACK_SIZE
	.align		4
.L_196:
        /*045c*/ 	.byte	0x04, 0x12
        /*045e*/ 	.short	(.L_198 - .L_197)
	.align		4
.L_197:
        /*0460*/ 	.word	index@(_ZN5flash44flash_bwd_dq_dk_dv_loop_seqk_parallel_kernelI23Flash_bwd_kernel_traitsILi96ELi64ELi128ELi8ELi2ELi4ELi4ELb1ELb0EN7cutlass6half_tE19Flash_kernel_traitsILi96ELi64ELi128ELi8ES3_EELb0ELb0ELb0ELb0ELb0ELb0ELb1EEEvNS_16Flash_bwd_paramsE)
        /*0464*/ 	.word	0x000000c0


	//----- nvinfo : EIATTR_MIN_STACK_SIZE
	.align		4
.L_198:
        /*0468*/ 	.byte	0x04, 0x12
        /*046a*/ 	.short	(.L_200 - .L_199)
	.align		4
.L_199:
        /*046c*/ 	.word	index@(_ZN5flash44flash_bwd_dq_dk_dv_loop_seqk_parallel_kernelI23Flash_bwd_kernel_traitsILi96ELi64ELi128ELi8ELi2ELi4ELi4ELb1ELb0EN7cutlass6half_tE19Flash_kernel_traitsILi96ELi64ELi128ELi8ES3_EELb1ELb0ELb1ELb0ELb0ELb0ELb0EEEvNS_16Flash_bwd_paramsE)
        /*0470*/ 	.word	0x00000038


	//----- nvinfo : EIATTR_MIN_STACK_SIZE
	.align		4
.L_200:
        /*0474*/ 	.byte	0x04, 0x12
        /*0476*/ 	.short	(.L_202 - .L_201)
	.align		4
.L_201:
        /*0478*/ 	.word	index@(_ZN5flash44flash_bwd_dq_dk_dv_loop_seqk_parallel_kernelI23Flash_bwd_kernel_traitsILi96ELi64ELi128ELi8ELi2ELi4ELi4ELb1ELb0EN7cutlass6half_tE19Flash_kernel_traitsILi96ELi64ELi128ELi8ES3_EELb0ELb0ELb1ELb0ELb0ELb0ELb1EEEvNS_16Flash_bwd_paramsE)
        /*047c*/ 	.word	0x000000b8


	//----- nvinfo : EIATTR_MIN_STACK_SIZE
	.align		4
.L_202:
        /*0480*/ 	.byte	0x04, 0x12
        /*0482*/ 	.short	(.L_204 - .L_203)
	.align		4
.L_203:
        /*0484*/ 	.word	index@(_ZN5flash44flash_bwd_dq_dk_dv_loop_seqk_parallel_kernelI23Flash_bwd_kernel_traitsILi96ELi64ELi128ELi8ELi2ELi4ELi4ELb1ELb0EN7cutlass6half_tE19Flash_kernel_traitsILi96ELi64ELi128ELi8ES3_EELb1ELb0ELb0ELb0ELb1ELb1ELb0EEEvNS_16Flash_bwd_paramsE)
        /*0488*/ 	.word	0x00000038


	//----- nvinfo : EIATTR_MIN_STACK_SIZE
	.align		4
.L_204:
        /*048c*/ 	.byte	0x04, 0x12
        /*048e*/ 	.short	(.L_206 - .L_205)
	.align		4
.L_205:
        /*0490*/ 	.word	index@(_ZN5flash44flash_bwd_dq_dk_dv_loop_seqk_parallel_kernelI23Flash_bwd_kernel_traitsILi96ELi64ELi128ELi8ELi2ELi4ELi4ELb1ELb0EN7cutlass6half_tE19Flash_kernel_traitsILi96ELi64ELi128ELi8ES3_EELb0ELb0ELb0ELb0ELb1ELb1ELb1EEEvNS_16Flash_bwd_paramsE)
        /*0494*/ 	.word	0x000000a0


	//----- nvinfo : EIATTR_MIN_STACK_SIZE
	.align		4
.L_206:
        /*0498*/ 	.byte	0x04, 0x12
        /*049a*/ 	.short	(.L_208 - .L_207)
	.align		4
.L_207:
        /*049c*/ 	.word	index@(_ZN5flash44flash_bwd_dq_dk_dv_loop_seqk_parallel_kernelI23Flash_bwd_kernel_traitsILi96ELi64ELi128ELi8ELi2ELi4ELi4ELb1ELb0EN7cutlass6half_tE19Flash_kernel_traitsILi96ELi64ELi128ELi8ES3_EELb1ELb0ELb0ELb1ELb0ELb0ELb0EEEvNS_16Flash_bwd_paramsE)
        /*04a0*/ 	.word	0x00000060


	//----- nvinfo : EIATTR_MIN_STACK_SIZE
	.align		4
.L_208:
        /*04a4*/ 	.byte	0x04, 0x12
        /*04a6*/ 	.short	(.L_210 - .L_209)
	.align		4
.L_209:
        /*04a8*/ 	.word	index@(_ZN5flash44flash_bwd_dq_dk_dv_loop_seqk_parallel_kernelI23Flash_bwd_kernel_traitsILi96ELi64ELi128ELi8ELi2ELi4ELi4ELb1ELb0EN7cutlass6half_tE19Flash_kernel_traitsILi96ELi64ELi128ELi8ES3_EELb0ELb0ELb0ELb1ELb0ELb0ELb1EEEvNS_16Flash_bwd_paramsE)
        /*04ac*/ 	.word	0x000000c0


	//----- nvinfo : EIATTR_MIN_STACK_SIZE
	.align		4
.L_210:
        /*04b0*/ 	.byte	0x04, 0x12
        /*04b2*/ 	.short	(.L_212 - .L_211)
	.align		4
.L_211:
        /*04b4*/ 	.word	index@(_ZN5flash44flash_bwd_dq_dk_dv_loop_seqk_parallel_kernelI23Flash_bwd_kernel_traitsILi96ELi64ELi128ELi8ELi2ELi4ELi4ELb1ELb0EN7cutlass6half_tE19Flash_kernel_traitsILi96ELi64ELi128ELi8ES3_EELb1ELb0ELb1ELb0ELb0ELb1ELb0EEEvNS_16Flash_bwd_paramsE)
        /*04b8*/ 	.word	0x00000030


	//----- nvinfo : EIATTR_MIN_STACK_SIZE
	.align		4
.L_212:
        /*04bc*/ 	.byte	0x04, 0x12
        /*04be*/ 	.short	(.L_214 - .L_213)
	.align		4
.L_213:
        /*04c0*/ 	.word	index@(_ZN5flash44flash_bwd_dq_dk_dv_loop_seqk_parallel_kernelI23Flash_bwd_kernel_traitsILi96ELi64ELi128ELi8ELi2ELi4ELi4ELb1ELb0EN7cutlass6half_tE19Flash_kernel_traitsILi96ELi64ELi128ELi8ES3_EELb0ELb0ELb1ELb0ELb0ELb1ELb1EEEvNS_16Flash_bwd_paramsE)
        /*04c4*/ 	.word	0x000000b0


	//----- nvinfo : EIATTR_MIN_STACK_SIZE
	.align		4
.L_214:
        /*04c8*/ 	.byte	0x04, 0x12
        /*04ca*/ 	.short	(.L_216 - .L_215)
	.align		4
.L_215:
        /*04cc*/ 	.word	index@(_ZN5flash44flash_bwd_dq_dk_dv_loop_seqk_parallel_kernelI23Flash_bwd_kernel_traitsILi96ELi64ELi128ELi8ELi2ELi4ELi4ELb1ELb0EN7cutlass6half_tE19Flash_kernel_traitsILi96ELi64ELi128ELi8ES3_EELb1ELb0ELb1ELb1ELb0ELb0ELb0EEEvNS_16Flash_bwd_paramsE)
        /*04d0*/ 	.word	0x00000040


	//----- nvinfo : EIATTR_MIN_STACK_SIZE
	.align		4
.L_216:
        /*04d4*/ 	.byte	0x04, 0x12
        /*04d6*/ 	.short	(.L_218 - .L_217)
	.align		4
.L_217:
        /*04d8*/ 	.word	index@(_ZN5flash44flash_bwd_dq_dk_dv_loop_seqk_parallel_kernelI23Flash_bwd_kernel_traitsILi96ELi64ELi128ELi8ELi2ELi4ELi4ELb1ELb0EN7cutlass6half_tE19Flash_kernel_traitsILi96ELi64ELi128ELi8ES3_EELb0ELb0ELb1ELb1ELb0ELb0ELb1EEEvNS_16Flash_bwd_paramsE)
        /*04dc*/ 	.word	0x000000c0


	//----- nvinfo : EIATTR_MIN_STACK_SIZE
	.align		4
.L_218:
        /*04e0*/ 	.byte	0x04, 0x12
        /*04e2*/ 	.short	(.L_220 - .L_219)
	.align		4
.L_219:
        /*04e4*/ 	.word	index@(_ZN5flash25flash_bwd_dot_do_o_kernelILb0E23Flash_bwd_kernel_traitsILi96ELi64ELi128ELi8ELi2ELi4ELi4ELb1ELb0EN7cutlass6half_tE19Flash_kernel_traitsILi96ELi64ELi128ELi8ES3_EEEEvNS_16Flash_bwd_paramsE)
        /*04e8*/ 	.word	0x00000000


	//----- nvinfo : EIATTR_MIN_STACK_SIZE
	.align		4
.L_220:
        /*04ec*/ 	.byte	0x04, 0x12
        /*04ee*/ 	.short	(.L_222 - .L_221)
	.align		4
.L_221:
        /*04f0*/ 	.word	index@(_ZN5flash25flash_bwd_dot_do_o_kernelILb1E23Flash_bwd_kernel_traitsILi96ELi64ELi128ELi8ELi2ELi4ELi4ELb1ELb0EN7cutlass6half_tE19Flash_kernel_traitsILi96ELi64ELi128ELi8ES3_EEEEvNS_16Flash_bwd_paramsE)
        /*04f4*/ 	.word	0x00000000


	//----- nvinfo : EIATTR_MIN_STACK_SIZE
	.align		4
.L_222:
        /*04f8*/ 	.byte	0x04, 0x12
        /*04fa*/ 	.short	(.L_224 - .L_223)
	.align		4
.L_223:
        /*04fc*/ 	.word	index@(_ZN5flash27flash_bwd_convert_dq_kernelI23Flash_bwd_kernel_traitsILi96ELi64ELi128ELi8ELi2ELi4ELi4ELb0ELb0EN7cutlass6half_tE19Flash_kernel_traitsILi96ELi64ELi128ELi8ES3_EEEEvNS_16Flash_bwd_paramsEi)
        /*0500*/ 	.word	0x00000000


	//----- nvinfo : EIATTR_MIN_STACK_SIZE
	.align		4
.L_224:
        /*0504*/ 	.byte	0x04, 0x12
        /*0506*/ 	.short	(.L_226 - .L_225)
	.align		4
.L_225:
        /*0508*/ 	.word	index@(_ZN5flash44flash_bwd_dq_dk_dv_loop_seqk_parallel_kernelI23Flash_bwd_kernel_traitsILi96ELi64ELi128ELi8ELi2ELi4ELi4ELb0ELb0EN7cutlass6half_tE19Flash_kernel_traitsILi96ELi64ELi128ELi8ES3_EELb1ELb0ELb0ELb0ELb0ELb1ELb0EEEvNS_16Flash_bwd_paramsE)
        /*050c*/ 	.word	0x00000000


	//----- nvinfo : EIATTR_MIN_STACK_SIZE
	.align		4
.L_226:
        /*0510*/ 	.byte	0x04, 0x12
        /*0512*/ 	.short	(.L_228 - .L_227)
	.align		4
.L_227:
        /*0514*/ 	.word	index@(_ZN5flash44flash_bwd_dq_dk_dv_loop_seqk_parallel_kernelI23Flash_bwd_kernel_traitsILi96ELi64ELi128ELi8ELi2ELi4ELi4ELb0ELb0EN7cutlass6half_tE19Flash_kernel_traitsILi96ELi64ELi128ELi8ES3_EELb0ELb0ELb0ELb0ELb0ELb1ELb1EEEvNS_16Flash_bwd_paramsE)
        /*0518*/ 	.word	0x00000008


	//----- nvinfo : EIATTR_MIN_STACK_SIZE
	.align		4
.L_228:
        /*051c*/ 	.byte	0x04, 0x12
        /*051e*/ 	.short	(.L_230 - .L_229)
	.align		4
.L_229:
        /*0520*/ 	.word	index@(_ZN5flash44flash_bwd_dq_dk_dv_loop_seqk_parallel_kernelI23Flash_bwd_kernel_traitsILi96ELi64ELi128ELi8ELi2ELi4ELi4ELb0ELb0EN7cutlass6half_tE19Flash_kernel_traitsILi96ELi64ELi128ELi8ES3_EELb1ELb0ELb0ELb0ELb0ELb0ELb0EEEvNS_16Flash_bwd_paramsE)
        /*0524*/ 	.word	0x00000000


	//----- nvinfo : EIATTR_MIN_STACK_SIZE
	.align		4
.L_230:
        /*0528*/ 	.byte	0x04, 0x12
        /*052a*/ 	.short	(.L_232 - .L_231)
	.align		4
.L_231:
        /*052c*/ 	.word	index@(_ZN5flash44flash_bwd_dq_dk_dv_loop_seqk_parallel_kernelI23Flash_bwd_kernel_traitsILi96ELi64ELi128ELi8ELi2ELi4ELi4ELb0ELb0EN7cutlass6half_tE19Flash_kernel_traitsILi96ELi64ELi128ELi8ES3_EELb0ELb0ELb0ELb0ELb0ELb0ELb1EEEvNS_16Flash_bwd_paramsE)
        /*0530*/ 	.word	0x00000008


	//----- nvinfo : EIATTR_MIN_STACK_SIZE
	.align		4
.L_232:
        /*0534*/ 	.byte	0x04, 0x12
        /*0536*/ 	.short	(.L_234 - .L_233)
	.align		4
.L_233:
        /*0538*/ 	.word	index@(_ZN5flash44flash_bwd_dq_dk_dv_loop_seqk_parallel_kernelI23Flash_bwd_kernel_traitsILi96ELi64ELi128ELi8ELi2ELi4ELi4ELb0ELb0EN7cutlass6half_tE19Flash_kernel_traitsILi96ELi64ELi128ELi8ES3_EELb1ELb0ELb1ELb0ELb0ELb0ELb0EEEvNS_16Flash_bwd_paramsE)
        /*053c*/ 	.word	0x00000000


	//----- nvinfo : EIATTR_MIN_STACK_SIZE
	.align		4
.L_234:
        /*0540*/ 	.byte	0x04, 0x12
        /*0542*/ 	.short	(.L_236 - .L_235)
	.align		4
.L_235:
        /*0544*/ 	.word	index@(_ZN5flash44flash_bwd_dq_dk_dv_loop_seqk_parallel_kernelI23Flash_bwd_kernel_traitsILi96ELi64ELi128ELi8ELi2ELi4ELi4ELb0ELb0EN7cutlass6half_tE19Flash_kernel_traitsILi96ELi64ELi128ELi8ES3_EELb0ELb0ELb1ELb0ELb0ELb0ELb1EEEvNS_16Flash_bwd_paramsE)
        /*0548*/ 	.word	0x00000000


	//----- nvinfo : EIATTR_MIN_STACK_SIZE
	.align		4
.L_236:
        /*054c*/ 	.byte	0x04, 0x12
        /*054e*/ 	.short	(.L_238 - .L_237)
	.align		4
.L_237:
        /*0550*/ 	.word	index@(_ZN5flash44flash_bwd_dq_dk_dv_loop_seqk_parallel_kernelI23Flash_bwd_kernel_traitsILi96ELi64ELi128ELi8ELi2ELi4ELi4ELb0ELb0EN7cutlass6half_tE19Flash_kernel_traitsILi96ELi64ELi128ELi8ES3_EELb1ELb0ELb0ELb0ELb1ELb1ELb0EEEvNS_16Flash_bwd_paramsE)
        /*0554*/ 	.word	0x00000000


	//----- nvinfo : EIATTR_MIN_STACK_SIZE
	.align		4
.L_238:
        /*0558*/ 	.byte	0x04, 0x12
        /*055a*/ 	.short	(.L_240 - .L_239)
	.align		4
.L_239:
        /*055c*/ 	.word	index@(_ZN5flash44flash_bwd_dq_dk_dv_loop_seqk_parallel_kernelI23Flash_bwd_kernel_traitsILi96ELi64ELi128ELi8ELi2ELi4ELi4ELb0ELb0EN7cutlass6half_tE19Flash_kernel_traitsILi96ELi64ELi128ELi8ES3_EELb0ELb0ELb0ELb0ELb1ELb1ELb1EEEvNS_16Flash_bwd_paramsE)
        /*0560*/ 	.word	0x00000008


	//----- nvinfo : EIATTR_MIN_STACK_SIZE
	.align		4
.L_240:
        /*0564*/ 	.byte	0x04, 0x12
        /*0566*/ 	.short	(.L_242 - .L_241)
	.align		4
.L_241:
        /*0568*/ 	.word	index@(_ZN5flash44flash_bwd_dq_dk_dv_loop_seqk_parallel_kernelI23Flash_bwd_kernel_traitsILi96ELi64ELi128ELi8ELi2ELi4ELi4ELb0ELb0EN7cutlass6half_tE19Flash_kernel_traitsILi96ELi64ELi128ELi8ES3_EELb1ELb0ELb0ELb1ELb0ELb0ELb0EEEvNS_16Flash_bwd_paramsE)
        /*056c*/ 	.word	0x00000000


	//----- nvinfo : EIATTR_MIN_STACK_SIZE
	.align		4
.L_242:
        /*0570*/ 	.byte	0x04, 0x12
        /*0572*/ 	.short	(.L_244 - .L_243)
	.align		4
.L_243:
        /*0574*/ 	.word	index@(_ZN5flash44flash_bwd_dq_dk_dv_loop_seqk_parallel_kernelI23Flash_bwd_kernel_traitsILi96ELi64ELi128ELi8ELi2ELi4ELi4ELb0ELb0EN7cutlass6half_tE19Flash_kernel_traitsILi96ELi64ELi128ELi8ES3_EELb0ELb0ELb0ELb1ELb0ELb0ELb1EEEvNS_16Flash_bwd_paramsE)
        /*0578*/ 	.word	0x00000008


	//----- nvinfo : EIATTR_MIN_STACK_SIZE
	.align		4
.L_244:
        /*057c*/ 	.byte	0x04, 0x12
        /*057e*/ 	.short	(.L_246 - .L_245)
	.align		4
.L_245:
        /*0580*/ 	.word	index@(_ZN5flash44flash_bwd_dq_dk_dv_loop_seqk_parallel_kernelI23Flash_bwd_kernel_traitsILi96ELi64ELi128ELi8ELi2ELi4ELi4ELb0ELb0EN7cutlass6half_tE19Flash_kernel_traitsILi96ELi64ELi128ELi8ES3_EELb1ELb0ELb1ELb0ELb0ELb1ELb0EEEvNS_16Flash_bwd_paramsE)
        /*0584*/ 	.word	0x00000000


	//----- nvinfo : EIATTR_MIN_STACK_SIZE
	.align		4
.L_246:
        /*0588*/ 	.byte	0x04, 0x12
        /*058a*/ 	.short	(.L_248 - .L_247)
	.align		4
.L_247:
        /*058c*/ 	.word	index@(_ZN5flash44flash_bwd_dq_dk_dv_loop_seqk_parallel_kernelI23Flash_bwd_kernel_traitsILi96ELi64ELi128ELi8ELi2ELi4ELi4ELb0ELb0EN7cutlass6half_tE19Flash_kernel_traitsILi96ELi64ELi128ELi8ES3_EELb0ELb0ELb1ELb0ELb0ELb1ELb1EEEvNS_16Flash_bwd_paramsE)
        /*0590*/ 	.word	0x00000008


	//----- nvinfo : EIATTR_MIN_STACK_SIZE
	.align		4
.L_248:
        /*0594*/ 	.byte	0x04, 0x12
        /*0596*/ 	.short	(.L_250 - .L_249)
	.align		4
.L_249:
        /*0598*/ 	.word	index@(_ZN5flash44flash_bwd_dq_dk_dv_loop_seqk_parallel_kernelI23Flash_bwd_kernel_traitsILi96ELi64ELi128ELi8ELi2ELi4ELi4ELb0ELb0EN7cutlass6half_tE19Flash_kernel_traitsILi96ELi64ELi128ELi8ES3_EELb1ELb0ELb1ELb1ELb0ELb0ELb0EEEvNS_16Flash_bwd_paramsE)
        /*059c*/ 	.word	0x00000000


	//----- nvinfo : EIATTR_MIN_STACK_SIZE
	.align		4
.L_250:
        /*05a0*/ 	.byte	0x04, 0x12
        /*05a2*/ 	.short	(.L_252 - .L_251)
	.align		4
.L_251:
        /*05a4*/ 	.word	index@(_ZN5flash44flash_bwd_dq_dk_dv_loop_seqk_parallel_kernelI23Flash_bwd_kernel_traitsILi96ELi64ELi128ELi8ELi2ELi4ELi4ELb0ELb0EN7cutlass6half_tE19Flash_kernel_traitsILi96ELi64ELi128ELi8ES3_EELb0ELb0ELb1ELb1ELb0ELb0ELb1EEEvNS_16Flash_bwd_paramsE)
        /*05a8*/ 	.word	0x00000008


	//----- nvinfo : EIATTR_MIN_STACK_SIZE
	.align		4
.L_252:
        /*05ac*/ 	.byte	0x04, 0x12
        /*05ae*/ 	.short	(.L_254 - .L_253)
	.align		4
.L_253:
        /*05b0*/ 	.word	index@(_ZN5flash25flash_bwd_dot_do_o_kernelILb0E23Flash_bwd_kernel_traitsILi96ELi64ELi128ELi8ELi2ELi4ELi4ELb0ELb0EN7cutlass6half_tE19Flash_kernel_traitsILi96ELi64ELi128ELi8ES3_EEEEvNS_16Flash_bwd_paramsE)
        /*05b4*/ 	.word	0x00000000


	//----- nvinfo : EIATTR_MIN_STACK_SIZE
	.align		4
.L_254:
        /*05b8*/ 	.byte	0x04, 0x12
        /*05ba*/ 	.short	(.L_256 - .L_255)
	.align		4
.L_255:
        /*05bc*/ 	.word	index@(_ZN5flash25flash_bwd_dot_do_o_kernelILb1E23Flash_bwd_kernel_traitsILi96ELi64ELi128ELi8ELi2ELi4ELi4ELb0ELb0EN7cutlass6half_tE19Flash_kernel_traitsILi96ELi64ELi128ELi8ES3_EEEEvNS_16Flash_bwd_paramsE)
        /*05c0*/ 	.word	0x00000000
.L_256:


//--------------------- .nv.compat                --------------------------
	.section	.nv.compat,"",@"SHT_CUDA_COMPAT_INFO"
	.align	4
        /*0000*/ 	.byte	0x02, 0x09, 0x01, 0x00, 0x02, 0x02, 0x01, 0x00, 0x02, 0x05, 0x05, 0x00, 0x03, 0x07, 0x01, 0x01
        /*0010*/ 	.byte	0x02, 0x03, 0x00, 0x00, 0x02, 0x06, 0x01, 0x00, 0x04, 0x0b, 0x08, 0x00, 0x00, 0x00, 0x00, 0x00
        /*0020*/ 	.byte	0x00, 0x00, 0x00, 0x00


//--------------------- .nv.info._ZN5flash44flash_bwd_dq_dk_dv_loop_seqk_parallel_kernelI23Flash_bwd_kernel_traitsILi96ELi64ELi128ELi8ELi2ELi4ELi4ELb1ELb0EN7cutlass6half_tE19Flash_kernel_traitsILi96ELi64ELi128ELi8ES3_EELb0ELb0ELb0ELb0ELb0ELb1ELb0EEEvNS_16Flash_bwd_paramsE --------------------------
	.section	.nv.info._ZN5flash44flash_bwd_dq_dk_dv_loop_seqk_parallel_kernelI23Flash_bwd_kernel_traitsILi96ELi64ELi128ELi8ELi2ELi4ELi4ELb1ELb0EN7cutlass6half_tE19Flash_kernel_traitsILi96ELi64ELi128ELi8ES3_EELb0ELb0ELb0ELb0ELb0ELb1ELb0EEEvNS_16Flash_bwd_paramsE,"",@"SHT_CUDA_INFO"
	.sectionflags	@""
	.align	4


	//----- nvinfo : EIATTR_CUDA_API_VERSION
	.align		4
        /*0000*/ 	.byte	0x04, 0x37
        /*0002*/ 	.short	(.L_258 - .L_257)
.L_257:
        /*0004*/ 	.word	0x00000082


	//----- nvinfo : EIATTR_KPARAM_INFO
	.align		4
.L_258:
        /*0008*/ 	.byte	0x04, 0x17
        /*000a*/ 	.short	(.L_260 - .L_259)
.L_259:
        /*000c*/ 	.word	0x00000000
        /*0010*/ 	.short	0x0000
        /*0012*/ 	.short	0x0000
        /*0014*/ 	.byte	0x00, 0xf0, 0x01, 0x0a


	//----- nvinfo : EIATTR_SPARSE_MMA_MASK
	.align		4
.L_260:
        /*0018*/ 	.byte	0x03, 0x50
        /*001a*/ 	.short	0x0000


	//----- nvinfo : EIATTR_MAXREG_COUNT
	.align		4
        /*001c*/ 	.byte	0x03, 0x1b
        /*001e*/ 	.short	0x00ff


	//----- nvinfo : EIATTR_NUM_BARRIERS
	.align		4
        /*0020*/ 	.byte	0x02, 0x4c
        /*0022*/ 	.byte	0x01
	.zero		1


	//----- nvinfo : EIATTR_ANNOTATIONS
	.align		4
        /*0024*/ 	.byte	0x04, 0x55
        /*0026*/ 	.short	(.L_262 - .L_261)


	//   ....[0]....
.L_261:
        /*0028*/ 	.word	0x00000001
        /*002c*/ 	.byte	0xa0, 0x00, 0x00, 0x00, 0x01, 0x00, 0x00, 0x00, 0xc0, 0x03, 0x00, 0x00, 0x01, 0x00, 0x00, 0x00
        /* <DEDUP_REMOVED lines=12> */
        /*00fc*/ 	.byte	0x60, 0x80, 0x00, 0x00


	//----- nvinfo : EIATTR_MERCURY_ISA_VERSION
	.align		4
.L_262:
        /*0100*/ 	.byte	0x03, 0x5f
        /*0102*/ 	.short	0x0101


	//----- nvinfo : EIATTR_EXIT_INSTR_OFFSETS
	.align		4
        /*0104*/ 	.byte	0x04, 0x1c
        /*0106*/ 	.short	(.L_264 - .L_263)


	//   ....[0]....
.L_263:
        /*0108*/ 	.word	0x000000c0


	//   ....[1]....
        /*010c*/ 	.word	0x000080e0


	//----- nvinfo : EIATTR_CRS_STACK_SIZE
	.align		4
.L_264:
        /*0110*/ 	.byte	0x04, 0x1e
        /*0112*/ 	.short	(.L_266 - .L_265)
.L_265:
        /*0114*/ 	.word	0x00000000


	//----- nvinfo : EIATTR_CBANK_PARAM_SIZE
	.align		4
.L_266:
        /*0118*/ 	.byte	0x03, 0x19
        /*011a*/ 	.short	0x0280


	//----- nvinfo : EIATTR_PARAM_CBANK
	.align		4
        /*011c*/ 	.byte	0x04, 0x0a
        /*011e*/ 	.short	(.L_268 - .L_267)
	.align		4
.L_267:
        /*0120*/ 	.word	index@(.nv.constant0._ZN5flash44flash_bwd_dq_dk_dv_loop_seqk_parallel_kernelI23Flash_bwd_kernel_traitsILi96ELi64ELi128ELi8ELi2ELi4ELi4ELb1ELb0EN7cutlass6half_tE19Flash_kernel_traitsILi96ELi64ELi128ELi8ES3_EELb0ELb0ELb0ELb0ELb0ELb1ELb0EEEvNS_16Flash_bwd_paramsE)
        /*0124*/ 	.short	0x0210
        /*0126*/ 	.short	0x0280


	//----- nvinfo : EIATTR_SW_WAR
	.align		4
.L_268:
        /*0128*/ 	.byte	0x04, 0x36
        /*012a*/ 	.short	(.L_270 - .L_269)
.L_269:
        /*012c*/ 	.word	0x00000008
.L_270:


//--------------------- .nv.info._ZN5flash44flash_bwd_dq_dk_dv_loop_seqk_parallel_kernelI23Flash_bwd_kernel_traitsILi96ELi64ELi128ELi8ELi2ELi4ELi4ELb1ELb0EN7cutlass6half_tE19Flash_kernel_traitsILi96ELi64ELi128ELi8ES3_EELb0ELb0ELb0ELb0ELb0ELb0ELb0EEEvNS_16Flash_bwd_paramsE --------------------------
	.section	.nv.info._ZN5flash44flash_bwd_dq_dk_dv_loop_seqk_parallel_kernelI23Flash_bwd_kernel_traitsILi96ELi64ELi128ELi8ELi2ELi4ELi4ELb1ELb0EN7cutlass6half_tE19Flash_kernel_traitsILi96ELi64ELi128ELi8ES3_EELb0ELb0ELb0ELb0ELb0ELb0ELb0EEEvNS_16Flash_bwd_paramsE,"",@"SHT_CUDA_INFO"
	.sectionflags	@""
	.align	4


	//----- nvinfo : EIATTR_CUDA_API_VERSION
	.align		4
        /*0000*/ 	.byte	0x04, 0x37
        /*0002*/ 	.short	(.L_272 - .L_271)
.L_271:
        /*0004*/ 	.word	0x00000082


	//----- nvinfo : EIATTR_KPARAM_INFO
	.align		4
.L_272:
        /*0008*/ 	.byte	0x04, 0x17
        /*000a*/ 	.short	(.L_274 - .L_273)
.L_273:
        /*000c*/ 	.word	0x00000000
        /*0010*/ 	.short	0x0000
        /*0012*/ 	.short	0x0000
        /*0014*/ 	.byte	0x00, 0xf0, 0x01, 0x0a


	//----- nvinfo : EIATTR_SPARSE_MMA_MASK
	.align		4
.L_274:
        /*0018*/ 	.byte	0x03, 0x50
        /*001a*/ 	.short	0x0000


	//----- nvinfo : EIATTR_MAXREG_COUNT
	.align		4
        /*001c*/ 	.byte	0x03, 0x1b
        /*001e*/ 	.short	0x00ff


	//----- nvinfo : EIATTR_NUM_BARRIERS
	.align		4
        /*0020*/ 	.byte	0x02, 0x4c
        /*0022*/ 	.byte	0x01
	.zero		1


	//----- nvinfo : EIATTR_ANNOTATIONS
	.align		4
        /*0024*/ 	.byte	0x04, 0x55
        /*0026*/ 	.short	(.L_276 - .L_275)


	//   ....[0]....
.L_275:
        /* <DEDUP_REMOVED lines=26> */


	//----- nvinfo : EIATTR_MERCURY_ISA_VERSION
	.align		4
.L_276:
        /*01b0*/ 	.byte	0x03, 0x5f
        /*01b2*/ 	.short	0x0101


	//----- nvinfo : EIATTR_EXIT_INSTR_OFFSETS
	.align		4
        /*01b4*/ 	.byte	0x04, 0x1c
        /*01b6*/ 	.short	(.L_278 - .L_277)


	//   ....[0]....
.L_277:
        /*01b8*/ 	.word	0x000000a0


	//   ....[1]....
        /*01bc*/ 	.word	0x00009320


	//----- nvinfo : EIATTR_CRS_STACK_SIZE
	.align		4
.L_278:
        /*01c0*/ 	.byte	0x04, 0x1e
        /*01c2*/ 	.short	(.L_280 - .L_279)
.L_279:
        /*01c4*/ 	.word	0x00000000


	//----- nvinfo : EIATTR_CBANK_PARAM_SIZE
	.align		4
.L_280:
        /*01c8*/ 	.byte	0x03, 0x19
        /*01ca*/ 	.short	0x0280


	//----- nvinfo : EIATTR_PARAM_CBANK
	.align		4
        /*01cc*/ 	.byte	0x04, 0x0a
        /*01ce*/ 	.short	(.L_282 - .L_281)
	.align		4
.L_281:
        /*01d0*/ 	.word	index@(.nv.constant0._ZN5flash44flash_bwd_dq_dk_dv_loop_seqk_parallel_kernelI23Flash_bwd_kernel_traitsILi96ELi64ELi128ELi8ELi2ELi4ELi4ELb1ELb0EN7cutlass6half_tE19Flash_kernel_traitsILi96ELi64ELi128ELi8ES3_EELb0ELb0ELb0ELb0ELb0ELb0ELb0EEEvNS_16Flash_bwd_paramsE)
        /*01d4*/ 	.short	0x0210
        /*01d6*/ 	.short	0x0280


	//----- nvinfo : EIATTR_SW_WAR
	.align		4
.L_282:
        /*01d8*/ 	.byte	0x04, 0x36
        /*01da*/ 	.short	(.L_284 - .L_283)
.L_283:
        /*01dc*/ 	.word	0x00000008
.L_284:


//--------------------- .nv.info._ZN5flash44flash_bwd_dq_dk_dv_loop_seqk_parallel_kernelI23Flash_bwd_kernel_traitsILi96ELi64ELi128ELi8ELi2ELi4ELi4ELb1ELb0EN7cutlass6half_tE19Flash_kernel_traitsILi96ELi64ELi128ELi8ES3_EELb0ELb0ELb1ELb0ELb0ELb0ELb0EEEvNS_16Flash_bwd_paramsE --------------------------
	.section	.nv.info._ZN5flash44flash_bwd_dq_dk_dv_loop_seqk_parallel_kernelI23Flash_bwd_kernel_traitsILi96ELi64ELi128ELi8ELi2ELi4ELi4ELb1ELb0EN7cutlass6half_tE19Flash_kernel_traitsILi96ELi64ELi128ELi8ES3_EELb0ELb0ELb1ELb0ELb0ELb0ELb0EEEvNS_16Flash_bwd_paramsE,"",@"SHT_CUDA_INFO"
	.sectionflags	@""
	.align	4


	//----- nvinfo : EIATTR_CUDA_API_VERSION
	.align		4
        /*0000*/ 	.byte	0x04, 0x37
        /*0002*/ 	.short	(.L_286 - .L_285)
.L_285:
        /*0004*/ 	.word	0x00000082


	//----- nvinfo : EIATTR_KPARAM_INFO
	.align		4
.L_286:
        /*0008*/ 	.byte	0x04, 0x17
        /*000a*/ 	.short	(.L_288 - .L_287)
.L_287:
        /*000c*/ 	.word	0x00000000
        /*0010*/ 	.short	0x0000
        /*0012*/ 	.short	0x0000
        /*0014*/ 	.byte	0x00, 0xf0, 0x01, 0x0a


	//----- nvinfo : EIATTR_SPARSE_MMA_MASK
	.align		4
.L_288:
        /*0018*/ 	.byte	0x03, 0x50
        /*001a*/ 	.short	0x0000


	//----- nvinfo : EIATTR_MAXREG_COUNT
	.align		4
        /*001c*/ 	.byte	0x03, 0x1b
        /*001e*/ 	.short	0x00ff


	//----- nvinfo : EIATTR_NUM_BARRIERS
	.align		4
        /*0020*/ 	.byte	0x02, 0x4c
        /*0022*/ 	.byte	0x01
	.zero		1


	//----- nvinfo : EIATTR_ANNOTATIONS
	.align		4
        /*0024*/ 	.byte	0x04, 0x55
        /*0026*/ 	.short	(.L_290 - .L_289)


	//   ....[0]....
.L_289:
        /* <DEDUP_REMOVED lines=23> */
        /*018c*/ 	.byte	0x20, 0x81, 0x00, 0x00, 0x01, 0x00, 0x00, 0x00, 0x10, 0x95, 0x00, 0x00


	//----- nvinfo : EIATTR_MERCURY_ISA_VERSION
	.align		4
.L_290:
        /*0198*/ 	.byte	0x03, 0x5f
        /*019a*/ 	.short	0x0101


	//----- nvinfo : EIATTR_EXIT_INSTR_OFFSETS
	.align		4
        /*019c*/ 	.byte	0x04, 0x1c
        /*019e*/ 	.short	(.L_292 - .L_291)


	//   ....[0]....
.L_291:
        /*01a0*/ 	.word	0x000000c0


	//   ....[1]....
        /*01a4*/ 	.word	0x00009590


	//----- nvinfo : EIATTR_CRS_STACK_SIZE
	.align		4
.L_292:
        /*01a8*/ 	.byte	0x04, 0x1e
        /*01aa*/ 	.short	(.L_294 - .L_293)
.L_293:
        /*01ac*/ 	.word	0x00000000


	//----- nvinfo : EIATTR_CBANK_PARAM_SIZE
	.align		4
.L_294:
        /*01b0*/ 	.byte	0x03, 0x19
        /*01b2*/ 	.short	0x0280


	//----- nvinfo : EIATTR_PARAM_CBANK
	.align		4
        /*01b4*/ 	.byte	0x04, 0x0a
        /*01b6*/ 	.short	(.L_296 - .L_295)
	.align		4
.L_295:
        /*01b8*/ 	.word	index@(.nv.constant0._ZN5flash44flash_bwd_dq_dk_dv_loop_seqk_parallel_kernelI23Flash_bwd_kernel_traitsILi96ELi64ELi128ELi8ELi2ELi4ELi4ELb1ELb0EN7cutlass6half_tE19Flash_kernel_traitsILi96ELi64ELi128ELi8ES3_EELb0ELb0ELb1ELb0ELb0ELb0ELb0EEEvNS_16Flash_bwd_paramsE)
        /*01bc*/ 	.short	0x0210
        /*01be*/ 	.short	0x0280


	//----- nvinfo : EIATTR_SW_WAR
	.align		4
.L_296:
        /*01c0*/ 	.byte	0x04, 0x36
        /*01c2*/ 	.short	(.L_298 - .L_297)
.L_297:
        /*01c4*/ 	.word	0x00000008
.L_298:


//--------------------- .nv.info._ZN5flash44flash_bwd_dq_dk_dv_loop_seqk_parallel_kernelI23Flash_bwd_kernel_traitsILi96ELi64ELi128ELi8ELi2ELi4ELi4ELb1ELb0EN7cutlass6half_tE19Flash_kernel_traitsILi96ELi64ELi128ELi8ES3_EELb0ELb0ELb0ELb0ELb1ELb1ELb0EEEvNS_16Flash_bwd_paramsE --------------------------
	.section	.nv.info._ZN5flash44flash_bwd_dq_dk_dv_loop_seqk_parallel_kernelI23Flash_bwd_kernel_traitsILi96ELi64ELi128ELi8ELi2ELi4ELi4ELb1ELb0EN7cutlass6half_tE19Flash_kernel_traitsILi96ELi64ELi128ELi8ES3_EELb0ELb0ELb0ELb0ELb1ELb1ELb0EEEvNS_16Flash_bwd_paramsE,"",@"SHT_CUDA_INFO"
	.sectionflags	@""
	.align	4


	//----- nvinfo : EIATTR_CUDA_API_VERSION
	.align		4
        /*0000*/ 	.byte	0x04, 0x37
        /*0002*/ 	.short	(.L_300 - .L_299)
.L_299:
        /*0004*/ 	.word	0x00000082


	//----- nvinfo : EIATTR_KPARAM_INFO
	.align		4
.L_300:
        /*0008*/ 	.byte	0x04, 0x17
        /*000a*/ 	.short	(.L_302 - .L_301)
.L_301:
        /*000c*/ 	.word	0x00000000
        /*0010*/ 	.short	0x0000
        /*0012*/ 	.short	0x0000
        /*0014*/ 	.byte	0x00, 0xf0, 0x01, 0x0a


	//----- nvinfo : EIATTR_SPARSE_MMA_MASK
	.align		4
.L_302:
        /*0018*/ 	.byte	0x03, 0x50
        /*001a*/ 	.short	0x0000


	//----- nvinfo : EIATTR_MAXREG_COUNT
	.align		4
        /*001c*/ 	.byte	0x03, 0x1b
        /*001e*/ 	.short	0x00ff


	//----- nvinfo : EIATTR_NUM_BARRIERS
	.align		4
        /*0020*/ 	.byte	0x02, 0x4c
        /*0022*/ 	.byte	0x01
	.zero		1


	//----- nvinfo : EIATTR_ANNOTATIONS
	.align		4
        /*0024*/ 	.byte	0x04, 0x55
        /*0026*/ 	.short	(.L_304 - .L_303)


	//   ....[0]....
.L_303:
        /* <DEDUP_REMOVED lines=12> */


	//----- nvinfo : EIATTR_MERCURY_ISA_VERSION
	.align		4
.L_304:
        /*00d0*/ 	.byte	0x03, 0x5f
        /*00d2*/ 	.short	0x0101


	//----- nvinfo : EIATTR_EXIT_INSTR_OFFSETS
	.align		4
        /*00d4*/ 	.byte	0x04, 0x1c
        /*00d6*/ 	.short	(.L_306 - .L_305)


	//   ....[0]....
.L_305:
        /*00d8*/ 	.word	0x000000a0


	//   ....[1]....
        /*00dc*/ 	.word	0x000061c0


	//----- nvinfo : EIATTR_CBANK_PARAM_SIZE
	.align		4
.L_306:
        /*00e0*/ 	.byte	0x03, 0x19
        /*00e2*/ 	.short	0x0280


	//----- nvinfo : EIATTR_PARAM_CBANK
	.align		4
        /*00e4*/ 	.byte	0x04, 0x0a
        /*00e6*/ 	.short	(.L_308 - .L_307)
	.align		4
.L_307:
        /*00e8*/ 	.word	index@(.nv.constant0._ZN5flash44flash_bwd_dq_dk_dv_loop_seqk_parallel_kernelI23Flash_bwd_kernel_traitsILi96ELi64ELi128ELi8ELi2ELi4ELi4ELb1ELb0EN7cutlass6half_tE19Flash_kernel_traitsILi96ELi64ELi128ELi8ES3_EELb0ELb0ELb0ELb0ELb1ELb1ELb0EEEvNS_16Flash_bwd_paramsE)
        /*00ec*/ 	.short	0x0210
        /*00ee*/ 	.short	0x0280


	//----- nvinfo : EIATTR_SW_WAR
	.align		4
.L_308:
        /*00f0*/ 	.byte	0x04, 0x36
        /*00f2*/ 	.short	(.L_310 - .L_309)
.L_309:
        /*00f4*/ 	.word	0x00000008
.L_310:


//--------------------- .nv.info._ZN5flash44flash_bwd_dq_dk_dv_loop_seqk_parallel_kernelI23Flash_bwd_kernel_traitsILi96ELi64ELi128ELi8ELi2ELi4ELi4ELb1ELb0EN7cutlass6half_tE19Flash_kernel_traitsILi96ELi64ELi128ELi8ES3_EELb0ELb0ELb0ELb1ELb0ELb0ELb0EEEvNS_16Flash_bwd_paramsE --------------------------
	.section	.nv.info._ZN5flash44flash_bwd_dq_dk_dv_loop_seqk_parallel_kernelI23Flash_bwd_kernel_traitsILi96ELi64ELi128ELi8ELi2ELi4ELi4ELb1ELb0EN7cutlass6half_tE19Flash_kernel_traitsILi96ELi64ELi128ELi8ES3_EELb0ELb0ELb0ELb1ELb0ELb0ELb0EEEvNS_16Flash_bwd_paramsE,"",@"SHT_CUDA_INFO"
	.sectionflags	@""
	.align	4


	//----- nvinfo : EIATTR_CUDA_API_VERSION
	.align		4
        /*0000*/ 	.byte	0x04, 0x37
        /*0002*/ 	.short	(.L_312 - .L_311)
.L_311:
        /*0004*/ 	.word	0x00000082


	//----- nvinfo : EIATTR_KPARAM_INFO
	.align		4
.L_312:
        /*0008*/ 	.byte	0x04, 0x17
        /*000a*/ 	.short	(.L_314 - .L_313)
.L_313:
        /*000c*/ 	.word	0x00000000
        /*0010*/ 	.short	0x0000
        /*0012*/ 	.short	0x0000
        /*0014*/ 	.byte	0x00, 0xf0, 0x01, 0x0a


	//----- nvinfo : EIATTR_SPARSE_MMA_MASK
	.align		4
.L_314:
        /*0018*/ 	.byte	0x03, 0x50
        /*001a*/ 	.short	0x0000


	//----- nvinfo : EIATTR_MAXREG_COUNT
	.align		4
        /*001c*/ 	.byte	0x03, 0x1b
        /*001e*/ 	.short	0x00ff


	//----- nvinfo : EIATTR_NUM_BARRIERS
	.align		4
        /*0020*/ 	.byte	0x02, 0x4c
        /*0022*/ 	.byte	0x01
	.zero		1


	//----- nvinfo : EIATTR_ANNOTATIONS
	.align		4
        /*0024*/ 	.byte	0x04, 0x55
        /*0026*/ 	.short	(.L_316 - .L_315)


	//   ....[0]....
.L_315:
        /* <DEDUP_REMOVED lines=28> */


	//----- nvinfo : EIATTR_MERCURY_ISA_VERSION
	.align		4
.L_316:
        /*01d8*/ 	.byte	0x03, 0x5f
        /*01da*/ 	.short	0x0101


	//----- nvinfo : EIATTR_EXIT_INSTR_OFFSETS
	.align		4
        /*01dc*/ 	.byte	0x04, 0x1c
        /*01de*/ 	.short	(.L_318 - .L_317)


	//   ....[0]....
.L_317:
        /*01e0*/ 	.word	0x000000c0


	//   ....[1]....
        /*01e4*/ 	.word	0x00009ad0


	//----- nvinfo : EIATTR_CRS_STACK_SIZE
	.align		4
.L_318:
        /*01e8*/ 	.byte	0x04, 0x1e
        /*01ea*/ 	.short	(.L_320 - .L_319)
.L_319:
        /*01ec*/ 	.word	0x00000000


	//----- nvinfo : EIATTR_CBANK_PARAM_SIZE
	.align		4
.L_320:
        /*01f0*/ 	.byte	0x03, 0x19
        /*01f2*/ 	.short	0x0280


	//----- nvinfo : EIATTR_PARAM_CBANK
	.align		4
        /*01f4*/ 	.byte	0x04, 0x0a
        /*01f6*/ 	.short	(.L_322 - .L_321)
	.align		4
.L_321:
        /*01f8*/ 	.word	index@(.nv.constant0._ZN5flash44flash_bwd_dq_dk_dv_loop_seqk_parallel_kernelI23Flash_bwd_kernel_traitsILi96ELi64ELi128ELi8ELi2ELi4ELi4ELb1ELb0EN7cutlass6half_tE19Flash_kernel_traitsILi96ELi64ELi128ELi8ES3_EELb0ELb0ELb0ELb1ELb0ELb0ELb0EEEvNS_16Flash_bwd_paramsE)
        /*01fc*/ 	.short	0x0210
        /*01fe*/ 	.short	0x0280


	//----- nvinfo : EIATTR_SW_WAR
	.align		4
.L_322:
        /*0200*/ 	.byte	0x04, 0x36
        /*0202*/ 	.short	(.L_324 - .L_323)
.L_323:
        /*0204*/ 	.word	0x00000008
.L_324:


//--------------------- .nv.info._ZN5flash44flash_bwd_dq_dk_dv_loop_seqk_parallel_kernelI23Flash_bwd_kernel_traitsILi96ELi64ELi128ELi8ELi2ELi4ELi4ELb1ELb0EN7cutlass6half_tE19Flash_kernel_traitsILi96ELi64ELi128ELi8ES3_EELb0ELb0ELb1ELb0ELb0ELb1ELb0EEEvNS_16Flash_bwd_paramsE --------------------------
	.section	.nv.info._ZN5flash44flash_bwd_dq_dk_dv_loop_seqk_parallel_kernelI23Flash_bwd_kernel_traitsILi96ELi64ELi128ELi8ELi2ELi4ELi4ELb1ELb0EN7cutlass6half_tE19Flash_kernel_traitsILi96ELi64ELi128ELi8ES3_EELb0ELb0ELb1ELb0ELb0ELb1ELb0EEEvNS_16Flash_bwd_paramsE,"",@"SHT_CUDA_INFO"
	.sectionflags	@""
	.align	4


	//----- nvinfo : EIATTR_CUDA_API_VERSION
	.align		4
        /*0000*/ 	.byte	0x04, 0x37
        /*0002*/ 	.short	(.L_326 - .L_325)
.L_325:
        /*0004*/ 	.word	0x00000082


	//----- nvinfo : EIATTR_KPARAM_INFO
	.align		4
.L_326:
        /*0008*/ 	.byte	0x04, 0x17
        /*000a*/ 	.short	(.L_328 - .L_327)
.L_327:
        /*000c*/ 	.word	0x00000000
        /*0010*/ 	.short	0x0000
        /*0012*/ 	.short	0x0000
        /*0014*/ 	.byte	0x00, 0xf0, 0x01, 0x0a


	//----- nvinfo : EIATTR_SPARSE_MMA_MASK
	.align		4
.L_328:
        /*0018*/ 	.byte	0x03, 0x50
        /*001a*/ 	.short	0x0000


	//----- nvinfo : EIATTR_MAXREG_COUNT
	.align		4
        /*001c*/ 	.byte	0x03, 0x1b
        /*001e*/ 	.short	0x00ff


	//----- nvinfo : EIATTR_NUM_BARRIERS
	.align		4
        /*0020*/ 	.byte	0x02, 0x4c
        /*0022*/ 	.byte	0x01
	.zero		1


	//----- nvinfo : EIATTR_ANNOTATIONS
	.align		4
        /*0024*/ 	.byte	0x04, 0x55
        /*0026*/ 	.short	(.L_330 - .L_329)


	//   ....[0]....
.L_329:
        /* <DEDUP_REMOVED lines=15> */


	//----- nvinfo : EIATTR_MERCURY_ISA_VERSION
	.align		4
.L_330:
        /*0100*/ 	.byte	0x03, 0x5f
        /*0102*/ 	.short	0x0101


	//----- nvinfo : EIATTR_EXIT_INSTR_OFFSETS
	.align		4
        /*0104*/ 	.byte	0x04, 0x1c
        /*0106*/ 	.short	(.L_332 - .L_331)


	//   ....[0]....
.L_331:
        /*0108*/ 	.word	0x000000c0


	//   ....[1]....
        /*010c*/ 	.word	0x000084a0


	//----- nvinfo : EIATTR_CRS_STACK_SIZE
	.align		4
.L_332:
        /*0110*/ 	.byte	0x04, 0x1e
        /*0112*/ 	.short	(.L_334 - .L_333)
.L_333:
        /*0114*/ 	.word	0x00000000


	//----- nvinfo : EIATTR_CBANK_PARAM_SIZE
	.align		4
.L_334:
        /*0118*/ 	.byte	0x03, 0x19
        /*011a*/ 	.short	0x0280


	//----- nvinfo : EIATTR_PARAM_CBANK
	.align		4
        /*011c*/ 	.byte	0x04, 0x0a
        /*011e*/ 	.short	(.L_336 - .L_335)
	.align		4
.L_335:
        /*0120*/ 	.word	index@(.nv.constant0._ZN5flash44flash_bwd_dq_dk_dv_loop_seqk_parallel_kernelI23Flash_bwd_kernel_traitsILi96ELi64ELi128ELi8ELi2ELi4ELi4ELb1ELb0EN7cutlass6half_tE19Flash_kernel_traitsILi96ELi64ELi128ELi8ES3_EELb0ELb0ELb1ELb0ELb0ELb1ELb0EEEvNS_16Flash_bwd_paramsE)
        /*0124*/ 	.short	0x0210
        /*0126*/ 	.short	0x0280


	//----- nvinfo : EIATTR_SW_WAR
	.align		4
.L_336:
        /*0128*/ 	.byte	0x04, 0x36
        /*012a*/ 	.short	(.L_338 - .L_337)
.L_337:
        /*012c*/ 	.word	0x00000008
.L_338:


//--------------------- .nv.info._ZN5flash44flash_bwd_dq_dk_dv_loop_seqk_parallel_kernelI23Flash_bwd_kernel_traitsILi96ELi64ELi128ELi8ELi2ELi4ELi4ELb1ELb0EN7cutlass6half_tE19Flash_kernel_traitsILi96ELi64ELi128ELi8ES3_EELb0ELb0ELb1ELb1ELb0ELb0ELb0EEEvNS_16Flash_bwd_paramsE --------------------------
	.section	.nv.info._ZN5flash44flash_bwd_dq_dk_dv_loop_seqk_parallel_kernelI23Flash_bwd_kernel_traitsILi96ELi64ELi128ELi8ELi2ELi4ELi4ELb1ELb0EN7cutlass6half_tE19Flash_kernel_traitsILi96ELi64ELi128ELi8ES3_EELb0ELb0ELb1ELb1ELb0ELb0ELb0EEEvNS_16Flash_bwd_paramsE,"",@"SHT_CUDA_INFO"
	.sectionflags	@""
	.align	4


	//----- nvinfo : EIATTR_CUDA_API_VERSION
	.align		4
        /*0000*/ 	.byte	0x04, 0x37
        /*0002*/ 	.short	(.L_340 - .L_339)
.L_339:
        /*0004*/ 	.word	0x00000082


	//----- nvinfo : EIATTR_KPARAM_INFO
	.align		4
.L_340:
        /*0008*/ 	.byte	0x04, 0x17
        /*000a*/ 	.short	(.L_342 - .L_341)
.L_341:
        /*000c*/ 	.word	0x00000000
        /*0010*/ 	.short	0x0000
        /*0012*/ 	.short	0x0000
        /*0014*/ 	.byte	0x00, 0xf0, 0x01, 0x0a


	//----- nvinfo : EIATTR_SPARSE_MMA_MASK
	.align		4
.L_342:
        /*0018*/ 	.byte	0x03, 0x50
        /*001a*/ 	.short	0x0000


	//----- nvinfo : EIATTR_MAXREG_COUNT
	.align		4
        /*001c*/ 	.byte	0x03, 0x1b
        /*001e*/ 	.short	0x00ff


	//----- nvinfo : EIATTR_NUM_BARRIERS
	.align		4
        /*0020*/ 	.byte	0x02, 0x4c
        /*0022*/ 	.byte	0x01
	.zero		1


	//----- nvinfo : EIATTR_ANNOTATIONS
	.align		4
        /*0024*/ 	.byte	0x04, 0x55
        /*0026*/ 	.short	(.L_344 - .L_343)


	//   ....[0]....
.L_343:
        /* <DEDUP_REMOVED lines=25> */


	//----- nvinfo : EIATTR_MERCURY_ISA_VERSION
	.align		4
.L_344:
        /*01a8*/ 	.byte	0x03, 0x5f
        /*01aa*/ 	.short	0x0101


	//----- nvinfo : EIATTR_EXIT_INSTR_OFFSETS
	.align		4
        /*01ac*/ 	.byte	0x04, 0x1c
        /*01ae*/ 	.short	(.L_346 - .L_345)


	//   ....[0]....
.L_345:
        /*01b0*/ 	.word	0x000000c0


	//   ....[1]....
        /*01b4*/ 	.word	0x00009df0


	//----- nvinfo : EIATTR_CRS_STACK_SIZE
	.align		4
.L_346:
        /*01b8*/ 	.byte	0x04, 0x1e
        /*01ba*/ 	.short	(.L_348 - .L_347)
.L_347:
        /*01bc*/ 	.word	0x00000000


	//----- nvinfo : EIATTR_CBANK_PARAM_SIZE
	.align		4
.L_348:
        /*01c0*/ 	.byte	0x03, 0x19
        /*01c2*/ 	.short	0x0280


	//----- nvinfo : EIATTR_PARAM_CBANK
	.align		4
        /*01c4*/ 	.byte	0x04, 0x0a
        /*01c6*/ 	.short	(.L_350 - .L_349)
	.align		4
.L_349:
        /*01c8*/ 	.word	index@(.nv.constant0._ZN5flash44flash_bwd_dq_dk_dv_loop_seqk_parallel_kernelI23Flash_bwd_kernel_traitsILi96ELi64ELi128ELi8ELi2ELi4ELi4ELb1ELb0EN7cutlass6half_tE19Flash_kernel_traitsILi96ELi64ELi128ELi8ES3_EELb0ELb0ELb1ELb1ELb0ELb0ELb0EEEvNS_16Flash_bwd_paramsE)
        /*01cc*/ 	.short	0x0210
        /*01ce*/ 	.short	0x0280


	//----- nvinfo : EIATTR_SW_WAR
	.align		4
.L_350:
        /*01d0*/ 	.byte	0x04, 0x36
        /*01d2*/ 	.short	(.L_352 - .L_351)
.L_351:
        /*01d4*/ 	.word	0x00000008
.L_352:


//--------------------- .nv.info._ZN5flash27flash_bwd_convert_dq_kernelI23Flash_bwd_kernel_traitsILi96ELi64ELi128ELi8ELi2ELi4ELi4ELb1ELb0EN7cutlass6half_tE19Flash_kernel_traitsILi96ELi64ELi128ELi8ES3_EEEEvNS_16Flash_bwd_paramsEi --------------------------
	.section	.nv.info._ZN5flash27flash_bwd_convert_dq_kernelI23Flash_bwd_kernel_traitsILi96ELi64ELi128ELi8ELi2ELi4ELi4ELb1ELb0EN7cutlass6half_tE19Flash_kernel_traitsILi96ELi64ELi128ELi8ES3_EEEEvNS_16Flash_bwd_paramsEi,"",@"SHT_CUDA_INFO"
	.sectionflags	@""
	.align	4


	//----- nvinfo : EIATTR_CUDA_API_VERSION
	.align		4
        /*0000*/ 	.byte	0x04, 0x37
        /*0002*/ 	.short	(.L_354 - .L_353)
.L_353:
        /*0004*/ 	.word	0x00000082


	//----- nvinfo : EIATTR_KPARAM_INFO
	.align		4
.L_354:
        /*0008*/ 	.byte	0x04, 0x17
        /*000a*/ 	.short	(.L_356 - .L_355)
.L_355:
        /*000c*/ 	.word	0x00000000
        /*0010*/ 	.short	0x0001
        /*0012*/ 	.short	0x0280
        /*0014*/ 	.byte	0x00, 0xf0, 0x11, 0x00


	//----- nvinfo : EIATTR_KPARAM_INFO
	.align		4
.L_356:
        /*0018*/ 	.byte	0x04, 0x17
        /*001a*/ 	.short	(.L_358 - .L_357)
.L_357:
        /*001c*/ 	.word	0x00000000
        /*0020*/ 	.short	0x0000
        /*0022*/ 	.short	0x0000
        /*0024*/ 	.byte	0x00, 0xf0, 0x01, 0x0a


	//----- nvinfo : EIATTR_SPARSE_MMA_MASK
	.align		4
.L_358:
        /*0028*/ 	.byte	0x03, 0x50
        /*002a*/ 	.short	0x0000


	//----- nvinfo : EIATTR_MAXREG_COUNT
	.align		4
        /*002c*/ 	.byte	0x03, 0x1b
        /*002e*/ 	.short	0x00ff


	//----- nvinfo : EIATTR_NUM_BARRIERS
	.align		4
        /*0030*/ 	.byte	0x02, 0x4c
        /*0032*/ 	.byte	0x01
	.zero		1


	//----- nvinfo : EIATTR_MERCURY_ISA_VERSION
	.align		4
        /*0034*/ 	.byte	0x03, 0x5f
        /*0036*/ 	.short	0x0101


	//----- nvinfo : EIATTR_EXIT_INSTR_OFFSETS
	.align		4
        /*0038*/ 	.byte	0x04, 0x1c
        /*003a*/ 	.short	(.L_360 - .L_359)


	//   ....[0]....
.L_359:
        /*003c*/ 	.word	0x00000160


	//   ....[1]....
        /*0040*/ 	.word	0x00001550


	//   ....[2]....
        /*0044*/ 	.word	0x000017b0


	//   ....[3]....
        /*0048*/ 	.word	0x000017e0


	//----- nvinfo : EIATTR_CBANK_PARAM_SIZE
	.align		4
.L_360:
        /*004c*/ 	.byte	0x03, 0x19
        /*004e*/ 	.short	0x0284


	//----- nvinfo : EIATTR_PARAM_CBANK
	.align		4
        /*0050*/ 	.byte	0x04, 0x0a
        /*0052*/ 	.short	(.L_362 - .L_361)
	.align		4
.L_361:
        /*0054*/ 	.word	index@(.nv.constant0._ZN5flash27flash_bwd_convert_dq_kernelI23Flash_bwd_kernel_traitsILi96ELi64ELi128ELi8ELi2ELi4ELi4ELb1ELb0EN7cutlass6half_tE19Flash_kernel_traitsILi96ELi64ELi128ELi8ES3_EEEEvNS_16Flash_bwd_paramsEi)
        /*0058*/ 	.short	0x0210
        /*005a*/ 	.short	0x0284


	//----- nvinfo : EIATTR_SW_WAR
	.align		4
.L_362:
        /*005c*/ 	.byte	0x04, 0x36
        /*005e*/ 	.short	(.L_364 - .L_363)
.L_363:
        /*0060*/ 	.word	0x00000008
.L_364:


//--------------------- .nv.info._ZN5flash44flash_bwd_dq_dk_dv_loop_seqk_parallel_kernelI23Flash_bwd_kernel_traitsILi96ELi64ELi128ELi8ELi2ELi4ELi4ELb1ELb0EN7cutlass6half_tE19Flash_kernel_traitsILi96ELi64ELi128ELi8ES3_EELb1ELb0ELb0ELb0ELb0ELb1ELb0EEEvNS_16Flash_bwd_paramsE --------------------------
	.section	.nv.info._ZN5flash44flash_bwd_dq_dk_dv_loop_seqk_parallel_kernelI23Flash_bwd_kernel_traitsILi96ELi64ELi128ELi8ELi2ELi4ELi4ELb1ELb0EN7cutlass6half_tE19Flash_kernel_traitsILi96ELi64ELi128ELi8ES3_EELb1ELb0ELb0ELb0ELb0ELb1ELb0EEEvNS_16Flash_bwd_paramsE,"",@"SHT_CUDA_INFO"
	.sectionflags	@""
	.align	4


	//----- nvinfo : EIATTR_CUDA_API_VERSION
	.align		4
        /*0000*/ 	.byte	0x04, 0x37
        /*0002*/ 	.short	(.L_366 - .L_365)
.L_365:
        /*0004*/ 	.word	0x00000082


	//----- nvinfo : EIATTR_KPARAM_INFO
	.align		4
.L_366:
        /*0008*/ 	.byte	0x04, 0x17
        /*000a*/ 	.short	(.L_368 - .L_367)
.L_367:
        /*000c*/ 	.word	0x00000000
        /*0010*/ 	.short	0x0000
        /*0012*/ 	.short	0x0000
        /*0014*/ 	.byte	0x00, 0xf0, 0x01, 0x0a


	//----- nvinfo : EIATTR_SPARSE_MMA_MASK
	.align		4
.L_368:
        /*0018*/ 	.byte	0x03, 0x50
        /*001a*/ 	.short	0x0000


	//----- nvinfo : EIATTR_MAXREG_COUNT
	.align		4
        /*001c*/ 	.byte	0x03, 0x1b
        /*001e*/ 	.short	0x00ff


	//----- nvinfo : EIATTR_NUM_BARRIERS
	.align		4
        /*0020*/ 	.byte	0x02, 0x4c
        /*0022*/ 	.byte	0x01
	.zero		1


	//----- nvinfo : EIATTR_ANNOTATIONS
	.align		4
        /*0024*/ 	.byte	0x04, 0x55
        /*0026*/ 	.short	(.L_370 - .L_369)


	//   ....[0]....
.L_369:
        /* <DEDUP_REMOVED lines=14> */


	//----- nvinfo : EIATTR_MERCURY_ISA_VERSION
	.align		4
.L_370:
        /*00f0*/ 	.byte	0x03, 0x5f
        /*00f2*/ 	.short	0x0101


	//----- nvinfo : EIATTR_EXIT_INSTR_OFFSETS
	.align		4
        /*00f4*/ 	.byte	0x04, 0x1c
        /*00f6*/ 	.short	(.L_372 - .L_371)


	//   ....[0]....
.L_371:
        /*00f8*/ 	.word	0x000000c0


	//   ....[1]....
        /*00fc*/ 	.word	0x00009470


	//----- nvinfo : EIATTR_CRS_STACK_SIZE
	.align		4
.L_372:
        /*0100*/ 	.byte	0x04, 0x1e
        /*0102*/ 	.short	(.L_374 - .L_373)
.L_373:
        /*0104*/ 	.word	0x00000000


	//----- nvinfo : EIATTR_CBANK_PARAM_SIZE
	.align		4
.L_374:
        /*0108*/ 	.byte	0x03, 0x19
        /*010a*/ 	.short	0x0280


	//----- nvinfo : EIATTR_PARAM_CBANK
	.align		4
        /*010c*/ 	.byte	0x04, 0x0a
        /*010e*/ 	.short	(.L_376 - .L_375)
	.align		4
.L_375:
        /*0110*/ 	.word	index@(.nv.constant0._ZN5flash44flash_bwd_dq_dk_dv_loop_seqk_parallel_kernelI23Flash_bwd_kernel_traitsILi96ELi64ELi128ELi8ELi2ELi4ELi4ELb1ELb0EN7cutlass6half_tE19Flash_kernel_traitsILi96ELi64ELi128ELi8ES3_EELb1ELb0ELb0ELb0ELb0ELb1ELb0EEEvNS_16Flash_bwd_paramsE)
        /*0114*/ 	.short	0x0210
        /*0116*/ 	.short	0x0280


	//----- nvinfo : EIATTR_SW_WAR
	.align		4
.L_376:
        /*0118*/ 	.byte	0x04, 0x36
        /*011a*/ 	.short	(.L_378 - .L_377)
.L_377:
        /*011c*/ 	.word	0x00000008
.L_378:


//--------------------- .nv.info._ZN5flash44flash_bwd_dq_dk_dv_loop_seqk_parallel_kernelI23Flash_bwd_kernel_traitsILi96ELi64ELi128ELi8ELi2ELi4ELi4ELb1ELb0EN7cutlass6half_tE19Flash_kernel_traitsILi96ELi64ELi128ELi8ES3_EELb0ELb0ELb0ELb0ELb0ELb1ELb1EEEvNS_16Flash_bwd_paramsE --------------------------
	.section	.nv.info._ZN5flash44flash_bwd_dq_dk_dv_loop_seqk_parallel_kernelI23Flash_bwd_kernel_traitsILi96ELi64ELi128ELi8ELi2ELi4ELi4ELb1ELb0EN7cutlass6half_tE19Flash_kernel_traitsILi96ELi64ELi128ELi8ES3_EELb0ELb0ELb0ELb0ELb0ELb1ELb1EEEvNS_16Flash_bwd_paramsE,"",@"SHT_CUDA_INFO"
	.sectionflags	@""
	.align	4


	//----- nvinfo : EIATTR_CUDA_API_VERSION
	.align		4
        /*0000*/ 	.byte	0x04, 0x37
        /*0002*/ 	.short	(.L_380 - .L_379)
.L_379:
        /*0004*/ 	.word	0x00000082


	//----- nvinfo : EIATTR_KPARAM_INFO
	.align		4
.L_380:
        /*0008*/ 	.byte	0x04, 0x17
        /*000a*/ 	.short	(.L_382 - .L_381)
.L_381:
        /*000c*/ 	.word	0x00000000
        /*0010*/ 	.short	0x0000
        /*0012*/ 	.short	0x0000
        /*0014*/ 	.byte	0x00, 0xf0, 0x01, 0x0a


	//----- nvinfo : EIATTR_SPARSE_MMA_MASK
	.align		4
.L_382:
        /*0018*/ 	.byte	0x03, 0x50
        /*001a*/ 	.short	0x0000


	//----- nvinfo : EIATTR_MAXREG_COUNT
	.align		4
        /*001c*/ 	.byte	0x03, 0x1b
        /*001e*/ 	.short	0x00ff


	//----- nvinfo : EIATTR_NUM_BARRIERS
	.align		4
        /*0020*/ 	.byte	0x02, 0x4c
        /*0022*/ 	.byte	0x01
	.zero		1


	//----- nvinfo : EIATTR_ANNOTATIONS
	.align		4
        /*0024*/ 	.byte	0x04, 0x55
        /*0026*/ 	.short	(.L_384 - .L_383)


	//   ....[0]....
.L_383:
        /* <DEDUP_REMOVED lines=51> */


	//----- nvinfo : EIATTR_MERCURY_ISA_VERSION
	.align		4
.L_384:
        /*0340*/ 	.byte	0x03, 0x5f
        /*0342*/ 	.short	0x0101


	//----- nvinfo : EIATTR_EXIT_INSTR_OFFSETS
	.align		4
        /*0344*/ 	.byte	0x04, 0x1c
        /*0346*/ 	.short	(.L_386 - .L_385)


	//   ....[0]....
.L_385:
        /*0348*/ 	.word	0x000000c0


	//   ....[1]....
        /*034c*/ 	.word	0x00009280


	//----- nvinfo : EIATTR_CRS_STACK_SIZE
	.align		4
.L_386:
        /*0350*/ 	.byte	0x04, 0x1e
        /*0352*/ 	.short	(.L_388 - .L_387)
.L_387:
        /*0354*/ 	.word	0x00000000


	//----- nvinfo : EIATTR_CBANK_PARAM_SIZE
	.align		4
.L_388:
        /*0358*/ 	.byte	0x03, 0x19
        /*035a*/ 	.short	0x0280


	//----- nvinfo : EIATTR_PARAM_CBANK
	.align		4
        /*035c*/ 	.byte	0x04, 0x0a
        /*035e*/ 	.short	(.L_390 - .L_389)
	.align		4
.L_389:
        /*0360*/ 	.word	index@(.nv.constant0._ZN5flash44flash_bwd_dq_dk_dv_loop_seqk_parallel_kernelI23Flash_bwd_kernel_traitsILi96ELi64ELi128ELi8ELi2ELi4ELi4ELb1ELb0EN7cutlass6half_tE19Flash_kernel_traitsILi96ELi64ELi128ELi8ES3_EELb0ELb0ELb0ELb0ELb0ELb1ELb1EEEvNS_16Flash_bwd_paramsE)
        /*0364*/ 	.short	0x0210
        /*0366*/ 	.short	0x0280


	//----- nvinfo : EIATTR_SW_WAR
	.align		4
.L_390:
        /*0368*/ 	.byte	0x04, 0x36
        /*036a*/ 	.short	(.L_392 - .L_391)
.L_391:
        /*036c*/ 	.word	0x00000008
.L_392:


//--------------------- .nv.info._ZN5flash44flash_bwd_dq_dk_dv_loop_seqk_parallel_kernelI23Flash_bwd_kernel_traitsILi96ELi64ELi128ELi8ELi2ELi4ELi4ELb1ELb0EN7cutlass6half_tE19Flash_kernel_traitsILi96ELi64ELi128ELi8ES3_EELb1ELb0ELb0ELb0ELb0ELb0ELb0EEEvNS_16Flash_bwd_paramsE --------------------------
	.section	.nv.info._ZN5flash44flash_bwd_dq_dk_dv_loop_seqk_parallel_kernelI23Flash_bwd_kernel_traitsILi96ELi64ELi128ELi8ELi2ELi4ELi4ELb1ELb0EN7cutlass6half_tE19Flash_kernel_traitsILi96ELi64ELi128ELi8ES3_EELb1ELb0ELb0ELb0ELb0ELb0ELb0EEEvNS_16Flash_bwd_paramsE,"",@"SHT_CUDA_INFO"
	.sectionflags	@""
	.align	4


	//----- nvinfo : EIATTR_CUDA_API_VERSION
	.align		4
        /*0000*/ 	.byte	0x04, 0x37
        /*0002*/ 	.short	(.L_394 - .L_393)
.L_393:
        /*0004*/ 	.word	0x00000082


	//----- nvinfo : EIATTR_KPARAM_INFO
	.align		4
.L_394:
        /*0008*/ 	.byte	0x04, 0x17
        /*000a*/ 	.short	(.L_396 - .L_395)
.L_395:
        /*000c*/ 	.word	0x00000000
        /*0010*/ 	.short	0x0000
        /*0012*/ 	.short	0x0000
        /*0014*/ 	.byte	0x00, 0xf0, 0x01, 0x0a


	//----- nvinfo : EIATTR_SPARSE_MMA_MASK
	.align		4
.L_396:
        /*0018*/ 	.byte	0x03, 0x50
        /*001a*/ 	.short	0x0000


	//----- nvinfo : EIATTR_MAXREG_COUNT
	.align		4
        /*001c*/ 	.byte	0x03, 0x1b
        /*001e*/ 	.short	0x00ff


	//----- nvinfo : EIATTR_NUM_BARRIERS
	.align		4
        /*0020*/ 	.byte	0x02, 0x4c
        /*0022*/ 	.byte	0x01
	.zero		1


	//----- nvinfo : EIATTR_ANNOTATIONS
	.align		4
        /*0024*/ 	.byte	0x04, 0x55
        /*0026*/ 	.short	(.L_398 - .L_397)


	//   ....[0]....
.L_397:
        /* <DEDUP_REMOVED lines=25> */


	//----- nvinfo : EIATTR_MERCURY_ISA_VERSION
	.align		4
.L_398:
        /*01a0*/ 	.byte	0x03, 0x5f
        /*01a2*/ 	.short	0x0101


	//----- nvinfo : EIATTR_EXIT_INSTR_OFFSETS
	.align		4
        /*01a4*/ 	.byte	0x04, 0x1c
        /*01a6*/ 	.short	(.L_400 - .L_399)


	//   ....[0]....
.L_399:
        /*01a8*/ 	.word	0x000000c0


	//   ....[1]....
        /*01ac*/ 	.word	0x0000a660


	//----- nvinfo : EIATTR_CRS_STACK_SIZE
	.align		4
.L_400:
        /*01b0*/ 	.byte	0x04, 0x1e
        /*01b2*/ 	.short	(.L_402 - .L_401)
.L_401:
        /*01b4*/ 	.word	0x00000000


	//----- nvinfo : EIATTR_CBANK_PARAM_SIZE
	.align		4
.L_402:
        /*01b8*/ 	.byte	0x03, 0x19
        /*01ba*/ 	.short	0x0280


	//----- nvinfo : EIATTR_PARAM_CBANK
	.align		4
        /*01bc*/ 	.byte	0x04, 0x0a
        /*01be*/ 	.short	(.L_404 - .L_403)
	.align		4
.L_403:
        /*01c0*/ 	.word	index@(.nv.constant0._ZN5flash44flash_bwd_dq_dk_dv_loop_seqk_parallel_kernelI23Flash_bwd_kernel_traitsILi96ELi64ELi128ELi8ELi2ELi4ELi4ELb1ELb0EN7cutlass6half_tE19Flash_kernel_traitsILi96ELi64ELi128ELi8ES3_EELb1ELb0ELb0ELb0ELb0ELb0ELb0EEEvNS_16Flash_bwd_paramsE)
        /*01c4*/ 	.short	0x0210
        /*01c6*/ 	.short	0x0280


	//----- nvinfo : EIATTR_SW_WAR
	.align		4
.L_404:
        /*01c8*/ 	.byte	0x04, 0x36
        /*01ca*/ 	.short	(.L_406 - .L_405)
.L_405:
        /*01cc*/ 	.word	0x00000008
.L_406:


//--------------------- .nv.info._ZN5flash44flash_bwd_dq_dk_dv_loop_seqk_parallel_kernelI23Flash_bwd_kernel_traitsILi96ELi64ELi128ELi8ELi2ELi4ELi4ELb1ELb0EN7cutlass6half_tE19Flash_kernel_traitsILi96ELi64ELi128ELi8ES3_EELb0ELb0ELb0ELb0ELb0ELb0ELb1EEEvNS_16Flash_bwd_paramsE --------------------------
	.section	.nv.info._ZN5flash44flash_bwd_dq_dk_dv_loop_seqk_parallel_kernelI23Flash_bwd_kernel_traitsILi96ELi64ELi128ELi8ELi2ELi4ELi4ELb1ELb0EN7cutlass6half_tE19Flash_kernel_traitsILi96ELi64ELi128ELi8ES3_EELb0ELb0ELb0ELb0ELb0ELb0ELb1EEEvNS_16Flash_bwd_paramsE,"",@"SHT_CUDA_INFO"
	.sectionflags	@""
	.align	4


	//----- nvinfo : EIATTR_CUDA_API_VERSION
	.align		4
        /*0000*/ 	.byte	0x04, 0x37
        /*0002*/ 	.short	(.L_408 - .L_407)
.L_407:
        /*0004*/ 	.word	0x00000082


	//----- nvinfo : EIATTR_KPARAM_INFO
	.align		4
.L_408:
        /*0008*/ 	.byte	0x04, 0x17
        /*000a*/ 	.short	(.L_410 - .L_409)
.L_409:
        /*000c*/ 	.word	0x00000000
        /*0010*/ 	.short	0x0000
        /*0012*/ 	.short	0x0000
        /*0014*/ 	.byte	0x00, 0xf0, 0x01, 0x0a


	//----- nvinfo : EIATTR_SPARSE_MMA_MASK
	.align		4
.L_410:
        /*0018*/ 	.byte	0x03, 0x50
        /*001a*/ 	.short	0x0000


	//----- nvinfo : EIATTR_MAXREG_COUNT
	.align		4
        /*001c*/ 	.byte	0x03, 0x1b
        /*001e*/ 	.short	0x00ff


	//----- nvinfo : EIATTR_NUM_BARRIERS
	.align		4
        /*0020*/ 	.byte	0x02, 0x4c
        /*0022*/ 	.byte	0x01
	.zero		1


	//----- nvinfo : EIATTR_ANNOTATIONS
	.align		4
        /*0024*/ 	.byte	0x04, 0x55
        /*0026*/ 	.short	(.L_412 - .L_411)


	//   ....[0]....
.L_411:
        /* <DEDUP_REMOVED lines=65> */


	//----- nvinfo : EIATTR_MERCURY_ISA_VERSION
	.align		4
.L_412:
        /*0420*/ 	.byte	0x03, 0x5f
        /*0422*/ 	.short	0x0101


	//----- nvinfo : EIATTR_EXIT_INSTR_OFFSETS
	.align		4
        /*0424*/ 	.byte	0x04, 0x1c
        /*0426*/ 	.short	(.L_414 - .L_413)


	//   ....[0]....
.L_413:
        /*0428*/ 	.word	0x000000c0


	//   ....[1]....
        /*042c*/ 	.word	0x0000a320


	//----- nvinfo : EIATTR_CRS_STACK_SIZE
	.align		4
.L_414:
        /*0430*/ 	.byte	0x04, 0x1e
        /*0432*/ 	.short	(.L_416 - .L_415)
.L_415:
        /*0434*/ 	.word	0x00000000


	//----- nvinfo : EIATTR_CBANK_PARAM_SIZE
	.align		4
.L_416:
        /*0438*/ 	.byte	0x03, 0x19
        /*043a*/ 	.short	0x0280


	//----- nvinfo : EIATTR_PARAM_CBANK
	.align		4
        /*043c*/ 	.byte	0x04, 0x0a
        /*043e*/ 	.short	(.L_418 - .L_417)
	.align		4
.L_417:
        /*0440*/ 	.word	index@(.nv.constant0._ZN5flash44flash_bwd_dq_dk_dv_loop_seqk_parallel_kernelI23Flash_bwd_kernel_traitsILi96ELi64ELi128ELi8ELi2ELi4ELi4ELb1ELb0EN7cutlass6half_tE19Flash_kernel_traitsILi96ELi64ELi128ELi8ES3_EELb0ELb0ELb0ELb0ELb0ELb0ELb1EEEvNS_16Flash_bwd_paramsE)
        /*0444*/ 	.short	0x0210
        /*0446*/ 	.short	0x0280


	//----- nvinfo : EIATTR_SW_WAR
	.align		4
.L_418:
        /*0448*/ 	.byte	0x04, 0x36
        /*044a*/ 	.short	(.L_420 - .L_419)
.L_419:
        /*044c*/ 	.word	0x00000008
.L_420:


//--------------------- .nv.info._ZN5flash44flash_bwd_dq_dk_dv_loop_seqk_parallel_kernelI23Flash_bwd_kernel_traitsILi96ELi64ELi128ELi8ELi2ELi4ELi4ELb1ELb0EN7cutlass6half_tE19Flash_kernel_traitsILi96ELi64ELi128ELi8ES3_EELb1ELb0ELb1ELb0ELb0ELb0ELb0EEEvNS_16Flash_bwd_paramsE --------------------------
	.section	.nv.info._ZN5flash44flash_bwd_dq_dk_dv_loop_seqk_parallel_kernelI23Flash_bwd_kernel_traitsILi96ELi64ELi128ELi8ELi2ELi4ELi4ELb1ELb0EN7cutlass6half_tE19Flash_kernel_traitsILi96ELi64ELi128ELi8ES3_EELb1ELb0ELb1ELb0ELb0ELb0ELb0EEEvNS_16Flash_bwd_paramsE,"",@"SHT_CUDA_INFO"
	.sectionflags	@""
	.align	4


	//----- nvinfo : EIATTR_CUDA_API_VERSION
	.align		4
        /*0000*/ 	.byte	0x04, 0x37
        /*0002*/ 	.short	(.L_422 - .L_421)
.L_421:
        /*0004*/ 	.word	0x00000082


	//----- nvinfo : EIATTR_KPARAM_INFO
	.align		4
.L_422:
        /*0008*/ 	.byte	0x04, 0x17
        /*000a*/ 	.short	(.L_424 - .L_423)
.L_423:
        /*000c*/ 	.word	0x00000000
        /*0010*/ 	.short	0x0000
        /*0012*/ 	.short	0x0000
        /*0014*/ 	.byte	0x00, 0xf0, 0x01, 0x0a


	//----- nvinfo : EIATTR_SPARSE_MMA_MASK
	.align		4
.L_424:
        /*0018*/ 	.byte	0x03, 0x50
        /*001a*/ 	.short	0x0000


	//----- nvinfo : EIATTR_MAXREG_COUNT
	.align		4
        /*001c*/ 	.byte	0x03, 0x1b
        /*001e*/ 	.short	0x00ff


	//----- nvinfo : EIATTR_NUM_BARRIERS
	.align		4
        /*0020*/ 	.byte	0x02, 0x4c
        /*0022*/ 	.byte	0x01
	.zero		1


	//----- nvinfo : EIATTR_ANNOTATIONS
	.align		4
        /*0024*/ 	.byte	0x04, 0x55
        /*0026*/ 	.short	(.L_426 - .L_425)


	//   ....[0]....
.L_425:
        /* <DEDUP_REMOVED lines=26> */


	//----- nvinfo : EIATTR_MERCURY_ISA_VERSION
	.align		4
.L_426:
        /*01b0*/ 	.byte	0x03, 0x5f
        /*01b2*/ 	.short	0x0101


	//----- nvinfo : EIATTR_EXIT_INSTR_OFFSETS
	.align		4
        /*01b4*/ 	.byte	0x04, 0x1c
        /*01b6*/ 	.short	(.L_428 - .L_427)


	//   ....[0]....
.L_427:
        /*01b8*/ 	.word	0x000000c0


	//   ....[1]....
        /*01bc*/ 	.word	0x0000aaf0


	//----- nvinfo : EIATTR_CRS_STACK_SIZE
	.align		4
.L_428:
        /*01c0*/ 	.byte	0x04, 0x1e
        /*01c2*/ 	.short	(.L_430 - .L_429)
.L_429:
        /*01c4*/ 	.word	0x00000000


	//----- nvinfo : EIATTR_CBANK_PARAM_SIZE
	.align		4
.L_430:
        /*01c8*/ 	.byte	0x03, 0x19
        /*01ca*/ 	.short	0x0280


	//----- nvinfo : EIATTR_PARAM_CBANK
	.align		4
        /*01cc*/ 	.byte	0x04, 0x0a
        /*01ce*/ 	.short	(.L_432 - .L_431)
	.align		4
.L_431:
        /*01d0*/ 	.word	index@(.nv.constant0._ZN5flash44flash_bwd_dq_dk_dv_loop_seqk_parallel_kernelI23Flash_bwd_kernel_traitsILi96ELi64ELi128ELi8ELi2ELi4ELi4ELb1ELb0EN7cutlass6half_tE19Flash_kernel_traitsILi96ELi64ELi128ELi8ES3_EELb1ELb0ELb1ELb0ELb0ELb0ELb0EEEvNS_16Flash_bwd_paramsE)
        /*01d4*/ 	.short	0x0210
        /*01d6*/ 	.short	0x0280


	//----- nvinfo : EIATTR_SW_WAR
	.align		4
.L_432:
        /*01d8*/ 	.byte	0x04, 0x36
        /*01da*/ 	.short	(.L_434 - .L_433)
.L_433:
        /*01dc*/ 	.word	0x00000008
.L_434:


//--------------------- .nv.info._ZN5flash44flash_bwd_dq_dk_dv_loop_seqk_parallel_kernelI23Flash_bwd_kernel_traitsILi96ELi64ELi128ELi8ELi2ELi4ELi4ELb1ELb0EN7cutlass6half_tE19Flash_kernel_traitsILi96ELi64ELi128ELi8ES3_EELb0ELb0ELb1ELb0ELb0ELb0ELb1EEEvNS_16Flash_bwd_paramsE --------------------------
	.section	.nv.info._ZN5flash44flash_bwd_dq_dk_dv_loop_seqk_parallel_kernelI23Flash_bwd_kernel_traitsILi96ELi64ELi128ELi8ELi2ELi4ELi4ELb1ELb0EN7cutlass6half_tE19Flash_kernel_traitsILi96ELi64ELi128ELi8ES3_EELb0ELb0ELb1ELb0ELb0ELb0ELb1EEEvNS_16Flash_bwd_paramsE,"",@"SHT_CUDA_INFO"
	.sectionflags	@""
	.align	4


	//----- nvinfo : EIATTR_CUDA_API_VERSION
	.align		4
        /*0000*/ 	.byte	0x04, 0x37
        /*0002*/ 	.short	(.L_436 - .L_435)
.L_435:
        /*0004*/ 	.word	0x00000082


	//----- nvinfo : EIATTR_KPARAM_INFO
	.align		4
.L_436:
        /*0008*/ 	.byte	0x04, 0x17
        /*000a*/ 	.short	(.L_438 - .L_437)
.L_437:
        /*000c*/ 	.word	0x00000000
        /*0010*/ 	.short	0x0000
        /*0012*/ 	.short	0x0000
        /*0014*/ 	.byte	0x00, 0xf0, 0x01, 0x0a


	//----- nvinfo : EIATTR_SPARSE_MMA_MASK
	.align		4
.L_438:
        /*0018*/ 	.byte	0x03, 0x50
        /*001a*/ 	.short	0x0000


	//----- nvinfo : EIATTR_MAXREG_COUNT
	.align		4
        /*001c*/ 	.byte	0x03, 0x1b
        /*001e*/ 	.short	0x00ff


	//----- nvinfo : EIATTR_NUM_BARRIERS
	.align		4
        /*0020*/ 	.byte	0x02, 0x4c
        /*0022*/ 	.byte	0x01
	.zero		1


	//----- nvinfo : EIATTR_ANNOTATIONS
	.align		4
        /*0024*/ 	.byte	0x04, 0x55
        /*0026*/ 	.short	(.L_440 - .L_439)


	//   ....[0]....
.L_439:
        /* <DEDUP_REMOVED lines=59> */


	//----- nvinfo : EIATTR_MERCURY_ISA_VERSION
	.align		4
.L_440:
        /*03c8*/ 	.byte	0x03, 0x5f
        /*03ca*/ 	.short	0x0101


	//----- nvinfo : EIATTR_EXIT_INSTR_OFFSETS
	.align		4
        /*03cc*/ 	.byte	0x04, 0x1c
        /*03ce*/ 	.short	(.L_442 - .L_441)


	//   ....[0]....
.L_441:
        /*03d0*/ 	.word	0x000000c0


	//   ....[1]....
        /*03d4*/ 	.word	0x0000a580


	//----- nvinfo : EIATTR_CRS_STACK_SIZE
	.align		4
.L_442:
        /*03d8*/ 	.byte	0x04, 0x1e
        /*03da*/ 	.short	(.L_444 - .L_443)
.L_443:
        /*03dc*/ 	.word	0x00000000


	//----- nvinfo : EIATTR_CBANK_PARAM_SIZE
	.align		4
.L_444:
        /*03e0*/ 	.byte	0x03, 0x19
        /*03e2*/ 	.short	0x0280


	//----- nvinfo : EIATTR_PARAM_CBANK
	.align		4
        /*03e4*/ 	.byte	0x04, 0x0a
        /*03e6*/ 	.short	(.L_446 - .L_445)
	.align		4
.L_445:
        /*03e8*/ 	.word	index@(.nv.constant0._ZN5flash44flash_bwd_dq_dk_dv_loop_seqk_parallel_kernelI23Flash_bwd_kernel_traitsILi96ELi64ELi128ELi8ELi2ELi4ELi4ELb1ELb0EN7cutlass6half_tE19Flash_kernel_traitsILi96ELi64ELi128ELi8ES3_EELb0ELb0ELb1ELb0ELb0ELb0ELb1EEEvNS_16Flash_bwd_paramsE)
        /*03ec*/ 	.short	0x0210
        /*03ee*/ 	.short	0x0280


	//----- nvinfo : EIATTR_SW_WAR
	.align		4
.L_446:
        /*03f0*/ 	.byte	0x04, 0x36
        /*03f2*/ 	.short	(.L_448 - .L_447)
.L_447:
        /*03f4*/ 	.word	0x00000008
.L_448:


//--------------------- .nv.info._ZN5flash44flash_bwd_dq_dk_dv_loop_seqk_parallel_kernelI23Flash_bwd_kernel_traitsILi96ELi64ELi128ELi8ELi2ELi4ELi4ELb1ELb0EN7cutlass6half_tE19Flash_kernel_traitsILi96ELi64ELi128ELi8ES3_EELb1ELb0ELb0ELb0ELb1ELb1ELb0EEEvNS_16Flash_bwd_paramsE --------------------------
	.section	.nv.info._ZN5flash44flash_bwd_dq_dk_dv_loop_seqk_parallel_kernelI23Flash_bwd_kernel_traitsILi96ELi64ELi128ELi8ELi2ELi4ELi4ELb1ELb0EN7cutlass6half_tE19Flash_kernel_traitsILi96ELi64ELi128ELi8ES3_EELb1ELb0ELb0ELb0ELb1ELb1ELb0EEEvNS_16Flash_bwd_paramsE,"",@"SHT_CUDA_INFO"
	.sectionflags	@""
	.align	4


	//----- nvinfo : EIATTR_CUDA_API_VERSION
	.align		4
        /*0000*/ 	.byte	0x04, 0x37
        /*0002*/ 	.short	(.L_450 - .L_449)
.L_449:
        /*0004*/ 	.word	0x00000082


	//----- nvinfo : EIATTR_KPARAM_INFO
	.align		4
.L_450:
        /*0008*/ 	.byte	0x04, 0x17
        /*000a*/ 	.short	(.L_452 - .L_451)
.L_451:
        /*000c*/ 	.word	0x00000000
        /*0010*/ 	.short	0x0000
        /*0012*/ 	.short	0x0000
        /*0014*/ 	.byte	0x00, 0xf0, 0x01, 0x0a


	//----- nvinfo : EIATTR_SPARSE_MMA_MASK
	.align		4
.L_452:
        /*0018*/ 	.byte	0x03, 0x50
        /*001a*/ 	.short	0x0000


	//----- nvinfo : EIATTR_MAXREG_COUNT
	.align		4
        /*001c*/ 	.byte	0x03, 0x1b
        /*001e*/ 	.short	0x00ff


	//----- nvinfo : EIATTR_NUM_BARRIERS
	.align		4
        /*0020*/ 	.byte	0x02, 0x4c
        /*0022*/ 	.byte	0x01
	.zero		1


	//----- nvinfo : EIATTR_ANNOTATIONS
	.align		4
        /*0024*/ 	.byte	0x04, 0x55
        /*0026*/ 	.short	(.L_454 - .L_453)


	//   ....[0]....
.L_453:
        /* <DEDUP_REMOVED lines=18> */


	//----- nvinfo : EIATTR_MERCURY_ISA_VERSION
	.align		4
.L_454:
        /*0138*/ 	.byte	0x03, 0x5f
        /*013a*/ 	.short	0x0101


	//----- nvinfo : EIATTR_EXIT_INSTR_OFFSETS
	.align		4
        /*013c*/ 	.byte	0x04, 0x1c
        /*013e*/ 	.short	(.L_456 - .L_455)


	//   ....[0]....
.L_455:
        /*0140*/ 	.word	0x000000a0


	//   ....[1]....
        /*0144*/ 	.word	0x00007720


	//----- nvinfo : EIATTR_CBANK_PARAM_SIZE
	.align		4
.L_456:
        /*0148*/ 	.byte	0x03, 0x19
        /*014a*/ 	.short	0x0280


	//----- nvinfo : EIATTR_PARAM_CBANK
	.align		4
        /*014c*/ 	.byte	0x04, 0x0a
        /*014e*/ 	.short	(.L_458 - .L_457)
	.align		4
.L_457:
        /*0150*/ 	.word	index@(.nv.constant0._ZN5flash44flash_bwd_dq_dk_dv_loop_seqk_parallel_kernelI23Flash_bwd_kernel_traitsILi96ELi64ELi128ELi8ELi2ELi4ELi4ELb1ELb0EN7cutlass6half_tE19Flash_kernel_traitsILi96ELi64ELi128ELi8ES3_EELb1ELb0ELb0ELb0ELb1ELb1ELb0EEEvNS_16Flash_bwd_paramsE)
        /*0154*/ 	.short	0x0210
        /*0156*/ 	.short	0x0280


	//----- nvinfo : EIATTR_SW_WAR
	.align		4
.L_458:
        /*0158*/ 	.byte	0x04, 0x36
        /*015a*/ 	.short	(.L_460 - .L_459)
.L_459:
        /*015c*/ 	.word	0x00000008
.L_460:


//--------------------- .nv.info._ZN5flash44flash_bwd_dq_dk_dv_loop_seqk_parallel_kernelI23Flash_bwd_kernel_traitsILi96ELi64ELi128ELi8ELi2ELi4ELi4ELb1ELb0EN7cutlass6half_tE19Flash_kernel_traitsILi96ELi64ELi128ELi8ES3_EELb0ELb0ELb0ELb0ELb1ELb1ELb1EEEvNS_16Flash_bwd_paramsE --------------------------
	.section	.nv.info._ZN5flash44flash_bwd_dq_dk_dv_loop_seqk_parallel_kernelI23Flash_bwd_kernel_traitsILi96ELi64ELi128ELi8ELi2ELi4ELi4ELb1ELb0EN7cutlass6half_tE19Flash_kernel_traitsILi96ELi64ELi128ELi8ES3_EELb0ELb0ELb0ELb0ELb1ELb1ELb1EEEvNS_16Flash_bwd_paramsE,"",@"SHT_CUDA_INFO"
	.sectionflags	@""
	.align	4


	//----- nvinfo : EIATTR_CUDA_API_VERSION
	.align		4
        /*0000*/ 	.byte	0x04, 0x37
        /*0002*/ 	.short	(.L_462 - .L_461)
.L_461:
        /*0004*/ 	.word	0x00000082


	//----- nvinfo : EIATTR_KPARAM_INFO
	.align		4
.L_462:
        /*0008*/ 	.byte	0x04, 0x17
        /*000a*/ 	.short	(.L_464 - .L_463)
.L_463:
        /*000c*/ 	.word	0x00000000
        /*0010*/ 	.short	0x0000
        /*0012*/ 	.short	0x0000
        /*0014*/ 	.byte	0x00, 0xf0, 0x01, 0x0a


	//----- nvinfo : EIATTR_SPARSE_MMA_MASK
	.align		4
.L_464:
        /*0018*/ 	.byte	0x03, 0x50
        /*001a*/ 	.short	0x0000


	//----- nvinfo : EIATTR_MAXREG_COUNT
	.align		4
        /*001c*/ 	.byte	0x03, 0x1b
        /*001e*/ 	.short	0x00ff


	//----- nvinfo : EIATTR_NUM_BARRIERS
	.align		4
        /*0020*/ 	.byte	0x02, 0x4c
        /*0022*/ 	.byte	0x01
	.zero		1


	//----- nvinfo : EIATTR_ANNOTATIONS
	.align		4
        /*0024*/ 	.byte	0x04, 0x55
        /*0026*/ 	.short	(.L_466 - .L_465)


	//   ....[0]....
.L_465:
        /* <DEDUP_REMOVED lines=47> */


	//----- nvinfo : EIATTR_MERCURY_ISA_VERSION
	.align		4
.L_466:
        /*0308*/ 	.byte	0x03, 0x5f
        /*030a*/ 	.short	0x0101


	//----- nvinfo : EIATTR_EXIT_INSTR_OFFSETS
	.align		4
        /*030c*/ 	.byte	0x04, 0x1c
        /*030e*/ 	.short	(.L_468 - .L_467)


	//   ....[0]....
.L_467:
        /*0310*/ 	.word	0x000000a0


	//   ....[1]....
        /*0314*/ 	.word	0x00007060


	//----- nvinfo : EIATTR_CBANK_PARAM_SIZE
	.align		4
.L_468:
        /*0318*/ 	.byte	0x03, 0x19
        /*031a*/ 	.short	0x0280


	//----- nvinfo : EIATTR_PARAM_CBANK
	.align		4
        /*031c*/ 	.byte	0x04, 0x0a
        /*031e*/ 	.short	(.L_470 - .L_469)
	.align		4
.L_469:
        /*0320*/ 	.word	index@(.nv.constant0._ZN5flash44flash_bwd_dq_dk_dv_loop_seqk_parallel_kernelI23Flash_bwd_kernel_traitsILi96ELi64ELi128ELi8ELi2ELi4ELi4ELb1ELb0EN7cutlass6half_tE19Flash_kernel_traitsILi96ELi64ELi128ELi8ES3_EELb0ELb0ELb0ELb0ELb1ELb1ELb1EEEvNS_16Flash_bwd_paramsE)
        /*0324*/ 	.short	0x0210
        /*0326*/ 	.short	0x0280


	//----- nvinfo : EIATTR_SW_WAR
	.align		4
.L_470:
        /*0328*/ 	.byte	0x04, 0x36
        /*032a*/ 	.short	(.L_472 - .L_471)
.L_471:
        /*032c*/ 	.word	0x00000008
.L_472:


//--------------------- .nv.info._ZN5flash44flash_bwd_dq_dk_dv_loop_seqk_parallel_kernelI23Flash_bwd_kernel_traitsILi96ELi64ELi128ELi8ELi2ELi4ELi4ELb1ELb0EN7cutlass6half_tE19Flash_kernel_traitsILi96ELi64ELi128ELi8ES3_EELb1ELb0ELb0ELb1ELb0ELb0ELb0EEEvNS_16Flash_bwd_paramsE --------------------------
	.section	.nv.info._ZN5flash44flash_bwd_dq_dk_dv_loop_seqk_parallel_kernelI23Flash_bwd_kernel_traitsILi96ELi64ELi128ELi8ELi2ELi4ELi4ELb1ELb0EN7cutlass6half_tE19Flash_kernel_traitsILi96ELi64ELi128ELi8ES3_EELb1ELb0ELb0ELb1ELb0ELb0ELb0EEEvNS_16Flash_bwd_paramsE,"",@"SHT_CUDA_INFO"
	.sectionflags	@""
	.align	4


	//----- nvinfo : EIATTR_CUDA_API_VERSION
	.align		4
        /*0000*/ 	.byte	0x04, 0x37
        /*0002*/ 	.short	(.L_474 - .L_473)
.L_473:
        /*0004*/ 	.word	0x00000082


	//----- nvinfo : EIATTR_KPARAM_INFO
	.align		4
.L_474:
        /*0008*/ 	.byte	0x04, 0x17
        /*000a*/ 	.short	(.L_476 - .L_475)
.L_475:
        /*000c*/ 	.word	0x00000000
        /*0010*/ 	.short	0x0000
        /*0012*/ 	.short	0x0000
        /*0014*/ 	.byte	0x00, 0xf0, 0x01, 0x0a


	//----- nvinfo : EIATTR_SPARSE_MMA_MASK
	.align		4
.L_476:
        /*0018*/ 	.byte	0x03, 0x50
        /*001a*/ 	.short	0x0000


	//----- nvinfo : EIATTR_MAXREG_COUNT
	.align		4
        /*001c*/ 	.byte	0x03, 0x1b
        /*001e*/ 	.short	0x00ff


	//----- nvinfo : EIATTR_NUM_BARRIERS
	.align		4
        /*0020*/ 	.byte	0x02, 0x4c
        /*0022*/ 	.byte	0x01
	.zero		1


	//----- nvinfo : EIATTR_ANNOTATIONS
	.align		4
        /*0024*/ 	.byte	0x04, 0x55
        /*0026*/ 	.short	(.L_478 - .L_477)


	//   ....[0]....
.L_477:
        /* <DEDUP_REMOVED lines=40> */


	//----- nvinfo : EIATTR_MERCURY_ISA_VERSION
	.align		4
.L_478:
        /*0290*/ 	.byte	0x03, 0x5f
        /*0292*/ 	.short	0x0101


	//----- nvinfo : EIATTR_EXIT_INSTR_OFFSETS
	.align		4
        /*0294*/ 	.byte	0x04, 0x1c
        /*0296*/ 	.short	(.L_480 - .L_479)


	//   ....[0]....
.L_479:
        /*0298*/ 	.word	0x000000c0


	//   ....[1]....
        /*029c*/ 	.word	0x0000b060


	//----- nvinfo : EIATTR_CRS_STACK_SIZE
	.align		4
.L_480:
        /*02a0*/ 	.byte	0x04, 0x1e
        /*02a2*/ 	.short	(.L_482 - .L_481)
.L_481:
        /*02a4*/ 	.word	0x00000000


	//----- nvinfo : EIATTR_CBANK_PARAM_SIZE
	.align		4
.L_482:
        /*02a8*/ 	.byte	0x03, 0x19
        /*02aa*/ 	.short	0x0280


	//----- nvinfo : EIATTR_PARAM_CBANK
	.align		4
        /*02ac*/ 	.byte	0x04, 0x0a
        /*02ae*/ 	.short	(.L_484 - .L_483)
	.align		4
.L_483:
        /*02b0*/ 	.word	index@(.nv.constant0._ZN5flash44flash_bwd_dq_dk_dv_loop_seqk_parallel_kernelI23Flash_bwd_kernel_traitsILi96ELi64ELi128ELi8ELi2ELi4ELi4ELb1ELb0EN7cutlass6half_tE19Flash_kernel_traitsILi96ELi64ELi128ELi8ES3_EELb1ELb0ELb0ELb1ELb0ELb0ELb0EEEvNS_16Flash_bwd_paramsE)
        /*02b4*/ 	.short	0x0210
        /*02b6*/ 	.short	0x0280


	//----- nvinfo : EIATTR_SW_WAR
	.align		4
.L_484:
        /*02b8*/ 	.byte	0x04, 0x36
        /*02ba*/ 	.short	(.L_486 - .L_485)
.L_485:
        /*02bc*/ 	.word	0x00000008
.L_486:


//--------------------- .nv.info._ZN5flash44flash_bwd_dq_dk_dv_loop_seqk_parallel_kernelI23Flash_bwd_kernel_traitsILi96ELi64ELi128ELi8ELi2ELi4ELi4ELb1ELb0EN7cutlass6half_tE19Flash_kernel_traitsILi96ELi64ELi128ELi8ES3_EELb0ELb0ELb0ELb1ELb0ELb0ELb1EEEvNS_16Flash_bwd_paramsE --------------------------
	.section	.nv.info._ZN5flash44flash_bwd_dq_dk_dv_loop_seqk_parallel_kernelI23Flash_bwd_kernel_traitsILi96ELi64ELi128ELi8ELi2ELi4ELi4ELb1ELb0EN7cutlass6half_tE19Flash_kernel_traitsILi96ELi64ELi128ELi8ES3_EELb0ELb0ELb0ELb1ELb0ELb0ELb1EEEvNS_16Flash_bwd_paramsE,"",@"SHT_CUDA_INFO"
	.sectionflags	@""
	.align	4


	//----- nvinfo : EIATTR_CUDA_API_VERSION
	.align		4
        /*0000*/ 	.byte	0x04, 0x37
        /*0002*/ 	.short	(.L_488 - .L_487)
.L_487:
        /*0004*/ 	.word	0x00000082


	//----- nvinfo : EIATTR_KPARAM_INFO
	.align		4
.L_488:
        /*0008*/ 	.byte	0x04, 0x17
        /*000a*/ 	.short	(.L_490 - .L_489)
.L_489:
        /*000c*/ 	.word	0x00000000
        /*0010*/ 	.short	0x0000
        /*0012*/ 	.short	0x0000
        /*0014*/ 	.byte	0x00, 0xf0, 0x01, 0x0a


	//----- nvinfo : EIATTR_SPARSE_MMA_MASK
	.align		4
.L_490:
        /*0018*/ 	.byte	0x03, 0x50
        /*001a*/ 	.short	0x0000


	//----- nvinfo : EIATTR_MAXREG_COUNT
	.align		4
        /*001c*/ 	.byte	0x03, 0x1b
        /*001e*/ 	.short	0x00ff


	//----- nvinfo : EIATTR_NUM_BARRIERS
	.align		4
        /*0020*/ 	.byte	0x02, 0x4c
        /*0022*/ 	.byte	0x01
	.zero		1


	//----- nvinfo : EIATTR_ANNOTATIONS
	.align		4
        /*0024*/ 	.byte	0x04, 0x55
        /*0026*/ 	.short	(.L_492 - .L_491)


	//   ....[0]....
.L_491:
        /* <DEDUP_REMOVED lines=61> */


	//----- nvinfo : EIATTR_MERCURY_ISA_VERSION
	.align		4
.L_492:
        /*03e0*/ 	.byte	0x03, 0x5f
        /*03e2*/ 	.short	0x0101


	//----- nvinfo : EIATTR_EXIT_INSTR_OFFSETS
	.align		4
        /*03e4*/ 	.byte	0x04, 0x1c
        /*03e6*/ 	.short	(.L_494 - .L_493)


	//   ....[0]....
.L_493:
        /*03e8*/ 	.word	0x000000c0


	//   ....[1]....
        /*03ec*/ 	.word	0x0000a910


	//----- nvinfo : EIATTR_CRS_STACK_SIZE
	.align		4
.L_494:
        /*03f0*/ 	.byte	0x04, 0x1e
        /*03f2*/ 	.short	(.L_496 - .L_495)
.L_495:
        /*03f4*/ 	.word	0x00000000


	//----- nvinfo : EIATTR_CBANK_PARAM_SIZE
	.align		4
.L_496:
        /*03f8*/ 	.byte	0x03, 0x19
        /*03fa*/ 	.short	0x0280


	//----- nvinfo : EIATTR_PARAM_CBANK
	.align		4
        /*03fc*/ 	.byte	0x04, 0x0a
        /*03fe*/ 	.short	(.L_498 - .L_497)
	.align		4
.L_497:
        /*0400*/ 	.word	index@(.nv.constant0._ZN5flash44flash_bwd_dq_dk_dv_loop_seqk_parallel_kernelI23Flash_bwd_kernel_traitsILi96ELi64ELi128ELi8ELi2ELi4ELi4ELb1ELb0EN7cutlass6half_tE19Flash_kernel_traitsILi96ELi64ELi128ELi8ES3_EELb0ELb0ELb0ELb1ELb0ELb0ELb1EEEvNS_16Flash_bwd_paramsE)
        /*0404*/ 	.short	0x0210
        /*0406*/ 	.short	0x0280


	//----- nvinfo : EIATTR_SW_WAR
	.align		4
.L_498:
        /*0408*/ 	.byte	0x04, 0x36
        /*040a*/ 	.short	(.L_500 - .L_499)
.L_499:
        /*040c*/ 	.word	0x00000008
.L_500:


//--------------------- .nv.info._ZN5flash44flash_bwd_dq_dk_dv_loop_seqk_parallel_kernelI23Flash_bwd_kernel_traitsILi96ELi64ELi128ELi8ELi2ELi4ELi4ELb1ELb0EN7cutlass6half_tE19Flash_kernel_traitsILi96ELi64ELi128ELi8ES3_EELb1ELb0ELb1ELb0ELb0ELb1ELb0EEEvNS_16Flash_bwd_paramsE --------------------------
	.section	.nv.info._ZN5flash44flash_bwd_dq_dk_dv_loop_seqk_parallel_kernelI23Flash_bwd_kernel_traitsILi96ELi64ELi128ELi8ELi2ELi4ELi4ELb1ELb0EN7cutlass6half_tE19Flash_kernel_traitsILi96ELi64ELi128ELi8ES3_EELb1ELb0ELb1ELb0ELb0ELb1ELb0EEEvNS_16Flash_bwd_paramsE,"",@"SHT_CUDA_INFO"
	.sectionflags	@""
	.align	4


	//----- nvinfo : EIATTR_CUDA_API_VERSION
	.align		4
        /*0000*/ 	.byte	0x04, 0x37
        /*0002*/ 	.short	(.L_502 - .L_501)
.L_501:
        /*0004*/ 	.word	0x00000082


	//----- nvinfo : EIATTR_KPARAM_INFO
	.align		4
.L_502:
        /*0008*/ 	.byte	0x04, 0x17
        /*000a*/ 	.short	(.L_504 - .L_503)
.L_503:
        /*000c*/ 	.word	0x00000000
        /*0010*/ 	.short	0x0000
        /*0012*/ 	.short	0x0000
        /*0014*/ 	.byte	0x00, 0xf0, 0x01, 0x0a


	//----- nvinfo : EIATTR_SPARSE_MMA_MASK
	.align		4
.L_504:
        /*0018*/ 	.byte	0x03, 0x50
        /*001a*/ 	.short	0x0000


	//----- nvinfo : EIATTR_MAXREG_COUNT
	.align		4
        /*001c*/ 	.byte	0x03, 0x1b
        /*001e*/ 	.short	0x00ff


	//----- nvinfo : EIATTR_NUM_BARRIERS
	.align		4
        /*0020*/ 	.byte	0x02, 0x4c
        /*0022*/ 	.byte	0x01
	.zero		1


	//----- nvinfo : EIATTR_ANNOTATIONS
	.align		4
        /*0024*/ 	.byte	0x04, 0x55
        /*0026*/ 	.short	(.L_506 - .L_505)


	//   ....[0]....
.L_505:
        /* <DEDUP_REMOVED lines=13> */


	//----- nvinfo : EIATTR_MERCURY_ISA_VERSION
	.align		4
.L_506:
        /*00e8*/ 	.byte	0x03, 0x5f
        /*00ea*/ 	.short	0x0101


	//----- nvinfo : EIATTR_EXIT_INSTR_OFFSETS
	.align		4
        /*00ec*/ 	.byte	0x04, 0x1c
        /*00ee*/ 	.short	(.L_508 - .L_507)


	//   ....[0]....
.L_507:
        /*00f0*/ 	.word	0x000000c0


	//   ....[1]....
        /*00f4*/ 	.word	0x00009940


	//----- nvinfo : EIATTR_CRS_STACK_SIZE
	.align		4
.L_508:
        /*00f8*/ 	.byte	0x04, 0x1e
        /*00fa*/ 	.short	(.L_510 - .L_509)
.L_509:
        /*00fc*/ 	.word	0x00000000


	//----- nvinfo : EIATTR_CBANK_PARAM_SIZE
	.align		4
.L_510:
        /*0100*/ 	.byte	0x03, 0x19
        /*0102*/ 	.short	0x0280


	//----- nvinfo : EIATTR_PARAM_CBANK
	.align		4
        /*0104*/ 	.byte	0x04, 0x0a
        /*0106*/ 	.short	(.L_512 - .L_511)
	.align		4
.L_511:
        /*0108*/ 	.word	index@(.nv.constant0._ZN5flash44flash_bwd_dq_dk_dv_loop_seqk_parallel_kernelI23Flash_bwd_kernel_traitsILi96ELi64ELi128ELi8ELi2ELi4ELi4ELb1ELb0EN7cutlass6half_tE19Flash_kernel_traitsILi96ELi64ELi128ELi8ES3_EELb1ELb0ELb1ELb0ELb0ELb1ELb0EEEvNS_16Flash_bwd_paramsE)
        /*010c*/ 	.short	0x0210
        /*010e*/ 	.short	0x0280


	//----- nvinfo : EIATTR_SW_WAR
	.align		4
.L_512:
        /*0110*/ 	.byte	0x04, 0x36
        /*0112*/ 	.short	(.L_514 - .L_513)
.L_513:
        /*0114*/ 	.word	0x00000008
.L_514:


//--------------------- .nv.info._ZN5flash44flash_bwd_dq_dk_dv_loop_seqk_parallel_kernelI23Flash_bwd_kernel_traitsILi96ELi64ELi128ELi8ELi2ELi4ELi4ELb1ELb0EN7cutlass6half_tE19Flash_kernel_traitsILi96ELi64ELi128ELi8ES3_EELb0ELb0ELb1ELb0ELb0ELb1ELb1EEEvNS_16Flash_bwd_paramsE --------------------------
	.section	.nv.info._ZN5flash44flash_bwd_dq_dk_dv_loop_seqk_parallel_kernelI23Flash_bwd_kernel_traitsILi96ELi64ELi128ELi8ELi2ELi4ELi4ELb1ELb0EN7cutlass6half_tE19Flash_kernel_traitsILi96ELi64ELi128ELi8ES3_EELb0ELb0ELb1ELb0ELb0ELb1ELb1EEEvNS_16Flash_bwd_paramsE,"",@"SHT_CUDA_INFO"
	.sectionflags	@""
	.align	4


	//----- nvinfo : EIATTR_CUDA_API_VERSION
	.align		4
        /*0000*/ 	.byte	0x04, 0x37
        /*0002*/ 	.short	(.L_516 - .L_515)
.L_515:
        /*0004*/ 	.word	0x00000082


	//----- nvinfo : EIATTR_KPARAM_INFO
	.align		4
.L_516:
        /*0008*/ 	.byte	0x04, 0x17
        /*000a*/ 	.short	(.L_518 - .L_517)
.L_517:
        /*000c*/ 	.word	0x00000000
        /*0010*/ 	.short	0x0000
        /*0012*/ 	.short	0x0000
        /*0014*/ 	.byte	0x00, 0xf0, 0x01, 0x0a


	//----- nvinfo : EIATTR_SPARSE_MMA_MASK
	.align		4
.L_518:
        /*0018*/ 	.byte	0x03, 0x50
        /*001a*/ 	.short	0x0000


	//----- nvinfo : EIATTR_MAXREG_COUNT
	.align		4
        /*001c*/ 	.byte	0x03, 0x1b
        /*001e*/ 	.short	0x00ff


	//----- nvinfo : EIATTR_NUM_BARRIERS
	.align		4
        /*0020*/ 	.byte	0x02, 0x4c
        /*0022*/ 	.byte	0x01
	.zero		1


	//----- nvinfo : EIATTR_ANNOTATIONS
	.align		4
        /*0024*/ 	.byte	0x04, 0x55
        /*0026*/ 	.short	(.L_520 - .L_519)


	//   ....[0]....
.L_519:
        /* <DEDUP_REMOVED lines=49> */


	//----- nvinfo : EIATTR_MERCURY_ISA_VERSION
	.align		4
.L_520:
        /*0320*/ 	.byte	0x03, 0x5f
        /*0322*/ 	.short	0x0101


	//----- nvinfo : EIATTR_EXIT_INSTR_OFFSETS
	.align		4
        /*0324*/ 	.byte	0x04, 0x1c
        /*0326*/ 	.short	(.L_522 - .L_521)


	//   ....[0]....
.L_521:
        /*0328*/ 	.word	0x000000c0


	//   ....[1]....
        /*032c*/ 	.word	0x00009530


	//----- nvinfo : EIATTR_CRS_STACK_SIZE
	.align		4
.L_522:
        /*0330*/ 	.byte	0x04, 0x1e
        /*0332*/ 	.short	(.L_524 - .L_523)
.L_523:
        /*0334*/ 	.word	0x00000000


	//----- nvinfo : EIATTR_CBANK_PARAM_SIZE
	.align		4
.L_524:
        /*0338*/ 	.byte	0x03, 0x19
        /*033a*/ 	.short	0x0280


	//----- nvinfo : EIATTR_PARAM_CBANK
	.align		4
        /*033c*/ 	.byte	0x04, 0x0a
        /*033e*/ 	.short	(.L_526 - .L_525)
	.align		4
.L_525:
        /*0340*/ 	.word	index@(.nv.constant0._ZN5flash44flash_bwd_dq_dk_dv_loop_seqk_parallel_kernelI23Flash_bwd_kernel_traitsILi96ELi64ELi128ELi8ELi2ELi4ELi4ELb1ELb0EN7cutlass6half_tE19Flash_kernel_traitsILi96ELi64ELi128ELi8ES3_EELb0ELb0ELb1ELb0ELb0ELb1ELb1EEEvNS_16Flash_bwd_paramsE)
        /*0344*/ 	.short	0x0210
        /*0346*/ 	.short	0x0280


	//----- nvinfo : EIATTR_SW_WAR
	.align		4
.L_526:
        /*0348*/ 	.byte	0x04, 0x36
        /*034a*/ 	.short	(.L_528 - .L_527)
.L_527:
        /*034c*/ 	.word	0x00000008
.L_528:


//--------------------- .nv.info._ZN5flash44flash_bwd_dq_dk_dv_loop_seqk_parallel_kernelI23Flash_bwd_kernel_traitsILi96ELi64ELi128ELi8ELi2ELi4ELi4ELb1ELb0EN7cutlass6half_tE19Flash_kernel_traitsILi96ELi64ELi128ELi8ES3_EELb1ELb0ELb1ELb1ELb0ELb0ELb0EEEvNS_16Flash_bwd_paramsE --------------------------
	.section	.nv.info._ZN5flash44flash_bwd_dq_dk_dv_loop_seqk_parallel_kernelI23Flash_bwd_kernel_traitsILi96ELi64ELi128ELi8ELi2ELi4ELi4ELb1ELb0EN7cutlass6half_tE19Flash_kernel_traitsILi96ELi64ELi128ELi8ES3_EELb1ELb0ELb1ELb1ELb0ELb0ELb0EEEvNS_16Flash_bwd_paramsE,"",@"SHT_CUDA_INFO"
	.sectionflags	@""
	.align	4


	//----- nvinfo : EIATTR_CUDA_API_VERSION
	.align		4
        /*0000*/ 	.byte	0x04, 0x37
        /*0002*/ 	.short	(.L_530 - .L_529)
.L_529:
        /*0004*/ 	.word	0x00000082


	//----- nvinfo : EIATTR_KPARAM_INFO
	.align		4
.L_530:
        /*0008*/ 	.byte	0x04, 0x17
        /*000a*/ 	.short	(.L_532 - .L_531)
.L_531:
        /*000c*/ 	.word	0x00000000
        /*0010*/ 	.short	0x0000
        /*0012*/ 	.short	0x0000
        /*0014*/ 	.byte	0x00, 0xf0, 0x01, 0x0a


	//----- nvinfo : EIATTR_SPARSE_MMA_MASK
	.align		4
.L_532:
        /*0018*/ 	.byte	0x03, 0x50
        /*001a*/ 	.short	0x0000


	//----- nvinfo : EIATTR_MAXREG_COUNT
	.align		4
        /*001c*/ 	.byte	0x03, 0x1b
        /*001e*/ 	.short	0x00ff


	//----- nvinfo : EIATTR_NUM_BARRIERS
	.align		4
        /*0020*/ 	.byte	0x02, 0x4c
        /*0022*/ 	.byte	0x01
	.zero		1


	//----- nvinfo : EIATTR_ANNOTATIONS
	.align		4
        /*0024*/ 	.byte	0x04, 0x55
        /*0026*/ 	.short	(.L_534 - .L_533)


	//   ....[0]....
.L_533:
        /* <DEDUP_REMOVED lines=26> */


	//----- nvinfo : EIATTR_MERCURY_ISA_VERSION
	.align		4
.L_534:
        /*01b8*/ 	.byte	0x03, 0x5f
        /*01ba*/ 	.short	0x0101


	//----- nvinfo : EIATTR_EXIT_INSTR_OFFSETS
	.align		4
        /*01bc*/ 	.byte	0x04, 0x1c
        /*01be*/ 	.short	(.L_536 - .L_535)


	//   ....[0]....
.L_535:
        /*01c0*/ 	.word	0x000000c0


	//   ....[1]....
        /*01c4*/ 	.word	0x0000b150


	//----- nvinfo : EIATTR_CRS_STACK_SIZE
	.align		4
.L_536:
        /*01c8*/ 	.byte	0x04, 0x1e
        /*01ca*/ 	.short	(.L_538 - .L_537)
.L_537:
        /*01cc*/ 	.word	0x00000000


	//----- nvinfo : EIATTR_CBANK_PARAM_SIZE
	.align		4
.L_538:
        /*01d0*/ 	.byte	0x03, 0x19
        /*01d2*/ 	.short	0x0280


	//----- nvinfo : EIATTR_PARAM_CBANK
	.align		4
        /*01d4*/ 	.byte	0x04, 0x0a
        /*01d6*/ 	.short	(.L_540 - .L_539)
	.align		4
.L_539:
        /*01d8*/ 	.word	index@(.nv.constant0._ZN5flash44flash_bwd_dq_dk_dv_loop_seqk_parallel_kernelI23Flash_bwd_kernel_traitsILi96ELi64ELi128ELi8ELi2ELi4ELi4ELb1ELb0EN7cutlass6half_tE19Flash_kernel_traitsILi96ELi64ELi128ELi8ES3_EELb1ELb0ELb1ELb1ELb0ELb0ELb0EEEvNS_16Flash_bwd_paramsE)
        /*01dc*/ 	.short	0x0210
        /*01de*/ 	.short	0x0280


	//----- nvinfo : EIATTR_SW_WAR
	.align		4
.L_540:
        /*01e0*/ 	.byte	0x04, 0x36
        /*01e2*/ 	.short	(.L_542 - .L_541)
.L_541:
        /*01e4*/ 	.word	0x00000008
.L_542:


//--------------------- .nv.info._ZN5flash44flash_bwd_dq_dk_dv_loop_seqk_parallel_kernelI23Flash_bwd_kernel_traitsILi96ELi64ELi128ELi8ELi2ELi4ELi4ELb1ELb0EN7cutlass6half_tE19Flash_kernel_traitsILi96ELi64ELi128ELi8ES3_EELb0ELb0ELb1ELb1ELb0ELb0ELb1EEEvNS_16Flash_bwd_paramsE --------------------------
	.section	.nv.info._ZN5flash44flash_bwd_dq_dk_dv_loop_seqk_parallel_kernelI23Flash_bwd_kernel_traitsILi96ELi64ELi128ELi8ELi2ELi4ELi4ELb1ELb0EN7cutlass6half_tE19Flash_kernel_traitsILi96ELi64ELi128ELi8ES3_EELb0ELb0ELb1ELb1ELb0ELb0ELb1EEEvNS_16Flash_bwd_paramsE,"",@"SHT_CUDA_INFO"
	.sectionflags	@""
	.align	4


	//----- nvinfo : EIATTR_CUDA_API_VERSION
	.align		4
        /*0000*/ 	.byte	0x04, 0x37
        /*0002*/ 	.short	(.L_544 - .L_543)
.L_543:
        /*0004*/ 	.word	0x00000082


	//----- nvinfo : EIATTR_KPARAM_INFO
	.align		4
.L_544:
        /*0008*/ 	.byte	0x04, 0x17
        /*000a*/ 	.short	(.L_546 - .L_545)
.L_545:
        /*000c*/ 	.word	0x00000000
        /*0010*/ 	.short	0x0000
        /*0012*/ 	.short	0x0000
        /*0014*/ 	.byte	0x00, 0xf0, 0x01, 0x0a


	//----- nvinfo : EIATTR_SPARSE_MMA_MASK
	.align		4
.L_546:
        /*0018*/ 	.byte	0x03, 0x50
        /*001a*/ 	.short	0x0000


	//----- nvinfo : EIATTR_MAXREG_COUNT
	.align		4
        /*001c*/ 	.byte	0x03, 0x1b
        /*001e*/ 	.short	0x00ff


	//----- nvinfo : EIATTR_NUM_BARRIERS
	.align		4
        /*0020*/ 	.byte	0x02, 0x4c
        /*0022*/ 	.byte	0x01
	.zero		1


	//----- nvinfo : EIATTR_ANNOTATIONS
	.align		4
        /*0024*/ 	.byte	0x04, 0x55
        /*0026*/ 	.short	(.L_548 - .L_547)


	//   ....[0]....
.L_547:
        /* <DEDUP_REMOVED lines=60> */


	//----- nvinfo : EIATTR_MERCURY_ISA_VERSION
	.align		4
.L_548:
        /*03d8*/ 	.byte	0x03, 0x5f
        /*03da*/ 	.short	0x0101


	//----- nvinfo : EIATTR_EXIT_INSTR_OFFSETS
	.align		4
        /*03dc*/ 	.byte	0x04, 0x1c
        /*03de*/ 	.short	(.L_550 - .L_549)


	//   ....[0]....
.L_549:
        /*03e0*/ 	.word	0x000000c0


	//   ....[1]....
        /*03e4*/ 	.word	0x0000ac00


	//----- nvinfo : EIATTR_CRS_STACK_SIZE
	.align		4
.L_550:
        /*03e8*/ 	.byte	0x04, 0x1e
        /*03ea*/ 	.short	(.L_552 - .L_551)
.L_551:
        /*03ec*/ 	.word	0x00000000


	//----- nvinfo : EIATTR_CBANK_PARAM_SIZE
	.align		4
.L_552:
        /*03f0*/ 	.byte	0x03, 0x19
        /*03f2*/ 	.short	0x0280


	//----- nvinfo : EIATTR_PARAM_CBANK
	.align		4
        /*03f4*/ 	.byte	0x04, 0x0a
        /*03f6*/ 	.short	(.L_554 - .L_553)
	.align		4
.L_553:
        /*03f8*/ 	.word	index@(.nv.constant0._ZN5flash44flash_bwd_dq_dk_dv_loop_seqk_parallel_kernelI23Flash_bwd_kernel_traitsILi96ELi64ELi128ELi8ELi2ELi4ELi4ELb1ELb0EN7cutlass6half_tE19Flash_kernel_traitsILi96ELi64ELi128ELi8ES3_EELb0ELb0ELb1ELb1ELb0ELb0ELb1EEEvNS_16Flash_bwd_paramsE)
        /*03fc*/ 	.short	0x0210
        /*03fe*/ 	.short	0x0280


	//----- nvinfo : EIATTR_SW_WAR
	.align		4
.L_554:
        /*0400*/ 	.byte	0x04, 0x36
        /*0402*/ 	.short	(.L_556 - .L_555)
.L_555:
        /*0404*/ 	.word	0x00000008
.L_556:


//--------------------- .nv.info._ZN5flash25flash_bwd_dot_do_o_kernelILb0E23Flash_bwd_kernel_traitsILi96ELi64ELi128ELi8ELi2ELi4ELi4ELb1ELb0EN7cutlass6half_tE19Flash_kernel_traitsILi96ELi64ELi128ELi8ES3_EEEEvNS_16Flash_bwd_paramsE --------------------------
	.section	.nv.info._ZN5flash25flash_bwd_dot_do_o_kernelILb0E23Flash_bwd_kernel_traitsILi96ELi64ELi128ELi8ELi2ELi4ELi4ELb1ELb0EN7cutlass6half_tE19Flash_kernel_traitsILi96ELi64ELi128ELi8ES3_EEEEvNS_16Flash_bwd_paramsE,"",@"SHT_CUDA_INFO"
	.sectionflags	@""
	.align	4


	//----- nvinfo : EIATTR_CUDA_API_VERSION
	.align		4
        /*0000*/ 	.byte	0x04, 0x37
        /*0002*/ 	.short	(.L_558 - .L_557)
.L_557:
        /*0004*/ 	.word	0x00000082


	//----- nvinfo : EIATTR_KPARAM_INFO
	.align		4
.L_558:
        /*0008*/ 	.byte	0x04, 0x17
        /*000a*/ 	.short	(.L_560 - .L_559)
.L_559:
        /*000c*/ 	.word	0x00000000
        /*0010*/ 	.short	0x0000
        /*0012*/ 	.short	0x0000
        /*0014*/ 	.byte	0x00, 0xf0, 0x01, 0x0a


	//----- nvinfo : EIATTR_SPARSE_MMA_MASK
	.align		4
.L_560:
        /*0018*/ 	.byte	0x03, 0x50
        /*001a*/ 	.short	0x0000


	//----- nvinfo : EIATTR_MAXREG_COUNT
	.align		4
        /*001c*/ 	.byte	0x03, 0x1b
        /*001e*/ 	.short	0x00ff


	//----- nvinfo : EIATTR_MERCURY_ISA_VERSION
	.align		4
        /*0020*/ 	.byte	0x03, 0x5f
        /*0022*/ 	.short	0x0101


	//----- nvinfo : EIATTR_COOP_GROUP_MASK_REGIDS
	.align		4
        /*0024*/ 	.byte	0x04, 0x29
        /*0026*/ 	.short	(.L_562 - .L_561)


	//   ....[0]....
.L_561:
        /*0028*/ 	.word	0xffffffff


	//   ....[1]....
        /*002c*/ 	.word	0xffffffff


	//----- nvinfo : EIATTR_COOP_GROUP_INSTR_OFFSETS
	.align		4
.L_562:
        /*0030*/ 	.byte	0x04, 0x28
        /*0032*/ 	.short	(.L_564 - .L_563)


	//   ....[0]....
.L_563:
        /*0034*/ 	.word	0x00000e40


	//   ....[1]....
        /*0038*/ 	.word	0x00000e60


	//----- nvinfo : EIATTR_EXIT_INSTR_OFFSETS
	.align		4
.L_564:
        /*003c*/ 	.byte	0x04, 0x1c
        /*003e*/ 	.short	(.L_566 - .L_565)


	//   ....[0]....
.L_565:
        /*0040*/ 	.word	0x00000100


	//   ....[1]....
        /*0044*/ 	.word	0x00000e90


	//   ....[2]....
        /*0048*/ 	.word	0x00000f00


	//----- nvinfo : EIATTR_CRS_STACK_SIZE
	.align		4
.L_566:
        /*004c*/ 	.byte	0x04, 0x1e
        /*004e*/ 	.short	(.L_568 - .L_567)
.L_567:
        /*0050*/ 	.word	0x00000000


	//----- nvinfo : EIATTR_CBANK_PARAM_SIZE
	.align		4
.L_568:
        /*0054*/ 	.byte	0x03, 0x19
        /*0056*/ 	.short	0x0280


	//----- nvinfo : EIATTR_PARAM_CBANK
	.align		4
        /*0058*/ 	.byte	0x04, 0x0a
        /*005a*/ 	.short	(.L_570 - .L_569)
	.align		4
.L_569:
        /*005c*/ 	.word	index@(.nv.constant0._ZN5flash25flash_bwd_dot_do_o_kernelILb0E23Flash_bwd_kernel_traitsILi96ELi64ELi128ELi8ELi2ELi4ELi4ELb1ELb0EN7cutlass6half_tE19Flash_kernel_traitsILi96ELi64ELi128ELi8ES3_EEEEvNS_16Flash_bwd_paramsE)
        /*0060*/ 	.short	0x0210
        /*0062*/ 	.short	0x0280


	//----- nvinfo : EIATTR_SW_WAR
	.align		4
.L_570:
        /*0064*/ 	.byte	0x04, 0x36
        /*0066*/ 	.short	(.L_572 - .L_571)
.L_571:
        /*0068*/ 	.word	0x00000008
.L_572:


//--------------------- .nv.info._ZN5flash25flash_bwd_dot_do_o_kernelILb1E23Flash_bwd_kernel_traitsILi96ELi64ELi128ELi8ELi2ELi4ELi4ELb1ELb0EN7cutlass6half_tE19Flash_kernel_traitsILi96ELi64ELi128ELi8ES3_EEEEvNS_16Flash_bwd_paramsE --------------------------
	.section	.nv.info._ZN5flash25flash_bwd_dot_do_o_kernelILb1E23Flash_bwd_kernel_traitsILi96ELi64ELi128ELi8ELi2ELi4ELi4ELb1ELb0EN7cutlass6half_tE19Flash_kernel_traitsILi96ELi64ELi128ELi8ES3_EEEEvNS_16Flash_bwd_paramsE,"",@"SHT_CUDA_INFO"
	.sectionflags	@""
	.align	4


	//----- nvinfo : EIATTR_CUDA_API_VERSION
	.align		4
        /*0000*/ 	.byte	0x04, 0x37
        /*0002*/ 	.short	(.L_574 - .L_573)
.L_573:
        /*0004*/ 	.word	0x00000082


	//----- nvinfo : EIATTR_KPARAM_INFO
	.align		4
.L_574:
        /*0008*/ 	.byte	0x04, 0x17
        /*000a*/ 	.short	(.L_576 - .L_575)
.L_575:
        /*000c*/ 	.word	0x00000000
        /*0010*/ 	.short	0x0000
        /*0012*/ 	.short	0x0000
        /*0014*/ 	.byte	0x00, 0xf0, 0x01, 0x0a


	//----- nvinfo : EIATTR_SPARSE_MMA_MASK
	.align		4
.L_576:
        /*0018*/ 	.byte	0x03, 0x50
        /*001a*/ 	.short	0x0000


	//----- nvinfo : EIATTR_MAXREG_COUNT
	.align		4
        /*001c*/ 	.byte	0x03, 0x1b
        /*001e*/ 	.short	0x00ff


	//----- nvinfo : EIATTR_MERCURY_ISA_VERSION
	.align		4
        /*0020*/ 	.byte	0x03, 0x5f
        /*0022*/ 	.short	0x0101


	//----- nvinfo : EIATTR_COOP_GROUP_MASK_REGIDS
	.align		4
        /*0024*/ 	.byte	0x04, 0x29
        /*0026*/ 	.short	(.L_578 - .L_577)


	//   ....[0]....
.L_577:
        /*0028*/ 	.word	0xffffffff


	//   ....[1]....
        /*002c*/ 	.word	0xffffffff


	//----- nvinfo : EIATTR_COOP_GROUP_INSTR_OFFSETS
	.align		4
.L_578:
        /*0030*/ 	.byte	0x04, 0x28
        /*0032*/ 	.short	(.L_580 - .L_579)


	//   ....[0]....
.L_579:
        /*0034*/ 	.word	0x00001110


	//   ....[1]....
        /*0038*/ 	.word	0x00001150


	//----- nvinfo : EIATTR_EXIT_INSTR_OFFSETS
	.align		4
.L_580:
        /*003c*/ 	.byte	0x04, 0x1c
        /*003e*/ 	.short	(.L_582 - .L_581)


	//   ....[0]....
.L_581:
        /*0040*/ 	.word	0x00000100


	//   ....[1]....
        /*0044*/ 	.word	0x00001200


	//----- nvinfo : EIATTR_CRS_STACK_SIZE
	.align		4
.L_582:
        /*0048*/ 	.byte	0x04, 0x1e
        /*004a*/ 	.short	(.L_584 - .L_583)
.L_583:
        /*004c*/ 	.word	0x00000000


	//----- nvinfo : EIATTR_CBANK_PARAM_SIZE
	.align		4
.L_584:
        /*0050*/ 	.byte	0x03, 0x19
        /*0052*/ 	.short	0x0280


	//----- nvinfo : EIATTR_PARAM_CBANK
	.align		4
        /*0054*/ 	.byte	0x04, 0x0a
        /*0056*/ 	.short	(.L_586 - .L_585)
	.align		4
.L_585:
        /*0058*/ 	.word	index@(.nv.constant0._ZN5flash25flash_bwd_dot_do_o_kernelILb1E23Flash_bwd_kernel_traitsILi96ELi64ELi128ELi8ELi2ELi4ELi4ELb1ELb0EN7cutlass6half_tE19Flash_kernel_traitsILi96ELi64ELi128ELi8ES3_EEEEvNS_16Flash_bwd_paramsE)
        /*005c*/ 	.short	0x0210
        /*005e*/ 	.short	0x0280


	//----- nvinfo : EIATTR_SW_WAR
	.align		4
.L_586:
        /*0060*/ 	.byte	0x04, 0x36
        /*0062*/ 	.short	(.L_588 - .L_587)
.L_587:
        /*0064*/ 	.word	0x00000008
.L_588:


//--------------------- .nv.info._ZN5flash27flash_bwd_convert_dq_kernelI23Flash_bwd_kernel_traitsILi96ELi64ELi128ELi8ELi2ELi4ELi4ELb0ELb0EN7cutlass6half_tE19Flash_kernel_traitsILi96ELi64ELi128ELi8ES3_EEEEvNS_16Flash_bwd_paramsEi --------------------------
	.section	.nv.info._ZN5flash27flash_bwd_convert_dq_kernelI23Flash_bwd_kernel_traitsILi96ELi64ELi128ELi8ELi2ELi4ELi4ELb0ELb0EN7cutlass6half_tE19Flash_kernel_traitsILi96ELi64ELi128ELi8ES3_EEEEvNS_16Flash_bwd_paramsEi,"",@"SHT_CUDA_INFO"
	.sectionflags	@""
	.align	4


	//----- nvinfo : EIATTR_CUDA_API_VERSION
	.align		4
        /*0000*/ 	.byte	0x04, 0x37
        /*0002*/ 	.short	(.L_590 - .L_589)
.L_589:
        /*0004*/ 	.word	0x00000082


	//----- nvinfo : EIATTR_KPARAM_INFO
	.align		4
.L_590:
        /*0008*/ 	.byte	0x04, 0x17
        /*000a*/ 	.short	(.L_592 - .L_591)
.L_591:
        /*000c*/ 	.word	0x00000000
        /*0010*/ 	.short	0x0001
        /*0012*/ 	.short	0x0280
        /*0014*/ 	.byte	0x00, 0xf0, 0x11, 0x00


	//----- nvinfo : EIATTR_KPARAM_INFO
	.align		4
.L_592:
        /*0018*/ 	.byte	0x04, 0x17
        /*001a*/ 	.short	(.L_594 - .L_593)
.L_593:
        /*001c*/ 	.word	0x00000000
        /*0020*/ 	.short	0x0000
        /*0022*/ 	.short	0x0000
        /*0024*/ 	.byte	0x00, 0xf0, 0x01, 0x0a


	//----- nvinfo : EIATTR_SPARSE_MMA_MASK
	.align		4
.L_594:
        /*0028*/ 	.byte	0x03, 0x50
        /*002a*/ 	.short	0x0000


	//----- nvinfo : EIATTR_MAXREG_COUNT
	.align		4
        /*002c*/ 	.byte	0x03, 0x1b
        /*002e*/ 	.short	0x00ff


	//----- nvinfo : EIATTR_NUM_BARRIERS
	.align		4
        /*0030*/ 	.byte	0x02, 0x4c
        /*0032*/ 	.byte	0x01
	.zero		1


	//----- nvinfo : EIATTR_MERCURY_ISA_VERSION
	.align		4
        /*0034*/ 	.byte	0x03, 0x5f
        /*0036*/ 	.short	0x0101


	//----- nvinfo : EIATTR_EXIT_INSTR_OFFSETS
	.align		4
        /*0038*/ 	.byte	0x04, 0x1c
        /*003a*/ 	.short	(.L_596 - .L_595)


	//   ....[0]....
.L_595:
        /*003c*/ 	.word	0x00000160


	//   ....[1]....
        /*0040*/ 	.word	0x00001550


	//   ....[2]....
        /*0044*/ 	.word	0x000017b0


	//   ....[3]....
        /*0048*/ 	.word	0x000017e0


	//----- nvinfo : EIATTR_CBANK_PARAM_SIZE
	.align		4
.L_596:
        /*004c*/ 	.byte	0x03, 0x19
        /*004e*/ 	.short	0x0284


	//----- nvinfo : EIATTR_PARAM_CBANK
	.align		4
        /*0050*/ 	.byte	0x04, 0x0a
        /*0052*/ 	.short	(.L_598 - .L_597)
	.align		4
.L_597:
        /*0054*/ 	.word	index@(.nv.constant0._ZN5flash27flash_bwd_convert_dq_kernelI23Flash_bwd_kernel_traitsILi96ELi64ELi128ELi8ELi2ELi4ELi4ELb0ELb0EN7cutlass6half_tE19Flash_kernel_traitsILi96ELi64ELi128ELi8ES3_EEEEvNS_16Flash_bwd_paramsEi)
        /*0058*/ 	.short	0x0210
        /*005a*/ 	.short	0x0284


	//----- nvinfo : EIATTR_SW_WAR
	.align		4
.L_598:
        /*005c*/ 	.byte	0x04, 0x36
        /*005e*/ 	.short	(.L_600 - .L_599)
.L_599:
        /*0060*/ 	.word	0x00000008
.L_600:


//--------------------- .nv.info._ZN5flash44flash_bwd_dq_dk_dv_loop_seqk_parallel_kernelI23Flash_bwd_kernel_traitsILi96ELi64ELi128ELi8ELi2ELi4ELi4ELb0ELb0EN7cutlass6half_tE19Flash_kernel_traitsILi96ELi64ELi128ELi8ES3_EELb1ELb0ELb0ELb0ELb0ELb1ELb0EEEvNS_16Flash_bwd_paramsE --------------------------
	.section	.nv.info._ZN5flash44flash_bwd_dq_dk_dv_loop_seqk_parallel_kernelI23Flash_bwd_kernel_traitsILi96ELi64ELi128ELi8ELi2ELi4ELi4ELb0ELb0EN7cutlass6half_tE19Flash_kernel_traitsILi96ELi64ELi128ELi8ES3_EELb1ELb0ELb0ELb0ELb0ELb1ELb0EEEvNS_16Flash_bwd_paramsE,"",@"SHT_CUDA_INFO"
	.sectionflags	@""
	.align	4


	//----- nvinfo : EIATTR_CUDA_API_VERSION
	.align		4
        /*0000*/ 	.byte	0x04, 0x37
        /*0002*/ 	.short	(.L_602 - .L_601)
.L_601:
        /*0004*/ 	.word	0x00000082


	//----- nvinfo : EIATTR_KPARAM_INFO
	.align		4
.L_602:
        /*0008*/ 	.byte	0x04, 0x17
        /*000a*/ 	.short	(.L_604 - .L_603)
.L_603:
        /*000c*/ 	.word	0x00000000
        /*0010*/ 	.short	0x0000
        /*0012*/ 	.short	0x0000
        /*0014*/ 	.byte	0x00, 0xf0, 0x01, 0x0a


	//----- nvinfo : EIATTR_SPARSE_MMA_MASK
	.align		4
.L_604:
        /*0018*/ 	.byte	0x03, 0x50
        /*001a*/ 	.short	0x0000


	//----- nvinfo : EIATTR_MAXREG_COUNT
	.align		4
        /*001c*/ 	.byte	0x03, 0x1b
        /*001e*/ 	.short	0x00ff


	//----- nvinfo : EIATTR_NUM_BARRIERS
	.align		4
        /*0020*/ 	.byte	0x02, 0x4c
        /*0022*/ 	.byte	0x01
	.zero		1


	//----- nvinfo : EIATTR_MERCURY_ISA_VERSION
	.align		4
        /*0024*/ 	.byte	0x03, 0x5f
        /*0026*/ 	.short	0x0101


	//----- nvinfo : EIATTR_EXIT_INSTR_OFFSETS
	.align		4
        /*0028*/ 	.byte	0x04, 0x1c
        /*002a*/ 	.short	(.L_606 - .L_605)


	//   ....[0]....
.L_605:
        /*002c*/ 	.word	0x00000080


	//   ....[1]....
        /*0030*/ 	.word	0x00008960


	//----- nvinfo : EIATTR_CRS_STACK_SIZE
	.align		4
.L_606:
        /*0034*/ 	.byte	0x04, 0x1e
        /*0036*/ 	.short	(.L_608 - .L_607)
.L_607:
        /*0038*/ 	.word	0x00000000


	//----- nvinfo : EIATTR_CBANK_PARAM_SIZE
	.align		4
.L_608:
        /*003c*/ 	.byte	0x03, 0x19
        /*003e*/ 	.short	0x0280


	//----- nvinfo : EIATTR_PARAM_CBANK
	.align		4
        /*0040*/ 	.byte	0x04, 0x0a
        /*0042*/ 	.short	(.L_610 - .L_609)
	.align		4
.L_609:
        /*0044*/ 	.word	index@(.nv.constant0._ZN5flash44flash_bwd_dq_dk_dv_loop_seqk_parallel_kernelI23Flash_bwd_kernel_traitsILi96ELi64ELi128ELi8ELi2ELi4ELi4ELb0ELb0EN7cutlass6half_tE19Flash_kernel_traitsILi96ELi64ELi128ELi8ES3_EELb1ELb0ELb0ELb0ELb0ELb1ELb0EEEvNS_16Flash_bwd_paramsE)
        /*0048*/ 	.short	0x0210
        /*004a*/ 	.short	0x0280


	//----- nvinfo : EIATTR_SW_WAR
	.align		4
.L_610:
        /*004c*/ 	.byte	0x04, 0x36
        /*004e*/ 	.short	(.L_612 - .L_611)
.L_611:
        /*0050*/ 	.word	0x00000008
.L_612:


//--------------------- .nv.info._ZN5flash44flash_bwd_dq_dk_dv_loop_seqk_parallel_kernelI23Flash_bwd_kernel_traitsILi96ELi64ELi128ELi8ELi2ELi4ELi4ELb0ELb0EN7cutlass6half_tE19Flash_kernel_traitsILi96ELi64ELi128ELi8ES3_EELb0ELb0ELb0ELb0ELb0ELb1ELb1EEEvNS_16Flash_bwd_paramsE --------------------------
	.section	.nv.info._ZN5flash44flash_bwd_dq_dk_dv_loop_seqk_parallel_kernelI23Flash_bwd_kernel_traitsILi96ELi64ELi128ELi8ELi2ELi4ELi4ELb0ELb0EN7cutlass6half_tE19Flash_kernel_traitsILi96ELi64ELi128ELi8ES3_EELb0ELb0ELb0ELb0ELb0ELb1ELb1EEEvNS_16Flash_bwd_paramsE,"",@"SHT_CUDA_INFO"
	.sectionflags	@""
	.align	4


	//----- nvinfo : EIATTR_CUDA_API_VERSION
	.align		4
        /*0000*/ 	.byte	0x04, 0x37
        /*0002*/ 	.short	(.L_614 - .L_613)
.L_613:
        /*0004*/ 	.word	0x00000082


	//----- nvinfo : EIATTR_KPARAM_INFO
	.align		4
.L_614:
        /*0008*/ 	.byte	0x04, 0x17
        /*000a*/ 	.short	(.L_616 - .L_615)
.L_615:
        /*000c*/ 	.word	0x00000000
        /*0010*/ 	.short	0x0000
        /*0012*/ 	.short	0x0000
        /*0014*/ 	.byte	0x00, 0xf0, 0x01, 0x0a


	//----- nvinfo : EIATTR_SPARSE_MMA_MASK
	.align		4
.L_616:
        /*0018*/ 	.byte	0x03, 0x50
        /*001a*/ 	.short	0x0000


	//----- nvinfo : EIATTR_MAXREG_COUNT
	.align		4
        /*001c*/ 	.byte	0x03, 0x1b
        /*001e*/ 	.short	0x00ff


	//----- nvinfo : EIATTR_NUM_BARRIERS
	.align		4
        /*0020*/ 	.byte	0x02, 0x4c
        /*0022*/ 	.byte	0x01
	.zero		1


	//----- nvinfo : EIATTR_ANNOTATIONS
	.align		4
        /*0024*/ 	.byte	0x04, 0x55
        /*0026*/ 	.short	(.L_618 - .L_617)


	//   ....[0]....
.L_617:
        /*0028*/ 	.word	0x00000001
        /*002c*/ 	.byte	0xa0, 0x00, 0x00, 0x00, 0x01, 0x00, 0x00, 0x00, 0x70, 0x05, 0x00, 0x00, 0x01, 0x00, 0x00, 0x00
        /*003c*/ 	.byte	0x20, 0x1a, 0x00, 0x00, 0x01, 0x00, 0x00, 0x00, 0x60, 0x8a, 0x00, 0x00


	//----- nvinfo : EIATTR_MERCURY_ISA_VERSION
	.align		4
.L_618:
        /*0048*/ 	.byte	0x03, 0x5f
        /*004a*/ 	.short	0x0101


	//----- nvinfo : EIATTR_EXIT_INSTR_OFFSETS
	.align		4
        /*004c*/ 	.byte	0x04, 0x1c
        /*004e*/ 	.short	(.L_620 - .L_619)


	//   ....[0]....
.L_619:
        /*0050*/ 	.word	0x000000c0


	//   ....[1]....
        /*0054*/ 	.word	0x00008ae0


	//----- nvinfo : EIATTR_CRS_STACK_SIZE
	.align		4
.L_620:
        /*0058*/ 	.byte	0x04, 0x1e
        /*005a*/ 	.short	(.L_622 - .L_621)
.L_621:
        /*005c*/ 	.word	0x00000000


	//----- nvinfo : EIATTR_CBANK_PARAM_SIZE
	.align		4
.L_622:
        /*0060*/ 	.byte	0x03, 0x19
        /*0062*/ 	.short	0x0280


	//----- nvinfo : EIATTR_PARAM_CBANK
	.align		4
        /*0064*/ 	.byte	0x04, 0x0a
        /*0066*/ 	.short	(.L_624 - .L_623)
	.align		4
.L_623:
        /*0068*/ 	.word	index@(.nv.constant0._ZN5flash44flash_bwd_dq_dk_dv_loop_seqk_parallel_kernelI23Flash_bwd_kernel_traitsILi96ELi64ELi128ELi8ELi2ELi4ELi4ELb0ELb0EN7cutlass6half_tE19Flash_kernel_traitsILi96ELi64ELi128ELi8ES3_EELb0ELb0ELb0ELb0ELb0ELb1ELb1EEEvNS_16Flash_bwd_paramsE)
        /*006c*/ 	.short	0x0210
        /*006e*/ 	.short	0x0280


	//----- nvinfo : EIATTR_SW_WAR
	.align		4
.L_624:
        /*0070*/ 	.byte	0x04, 0x36
        /*0072*/ 	.short	(.L_626 - .L_625)
.L_625:
        /*0074*/ 	.word	0x00000008
.L_626:


//--------------------- .nv.info._ZN5flash44flash_bwd_dq_dk_dv_loop_seqk_parallel_kernelI23Flash_bwd_kernel_traitsILi96ELi64ELi128ELi8ELi2ELi4ELi4ELb0ELb0EN7cutlass6half_tE19Flash_kernel_traitsILi96ELi64ELi128ELi8ES3_EELb1ELb0ELb0ELb0ELb0ELb0ELb0EEEvNS_16Flash_bwd_paramsE --------------------------
	.section	.nv.info._ZN5flash44flash_bwd_dq_dk_dv_loop_seqk_parallel_kernelI23Flash_bwd_kernel_traitsILi96ELi64ELi128ELi8ELi2ELi4ELi4ELb0ELb0EN7cutlass6half_tE19Flash_kernel_traitsILi96ELi64ELi128ELi8ES3_EELb1ELb0ELb0ELb0ELb0ELb0ELb0EEEvNS_16Flash_bwd_paramsE,"",@"SHT_CUDA_INFO"
	.sectionflags	@""
	.align	4


	//----- nvinfo : EIATTR_CUDA_API_VERSION
	.align		4
        /*0000*/ 	.byte	0x04, 0x37
        /*0002*/ 	.short	(.L_628 - .L_627)
.L_627:
        /*0004*/ 	.word	0x00000082


	//----- nvinfo : EIATTR_KPARAM_INFO
	.align		4
.L_628:
        /*0008*/ 	.byte	0x04, 0x17
        /*000a*/ 	.short	(.L_630 - .L_629)
.L_629:
        /*000c*/ 	.word	0x00000000
        /*0010*/ 	.short	0x0000
        /*0012*/ 	.short	0x0000
        /*0014*/ 	.byte	0x00, 0xf0, 0x01, 0x0a


	//----- nvinfo : EIATTR_SPARSE_MMA_MASK
	.align		4
.L_630:
        /*0018*/ 	.byte	0x03, 0x50
        /*001a*/ 	.short	0x0000


	//----- nvinfo : EIATTR_MAXREG_COUNT
	.align		4
        /*001c*/ 	.byte	0x03, 0x1b
        /*001e*/ 	.short	0x00ff


	//----- nvinfo : EIATTR_NUM_BARRIERS
	.align		4
        /*0020*/ 	.byte	0x02, 0x4c
        /*0022*/ 	.byte	0x01
	.zero		1


	//----- nvinfo : EIATTR_MERCURY_ISA_VERSION
	.align		4
        /*0024*/ 	.byte	0x03, 0x5f
        /*0026*/ 	.short	0x0101


	//----- nvinfo : EIATTR_EXIT_INSTR_OFFSETS
	.align		4
        /*0028*/ 	.byte	0x04, 0x1c
        /*002a*/ 	.short	(.L_632 - .L_631)


	//   ....[0]....
.L_631:
        /*002c*/ 	.word	0x00000080


	//   ....[1]....
        /*0030*/ 	.word	0x00009a90


	//----- nvinfo : EIATTR_CRS_STACK_SIZE
	.align		4
.L_632:
        /*0034*/ 	.byte	0x04, 0x1e
        /*0036*/ 	.short	(.L_634 - .L_633)
.L_633:
        /*0038*/ 	.word	0x00000000


	//----- nvinfo : EIATTR_CBANK_PARAM_SIZE
	.align		4
.L_634:
        /*003c*/ 	.byte	0x03, 0x19
        /*003e*/ 	.short	0x0280


	//----- nvinfo : EIATTR_PARAM_CBANK
	.align		4
        /*0040*/ 	.byte	0x04, 0x0a
        /*0042*/ 	.short	(.L_636 - .L_635)
	.align		4
.L_635:
        /*0044*/ 	.word	index@(.nv.constant0._ZN5flash44flash_bwd_dq_dk_dv_loop_seqk_parallel_kernelI23Flash_bwd_kernel_traitsILi96ELi64ELi128ELi8ELi2ELi4ELi4ELb0ELb0EN7cutlass6half_tE19Flash_kernel_traitsILi96ELi64ELi128ELi8ES3_EELb1ELb0ELb0ELb0ELb0ELb0ELb0EEEvNS_16Flash_bwd_paramsE)
        /*0048*/ 	.short	0x0210
        /*004a*/ 	.short	0x0280


	//----- nvinfo : EIATTR_SW_WAR
	.align		4
.L_636:
        /*004c*/ 	.byte	0x04, 0x36
        /*004e*/ 	.short	(.L_638 - .L_637)
.L_637:
        /*0050*/ 	.word	0x00000008
.L_638:


//--------------------- .nv.info._ZN5flash44flash_bwd_dq_dk_dv_loop_seqk_parallel_kernelI23Flash_bwd_kernel_traitsILi96ELi64ELi128ELi8ELi2ELi4ELi4ELb0ELb0EN7cutlass6half_tE19Flash_kernel_traitsILi96ELi64ELi128ELi8ES3_EELb0ELb0ELb0ELb0ELb0ELb0ELb1EEEvNS_16Flash_bwd_paramsE --------------------------
	.section	.nv.info._ZN5flash44flash_bwd_dq_dk_dv_loop_seqk_parallel_kernelI23Flash_bwd_kernel_traitsILi96ELi64ELi128ELi8ELi2ELi4ELi4ELb0ELb0EN7cutlass6half_tE19Flash_kernel_traitsILi96ELi64ELi128ELi8ES3_EELb0ELb0ELb0ELb0ELb0ELb0ELb1EEEvNS_16Flash_bwd_paramsE,"",@"SHT_CUDA_INFO"
	.sectionflags	@""
	.align	4


	//----- nvinfo : EIATTR_CUDA_API_VERSION
	.align		4
        /*0000*/ 	.byte	0x04, 0x37
        /*0002*/ 	.short	(.L_640 - .L_639)
.L_639:
        /*0004*/ 	.word	0x00000082


	//----- nvinfo : EIATTR_KPARAM_INFO
	.align		4
.L_640:
        /*0008*/ 	.byte	0x04, 0x17
        /*000a*/ 	.short	(.L_642 - .L_641)
.L_641:
        /*000c*/ 	.word	0x00000000
        /*0010*/ 	.short	0x0000
        /*0012*/ 	.short	0x0000
        /*0014*/ 	.byte	0x00, 0xf0, 0x01, 0x0a


	//----- nvinfo : EIATTR_SPARSE_MMA_MASK
	.align		4
.L_642:
        /*0018*/ 	.byte	0x03, 0x50
        /*001a*/ 	.short	0x0000


	//----- nvinfo : EIATTR_MAXREG_COUNT
	.align		4
        /*001c*/ 	.byte	0x03, 0x1b
        /*001e*/ 	.short	0x00ff


	//----- nvinfo : EIATTR_NUM_BARRIERS
	.align		4
        /*0020*/ 	.byte	0x02, 0x4c
        /*0022*/ 	.byte	0x01
	.zero		1


	//----- nvinfo : EIATTR_ANNOTATIONS
	.align		4
        /*0024*/ 	.byte	0x04, 0x55
        /*0026*/ 	.short	(.L_644 - .L_643)


	//   ....[0]....
.L_643:
        /*0028*/ 	.word	0x00000001
        /*002c*/ 	.byte	0xa0, 0x00, 0x00, 0x00, 0x01, 0x00, 0x00, 0x00, 0xc0, 0x9a, 0x00, 0x00


	//----- nvinfo : EIATTR_MERCURY_ISA_VERSION
	.align		4
.L_644:
        /*0038*/ 	.byte	0x03, 0x5f
        /*003a*/ 	.short	0x0101


	//----- nvinfo : EIATTR_EXIT_INSTR_OFFSETS
	.align		4
        /*003c*/ 	.byte	0x04, 0x1c
        /*003e*/ 	.short	(.L_646 - .L_645)


	//   ....[0]....
.L_645:
        /*0040*/ 	.word	0x000000c0


	//   ....[1]....
        /*0044*/ 	.word	0x00009b40


	//----- nvinfo : EIATTR_CRS_STACK_SIZE
	.align		4
.L_646:
        /*0048*/ 	.byte	0x04, 0x1e
        /*004a*/ 	.short	(.L_648 - .L_647)
.L_647:
        /*004c*/ 	.word	0x00000000


	//----- nvinfo : EIATTR_CBANK_PARAM_SIZE
	.align		4
.L_648:
        /*0050*/ 	.byte	0x03, 0x19
        /*0052*/ 	.short	0x0280


	//----- nvinfo : EIATTR_PARAM_CBANK
	.align		4
        /*0054*/ 	.byte	0x04, 0x0a
        /*0056*/ 	.short	(.L_650 - .L_649)
	.align		4
.L_649:
        /*0058*/ 	.word	index@(.nv.constant0._ZN5flash44flash_bwd_dq_dk_dv_loop_seqk_parallel_kernelI23Flash_bwd_kernel_traitsILi96ELi64ELi128ELi8ELi2ELi4ELi4ELb0ELb0EN7cutlass6half_tE19Flash_kernel_traitsILi96ELi64ELi128ELi8ES3_EELb0ELb0ELb0ELb0ELb0ELb0ELb1EEEvNS_16Flash_bwd_paramsE)
        /*005c*/ 	.short	0x0210
        /*005e*/ 	.short	0x0280


	//----- nvinfo : EIATTR_SW_WAR
	.align		4
.L_650:
        /*0060*/ 	.byte	0x04, 0x36
        /*0062*/ 	.short	(.L_652 - .L_651)
.L_651:
        /*0064*/ 	.word	0x00000008
.L_652:


//--------------------- .nv.info._ZN5flash44flash_bwd_dq_dk_dv_loop_seqk_parallel_kernelI23Flash_bwd_kernel_traitsILi96ELi64ELi128ELi8ELi2ELi4ELi4ELb0ELb0EN7cutlass6half_tE19Flash_kernel_traitsILi96ELi64ELi128ELi8ES3_EELb1ELb0ELb1ELb0ELb0ELb0ELb0EEEvNS_16Flash_bwd_paramsE --------------------------
	.section	.nv.info._ZN5flash44flash_bwd_dq_dk_dv_loop_seqk_parallel_kernelI23Flash_bwd_kernel_traitsILi96ELi64ELi128ELi8ELi2ELi4ELi4ELb0ELb0EN7cutlass6half_tE19Flash_kernel_traitsILi96ELi64ELi128ELi8ES3_EELb1ELb0ELb1ELb0ELb0ELb0ELb0EEEvNS_16Flash_bwd_paramsE,"",@"SHT_CUDA_INFO"
	.sectionflags	@""
	.align	4


	//----- nvinfo : EIATTR_CUDA_API_VERSION
	.align		4
        /*0000*/ 	.byte	0x04, 0x37
        /*0002*/ 	.short	(.L_654 - .L_653)
.L_653:
        /*0004*/ 	.word	0x00000082


	//----- nvinfo : EIATTR_KPARAM_INFO
	.align		4
.L_654:
        /*0008*/ 	.byte	0x04, 0x17
        /*000a*/ 	.short	(.L_656 - .L_655)
.L_655:
        /*000c*/ 	.word	0x00000000
        /*0010*/ 	.short	0x0000
        /*0012*/ 	.short	0x0000
        /*0014*/ 	.byte	0x00, 0xf0, 0x01, 0x0a


	//----- nvinfo : EIATTR_SPARSE_MMA_MASK
	.align		4
.L_656:
        /*0018*/ 	.byte	0x03, 0x50
        /*001a*/ 	.short	0x0000


	//----- nvinfo : EIATTR_MAXREG_COUNT
	.align		4
        /*001c*/ 	.byte	0x03, 0x1b
        /*001e*/ 	.short	0x00ff


	//----- nvinfo : EIATTR_NUM_BARRIERS
	.align		4
        /*0020*/ 	.byte	0x02, 0x4c
        /*0022*/ 	.byte	0x01
	.zero		1


	//----- nvinfo : EIATTR_MERCURY_ISA_VERSION
	.align		4
        /*0024*/ 	.byte	0x03, 0x5f
        /*0026*/ 	.short	0x0101


	//----- nvinfo : EIATTR_EXIT_INSTR_OFFSETS
	.align		4
        /*0028*/ 	.byte	0x04, 0x1c
        /*002a*/ 	.short	(.L_658 - .L_657)


	//   ....[0]....
.L_657:
        /*002c*/ 	.word	0x000000a0


	//   ....[1]....
        /*0030*/ 	.word	0x0000a590


	//----- nvinfo : EIATTR_CRS_STACK_SIZE
	.align		4
.L_658:
        /*0034*/ 	.byte	0x04, 0x1e
        /*0036*/ 	.short	(.L_660 - .L_659)
.L_659:
        /*0038*/ 	.word	0x00000000


	//----- nvinfo : EIATTR_CBANK_PARAM_SIZE
	.align		4
.L_660:
        /*003c*/ 	.byte	0x03, 0x19
        /*003e*/ 	.short	0x0280


	//----- nvinfo : EIATTR_PARAM_CBANK
	.align		4
        /*0040*/ 	.byte	0x04, 0x0a
        /*0042*/ 	.short	(.L_662 - .L_661)
	.align		4
.L_661:
        /*0044*/ 	.word	index@(.nv.constant0._ZN5flash44flash_bwd_dq_dk_dv_loop_seqk_parallel_kernelI23Flash_bwd_kernel_traitsILi96ELi64ELi128ELi8ELi2ELi4ELi4ELb0ELb0EN7cutlass6half_tE19Flash_kernel_traitsILi96ELi64ELi128ELi8ES3_EELb1ELb0ELb1ELb0ELb0ELb0ELb0EEEvNS_16Flash_bwd_paramsE)
        /*0048*/ 	.short	0x0210
        /*004a*/ 	.short	0x0280


	//----- nvinfo : EIATTR_SW_WAR
	.align		4
.L_662:
        /*004c*/ 	.byte	0x04, 0x36
        /*004e*/ 	.short	(.L_664 - .L_663)
.L_663:
        /*0050*/ 	.word	0x00000008
.L_664:


//--------------------- .nv.info._ZN5flash44flash_bwd_dq_dk_dv_loop_seqk_parallel_kernelI23Flash_bwd_kernel_traitsILi96ELi64ELi128ELi8ELi2ELi4ELi4ELb0ELb0EN7cutlass6half_tE19Flash_kernel_traitsILi96ELi64ELi128ELi8ES3_EELb0ELb0ELb1ELb0ELb0ELb0ELb1EEEvNS_16Flash_bwd_paramsE --------------------------
	.section	.nv.info._ZN5flash44flash_bwd_dq_dk_dv_loop_seqk_parallel_kernelI23Flash_bwd_kernel_traitsILi96ELi64ELi128ELi8ELi2ELi4ELi4ELb0ELb0EN7cutlass6half_tE19Flash_kernel_traitsILi96ELi64ELi128ELi8ES3_EELb0ELb0ELb1ELb0ELb0ELb0ELb1EEEvNS_16Flash_bwd_paramsE,"",@"SHT_CUDA_INFO"
	.sectionflags	@""
	.align	4


	//----- nvinfo : EIATTR_CUDA_API_VERSION
	.align		4
        /*0000*/ 	.byte	0x04, 0x37
        /*0002*/ 	.short	(.L_666 - .L_665)
.L_665:
        /*0004*/ 	.word	0x00000082


	//----- nvinfo : EIATTR_KPARAM_INFO
	.align		4
.L_666:
        /*0008*/ 	.byte	0x04, 0x17
        /*000a*/ 	.short	(.L_668 - .L_667)
.L_667:
        /*000c*/ 	.word	0x00000000
        /*0010*/ 	.short	0x0000
        /*0012*/ 	.short	0x0000
        /*0014*/ 	.byte	0x00, 0xf0, 0x01, 0x0a


	//----- nvinfo : EIATTR_SPARSE_MMA_MASK
	.align		4
.L_668:
        /*0018*/ 	.byte	0x03, 0x50
        /*001a*/ 	.short	0x0000


	//----- nvinfo : EIATTR_MAXREG_COUNT
	.align		4
        /*001c*/ 	.byte	0x03, 0x1b
        /*001e*/ 	.short	0x00ff


	//----- nvinfo : EIATTR_NUM_BARRIERS
	.align		4
        /*0020*/ 	.byte	0x02, 0x4c
        /*0022*/ 	.byte	0x01
	.zero		1


	//----- nvinfo : EIATTR_MERCURY_ISA_VERSION
	.align		4
        /*0024*/ 	.byte	0x03, 0x5f
        /*0026*/ 	.short	0x0101


	//----- nvinfo : EIATTR_EXIT_INSTR_OFFSETS
	.align		4
        /*0028*/ 	.byte	0x04, 0x1c
        /*002a*/ 	.short	(.L_670 - .L_669)


	//   ....[0]....
.L_669:
        /*002c*/ 	.word	0x000000a0


	//   ....[1]....
        /*0030*/ 	.word	0x00009ee0


	//----- nvinfo : EIATTR_CRS_STACK_SIZE
	.align		4
.L_670:
        /*0034*/ 	.byte	0x04, 0x1e
        /*0036*/ 	.short	(.L_672 - .L_671)
.L_671:
        /*0038*/ 	.word	0x00000000


	//----- nvinfo : EIATTR_CBANK_PARAM_SIZE
	.align		4
.L_672:
        /*003c*/ 	.byte	0x03, 0x19
        /*003e*/ 	.short	0x0280


	//----- nvinfo : EIATTR_PARAM_CBANK
	.align		4
        /*0040*/ 	.byte	0x04, 0x0a
        /*0042*/ 	.short	(.L_674 - .L_673)
	.align		4
.L_673:
        /*0044*/ 	.word	index@(.nv.constant0._ZN5flash44flash_bwd_dq_dk_dv_loop_seqk_parallel_kernelI23Flash_bwd_kernel_traitsILi96ELi64ELi128ELi8ELi2ELi4ELi4ELb0ELb0EN7cutlass6half_tE19Flash_kernel_traitsILi96ELi64ELi128ELi8ES3_EELb0ELb0ELb1ELb0ELb0ELb0ELb1EEEvNS_16Flash_bwd_paramsE)
        /*0048*/ 	.short	0x0210
        /*004a*/ 	.short	0x0280


	//----- nvinfo : EIATTR_SW_WAR
	.align		4
.L_674:
        /*004c*/ 	.byte	0x04, 0x36
        /*004e*/ 	.short	(.L_676 - .L_675)
.L_675:
        /*0050*/ 	.word	0x00000008
.L_676:


//--------------------- .nv.info._ZN5flash44flash_bwd_dq_dk_dv_loop_seqk_parallel_kernelI23Flash_bwd_kernel_traitsILi96ELi64ELi128ELi8ELi2ELi4ELi4ELb0ELb0EN7cutlass6half_tE19Flash_kernel_traitsILi96ELi64ELi128ELi8ES3_EELb1ELb0ELb0ELb0ELb1ELb1ELb0EEEvNS_16Flash_bwd_paramsE --------------------------
	.section	.nv.info._ZN5flash44flash_bwd_dq_dk_dv_loop_seqk_parallel_kernelI23Flash_bwd_kernel_traitsILi96ELi64ELi128ELi8ELi2ELi4ELi4ELb0ELb0EN7cutlass6half_tE19Flash_kernel_traitsILi96ELi64ELi128ELi8ES3_EELb1ELb0ELb0ELb0ELb1ELb1ELb0EEEvNS_16Flash_bwd_paramsE,"",@"SHT_CUDA_INFO"
	.sectionflags	@""
	.align	4


	//----- nvinfo : EIATTR_CUDA_API_VERSION
	.align		4
        /*0000*/ 	.byte	0x04, 0x37
        /*0002*/ 	.short	(.L_678 - .L_677)
.L_677:
        /*0004*/ 	.word	0x00000082


	//----- nvinfo : EIATTR_KPARAM_INFO
	.align		4
.L_678:
        /*0008*/ 	.byte	0x04, 0x17
        /*000a*/ 	.short	(.L_680 - .L_679)
.L_679:
        /*000c*/ 	.word	0x00000000
        /*0010*/ 	.short	0x0000
        /*0012*/ 	.short	0x0000
        /*0014*/ 	.byte	0x00, 0xf0, 0x01, 0x0a


	//----- nvinfo : EIATTR_SPARSE_MMA_MASK
	.align		4
.L_680:
        /*0018*/ 	.byte	0x03, 0x50
        /*001a*/ 	.short	0x0000


	//----- nvinfo : EIATTR_MAXREG_COUNT
	.align		4
        /*001c*/ 	.byte	0x03, 0x1b
        /*001e*/ 	.short	0x00ff


	//----- nvinfo : EIATTR_NUM_BARRIERS
	.align		4
        /*0020*/ 	.byte	0x02, 0x4c
        /*0022*/ 	.byte	0x01
	.zero		1


	//----- nvinfo : EIATTR_MERCURY_ISA_VERSION
	.align		4
        /*0024*/ 	.byte	0x03, 0x5f
        /*0026*/ 	.short	0x0101


	//----- nvinfo : EIATTR_EXIT_INSTR_OFFSETS
	.align		4
        /*0028*/ 	.byte	0x04, 0x1c
        /*002a*/ 	.short	(.L_682 - .L_681)


	//   ....[0]....
.L_681:
        /*002c*/ 	.word	0x00000090


	//   ....[1]....
        /*0030*/ 	.word	0x00007300


	//----- nvinfo : EIATTR_CBANK_PARAM_SIZE
	.align		4
.L_682:
        /*0034*/ 	.byte	0x03, 0x19
        /*0036*/ 	.short	0x0280


	//----- nvinfo : EIATTR_PARAM_CBANK
	.align		4
        /*0038*/ 	.byte	0x04, 0x0a
        /*003a*/ 	.short	(.L_684 - .L_683)
	.align		4
.L_683:
        /*003c*/ 	.word	index@(.nv.constant0._ZN5flash44flash_bwd_dq_dk_dv_loop_seqk_parallel_kernelI23Flash_bwd_kernel_traitsILi96ELi64ELi128ELi8ELi2ELi4ELi4ELb0ELb0EN7cutlass6half_tE19Flash_kernel_traitsILi96ELi64ELi128ELi8ES3_EELb1ELb0ELb0ELb0ELb1ELb1ELb0EEEvNS_16Flash_bwd_paramsE)
        /*0040*/ 	.short	0x0210
        /*0042*/ 	.short	0x0280


	//----- nvinfo : EIATTR_SW_WAR
	.align		4
.L_684:
        /*0044*/ 	.byte	0x04, 0x36
        /*0046*/ 	.short	(.L_686 - .L_685)
.L_685:
        /*0048*/ 	.word	0x00000008
.L_686:


//--------------------- .nv.info._ZN5flash44flash_bwd_dq_dk_dv_loop_seqk_parallel_kernelI23Flash_bwd_kernel_traitsILi96ELi64ELi128ELi8ELi2ELi4ELi4ELb0ELb0EN7cutlass6half_tE19Flash_kernel_traitsILi96ELi64ELi128ELi8ES3_EELb0ELb0ELb0ELb0ELb1ELb1ELb1EEEvNS_16Flash_bwd_paramsE --------------------------
	.section	.nv.info._ZN5flash44flash_bwd_dq_dk_dv_loop_seqk_parallel_kernelI23Flash_bwd_kernel_traitsILi96ELi64ELi128ELi8ELi2ELi4ELi4ELb0ELb0EN7cutlass6half_tE19Flash_kernel_traitsILi96ELi64ELi128ELi8ES3_EELb0ELb0ELb0ELb0ELb1ELb1ELb1EEEvNS_16Flash_bwd_paramsE,"",@"SHT_CUDA_INFO"
	.sectionflags	@""
	.align	4


	//----- nvinfo : EIATTR_CUDA_API_VERSION
	.align		4
        /*0000*/ 	.byte	0x04, 0x37
        /*0002*/ 	.short	(.L_688 - .L_687)
.L_687:
        /*0004*/ 	.word	0x00000082


	//----- nvinfo : EIATTR_KPARAM_INFO
	.align		4
.L_688:
        /*0008*/ 	.byte	0x04, 0x17
        /*000a*/ 	.short	(.L_690 - .L_689)
.L_689:
        /*000c*/ 	.word	0x00000000
        /*0010*/ 	.short	0x0000
        /*0012*/ 	.short	0x0000
        /*0014*/ 	.byte	0x00, 0xf0, 0x01, 0x0a


	//----- nvinfo : EIATTR_SPARSE_MMA_MASK
	.align		4
.L_690:
        /*0018*/ 	.byte	0x03, 0x50
        /*001a*/ 	.short	0x0000


	//----- nvinfo : EIATTR_MAXREG_COUNT
	.align		4
        /*001c*/ 	.byte	0x03, 0x1b
        /*001e*/ 	.short	0x00ff


	//----- nvinfo : EIATTR_NUM_BARRIERS
	.align		4
        /*0020*/ 	.byte	0x02, 0x4c
        /*0022*/ 	.byte	0x01
	.zero		1


	//----- nvinfo : EIATTR_ANNOTATIONS
	.align		4
        /*0024*/ 	.byte	0x04, 0x55
        /*0026*/ 	.short	(.L_692 - .L_691)


	//   ....[0]....
.L_691:
        /*0028*/ 	.word	0x00000001
        /*002c*/ 	.byte	0xd0, 0x03, 0x00, 0x00, 0x01, 0x00, 0x00, 0x00, 0x10, 0x12, 0x00, 0x00, 0x01, 0x00, 0x00, 0x00
        /*003c*/ 	.byte	0x30, 0x12, 0x00, 0x00, 0x01, 0x00, 0x00, 0x00, 0xc0, 0x17, 0x00, 0x00, 0x01, 0x00, 0x00, 0x00
        /*004c*/ 	.byte	0xe0, 0x5a, 0x00, 0x00


	//----- nvinfo : EIATTR_MERCURY_ISA_VERSION
	.align		4
.L_692:
        /*0050*/ 	.byte	0x03, 0x5f
        /*0052*/ 	.short	0x0101


	//----- nvinfo : EIATTR_EXIT_INSTR_OFFSETS
	.align		4
        /*0054*/ 	.byte	0x04, 0x1c
        /*0056*/ 	.short	(.L_694 - .L_693)


	//   ....[0]....
.L_693:
        /*0058*/ 	.word	0x000000a0


	//   ....[1]....
        /*005c*/ 	.word	0x00006990


	//----- nvinfo : EIATTR_CBANK_PARAM_SIZE
	.align		4
.L_694:
        /*0060*/ 	.byte	0x03, 0x19
        /*0062*/ 	.short	0x0280


	//----- nvinfo : EIATTR_PARAM_CBANK
	.align		4
        /*0064*/ 	.byte	0x04, 0x0a
        /*0066*/ 	.short	(.L_696 - .L_695)
	.align		4
.L_695:
        /*0068*/ 	.word	index@(.nv.constant0._ZN5flash44flash_bwd_dq_dk_dv_loop_seqk_parallel_kernelI23Flash_bwd_kernel_traitsILi96ELi64ELi128ELi8ELi2ELi4ELi4ELb0ELb0EN7cutlass6half_tE19Flash_kernel_traitsILi96ELi64ELi128ELi8ES3_EELb0ELb0ELb0ELb0ELb1ELb1ELb1EEEvNS_16Flash_bwd_paramsE)
        /*006c*/ 	.short	0x0210
        /*006e*/ 	.short	0x0280


	//----- nvinfo : EIATTR_SW_WAR
	.align		4
.L_696:
        /*0070*/ 	.byte	0x04, 0x36
        /*0072*/ 	.short	(.L_698 - .L_697)
.L_697:
        /*0074*/ 	.word	0x00000008
.L_698:


//--------------------- .nv.info._ZN5flash44flash_bwd_dq_dk_dv_loop_seqk_parallel_kernelI23Flash_bwd_kernel_traitsILi96ELi64ELi128ELi8ELi2ELi4ELi4ELb0ELb0EN7cutlass6half_tE19Flash_kernel_traitsILi96ELi64ELi128ELi8ES3_EELb1ELb0ELb0ELb1ELb0ELb0ELb0EEEvNS_16Flash_bwd_paramsE --------------------------
	.section	.nv.info._ZN5flash44flash_bwd_dq_dk_dv_loop_seqk_parallel_kernelI23Flash_bwd_kernel_traitsILi96ELi64ELi128ELi8ELi2ELi4ELi4ELb0ELb0EN7cutlass6half_tE19Flash_kernel_traitsILi96ELi64ELi128ELi8ES3_EELb1ELb0ELb0ELb1ELb0ELb0ELb0EEEvNS_16Flash_bwd_paramsE,"",@"SHT_CUDA_INFO"
	.sectionflags	@""
	.align	4


	//----- nvinfo : EIATTR_CUDA_API_VERSION
	.align		4
        /*0000*/ 	.byte	0x04, 0x37
        /*0002*/ 	.short	(.L_700 - .L_699)
.L_699:
        /*0004*/ 	.word	0x00000082


	//----- nvinfo : EIATTR_KPARAM_INFO
	.align		4
.L_700:
        /*0008*/ 	.byte	0x04, 0x17
        /*000a*/ 	.short	(.L_702 - .L_701)
.L_701:
        /*000c*/ 	.word	0x00000000
        /*0010*/ 	.short	0x0000
        /*0012*/ 	.short	0x0000
        /*0014*/ 	.byte	0x00, 0xf0, 0x01, 0x0a


	//----- nvinfo : EIATTR_SPARSE_MMA_MASK
	.align		4
.L_702:
        /*0018*/ 	.byte	0x03, 0x50
        /*001a*/ 	.short	0x0000


	//----- nvinfo : EIATTR_MAXREG_COUNT
	.align		4
        /*001c*/ 	.byte	0x03, 0x1b
        /*001e*/ 	.short	0x00ff


	//----- nvinfo : EIATTR_NUM_BARRIERS
	.align		4
        /*0020*/ 	.byte	0x02, 0x4c
        /*0022*/ 	.byte	0x01
	.zero		1


	//----- nvinfo : EIATTR_MERCURY_ISA_VERSION
	.align		4
        /*0024*/ 	.byte	0x03, 0x5f
        /*0026*/ 	.short	0x0101


	//----- nvinfo : EIATTR_EXIT_INSTR_OFFSETS
	.align		4
        /*0028*/ 	.byte	0x04, 0x1c
        /*002a*/ 	.short	(.L_704 - .L_703)


	//   ....[0]....
.L_703:
        /*002c*/ 	.word	0x000000a0


	//   ....[1]....
        /*0030*/ 	.word	0x0000ab00


	//----- nvinfo : EIATTR_CRS_STACK_SIZE
	.align		4
.L_704:
        /*0034*/ 	.byte	0x04, 0x1e
        /*0036*/ 	.short	(.L_706 - .L_705)
.L_705:
        /*0038*/ 	.word	0x00000000


	//----- nvinfo : EIATTR_CBANK_PARAM_SIZE
	.align		4
.L_706:
        /*003c*/ 	.byte	0x03, 0x19
        /*003e*/ 	.short	0x0280


	//----- nvinfo : EIATTR_PARAM_CBANK
	.align		4
        /*0040*/ 	.byte	0x04, 0x0a
        /*0042*/ 	.short	(.L_708 - .L_707)
	.align		4
.L_707:
        /*0044*/ 	.word	index@(.nv.constant0._ZN5flash44flash_bwd_dq_dk_dv_loop_seqk_parallel_kernelI23Flash_bwd_kernel_traitsILi96ELi64ELi128ELi8ELi2ELi4ELi4ELb0ELb0EN7cutlass6half_tE19Flash_kernel_traitsILi96ELi64ELi128ELi8ES3_EELb1ELb0ELb0ELb1ELb0ELb0ELb0EEEvNS_16Flash_bwd_paramsE)
        /*0048*/ 	.short	0x0210
        /*004a*/ 	.short	0x0280


	//----- nvinfo : EIATTR_SW_WAR
	.align		4
.L_708:
        /*004c*/ 	.byte	0x04, 0x36
        /*004e*/ 	.short	(.L_710 - .L_709)
.L_709:
        /*0050*/ 	.word	0x00000008
.L_710:


//--------------------- .nv.info._ZN5flash44flash_bwd_dq_dk_dv_loop_seqk_parallel_kernelI23Flash_bwd_kernel_traitsILi96ELi64ELi128ELi8ELi2ELi4ELi4ELb0ELb0EN7cutlass6half_tE19Flash_kernel_traitsILi96ELi64ELi128ELi8ES3_EELb0ELb0ELb0ELb1ELb0ELb0ELb1EEEvNS_16Flash_bwd_paramsE --------------------------
	.section	.nv.info._ZN5flash44flash_bwd_dq_dk_dv_loop_seqk_parallel_kernelI23Flash_bwd_kernel_traitsILi96ELi64ELi128ELi8ELi2ELi4ELi4ELb0ELb0EN7cutlass6half_tE19Flash_kernel_traitsILi96ELi64ELi128ELi8ES3_EELb0ELb0ELb0ELb1ELb0ELb0ELb1EEEvNS_16Flash_bwd_paramsE,"",@"SHT_CUDA_INFO"
	.sectionflags	@""
	.align	4


	//----- nvinfo : EIATTR_CUDA_API_VERSION
	.align		4
        /*0000*/ 	.byte	0x04, 0x37
        /*0002*/ 	.short	(.L_712 - .L_711)
.L_711:
        /*0004*/ 	.word	0x00000082


	//----- nvinfo : EIATTR_KPARAM_INFO
	.align		4
.L_712:
        /*0008*/ 	.byte	0x04, 0x17
        /*000a*/ 	.short	(.L_714 - .L_713)
.L_713:
        /*000c*/ 	.word	0x00000000
        /*0010*/ 	.short	0x0000
        /*0012*/ 	.short	0x0000
        /*0014*/ 	.byte	0x00, 0xf0, 0x01, 0x0a


	//----- nvinfo : EIATTR_SPARSE_MMA_MASK
	.align		4
.L_714:
        /*0018*/ 	.byte	0x03, 0x50
        /*001a*/ 	.short	0x0000


	//----- nvinfo : EIATTR_MAXREG_COUNT
	.align		4
        /*001c*/ 	.byte	0x03, 0x1b
        /*001e*/ 	.short	0x00ff


	//----- nvinfo : EIATTR_NUM_BARRIERS
	.align		4
        /*0020*/ 	.byte	0x02, 0x4c
        /*0022*/ 	.byte	0x01
	.zero		1


	//----- nvinfo : EIATTR_ANNOTATIONS
	.align		4
        /*0024*/ 	.byte	0x04, 0x55
        /*0026*/ 	.short	(.L_716 - .L_715)


	//   ....[0]....
.L_715:
        /*0028*/ 	.word	0x00000001
        /*002c*/ 	.byte	0xa0, 0x00, 0x00, 0x00, 0x01, 0x00, 0x00, 0x00, 0xc0, 0x07, 0x00, 0x00, 0x01, 0x00, 0x00, 0x00
        /*003c*/ 	.byte	0x80, 0x25, 0x00, 0x00, 0x01, 0x00, 0x00, 0x00, 0xf0, 0xa0, 0x00, 0x00


	//----- nvinfo : EIATTR_MERCURY_ISA_VERSION
	.align		4
.L_716:
        /*0048*/ 	.byte	0x03, 0x5f
        /*004a*/ 	.short	0x0101


	//----- nvinfo : EIATTR_EXIT_INSTR_OFFSETS
	.align		4
        /*004c*/ 	.byte	0x04, 0x1c
        /*004e*/ 	.short	(.L_718 - .L_717)


	//   ....[0]....
.L_717:
        /*0050*/ 	.word	0x000000c0


	//   ....[1]....
        /*0054*/ 	.word	0x0000a170


	//----- nvinfo : EIATTR_CRS_STACK_SIZE
	.align		4
.L_718:
        /*0058*/ 	.byte	0x04, 0x1e
        /*005a*/ 	.short	(.L_720 - .L_719)
.L_719:
        /*005c*/ 	.word	0x00000000


	//----- nvinfo : EIATTR_CBANK_PARAM_SIZE
	.align		4
.L_720:
        /*0060*/ 	.byte	0x03, 0x19
        /*0062*/ 	.short	0x0280


	//----- nvinfo : EIATTR_PARAM_CBANK
	.align		4
        /*0064*/ 	.byte	0x04, 0x0a
        /*0066*/ 	.short	(.L_722 - .L_721)
	.align		4
.L_721:
        /*0068*/ 	.word	index@(.nv.constant0._ZN5flash44flash_bwd_dq_dk_dv_loop_seqk_parallel_kernelI23Flash_bwd_kernel_traitsILi96ELi64ELi128ELi8ELi2ELi4ELi4ELb0ELb0EN7cutlass6half_tE19Flash_kernel_traitsILi96ELi64ELi128ELi8ES3_EELb0ELb0ELb0ELb1ELb0ELb0ELb1EEEvNS_16Flash_bwd_paramsE)
        /*006c*/ 	.short	0x0210
        /*006e*/ 	.short	0x0280


	//----- nvinfo : EIATTR_SW_WAR
	.align		4
.L_722:
        /*0070*/ 	.byte	0x04, 0x36
        /*0072*/ 	.short	(.L_724 - .L_723)
.L_723:
        /*0074*/ 	.word	0x00000008
.L_724:


//--------------------- .nv.info._ZN5flash44flash_bwd_dq_dk_dv_loop_seqk_parallel_kernelI23Flash_bwd_kernel_traitsILi96ELi64ELi128ELi8ELi2ELi4ELi4ELb0ELb0EN7cutlass6half_tE19Flash_kernel_traitsILi96ELi64ELi128ELi8ES3_EELb1ELb0ELb1ELb0ELb0ELb1ELb0EEEvNS_16Flash_bwd_paramsE --------------------------
	.section	.nv.info._ZN5flash44flash_bwd_dq_dk_dv_loop_seqk_parallel_kernelI23Flash_bwd_kernel_traitsILi96ELi64ELi128ELi8ELi2ELi4ELi4ELb0ELb0EN7cutlass6half_tE19Flash_kernel_traitsILi96ELi64ELi128ELi8ES3_EELb1ELb0ELb1ELb0ELb0ELb1ELb0EEEvNS_16Flash_bwd_paramsE,"",@"SHT_CUDA_INFO"
	.sectionflags	@""
	.align	4


	//----- nvinfo : EIATTR_CUDA_API_VERSION
	.align		4
        /*0000*/ 	.byte	0x04, 0x37
        /*0002*/ 	.short	(.L_726 - .L_725)
.L_725:
        /*0004*/ 	.word	0x00000082


	//----- nvinfo : EIATTR_KPARAM_INFO
	.align		4
.L_726:
        /*0008*/ 	.byte	0x04, 0x17
        /*000a*/ 	.short	(.L_728 - .L_727)
.L_727:
        /*000c*/ 	.word	0x00000000
        /*0010*/ 	.short	0x0000
        /*0012*/ 	.short	0x0000
        /*0014*/ 	.byte	0x00, 0xf0, 0x01, 0x0a


	//----- nvinfo : EIATTR_SPARSE_MMA_MASK
	.align		4
.L_728:
        /*0018*/ 	.byte	0x03, 0x50
        /*001a*/ 	.short	0x0000


	//----- nvinfo : EIATTR_MAXREG_COUNT
	.align		4
        /*001c*/ 	.byte	0x03, 0x1b
        /*001e*/ 	.short	0x00ff


	//----- nvinfo : EIATTR_NUM_BARRIERS
	.align		4
        /*0020*/ 	.byte	0x02, 0x4c
        /*0022*/ 	.byte	0x01
	.zero		1


	//----- nvinfo : EIATTR_MERCURY_ISA_VERSION
	.align		4
        /*0024*/ 	.byte	0x03, 0x5f
        /*0026*/ 	.short	0x0101


	//----- nvinfo : EIATTR_EXIT_INSTR_OFFSETS
	.align		4
        /*0028*/ 	.byte	0x04, 0x1c
        /*002a*/ 	.short	(.L_730 - .L_729)


	//   ....[0]....
.L_729:
        /*002c*/ 	.word	0x000000a0


	//   ....[1]....
        /*0030*/ 	.word	0x00009580


	//----- nvinfo : EIATTR_CRS_STACK_SIZE
	.align		4
.L_730:
        /*0034*/ 	.byte	0x04, 0x1e
        /*0036*/ 	.short	(.L_732 - .L_731)
.L_731:
        /*0038*/ 	.word	0x00000000


	//----- nvinfo : EIATTR_CBANK_PARAM_SIZE
	.align		4
.L_732:
        /*003c*/ 	.byte	0x03, 0x19
        /*003e*/ 	.short	0x0280


	//----- nvinfo : EIATTR_PARAM_CBANK
	.align		4
        /*0040*/ 	.byte	0x04, 0x0a
        /*0042*/ 	.short	(.L_734 - .L_733)
	.align		4
.L_733:
        /*0044*/ 	.word	index@(.nv.constant0._ZN5flash44flash_bwd_dq_dk_dv_loop_seqk_parallel_kernelI23Flash_bwd_kernel_traitsILi96ELi64ELi128ELi8ELi2ELi4ELi4ELb0ELb0EN7cutlass6half_tE19Flash_kernel_traitsILi96ELi64ELi128ELi8ES3_EELb1ELb0ELb1ELb0ELb0ELb1ELb0EEEvNS_16Flash_bwd_paramsE)
        /*0048*/ 	.short	0x0210
        /*004a*/ 	.short	0x0280


	//----- nvinfo : EIATTR_SW_WAR
	.align		4
.L_734:
        /*004c*/ 	.byte	0x04, 0x36
        /*004e*/ 	.short	(.L_736 - .L_735)
.L_735:
        /*0050*/ 	.word	0x00000008
.L_736:


//--------------------- .nv.info._ZN5flash44flash_bwd_dq_dk_dv_loop_seqk_parallel_kernelI23Flash_bwd_kernel_traitsILi96ELi64ELi128ELi8ELi2ELi4ELi4ELb0ELb0EN7cutlass6half_tE19Flash_kernel_traitsILi96ELi64ELi128ELi8ES3_EELb0ELb0ELb1ELb0ELb0ELb1ELb1EEEvNS_16Flash_bwd_paramsE --------------------------
	.section	.nv.info._ZN5flash44flash_bwd_dq_dk_dv_loop_seqk_parallel_kernelI23Flash_bwd_kernel_traitsILi96ELi64ELi128ELi8ELi2ELi4ELi4ELb0ELb0EN7cutlass6half_tE19Flash_kernel_traitsILi96ELi64ELi128ELi8ES3_EELb0ELb0ELb1ELb0ELb0ELb1ELb1EEEvNS_16Flash_bwd_paramsE,"",@"SHT_CUDA_INFO"
	.sectionflags	@""
	.align	4


	//----- nvinfo : EIATTR_CUDA_API_VERSION
	.align		4
        /*0000*/ 	.byte	0x04, 0x37
        /*0002*/ 	.short	(.L_738 - .L_737)
.L_737:
        /*0004*/ 	.word	0x00000082


	//----- nvinfo : EIATTR_KPARAM_INFO
	.align		4
.L_738:
        /*0008*/ 	.byte	0x04, 0x17
        /*000a*/ 	.short	(.L_740 - .L_739)
.L_739:
        /*000c*/ 	.word	0x00000000
        /*0010*/ 	.short	0x0000
        /*0012*/ 	.short	0x0000
        /*0014*/ 	.byte	0x00, 0xf0, 0x01, 0x0a


	//----- nvinfo : EIATTR_SPARSE_MMA_MASK
	.align		4
.L_740:
        /*0018*/ 	.byte	0x03, 0x50
        /*001a*/ 	.short	0x0000


	//----- nvinfo : EIATTR_MAXREG_COUNT
	.align		4
        /*001c*/ 	.byte	0x03, 0x1b
        /*001e*/ 	.short	0x00ff


	//----- nvinfo : EIATTR_NUM_BARRIERS
	.align		4
        /*0020*/ 	.byte	0x02, 0x4c
        /*0022*/ 	.byte	0x01
	.zero		1


	//----- nvinfo : EIATTR_ANNOTATIONS
	.align		4
        /*0024*/ 	.byte	0x04, 0x55
        /*0026*/ 	.short	(.L_742 - .L_741)


	//   ....[0]....
.L_741:
        /*0028*/ 	.word	0x00000001
        /*002c*/ 	.byte	0xa0, 0x00, 0x00, 0x00, 0x01, 0x00, 0x00, 0x00, 0x20, 0x8e, 0x00, 0x00


	//----- nvinfo : EIATTR_MERCURY_ISA_VERSION
	.align		4
.L_742:
        /*0038*/ 	.byte	0x03, 0x5f
        /*003a*/ 	.short	0x0101


	//----- nvinfo : EIATTR_EXIT_INSTR_OFFSETS
	.align		4
        /*003c*/ 	.byte	0x04, 0x1c
        /*003e*/ 	.short	(.L_744 - .L_743)


	//   ....[0]....
.L_743:
        /*0040*/ 	.word	0x000000c0


	//   ....[1]....
        /*0044*/ 	.word	0x00008ea0


	//----- nvinfo : EIATTR_CRS_STACK_SIZE
	.align		4
.L_744:
        /*0048*/ 	.byte	0x04, 0x1e
        /*004a*/ 	.short	(.L_746 - .L_745)
.L_745:
        /*004c*/ 	.word	0x00000000


	//----- nvinfo : EIATTR_CBANK_PARAM_SIZE
	.align		4
.L_746:
        /*0050*/ 	.byte	0x03, 0x19
        /*0052*/ 	.short	0x0280


	//----- nvinfo : EIATTR_PARAM_CBANK
	.align		4
        /*0054*/ 	.byte	0x04, 0x0a
        /*0056*/ 	.short	(.L_748 - .L_747)
	.align		4
.L_747:
        /*0058*/ 	.word	index@(.nv.constant0._ZN5flash44flash_bwd_dq_dk_dv_loop_seqk_parallel_kernelI23Flash_bwd_kernel_traitsILi96ELi64ELi128ELi8ELi2ELi4ELi4ELb0ELb0EN7cutlass6half_tE19Flash_kernel_traitsILi96ELi64ELi128ELi8ES3_EELb0ELb0ELb1ELb0ELb0ELb1ELb1EEEvNS_16Flash_bwd_paramsE)
        /*005c*/ 	.short	0x0210
        /*005e*/ 	.short	0x0280


	//----- nvinfo : EIATTR_SW_WAR
	.align		4
.L_748:
        /*0060*/ 	.byte	0x04, 0x36
        /*0062*/ 	.short	(.L_750 - .L_749)
.L_749:
        /*0064*/ 	.word	0x00000008
.L_750:


//--------------------- .nv.info._ZN5flash44flash_bwd_dq_dk_dv_loop_seqk_parallel_kernelI23Flash_bwd_kernel_traitsILi96ELi64ELi128ELi8ELi2ELi4ELi4ELb0ELb0EN7cutlass6half_tE19Flash_kernel_traitsILi96ELi64ELi128ELi8ES3_EELb1ELb0ELb1ELb1ELb0ELb0ELb0EEEvNS_16Flash_bwd_paramsE --------------------------
	.section	.nv.info._ZN5flash44flash_bwd_dq_dk_dv_loop_seqk_parallel_kernelI23Flash_bwd_kernel_traitsILi96ELi64ELi128ELi8ELi2ELi4ELi4ELb0ELb0EN7cutlass6half_tE19Flash_kernel_traitsILi96ELi64ELi128ELi8ES3_EELb1ELb0ELb1ELb1ELb0ELb0ELb0EEEvNS_16Flash_bwd_paramsE,"",@"SHT_CUDA_INFO"
	.sectionflags	@""
	.align	4


	//----- nvinfo : EIATTR_CUDA_API_VERSION
	.align		4
        /*0000*/ 	.byte	0x04, 0x37
        /*0002*/ 	.short	(.L_752 - .L_751)
.L_751:
        /*0004*/ 	.word	0x00000082


	//----- nvinfo : EIATTR_KPARAM_INFO
	.align		4
.L_752:
        /*0008*/ 	.byte	0x04, 0x17
        /*000a*/ 	.short	(.L_754 - .L_753)
.L_753:
        /*000c*/ 	.word	0x00000000
        /*0010*/ 	.short	0x0000
        /*0012*/ 	.short	0x0000
        /*0014*/ 	.byte	0x00, 0xf0, 0x01, 0x0a


	//----- nvinfo : EIATTR_SPARSE_MMA_MASK
	.align		4
.L_754:
        /*0018*/ 	.byte	0x03, 0x50
        /*001a*/ 	.short	0x0000


	//----- nvinfo : EIATTR_MAXREG_COUNT
	.align		4
        /*001c*/ 	.byte	0x03, 0x1b
        /*001e*/ 	.short	0x00ff


	//----- nvinfo : EIATTR_NUM_BARRIERS
	.align		4
        /*0020*/ 	.byte	0x02, 0x4c
        /*0022*/ 	.byte	0x01
	.zero		1


	//----- nvinfo : EIATTR_MERCURY_ISA_VERSION
	.align		4
        /*0024*/ 	.byte	0x03, 0x5f
        /*0026*/ 	.short	0x0101


	//----- nvinfo : EIATTR_EXIT_INSTR_OFFSETS
	.align		4
        /*0028*/ 	.byte	0x04, 0x1c
        /*002a*/ 	.short	(.L_756 - .L_755)


	//   ....[0]....
.L_755:
        /*002c*/ 	.word	0x000000a0


	//   ....[1]....
        /*0030*/ 	.word	0x0000ae80


	//----- nvinfo : EIATTR_CRS_STACK_SIZE
	.align		4
.L_756:
        /*0034*/ 	.byte	0x04, 0x1e
        /*0036*/ 	.short	(.L_758 - .L_757)
.L_757:
        /*0038*/ 	.word	0x00000000


	//----- nvinfo : EIATTR_CBANK_PARAM_SIZE
	.align		4
.L_758:
        /*003c*/ 	.byte	0x03, 0x19
        /*003e*/ 	.short	0x0280


	//----- nvinfo : EIATTR_PARAM_CBANK
	.align		4
        /*0040*/ 	.byte	0x04, 0x0a
        /*0042*/ 	.short	(.L_760 - .L_759)
	.align		4
.L_759:
        /*0044*/ 	.word	index@(.nv.constant0._ZN5flash44flash_bwd_dq_dk_dv_loop_seqk_parallel_kernelI23Flash_bwd_kernel_traitsILi96ELi64ELi128ELi8ELi2ELi4ELi4ELb0ELb0EN7cutlass6half_tE19Flash_kernel_traitsILi96ELi64ELi128ELi8ES3_EELb1ELb0ELb1ELb1ELb0ELb0ELb0EEEvNS_16Flash_bwd_paramsE)
        /*0048*/ 	.short	0x0210
        /*004a*/ 	.short	0x0280


	//----- nvinfo : EIATTR_SW_WAR
	.align		4
.L_760:
        /*004c*/ 	.byte	0x04, 0x36
        /*004e*/ 	.short	(.L_762 - .L_761)
.L_761:
        /*0050*/ 	.word	0x00000008
.L_762:


//--------------------- .nv.info._ZN5flash44flash_bwd_dq_dk_dv_loop_seqk_parallel_kernelI23Flash_bwd_kernel_traitsILi96ELi64ELi128ELi8ELi2ELi4ELi4ELb0ELb0EN7cutlass6half_tE19Flash_kernel_traitsILi96ELi64ELi128ELi8ES3_EELb0ELb0ELb1ELb1ELb0ELb0ELb1EEEvNS_16Flash_bwd_paramsE --------------------------
	.section	.nv.info._ZN5flash44flash_bwd_dq_dk_dv_loop_seqk_parallel_kernelI23Flash_bwd_kernel_traitsILi96ELi64ELi128ELi8ELi2ELi4ELi4ELb0ELb0EN7cutlass6half_tE19Flash_kernel_traitsILi96ELi64ELi128ELi8ES3_EELb0ELb0ELb1ELb1ELb0ELb0ELb1EEEvNS_16Flash_bwd_paramsE,"",@"SHT_CUDA_INFO"
	.sectionflags	@""
	.align	4


	//----- nvinfo : EIATTR_CUDA_API_VERSION
	.align		4
        /*0000*/ 	.byte	0x04, 0x37
        /*0002*/ 	.short	(.L_764 - .L_763)
.L_763:
        /*0004*/ 	.word	0x00000082


	//----- nvinfo : EIATTR_KPARAM_INFO
	.align		4
.L_764:
        /*0008*/ 	.byte	0x04, 0x17
        /*000a*/ 	.short	(.L_766 - .L_765)
.L_765:
        /*000c*/ 	.word	0x00000000
        /*0010*/ 	.short	0x0000
        /*0012*/ 	.short	0x0000
        /*0014*/ 	.byte	0x00, 0xf0, 0x01, 0x0a


	//----- nvinfo : EIATTR_SPARSE_MMA_MASK
	.align		4
.L_766:
        /*0018*/ 	.byte	0x03, 0x50
        /*001a*/ 	.short	0x0000


	//----- nvinfo : EIATTR_MAXREG_COUNT
	.align		4
        /*001c*/ 	.byte	0x03, 0x1b
        /*001e*/ 	.short	0x00ff


	//----- nvinfo : EIATTR_NUM_BARRIERS
	.align		4
        /*0020*/ 	.byte	0x02, 0x4c
        /*0022*/ 	.byte	0x01
	.zero		1


	//----- nvinfo : EIATTR_ANNOTATIONS
	.align		4
        /*0024*/ 	.byte	0x04, 0x55
        /*0026*/ 	.short	(.L_768 - .L_767)


	//   ....[0]....
.L_767:
        /*0028*/ 	.word	0x00000001
        /*002c*/ 	.byte	0xa0, 0x00, 0x00, 0x00, 0x01, 0x00, 0x00, 0x00, 0x60, 0xa4, 0x00, 0x00


	//----- nvinfo : EIATTR_MERCURY_ISA_VERSION
	.align		4
.L_768:
        /*0038*/ 	.byte	0x03, 0x5f
        /*003a*/ 	.short	0x0101


	//----- nvinfo : EIATTR_EXIT_INSTR_OFFSETS
	.align		4
        /*003c*/ 	.byte	0x04, 0x1c
        /*003e*/ 	.short	(.L_770 - .L_769)


	//   ....[0]....
.L_769:
        /*0040*/ 	.word	0x000000c0


	//   ....[1]....
        /*0044*/ 	.word	0x0000a4e0


	//----- nvinfo : EIATTR_CRS_STACK_SIZE
	.align		4
.L_770:
        /*0048*/ 	.byte	0x04, 0x1e
        /*004a*/ 	.short	(.L_772 - .L_771)
.L_771:
        /*004c*/ 	.word	0x00000000


	//----- nvinfo : EIATTR_CBANK_PARAM_SIZE
	.align		4
.L_772:
        /*0050*/ 	.byte	0x03, 0x19
        /*0052*/ 	.short	0x0280


	//----- nvinfo : EIATTR_PARAM_CBANK
	.align		4
        /*0054*/ 	.byte	0x04, 0x0a
        /*0056*/ 	.short	(.L_774 - .L_773)
	.align		4
.L_773:
        /*0058*/ 	.word	index@(.nv.constant0._ZN5flash44flash_bwd_dq_dk_dv_loop_seqk_parallel_kernelI23Flash_bwd_kernel_traitsILi96ELi64ELi128ELi8ELi2ELi4ELi4ELb0ELb0EN7cutlass6half_tE19Flash_kernel_traitsILi96ELi64ELi128ELi8ES3_EELb0ELb0ELb1ELb1ELb0ELb0ELb1EEEvNS_16Flash_bwd_paramsE)
        /*005c*/ 	.short	0x0210
        /*005e*/ 	.short	0x0280


	//----- nvinfo : EIATTR_SW_WAR
	.align		4
.L_774:
        /*0060*/ 	.byte	0x04, 0x36
        /*0062*/ 	.short	(.L_776 - .L_775)
.L_775:
        /*0064*/ 	.word	0x00000008
.L_776:


//--------------------- .nv.info._ZN5flash25flash_bwd_dot_do_o_kernelILb0E23Flash_bwd_kernel_traitsILi96ELi64ELi128ELi8ELi2ELi4ELi4ELb0ELb0EN7cutlass6half_tE19Flash_kernel_traitsILi96ELi64ELi128ELi8ES3_EEEEvNS_16Flash_bwd_paramsE --------------------------
	.section	.nv.info._ZN5flash25flash_bwd_dot_do_o_kernelILb0E23Flash_bwd_kernel_traitsILi96ELi64ELi128ELi8ELi2ELi4ELi4ELb0ELb0EN7cutlass6half_tE19Flash_kernel_traitsILi96ELi64ELi128ELi8ES3_EEEEvNS_16Flash_bwd_paramsE,"",@"SHT_CUDA_INFO"
	.sectionflags	@""
	.align	4


	//----- nvinfo : EIATTR_CUDA_API_VERSION
	.align		4
        /*0000*/ 	.byte	0x04, 0x37
        /*0002*/ 	.short	(.L_778 - .L_777)
.L_777:
        /*0004*/ 	.word	0x00000082


	//----- nvinfo : EIATTR_KPARAM_INFO
	.align		4
.L_778:
        /*0008*/ 	.byte	0x04, 0x17
        /*000a*/ 	.short	(.L_780 - .L_779)
.L_779:
        /*000c*/ 	.word	0x00000000
        /*0010*/ 	.short	0x0000
        /*0012*/ 	.short	0x0000
        /*0014*/ 	.byte	0x00, 0xf0, 0x01, 0x0a


	//----- nvinfo : EIATTR_SPARSE_MMA_MASK
	.align		4
.L_780:
        /*0018*/ 	.byte	0x03, 0x50
        /*001a*/ 	.short	0x0000


	//----- nvinfo : EIATTR_MAXREG_COUNT
	.align		4
        /*001c*/ 	.byte	0x03, 0x1b
        /*001e*/ 	.short	0x00ff


	//----- nvinfo : EIATTR_MERCURY_ISA_VERSION
	.align		4
        /*0020*/ 	.byte	0x03, 0x5f
        /*0022*/ 	.short	0x0101


	//----- nvinfo : EIATTR_COOP_GROUP_MASK_REGIDS
	.align		4
        /*0024*/ 	.byte	0x04, 0x29
        /*0026*/ 	.short	(.L_782 - .L_781)


	//   ....[0]....
.L_781:
        /*0028*/ 	.word	0xffffffff


	//   ....[1]....
        /*002c*/ 	.word	0xffffffff


	//----- nvinfo : EIATTR_COOP_GROUP_INSTR_OFFSETS
	.align		4
.L_782:
        /*0030*/ 	.byte	0x04, 0x28
        /*0032*/ 	.short	(.L_784 - .L_783)


	//   ....[0]....
.L_783:
        /*0034*/ 	.word	0x00000e40


	//   ....[1]....
        /*0038*/ 	.word	0x00000e60


	//----- nvinfo : EIATTR_EXIT_INSTR_OFFSETS
	.align		4
.L_784:
        /*003c*/ 	.byte	0x04, 0x1c
        /*003e*/ 	.short	(.L_786 - .L_785)


	//   ....[0]....
.L_785:
        /*0040*/ 	.word	0x00000100


	//   ....[1]....
        /*0044*/ 	.word	0x00000e90


	//   ....[2]....
        /*0048*/ 	.word	0x00000f00


	//----- nvinfo : EIATTR_CRS_STACK_SIZE
	.align		4
.L_786:
        /*004c*/ 	.byte	0x04, 0x1e
        /*004e*/ 	.short	(.L_788 - .L_787)
.L_787:
        /*0050*/ 	.word	0x00000000


	//----- nvinfo : EIATTR_CBANK_PARAM_SIZE
	.align		4
.L_788:
        /*0054*/ 	.byte	0x03, 0x19
        /*0056*/ 	.short	0x0280


	//----- nvinfo : EIATTR_PARAM_CBANK
	.align		4
        /*0058*/ 	.byte	0x04, 0x0a
        /*005a*/ 	.short	(.L_790 - .L_789)
	.align		4
.L_789:
        /*005c*/ 	.word	index@(.nv.constant0._ZN5flash25flash_bwd_dot_do_o_kernelILb0E23Flash_bwd_kernel_traitsILi96ELi64ELi128ELi8ELi2ELi4ELi4ELb0ELb0EN7cutlass6half_tE19Flash_kernel_traitsILi96ELi64ELi128ELi8ES3_EEEEvNS_16Flash_bwd_paramsE)
        /*0060*/ 	.short	0x0210
        /*0062*/ 	.short	0x0280


	//----- nvinfo : EIATTR_SW_WAR
	.align		4
.L_790:
        /*0064*/ 	.byte	0x04, 0x36
        /*0066*/ 	.short	(.L_792 - .L_791)
.L_791:
        /*0068*/ 	.word	0x00000008
.L_792:


//--------------------- .nv.info._ZN5flash25flash_bwd_dot_do_o_kernelILb1E23Flash_bwd_kernel_traitsILi96ELi64ELi128ELi8ELi2ELi4ELi4ELb0ELb0EN7cutlass6half_tE19Flash_kernel_traitsILi96ELi64ELi128ELi8ES3_EEEEvNS_16Flash_bwd_paramsE --------------------------
	.section	.nv.info._ZN5flash25flash_bwd_dot_do_o_kernelILb1E23Flash_bwd_kernel_traitsILi96ELi64ELi128ELi8ELi2ELi4ELi4ELb0ELb0EN7cutlass6half_tE19Flash_kernel_traitsILi96ELi64ELi128ELi8ES3_EEEEvNS_16Flash_bwd_paramsE,"",@"SHT_CUDA_INFO"
	.sectionflags	@""
	.align	4


	//----- nvinfo : EIATTR_CUDA_API_VERSION
	.align		4
        /*0000*/ 	.byte	0x04, 0x37
        /*0002*/ 	.short	(.L_794 - .L_793)
.L_793:
        /*0004*/ 	.word	0x00000082


	//----- nvinfo : EIATTR_KPARAM_INFO
	.align		4
.L_794:
        /*0008*/ 	.byte	0x04, 0x17
        /*000a*/ 	.short	(.L_796 - .L_795)
.L_795:
        /*000c*/ 	.word	0x00000000
        /*0010*/ 	.short	0x0000
        /*0012*/ 	.short	0x0000
        /*0014*/ 	.byte	0x00, 0xf0, 0x01, 0x0a


	//----- nvinfo : EIATTR_SPARSE_MMA_MASK
	.align		4
.L_796:
        /*0018*/ 	.byte	0x03, 0x50
        /*001a*/ 	.short	0x0000


	//----- nvinfo : EIATTR_MAXREG_COUNT
	.align		4
        /*001c*/ 	.byte	0x03, 0x1b
        /*001e*/ 	.short	0x00ff


	//----- nvinfo : EIATTR_MERCURY_ISA_VERSION
	.align		4
        /*0020*/ 	.byte	0x03, 0x5f
        /*0022*/ 	.short	0x0101


	//----- nvinfo : EIATTR_COOP_GROUP_MASK_REGIDS
	.align		4
        /*0024*/ 	.byte	0x04, 0x29
        /*0026*/ 	.short	(.L_798 - .L_797)


	//   ....[0]....
.L_797:
        /*0028*/ 	.word	0xffffffff


	//   ....[1]....
        /*002c*/ 	.word	0xffffffff


	//----- nvinfo : EIATTR_COOP_GROUP_INSTR_OFFSETS
	.align		4
.L_798:
        /*0030*/ 	.byte	0x04, 0x28
        /*0032*/ 	.short	(.L_800 - .L_799)


	//   ....[0]....
.L_799:
        /*0034*/ 	.word	0x00001110


	//   ....[1]....
        /*0038*/ 	.word	0x00001150


	//----- nvinfo : EIATTR_EXIT_INSTR_OFFSETS
	.align		4
.L_800:
        /*003c*/ 	.byte	0x04, 0x1c
        /*003e*/ 	.short	(.L_802 - .L_801)


	//   ....[0]....
.L_801:
        /*0040*/ 	.word	0x00000100


	//   ....[1]....
        /*0044*/ 	.word	0x00001200


	//----- nvinfo : EIATTR_CRS_STACK_SIZE
	.align		4
.L_802:
        /*0048*/ 	.byte	0x04, 0x1e
        /*004a*/ 	.short	(.L_804 - .L_803)
.L_803:
        /*004c*/ 	.word	0x00000000


	//----- nvinfo : EIATTR_CBANK_PARAM_SIZE
	.align		4
.L_804:
        /*0050*/ 	.byte	0x03, 0x19
        /*0052*/ 	.short	0x0280


	//----- nvinfo : EIATTR_PARAM_CBANK
	.align		4
        /*0054*/ 	.byte	0x04, 0x0a
        /*0056*/ 	.short	(.L_806 - .L_805)
	.align		4
.L_805:
        /*0058*/ 	.word	index@(.nv.constant0._ZN5flash25flash_bwd_dot_do_o_kernelILb1E23Flash_bwd_kernel_traitsILi96ELi64ELi128ELi8ELi2ELi4ELi4ELb0ELb0EN7cutlass6half_tE19Flash_kernel_traitsILi96ELi64ELi128ELi8ES3_EEEEvNS_16Flash_bwd_paramsE)
        /*005c*/ 	.short	0x0210
        /*005e*/ 	.short	0x0280


	//----- nvinfo : EIATTR_SW_WAR
	.align		4
.L_806:
        /*0060*/ 	.byte	0x04, 0x36
        /*0062*/ 	.short	(.L_808 - .L_807)
.L_807:
        /*0064*/ 	.word	0x00000008
.L_808:


//--------------------- .nv.callgraph             --------------------------
	.section	.nv.callgraph,"",@"SHT_CUDA_CALLGRAPH"
	.align	4
	.sectionentsize	8
	.align		4
        /*0000*/ 	.word	0x00000000
	.align		4
        /*0004*/ 	.word	0xffffffff
	.align		4
        /*0008*/ 	.word	0x00000000
	.align		4
        /*000c*/ 	.word	0xfffffffe
	.align		4
        /*0010*/ 	.word	0x00000000
	.align		4
        /*0014*/ 	.word	0xfffffffd
	.align		4
        /*0018*/ 	.word	0x00000000
	.align		4
        /*001c*/ 	.word	0xfffffffc


//--------------------- .nv.constant4             --------------------------
	.section	.nv.constant4,"a",@progbits
	.align	8
	.align		8
.nv.constant4:
        /*0000*/ 	.dword	_ZN65_INTERNAL_d347571c_29_flash_bwd_hdim96_fp16_sm80_cu_0106449f_30714cuda3std3__45__cpo5beginE
	.align		8
        /*0008*/ 	.dword	_ZN65_INTERNAL_d347571c_29_flash_bwd_hdim96_fp16_sm80_cu_0106449f_30714cuda3std3__45__cpo3endE
	.align		8
        /*0010*/ 	.dword	_ZN65_INTERNAL_d347571c_29_flash_bwd_hdim96_fp16_sm80_cu_0106449f_30714cuda3std3__45__cpo6cbeginE
	.align		8
        /*0018*/ 	.dword	_ZN65_INTERNAL_d347571c_29_flash_bwd_hdim96_fp16_sm80_cu_0106449f_30714cuda3std3__45__cpo4cendE
	.align		8
        /*0020*/ 	.dword	_ZN65_INTERNAL_d347571c_29_flash_bwd_hdim96_fp16_sm80_cu_0106449f_30714cuda3std3__467_GLOBAL__N__d347571c_29_flash_bwd_hdim96_fp16_sm80_cu_0106449f_30716ignoreE
	.align		8
        /*0028*/ 	.dword	_ZN65_INTERNAL_d347571c_29_flash_bwd_hdim96_fp16_sm80_cu_0106449f_30714cuda3std3__419piecewise_constructE
	.align		8
        /*0030*/ 	.dword	_ZN65_INTERNAL_d347571c_29_flash_bwd_hdim96_fp16_sm80_cu_0106449f_30714cuda3std3__48in_placeE
	.align		8
        /*0038*/ 	.dword	_ZN65_INTERNAL_d347571c_29_flash_bwd_hdim96_fp16_sm80_cu_0106449f_30714cuda3std6ranges3__45__cpo4swapE
	.align		8
        /*0040*/ 	.dword	_ZN65_INTERNAL_d347571c_29_flash_bwd_hdim96_fp16_sm80_cu_0106449f_30714cuda3std6ranges3__45__cpo9iter_moveE
	.align		8
        /*0048*/ 	.dword	_ZN65_INTERNAL_d347571c_29_flash_bwd_hdim96_fp16_sm80_cu_0106449f_30714cute7productE
	.align		8
        /*0050*/ 	.dword	_ZN65_INTERNAL_d347571c_29_flash_bwd_hdim96_fp16_sm80_cu_0106449f_30714cute1_E


//--------------------- .text._ZN5flash44flash_bwd_dq_dk_dv_loop_seqk_parallel_kernelI23Flash_bwd_kernel_traitsILi96ELi64ELi128ELi8ELi2ELi4ELi4ELb1ELb0EN7cutlass6half_tE19Flash_kernel_traitsILi96ELi64ELi128ELi8ES3_EELb0ELb0ELb0ELb0ELb0ELb1ELb0EEEvNS_16Flash_bwd_paramsE --------------------------
	.section	.text._ZN5flash44flash_bwd_dq_dk_dv_loop_seqk_parallel_kernelI23Flash_bwd_kernel_traitsILi96ELi64ELi128ELi8ELi2ELi4ELi4ELb1ELb0EN7cutlass6half_tE19Flash_kernel_traitsILi96ELi64ELi128ELi8ES3_EELb0ELb0ELb0ELb0ELb0ELb1ELb0EEEvNS_16Flash_bwd_paramsE,"ax",@progbits
	.align	128
        .global         _ZN5flash44flash_bwd_dq_dk_dv_loop_seqk_parallel_kernelI23Flash_bwd_kernel_traitsILi96ELi64ELi128ELi8ELi2ELi4ELi4ELb1ELb0EN7cutlass6half_tE19Flash_kernel_traitsILi96ELi64ELi128ELi8ES3_EELb0ELb0ELb0ELb0ELb0ELb1ELb0EEEvNS_16Flash_bwd_paramsE
        .type           _ZN5flash44flash_bwd_dq_dk_dv_loop_seqk_parallel_kernelI23Flash_bwd_kernel_traitsILi96ELi64ELi128ELi8ELi2ELi4ELi4ELb1ELb0EN7cutlass6half_tE19Flash_kernel_traitsILi96ELi64ELi128ELi8ES3_EELb0ELb0ELb0ELb0ELb0ELb1ELb0EEEvNS_16Flash_bwd_paramsE,@function
        .size           _ZN5flash44flash_bwd_dq_dk_dv_loop_seqk_parallel_kernelI23Flash_bwd_kernel_traitsILi96ELi64ELi128ELi8ELi2ELi4ELi4ELb1ELb0EN7cutlass6half_tE19Flash_kernel_traitsILi96ELi64ELi128ELi8ES3_EELb0ELb0ELb0ELb0ELb0ELb1ELb0EEEvNS_16Flash_bwd_paramsE,(.L_x_1278 - _ZN5flash44flash_bwd_dq_dk_dv_loop_seqk_parallel_kernelI23Flash_bwd_kernel_traitsILi96ELi64ELi128ELi8ELi2ELi4ELi4ELb1ELb0EN7cutlass6half_tE19Flash_kernel_traitsILi96ELi64ELi128ELi8ES3_EELb0ELb0ELb0ELb0ELb0ELb1ELb0EEEvNS_16Flash_bwd_paramsE)
        .other          _ZN5flash44flash_bwd_dq_dk_dv_loop_seqk_parallel_kernelI23Flash_bwd_kernel_traitsILi96ELi64ELi128ELi8ELi2ELi4ELi4ELb1ELb0EN7cutlass6half_tE19Flash_kernel_traitsILi96ELi64ELi128ELi8ES3_EELb0ELb0ELb0ELb0ELb0ELb1ELb0EEEvNS_16Flash_bwd_paramsE,@"STO_CUDA_ENTRY STV_DEFAULT"
_ZN5flash44flash_bwd_dq_dk_dv_loop_seqk_parallel_kernelI23Flash_bwd_kernel_traitsILi96ELi64ELi128ELi8ELi2ELi4ELi4ELb1ELb0EN7cutlass6half_tE19Flash_kernel_traitsILi96ELi64ELi128ELi8ES3_EELb0ELb0ELb0ELb0ELb0ELb1ELb0EEEvNS_16Flash_bwd_paramsE:
.text._ZN5flash44flash_bwd_dq_dk_dv_loop_seqk_parallel_kernelI23Flash_bwd_kernel_traitsILi96ELi64ELi128ELi8ELi2ELi4ELi4ELb1ELb0EN7cutlass6half_tE19Flash_kernel_traitsILi96ELi64ELi128ELi8ES3_EELb0ELb0ELb0ELb0ELb0ELb1ELb0EEEvNS_16Flash_bwd_paramsE:
[----:B------:R-:W1:Y:S08]  /*0000*/  LDC R1, c[0x0][0x28] ;  /* 0x00000a00ff017b82 */ /* 0x000e700000000800 */
[----:B------:R-:W2:Y:S01]  /*0010*/  S2UR UR35, SR_CTAID.X ;  /* 0x00000000002379c3 */ /* 0x000ea20000002500 */
[----:B------:R-:W-:Y:S01]  /*0020*/  ULDC UR4, c[0x0][0x2c8] ;  /* 0x0000b20000047ab9 */ /* 0x000fe20000000800 */
[----:B-1----:R-:W-:Y:S01]  /*0030*/  VIADD R1, R1, 0xffffffd0 ;  /* 0xffffffd001017836 */ /* 0x002fe20000000000 */
[----:B------:R-:W-:-:S04]  /*0040*/  UIADD3 UR5, UR4, 0x7f, URZ ;  /* 0x0000007f04057890 */ /* 0x000fc8000fffe03f */
[----:B------:R-:W-:-:S04]  /*0050*/  USHF.R.S32.HI UR4, URZ, 0x1f, UR5 ;  /* 0x0000001f3f047899 */ /* 0x000fc80008011405 */
[----:B------:R-:W-:-:S04]  /*0060*/  ULEA.HI UR4, UR4, UR5, URZ, 0x7 ;  /* 0x0000000504047291 */ /* 0x000fc8000f8f383f */
[----:B------:R-:W-:-:S06]  /*0070*/  USHF.R.S32.HI UR6, URZ, 0x7, UR4 ;  /* 0x000000073f067899 */ /* 0x000fcc0008011404 */
[----:B------:R-:W-:Y:S01]  /*0080*/  MOV R0, UR6 ;  /* 0x0000000600007c02 */ /* 0x000fe20008000f00 */
[----:B--2---:R-:W-:-:S04]  /*0090*/  UISETP.GE.AND UP0, UPT, UR35, UR6, UPT ;  /* 0x000000062300728c */ /* 0x004fc8000bf06270 */
[----:B------:R1:W-:Y:S02]  /*00a0*/  STL [R1+0x2c], R0 ;  /* 0x00002c0001007387 */ /* 0x0003e40000100800 */
[----:B------:R-:W-:-:S13]  /*00b0*/  PLOP3.LUT P0, PT, PT, PT, UP0, 0x80, 0x0 ;  /* 0x000000000000781c */ /* 0x000fda0003f0f008 */
[----:B------:R-:W-:Y:S05]  /*00c0*/  @P0 EXIT ;  /* 0x000000000000094d */ /* 0x000fea0003800000 */
[----:B------:R-:W2:Y:S01]  /*00d0*/  S2R R21, SR_TID.X ;  /* 0x0000000000157919 */ /* 0x000ea20000002100 */
[----:B------:R-:W3:Y:S01]  /*00e0*/  S2UR UR45, SR_CTAID.Y ;  /* 0x00000000002d79c3 */ /* 0x000ee20000002600 */
[----:B------:R-:W-:Y:S01]  /*00f0*/  UMOV UR5, 0x400 ;  /* 0x0000040000057882 */ /* 0x000fe20000000000 */
[----:B------:R-:W-:Y:S01]  /*0100*/  IMAD.MOV.U32 R228, RZ, RZ, 0x20 ;  /* 0x00000020ffe47424 */ /* 0x000fe200078e00ff */
[----:B------:R-:W-:Y:S01]  /*0110*/  UMOV UR61, 0xffffd000 ;  /* 0xffffd000003d7882 */ /* 0x000fe20000000000 */
[----:B------:R-:W-:Y:S02]  /*0120*/  IMAD.MOV.U32 R231, RZ, RZ, -0x10 ;  /* 0xfffffff0ffe77424 */ /* 0x000fe400078e00ff */
[----:B------:R-:W-:Y:S02]  /*0130*/  IMAD.MOV.U32 R226, RZ, RZ, -0x40 ;  /* 0xffffffc0ffe27424 */ /* 0x000fe400078e00ff */
[----:B------:R-:W4:Y:S08]  /*0140*/  S2UR UR4, SR_CgaCtaId ;  /* 0x00000000000479c3 */ /* 0x000f300000008800 */
[----:B------:R-:W5:Y:S01]  /*0150*/  S2UR UR58, SR_CTAID.Z ;  /* 0x00000000003a79c3 */ /* 0x000f620000002700 */
[----:B---3--:R-:W-:Y:S01]  /*0160*/  USHF.L.U32 UR6, UR45, 0x7, URZ ;  /* 0x000000072d067899 */ /* 0x008fe2000800063f */
[----:B--2---:R-:W-:Y:S01]  /*0170*/  SHF.R.S32.HI R15, RZ, 0x1f, R21 ;  /* 0x0000001fff0f7819 */ /* 0x004fe20000011415 */
[----:B----4-:R-:W-:-:S03]  /*0180*/  ULEA UR4, UR4, UR5, 0x18 ;  /* 0x0000000504047291 */ /* 0x010fc6000f8ec03f */
[CC--:B------:R-:W-:Y:S02]  /*0190*/  LEA.HI R6, R15.reuse, R21.reuse, RZ, 0x5 ;  /* 0x000000150f067211 */ /* 0x0c0fe400078f28ff */
[CC--:B------:R-:W-:Y:S02]  /*01a0*/  LEA.HI R14, R15.reuse, R21.reuse, RZ, 0x4 ;  /* 0x000000150f0e7211 */ /* 0x0c0fe400078f20ff */
[----:B-1----:R-:W-:Y:S01]  /*01b0*/  LOP3.LUT R0, R6, 0xffffffe0, RZ, 0xc0, !PT ;  /* 0xffffffe006007812 */ /* 0x002fe200078ec0ff */
[----:B-----5:R-:W-:Y:S01]  /*01c0*/  USHF.R.S32.HI UR5, URZ, 0x1f, UR58 ;  /* 0x0000001f3f057899 */ /* 0x020fe2000801143a */
[----:B------:R-:W-:Y:S02]  /*01d0*/  SHF.R.S32.HI R4, RZ, 0x4, R14 ;  /* 0x00000004ff047819 */ /* 0x000fe4000001140e */
[----:B------:R-:W-:Y:S01]  /*01e0*/  LEA.HI R19, R15, R21, RZ, 0x3 ;  /* 0x000000150f137211 */ /* 0x000fe200078f18ff */
[----:B------:R-:W-:Y:S01]  /*01f0*/  IMAD.IADD R0, R21, 0x1, -R0 ;  /* 0x0000000115007824 */ /* 0x000fe200078e0a00 */
[----:B------:R-:W-:-:S02]  /*0200*/  LEA.HI R2, R14, R4, RZ, 0x1 ;  /* 0x000000040e027211 */ /* 0x000fc400078f08ff */
[----:B------:R-:W-:Y:S02]  /*0210*/  LEA.HI R13, R15, R21, RZ, 0x2 ;  /* 0x000000150f0d7211 */ /* 0x000fe400078f10ff */
[----:B------:R-:W-:Y:S02]  /*0220*/  LOP3.LUT R2, R2, 0xfffffffe, RZ, 0xc0, !PT ;  /* 0xfffffffe02027812 */ /* 0x000fe400078ec0ff */
[----:B------:R-:W-:Y:S02]  /*0230*/  SHF.R.S32.HI R3, RZ, 0x1f, R0 ;  /* 0x0000001fff037819 */ /* 0x000fe40000011400 */
[----:B------:R-:W-:Y:S01]  /*0240*/  SHF.R.S32.HI R5, RZ, 0x3, R19 ;  /* 0x00000003ff057819 */ /* 0x000fe20000011413 */
[----:B------:R-:W-:Y:S01]  /*0250*/  IMAD.IADD R17, R4, 0x1, -R2 ;  /* 0x0000000104117824 */ /* 0x000fe200078e0a02 */
[----:B------:R-:W-:Y:S02]  /*0260*/  LEA.HI R22, R3, R0, RZ, 0x2 ;  /* 0x0000000003167211 */ /* 0x000fe400078f10ff */
[--C-:B------:R-:W-:Y:S01]  /*0270*/  SHF.R.S32.HI R0, RZ, 0x5, R6.reuse ;  /* 0x00000005ff007819 */ /* 0x100fe20000011406 */
[----:B------:R-:W-:Y:S01]  /*0280*/  IMAD.SHL.U32 R5, R5, 0x40, RZ ;  /* 0x0000004005057824 */ /* 0x000fe200078e00ff */
[----:B------:R-:W-:-:S02]  /*0290*/  SHF.R.S32.HI R2, RZ, 0x1f, R6 ;  /* 0x0000001fff027819 */ /* 0x000fc40000011406 */
[----:B------:R-:W-:Y:S02]  /*02a0*/  LOP3.LUT R4, R19, 0xfffffff8, RZ, 0xc0, !PT ;  /* 0xfffffff813047812 */ /* 0x000fe400078ec0ff */
[----:B------:R-:W-:Y:S02]  /*02b0*/  LOP3.LUT R7, R13, 0xfffffffc, RZ, 0xc0, !PT ;  /* 0xfffffffc0d077812 */ /* 0x000fe400078ec0ff */
[----:B------:R-:W-:Y:S01]  /*02c0*/  SHF.R.S32.HI R252, RZ, 0x2, R13 ;  /* 0x00000002fffc7819 */ /* 0x000fe2000001140d */
[C---:B------:R-:W-:Y:S01]  /*02d0*/  IMAD.IADD R9, R21.reuse, 0x1, -R4 ;  /* 0x0000000115097824 */ /* 0x040fe200078e0a04 */
[-C--:B------:R-:W-:Y:S01]  /*02e0*/  LEA.HI R3, R6, R0.reuse, RZ, 0x1 ;  /* 0x0000000006037211 */ /* 0x080fe200078f08ff */
[----:B------:R-:W-:Y:S01]  /*02f0*/  IMAD.IADD R11, R21, 0x1, -R7 ;  /* 0x00000001150b7824 */ /* 0x000fe200078e0a07 */
[----:B------:R-:W-:Y:S02]  /*0300*/  LEA.HI R2, R2, R0, RZ, 0x2 ;  /* 0x0000000002027211 */ /* 0x000fe400078f10ff */
[----:B------:R-:W-:Y:S01]  /*0310*/  LEA.HI R6, R13, R252, RZ, 0x1 ;  /* 0x000000fc0d067211 */ /* 0x000fe200078f08ff */
[----:B------:R-:W-:Y:S01]  /*0320*/  IMAD.SHL.U32 R24, R11, 0x8, RZ ;  /* 0x000000080b187824 */ /* 0x000fe200078e00ff */
[----:B------:R-:W-:-:S02]  /*0330*/  LOP3.LUT R4, R3, 0xfffffffe, RZ, 0xc0, !PT ;  /* 0xfffffffe03047812 */ /* 0x000fc400078ec0ff */
[----:B------:R-:W-:Y:S02]  /*0340*/  LOP3.LUT R3, R2, 0xfffffffc, RZ, 0xc0, !PT ;  /* 0xfffffffc02037812 */ /* 0x000fe400078ec0ff */
[----:B------:R-:W-:Y:S01]  /*0350*/  LOP3.LUT R6, R6, 0x7fffffe, RZ, 0xc0, !PT ;  /* 0x07fffffe06067812 */ /* 0x000fe200078ec0ff */
[C---:B------:R-:W-:Y:S01]  /*0360*/  IMAD.IADD R20, R0.reuse, 0x1, -R4 ;  /* 0x0000000100147824 */ /* 0x040fe200078e0a04 */
[----:B------:R-:W-:Y:S01]  /*0370*/  LOP3.LUT R2, R5, 0xc0, RZ, 0xc0, !PT ;  /* 0x000000c005027812 */ /* 0x000fe200078ec0ff */
[----:B------:R-:W-:Y:S01]  /*0380*/  IMAD.IADD R12, R0, 0x1, -R3 ;  /* 0x00000001000c7824 */ /* 0x000fe200078e0a03 */
[----:B------:R-:W-:Y:S01]  /*0390*/  LEA.HI R10, R9, R9, RZ, 0x1 ;  /* 0x00000009090a7211 */ /* 0x000fe200078f08ff */
[----:B------:R-:W-:Y:S01]  /*03a0*/  IMAD.IADD R5, R252, 0x1, -R6 ;  /* 0x00000001fc057824 */ /* 0x000fe200078e0a06 */
[----:B------:R-:W-:Y:S01]  /*03b0*/  SHF.R.U32.HI R3, RZ, 0x3, R2 ;  /* 0x00000003ff037819 */ /* 0x000fe20000011602 */
[----:B------:R-:W-:Y:S01]  /*03c0*/  STL [R1+0x20], R24 ;  /* 0x0000201801007387 */ /* 0x000fe20000100800 */
[----:B------:R-:W-:Y:S01]  /*03d0*/  LOP3.LUT R2, R2, 0x18, R24, 0xf8, !PT ;  /* 0x0000001802027812 */ /* 0x000fe200078ef818 */
[----:B------:R-:W-:Y:S01]  /*03e0*/  IMAD R7, R0, 0x8, R5 ;  /* 0x0000000800077824 */ /* 0x000fe200078e0205 */
[----:B------:R-:W-:-:S02]  /*03f0*/  LEA.HI R8, R15, R21, RZ, 0x6 ;  /* 0x000000150f087211 */ /* 0x000fc400078f30ff */
[----:B------:R-:W-:Y:S02]  /*0400*/  LOP3.LUT R6, R2, R3, RZ, 0x3c, !PT ;  /* 0x0000000302067212 */ /* 0x000fe400078e3cff */
[----:B------:R-:W-:Y:S02]  /*0410*/  LOP3.LUT R0, R14, 0xfffffff0, RZ, 0xc0, !PT ;  /* 0xfffffff00e007812 */ /* 0x000fe400078ec0ff */
[----:B------:R-:W-:Y:S01]  /*0420*/  LOP3.LUT R2, R10, 0x3fffffe, RZ, 0xc0, !PT ;  /* 0x03fffffe0a027812 */ /* 0x000fe200078ec0ff */
[----:B------:R-:W-:Y:S01]  /*0430*/  IMAD.U32 R6, R7, 0x20, R6 ;  /* 0x0000002007067824 */ /* 0x000fe200078e0006 */
[----:B------:R-:W-:Y:S01]  /*0440*/  SHF.R.S32.HI R8, RZ, 0x6, R8 ;  /* 0x00000006ff087819 */ /* 0x000fe20000011408 */
[----:B------:R-:W-:Y:S01]  /*0450*/  IMAD.IADD R0, R21, 0x1, -R0 ;  /* 0x0000000115007824 */ /* 0x000fe200078e0a00 */
[----:B------:R-:W-:Y:S01]  /*0460*/  SHF.R.S32.HI R4, RZ, 0x1f, R13 ;  /* 0x0000001fff047819 */ /* 0x000fe2000001140d */
[----:B------:R-:W-:Y:S01]  /*0470*/  IMAD.IADD R5, R9, 0x1, -R2 ;  /* 0x0000000109057824 */ /* 0x000fe200078e0a02 */
[----:B------:R1:W-:Y:S01]  /*0480*/  STL [R1+0x8], R6 ;  /* 0x0000080601007387 */ /* 0x0003e20000100800 */
[----:B------:R-:W-:Y:S01]  /*0490*/  IMAD R3, R8, 0x4, R17 ;  /* 0x0000000408037824 */ /* 0x000fe200078e0211 */
[----:B------:R-:W-:-:S02]  /*04a0*/  LEA.HI R4, R4, R252, RZ, 0x3 ;  /* 0x000000fc04047211 */ /* 0x000fc400078f18ff */
[-C--:B------:R-:W-:Y:S01]  /*04b0*/  LEA.HI R2, R0, R0.reuse, RZ, 0x1 ;  /* 0x0000000000027211 */ /* 0x080fe200078f08ff */
[----:B------:R-:W-:Y:S01]  /*04c0*/  IMAD R222, R3, 0x8, R5 ;  /* 0x0000000803de7824 */ /* 0x000fe200078e0205 */
[----:B------:R-:W-:Y:S02]  /*04d0*/  SHF.R.S32.HI R7, RZ, 0x1f, R0 ;  /* 0x0000001fff077819 */ /* 0x000fe40000011400 */
[----:B------:R-:W-:Y:S02]  /*04e0*/  LOP3.LUT R3, R4, 0xfffffff8, RZ, 0xc0, !PT ;  /* 0xfffffff804037812 */ /* 0x000fe400078ec0ff */
[--C-:B------:R-:W-:Y:S02]  /*04f0*/  SHF.R.S32.HI R5, RZ, 0x1, R2.reuse ;  /* 0x00000001ff057819 */ /* 0x100fe40000011402 */
[----:B------:R-:W-:Y:S02]  /*0500*/  SHF.R.S32.HI R4, RZ, 0x1f, R2 ;  /* 0x0000001fff047819 */ /* 0x000fe40000011402 */
[----:B------:R-:W-:-:S02]  /*0510*/  LEA.HI R7, R7, R0, RZ, 0x3 ;  /* 0x0000000007077211 */ /* 0x000fc400078f18ff */
[----:B------:R-:W-:-:S04]  /*0520*/  LEA.HI R4, R4, R5, RZ, 0x2 ;  /* 0x0000000504047211 */ /* 0x000fc800078f10ff */
[----:B------:R-:W-:Y:S02]  /*0530*/  LOP3.LUT R4, R4, 0xfffffffc, RZ, 0xc0, !PT ;  /* 0xfffffffc04047812 */ /* 0x000fe400078ec0ff */
[----:B-1----:R-:W-:Y:S01]  /*0540*/  LOP3.LUT R6, R2, 0x7fffffe, RZ, 0xc0, !PT ;  /* 0x07fffffe02067812 */ /* 0x002fe200078ec0ff */
[----:B------:R-:W-:Y:S01]  /*0550*/  IMAD.IADD R2, R252, 0x1, -R3 ;  /* 0x00000001fc027824 */ /* 0x000fe200078e0a03 */
[----:B------:R-:W-:Y:S01]  /*0560*/  LOP3.LUT R3, R7, 0xfffffff8, RZ, 0xc0, !PT ;  /* 0xfffffff807037812 */ /* 0x000fe200078ec0ff */
[----:B------:R-:W-:Y:S02]  /*0570*/  IMAD.IADD R14, R5, 0x1, -R4 ;  /* 0x00000001050e7824 */ /* 0x000fe400078e0a04 */
[----:B------:R-:W-:Y:S01]  /*0580*/  IMAD.IADD R18, R0, 0x1, -R6 ;  /* 0x0000000100127824 */ /* 0x000fe200078e0a06 */
[----:B------:R-:W-:Y:S01]  /*0590*/  LOP3.LUT R6, R2, 0x1, RZ, 0xc0, !PT ;  /* 0x0000000102067812 */ /* 0x000fe200078ec0ff */
[----:B------:R-:W-:Y:S01]  /*05a0*/  IMAD.IADD R16, R0, 0x1, -R3 ;  /* 0x0000000100107824 */ /* 0x000fe200078e0a03 */
[----:B------:R-:W-:Y:S01]  /*05b0*/  LEA.HI R0, R15, R21, RZ, 0x7 ;  /* 0x000000150f007211 */ /* 0x000fe200078f38ff */
[----:B------:R-:W-:Y:S01]  /*05c0*/  IMAD.SHL.U32 R21, R21, 0x2, RZ ;  /* 0x0000000215157824 */ /* 0x000fe200078e00ff */
[----:B------:R-:W-:Y:S01]  /*05d0*/  ISETP.NE.U32.AND P5, PT, R6, 0x1, PT ;  /* 0x000000010600780c */ /* 0x000fe20003fa5070 */
[----:B------:R-:W-:Y:S01]  /*05e0*/  IMAD.SHL.U32 R6, R8, 0x20, RZ ;  /* 0x0000002008067824 */ /* 0x000fe200078e00ff */
[----:B------:R-:W-:Y:S01]  /*05f0*/  SHF.R.S32.HI R13, RZ, 0x7, R0 ;  /* 0x00000007ff0d7819 */ /* 0x000fe20000011400 */
[----:B------:R-:W-:Y:S01]  /*0600*/  IMAD.SHL.U32 R3, R9, 0x40, RZ ;  /* 0x0000004009037824 */ /* 0x000fe200078e00ff */
[----:B------:R-:W-:Y:S01]  /*0610*/  SHF.R.S32.HI R0, RZ, 0x1, R10 ;  /* 0x00000001ff007819 */ /* 0x000fe2000001140a */
[----:B------:R-:W-:Y:S01]  /*0620*/  IMAD.SHL.U32 R9, R11, 0x2, RZ ;  /* 0x000000020b097824 */ /* 0x000fe200078e00ff */
[----:B------:R-:W-:Y:S01]  /*0630*/  LOP3.LUT R4, R6, 0x6, R21, 0xf8, !PT ;  /* 0x0000000606047812 */ /* 0x000fe200078ef815 */
[----:B------:R-:W-:Y:S01]  /*0640*/  IMAD.SHL.U32 R5, R12, 0x10, RZ ;  /* 0x000000100c057824 */ /* 0x000fe200078e00ff */
[----:B------:R-:W-:-:S02]  /*0650*/  LEA.HI R11, R2, R2, RZ, 0x1 ;  /* 0x00000002020b7211 */ /* 0x000fc400078f08ff */
[----:B------:R-:W-:Y:S01]  /*0660*/  LOP3.LUT P6, RZ, R0, 0x2, RZ, 0xc0, !PT ;  /* 0x0000000200ff7812 */ /* 0x000fe200078cc0ff */
[----:B------:R1:W-:Y:S01]  /*0670*/  STL [R1+0x1c], R4 ;  /* 0x00001c0401007387 */ /* 0x0003e20000100800 */
[----:B------:R-:W-:Y:S02]  /*0680*/  LOP3.LUT R8, R3, 0x1c0, RZ, 0xc0, !PT ;  /* 0x000001c003087812 */ /* 0x000fe400078ec0ff */
[----:B------:R-:W-:Y:S02]  /*0690*/  LOP3.LUT P4, RZ, R2, 0x2, RZ, 0xc0, !PT ;  /* 0x0000000202ff7812 */ /* 0x000fe4000788c0ff */
[----:B------:R-:W-:Y:S02]  /*06a0*/  SHF.R.S32.HI R3, RZ, 0x3, R7 ;  /* 0x00000003ff037819 */ /* 0x000fe40000011407 */
[----:B------:R-:W-:Y:S02]  /*06b0*/  R2P PR, R16, 0x6 ;  /* 0x0000000610007804 */ /* 0x000fe40000000000 */
[----:B------:R-:W-:Y:S01]  /*06c0*/  SEL R231, R231, 0x10, !P5 ;  /* 0x00000010e7e77807 */ /* 0x000fe20006800000 */
[----:B------:R-:W-:Y:S01]  /*06d0*/  IMAD R18, R3, 0x8, R18 ;  /* 0x0000000803127824 */ /* 0x000fe200078e0212 */
[----:B------:R-:W-:Y:S01]  /*06e0*/  SEL R223, R228, 0xffffffe0, !P6 ;  /* 0xffffffe0e4df7807 */ /* 0x000fe20007000000 */
[----:B------:R-:W-:Y:S01]  /*06f0*/  IMAD R224, R12, 0x2, R3 ;  /* 0x000000020ce07824 */ /* 0x000fe200078e0203 */
[----:B------:R-:W-:Y:S01]  /*0700*/  SEL R225, R228, 0xffffffe0, !P1 ;  /* 0xffffffe0e4e17807 */ /* 0x000fe20004800000 */
[----:B------:R-:W-:Y:S01]  /*0710*/  IMAD R12, R12, 0x200, R9 ;  /* 0x000002000c0c7824 */ /* 0x000fe200078e0209 */
[----:B------:R-:W-:-:S02]  /*0720*/  SEL R226, R226, 0x40, P2 ;  /* 0x00000040e2e27807 */ /* 0x000fc40001000000 */
[----:B------:R-:W-:-:S04]  /*0730*/  LOP3.LUT P0, RZ, R14, 0x2, RZ, 0xc0, !PT ;  /* 0x000000020eff7812 */ /* 0x000fc8000780c0ff */
[----:B------:R-:W-:Y:S01]  /*0740*/  SEL R228, R228, 0xffffffe0, !P0 ;  /* 0xffffffe0e4e47807 */ /* 0x000fe20004000000 */
[----:B-1----:R-:W-:Y:S01]  /*0750*/  IMAD.SHL.U32 R4, R0, 0x40, RZ ;  /* 0x0000004000047824 */ /* 0x002fe200078e00ff */
[----:B------:R-:W-:-:S05]  /*0760*/  LOP3.LUT R0, R11, 0x3fffffe, RZ, 0xc0, !PT ;  /* 0x03fffffe0b007812 */ /* 0x000fca00078ec0ff */
[C---:B------:R-:W-:Y:S02]  /*0770*/  IMAD.IADD R15, R2.reuse, 0x1, -R0 ;  /* 0x00000001020f7824 */ /* 0x040fe400078e0a00 */
[----:B------:R-:W-:Y:S01]  /*0780*/  IMAD.SHL.U32 R0, R2, 0x40, RZ ;  /* 0x0000004002007824 */ /* 0x000fe200078e00ff */
[----:B------:R-:W-:Y:S01]  /*0790*/  LOP3.LUT R2, R4, 0xc0, RZ, 0xc0, !PT ;  /* 0x000000c004027812 */ /* 0x000fe200078ec0ff */
[----:B------:R-:W-:Y:S01]  /*07a0*/  IMAD R12, R15, 0x20, R12 ;  /* 0x000000200f0c7824 */ /* 0x000fe200078e020c */
[----:B------:R-:W-:Y:S02]  /*07b0*/  LOP3.LUT R4, R8, 0x30, R5, 0xf8, !PT ;  /* 0x0000003008047812 */ /* 0x000fe400078ef805 */
[----:B------:R-:W-:Y:S02]  /*07c0*/  LOP3.LUT R0, R0, 0x1c0, RZ, 0xc0, !PT ;  /* 0x000001c000007812 */ /* 0x000fe400078ec0ff */
[--C-:B------:R-:W-:Y:S02]  /*07d0*/  LOP3.LUT R10, R4, 0x8, R19.reuse, 0xf8, !PT ;  /* 0x00000008040a7812 */ /* 0x100fe400078ef813 */
[----:B------:R-:W-:-:S02]  /*07e0*/  LOP3.LUT R7, R2, 0x8, R19, 0xf8, !PT ;  /* 0x0000000802077812 */ /* 0x000fc400078ef813 */
[----:B------:R-:W-:Y:S02]  /*07f0*/  SHF.R.U32.HI R4, RZ, 0x3, R2 ;  /* 0x00000003ff047819 */ /* 0x000fe40000011602 */
[----:B------:R-:W-:Y:S02]  /*0800*/  LOP3.LUT R3, R0, 0x20, R6, 0xf8, !PT ;  /* 0x0000002000037812 */ /* 0x000fe400078ef806 */
[----:B------:R-:W-:Y:S01]  /*0810*/  SHF.R.U32.HI R2, RZ, 0x3, R0 ;  /* 0x00000003ff027819 */ /* 0x000fe20000011600 */
[----:B------:R-:W-:Y:S01]  /*0820*/  IMAD R0, R13, 0x1000, R9 ;  /* 0x000010000d007824 */ /* 0x000fe200078e0209 */
[----:B------:R-:W-:Y:S02]  /*0830*/  LOP3.LUT R4, R7, R4, RZ, 0x3c, !PT ;  /* 0x0000000407047212 */ /* 0x000fe400078e3cff */
[----:B------:R-:W-:Y:S01]  /*0840*/  LOP3.LUT R2, R3, R2, RZ, 0x3c, !PT ;  /* 0x0000000203027212 */ /* 0x000fe200078e3cff */
[----:B------:R-:W-:Y:S01]  /*0850*/  IMAD R0, R20, 0x400, R0 ;  /* 0x0000040014007824 */ /* 0x000fe200078e0200 */
[----:B------:R-:W-:Y:S01]  /*0860*/  SHF.R.U32.HI R5, RZ, 0x3, R8 ;  /* 0x00000003ff057819 */ /* 0x000fe20000011608 */
[----:B------:R-:W-:-:S02]  /*0870*/  IMAD.U32 R222, R222, 0x20, R4 ;  /* 0x00000020dede7824 */ /* 0x000fc400078e0004 */
[----:B------:R-:W-:Y:S01]  /*0880*/  IMAD.IADD R234, R2, 0x1, R0 ;  /* 0x0000000102ea7824 */ /* 0x000fe200078e0200 */
[----:B------:R-:W-:Y:S01]  /*0890*/  LOP3.LUT R5, R10, R5, RZ, 0x3c, !PT ;  /* 0x000000050a057212 */ /* 0x000fe200078e3cff */
[----:B------:R-:W-:Y:S01]  /*08a0*/  IMAD.SHL.U32 R0, R13, 0x8, RZ ;  /* 0x000000080d007824 */ /* 0x000fe200078e00ff */
[----:B------:R-:W-:Y:S01]  /*08b0*/  LEA R222, R222, UR4, 0x1 ;  /* 0x00000004dede7c11 */ /* 0x000fe2000f8e08ff */
[----:B------:R-:W-:Y:S01]  /*08c0*/  IMAD.SHL.U32 R4, R16, 0x40, RZ ;  /* 0x0000004010047824 */ /* 0x000fe200078e00ff */
[----:B------:R-:W-:Y:S01]  /*08d0*/  LEA R234, R234, UR4, 0x1 ;  /* 0x00000004eaea7c11 */ /* 0x000fe2000f8e08ff */
[----:B------:R-:W-:Y:S01]  /*08e0*/  IMAD.SHL.U32 R2, R14, 0x40, RZ ;  /* 0x000000400e027824 */ /* 0x000fe200078e00ff */
[----:B------:R-:W-:Y:S01]  /*08f0*/  LOP3.LUT R7, R0, 0x8, RZ, 0xc0, !PT ;  /* 0x0000000800077812 */ /* 0x000fe200078ec0ff */
[C---:B------:R-:W-:Y:S01]  /*0900*/  IMAD.SHL.U32 R3, R17.reuse, 0x8, RZ ;  /* 0x0000000811037824 */ /* 0x040fe200078e00ff */
[----:B------:R-:W-:Y:S01]  /*0910*/  SHF.R.S32.HI R0, RZ, 0x1, R11 ;  /* 0x00000001ff007819 */ /* 0x000fe2000001140b */
[C---:B------:R-:W-:Y:S01]  /*0920*/  IMAD.SHL.U32 R10, R17.reuse, 0x10, RZ ;  /* 0x00000010110a7824 */ /* 0x040fe200078e00ff */
[----:B------:R-:W-:Y:S01]  /*0930*/  LOP3.LUT R4, R4, 0x1c0, RZ, 0xc0, !PT ;  /* 0x000001c004047812 */ /* 0x000fe200078ec0ff */
[----:B------:R-:W-:Y:S01]  /*0940*/  IMAD R5, R17, 0x200, R5 ;  /* 0x0000020011057824 */ /* 0x000fe200078e0205 */
[C---:B------:R-:W-:Y:S01]  /*0950*/  LOP3.LUT P3, RZ, R0.reuse, 0x2, RZ, 0xc0, !PT ;  /* 0x0000000200ff7812 */ /* 0x040fe2000786c0ff */
[----:B------:R-:W-:Y:S01]  /*0960*/  IMAD.SHL.U32 R0, R0, 0x40, RZ ;  /* 0x0000004000007824 */ /* 0x000fe200078e00ff */
[----:B------:R-:W-:Y:S01]  /*0970*/  LOP3.LUT R2, R2, 0xc0, RZ, 0xc0, !PT ;  /* 0x000000c002027812 */ /* 0x000fe200078ec0ff */
[C---:B------:R-:W-:Y:S01]  /*0980*/  VIADD R233, R234.reuse, 0x20 ;  /* 0x00000020eae97836 */ /* 0x040fe20000000000 */
[----:B------:R-:W-:Y:S01]  /*0990*/  LOP3.LUT R3, R3, 0x8, RZ, 0xc0, !PT ;  /* 0x0000000803037812 */ /* 0x000fe200078ec0ff */
[----:B------:R-:W-:Y:S01]  /*09a0*/  @P4 VIADD R233, R234, 0xffffffe0 ;  /* 0xffffffe0eae94836 */ /* 0x000fe20000000000 */
[----:B------:R-:W-:Y:S01]  /*09b0*/  LOP3.LUT R0, R0, 0xc0, RZ, 0xc0, !PT ;  /* 0x000000c000007812 */ /* 0x000fe200078ec0ff */
[----:B------:R-:W-:Y:S01]  /*09c0*/  IMAD.IADD R232, R234, 0x1, R231 ;  /* 0x00000001eae87824 */ /* 0x000fe200078e02e7 */
[----:B------:R-:W-:Y:S01]  /*09d0*/  SHF.R.U32.HI R9, RZ, 0x3, R4 ;  /* 0x00000003ff097819 */ /* 0x000fe20000011604 */
[----:B------:R-:W-:Y:S01]  /*09e0*/  IMAD.IADD R223, R223, 0x1, R222 ;  /* 0x00000001dfdf7824 */ /* 0x000fe200078e02de */
[----:B------:R-:W-:Y:S01]  /*09f0*/  SHF.R.U32.HI R6, RZ, 0x3, R2 ;  /* 0x00000003ff067819 */ /* 0x000fe20000011602 */
[----:B------:R-:W-:Y:S01]  /*0a00*/  IMAD.IADD R231, R231, 0x1, R233 ;  /* 0x00000001e7e77824 */ /* 0x000fe200078e02e9 */
[----:B------:R-:W-:-:S02]  /*0a10*/  SHF.R.U32.HI R8, RZ, 0x3, R0 ;  /* 0x00000003ff087819 */ /* 0x000fc40000011600 */
[----:B------:R-:W-:Y:S02]  /*0a20*/  LOP3.LUT R10, R7, 0x10, R10, 0xf8, !PT ;  /* 0x00000010070a7812 */ /* 0x000fe400078ef80a */
[--C-:B------:R-:W-:Y:S02]  /*0a30*/  LOP3.LUT R9, R9, R4, R3.reuse, 0x1e, !PT ;  /* 0x0000000409097212 */ /* 0x100fe400078e1e03 */
[----:B------:R-:W-:Y:S02]  /*0a40*/  LOP3.LUT R3, R6, R2, R3, 0x1e, !PT ;  /* 0x0000000206037212 */ /* 0x000fe400078e1e03 */
[----:B------:R-:W-:Y:S01]  /*0a50*/  SHF.R.S32.HI R4, RZ, 0x2, R22 ;  /* 0x00000002ff047819 */ /* 0x000fe20000011416 */
[----:B------:R-:W-:Y:S01]  /*0a60*/  IMAD.U32 R224, R224, 0x200, R9 ;  /* 0x00000200e0e07824 */ /* 0x000fe200078e0009 */
[----:B------:R-:W-:Y:S01]  /*0a70*/  LOP3.LUT R8, R8, R0, R7, 0x1e, !PT ;  /* 0x0000000008087212 */ /* 0x000fe200078e1e07 */
[----:B------:R-:W-:Y:S01]  /*0a80*/  IMAD.SHL.U32 R0, R18, 0x20, RZ ;  /* 0x0000002012007824 */ /* 0x000fe200078e00ff */
[----:B------:R-:W-:Y:S01]  /*0a90*/  LOP3.LUT R2, R6, R10, R2, 0x1e, !PT ;  /* 0x0000000a06027212 */ /* 0x000fe200078e1e02 */
[----:B------:R-:W-:-:S02]  /*0aa0*/  IMAD R23, R20, 0x10, R4 ;  /* 0x0000001014177824 */ /* 0x000fc400078e0204 */
[----:B------:R-:W-:Y:S02]  /*0ab0*/  IMAD R4, R20, 0x200, R0 ;  /* 0x0000020014047824 */ /* 0x000fe400078e0200 */
[----:B------:R-:W-:Y:S01]  /*0ac0*/  IMAD.IADD R229, R0, 0x1, R2 ;  /* 0x0000000100e57824 */ /* 0x000fe200078e0202 */
[----:B------:R-:W-:Y:S01]  /*0ad0*/  STL [R1+0x28], R23 ;  /* 0x0000281701007387 */ /* 0x000fe20000100800 */
[----:B------:R-:W-:Y:S01]  /*0ae0*/  IMAD.U32 R0, RZ, RZ, UR6 ;  /* 0x00000006ff007e24 */ /* 0x000fe2000f8e00ff */
[----:B------:R-:W-:Y:S01]  /*0af0*/  USHF.R.S32.HI UR6, URZ, 0x1f, UR58 ;  /* 0x0000001f3f067899 */ /* 0x000fe2000801143a */
[----:B------:R-:W-:Y:S02]  /*0b00*/  IMAD.IADD R230, R4, 0x1, R3 ;  /* 0x0000000104e67824 */ /* 0x000fe400078e0203 */
[----:B------:R-:W-:Y:S01]  /*0b10*/  IMAD.U32 R3, RZ, RZ, UR5 ;  /* 0x00000005ff037e24 */ /* 0x000fe2000f8e00ff */
[----:B------:R-:W-:Y:S01]  /*0b20*/  USHF.R.S32.HI UR5, URZ, 0x1f, UR45 ;  /* 0x0000001f3f057899 */ /* 0x000fe2000801142d */
[----:B------:R-:W-:Y:S01]  /*0b30*/  IMAD.IADD R8, R8, 0x1, R12 ;  /* 0x0000000108087824 */ /* 0x000fe200078e020c */
[----:B------:R-:W-:Y:S01]  /*0b40*/  LEA R3, R5, UR4, 0x1 ;  /* 0x0000000405037c11 */ /* 0x000fe2000f8e08ff */
[----:B------:R-:W-:-:S02]  /*0b50*/  IMAD.U32 R0, RZ, RZ, UR6 ;  /* 0x00000006ff007e24 */ /* 0x000fc4000f8e00ff */
[----:B------:R-:W-:Y:S02]  /*0b60*/  VIADD R0, R23, 0xffffffc0 ;  /* 0xffffffc017007836 */ /* 0x000fe40000000000 */
[----:B------:R-:W-:Y:S01]  /*0b70*/  IMAD.U32 R2, RZ, RZ, UR5 ;  /* 0x00000005ff027e24 */ /* 0x000fe2000f8e00ff */
[----:B------:R-:W-:Y:S01]  /*0b80*/  UIADD3 UR5, UR4, 0xf000, URZ ;  /* 0x0000f00004057890 */ /* 0x000fe2000fffe03f */
[----:B------:R-:W-:Y:S01]  /*0b90*/  IMAD.U32 R2, RZ, RZ, UR6 ;  /* 0x00000006ff027e24 */ /* 0x000fe2000f8e00ff */
[----:B------:R-:W-:Y:S01]  /*0ba0*/  SHF.R.S32.HI R2, RZ, 0x1f, R0 ;  /* 0x0000001fff027819 */ /* 0x000fe20000011400 */
[----:B------:R-:W-:-:S03]  /*0bb0*/  UIADD3 UR6, UR4, 0x9000, URZ ;  /* 0x0000900004067890 */ /* 0x000fc6000fffe03f */
[C---:B------:R-:W-:Y:S01]  /*0bc0*/  SHF.L.U64.HI R2, R0.reuse, 0x2, R2 ;  /* 0x0000000200027819 */ /* 0x040fe20000010202 */
[----:B------:R-:W-:Y:S01]  /*0bd0*/  IMAD.SHL.U32 R0, R0, 0x4, RZ ;  /* 0x0000000400007824 */ /* 0x000fe200078e00ff */
[----:B------:R-:W-:-:S03]  /*0be0*/  LEA R224, R224, UR5, 0x1 ;  /* 0x00000005e0e07c11 */ /* 0x000fc6000f8e08ff */
[----:B------:R1:W-:Y:S02]  /*0bf0*/  STL [R1+0x18], R2 ;  /* 0x0000180201007387 */ /* 0x0003e40000100800 */
[C---:B------:R-:W-:Y:S02]  /*0c00*/  IMAD.IADD R225, R224.reuse, 0x1, R225 ;  /* 0x00000001e0e17824 */ /* 0x040fe400078e02e1 */
[----:B------:R2:W-:Y:S01]  /*0c10*/  STL [R1+0x14], R0 ;  /* 0x0000140001007387 */ /* 0x0005e20000100800 */
[--C-:B------:R-:W-:Y:S02]  /*0c20*/  IMAD.IADD R227, R224, 0x1, R226.reuse ;  /* 0x00000001e0e37824 */ /* 0x100fe400078e02e2 */
[----:B------:R-:W-:Y:S01]  /*0c30*/  IMAD.IADD R226, R225, 0x1, R226 ;  /* 0x00000001e1e27824 */ /* 0x000fe200078e02e2 */
[----:B-1----:R-:W-:Y:S01]  /*0c40*/  LEA R2, R8, UR6, 0x1 ;  /* 0x0000000608027c11 */ /* 0x002fe2000f8e08ff */
[----:B------:R-:W-:-:S04]  /*0c50*/  ULDC.64 UR6, c[0x0][0x208] ;  /* 0x0000820000067ab9 */ /* 0x000fc80000000a00 */
[C---:B--2---:R-:W-:Y:S01]  /*0c60*/  VIADD R0, R2.reuse, 0x20 ;  /* 0x0000002002007836 */ /* 0x044fe20000000000 */
[----:B------:R1:W-:Y:S01]  /*0c70*/  STL [R1], R2 ;  /* 0x0000000201007387 */ /* 0x0003e20000100800 */
[----:B------:R-:W-:-:S05]  /*0c80*/  @P3 VIADD R0, R2, 0xffffffe0 ;  /* 0xffffffe002003836 */ /* 0x000fca0000000000 */
[----:B------:R1:W-:Y:S02]  /*0c90*/  STL [R1+0x4], R0 ;  /* 0x0000040001007387 */ /* 0x0003e40000100800 */
.L_x_28:
[----:B------:R-:W-:Y:S01]  /*0ca0*/  ULDC.64 UR8, c[0x0][0x308] ;  /* 0x0000c20000087ab9 */ /* 0x000fe20000000a00 */
[----:B------:R-:W-:Y:S01]  /*0cb0*/  ULDC.64 UR10, c[0x0][0x300] ;  /* 0x0000c000000a7ab9 */ /* 0x000fe20000000a00 */
[----:B------:R-:W-:Y:S02]  /*0cc0*/  UISETP.NE.U32.AND UP3, UPT, UR8, URZ, UPT ;  /* 0x0000003f0800728c */ /* 0x000fe4000bf65070 */
[----:B------:R-:W-:Y:S02]  /*0cd0*/  UISETP.NE.U32.AND UP4, UPT, UR10, URZ, UPT ;  /* 0x0000003f0a00728c */ /* 0x000fe4000bf85070 */
[----:B------:R-:W-:Y:S02]  /*0ce0*/  UISETP.NE.AND.EX UP3, UPT, UR9, URZ, UPT, UP3 ;  /* 0x0000003f0900728c */ /* 0x000fe4000bf65330 */
[----:B------:R-:W-:Y:S02]  /*0cf0*/  UISETP.NE.AND.EX UP4, UPT, UR11, URZ, UPT, UP4 ;  /* 0x0000003f0b00728c */ /* 0x000fe4000bf85340 */
[----:B------:R-:W-:-:S02]  /*0d00*/  USHF.R.S32.HI UR59, URZ, 0x1f, UR45 ;  /* 0x0000001f3f3b7899 */ /* 0x000fc4000801142d */
[----:B------:R-:W-:Y:S01]  /*0d10*/  USHF.L.U32 UR16, UR45, 0x2, URZ ;  /* 0x000000022d107899 */ /* 0x000fe2000800063f */
[----:B------:R-:W-:Y:S01]  /*0d20*/  PLOP3.LUT P0, PT, PT, PT, UP3, 0x80, 0x0 ;  /* 0x000000000000781c */ /* 0x000fe20003f0f038 */
[----:B------:R-:W-:Y:S01]  /*0d30*/  USHF.L.U64.HI UR5, UR45, 0x2, UR59 ;  /* 0x000000022d057899 */ /* 0x000fe2000801023b */
[----:B------:R-:W-:Y:S01]  /*0d40*/  PLOP3.LUT P1, PT, PT, PT, UP4, 0x80, 0x0 ;  /* 0x000000000000781c */ /* 0x000fe20003f2f048 */
[----:B------:R-:W-:Y:S01]  /*0d50*/  ULDC.64 UR12, c[0x0][0x2f0] ;  /* 0x0000bc00000c7ab9 */ /* 0x000fe20000000a00 */
[----:B------:R-:W-:Y:S02]  /*0d60*/  @UP3 UIADD3 UR8, UP0, UR16, UR8, URZ ;  /* 0x0000000810083290 */ /* 0x000fe4000ff1e03f */
[----:B------:R-:W-:Y:S02]  /*0d70*/  @UP4 UIADD3 UR10, UP1, UR16, UR10, URZ ;  /* 0x0000000a100a4290 */ /* 0x000fe4000ff3e03f */
[----:B------:R-:W-:Y:S02]  /*0d80*/  UIADD3 UR15, UP2, UR16, UR12, URZ ;  /* 0x0000000c100f7290 */ /* 0x000fe4000ff5e03f */
[----:B------:R-:W-:Y:S01]  /*0d90*/  @UP3 UIADD3.X UR9, UR5, UR9, URZ, UP0, !UPT ;  /* 0x0000000905093290 */ /* 0x000fe200087fe43f */
[----:B-123--:R-:W-:Y:S01]  /*0da0*/  IMAD.U32 R4, RZ, RZ, UR8 ;  /* 0x00000008ff047e24 */ /* 0x00efe2000f8e00ff */
[----:B------:R-:W-:Y:S01]  /*0db0*/  UISETP.NE.U32.AND UP0, UPT, UR12, URZ, UPT ;  /* 0x0000003f0c00728c */ /* 0x000fe2000bf05070 */
[----:B------:R-:W-:Y:S01]  /*0dc0*/  IMAD.U32 R6, RZ, RZ, UR10 ;  /* 0x0000000aff067e24 */ /* 0x000fe2000f8e00ff */
[----:B------:R-:W-:-:S02]  /*0dd0*/  @UP4 UIADD3.X UR11, UR5, UR11, URZ, UP1, !UPT ;  /* 0x0000000b050b4290 */ /* 0x000fc40008ffe43f */
[----:B------:R-:W-:Y:S01]  /*0de0*/  UIADD3.X UR14, UR5, UR13, URZ, UP2, !UPT ;  /* 0x0000000d050e7290 */ /* 0x000fe200097fe43f */
[----:B------:R-:W-:Y:S01]  /*0df0*/  IMAD.U32 R5, RZ, RZ, UR9 ;  /* 0x00000009ff057e24 */ /* 0x000fe2000f8e00ff */
[----:B------:R-:W-:Y:S01]  /*0e00*/  UISETP.NE.AND.EX UP2, UPT, UR13, URZ, UPT, UP0 ;  /* 0x0000003f0d00728c */ /* 0x000fe2000bf45300 */
[----:B------:R-:W-:Y:S02]  /*0e10*/  ULDC.U8 UR17, c[0x0][0x3c2] ;  /* 0x0000f08000117ab9 */ /* 0x000fe40000000000 */
[----:B------:R-:W-:Y:S01]  /*0e20*/  ULDC.64 UR12, c[0x0][0x2f8] ;  /* 0x0000be00000c7ab9 */ /* 0x000fe20000000a00 */
[----:B------:R-:W-:Y:S01]  /*0e30*/  UISETP.NE.AND UP1, UPT, UR17, URZ, UPT ;  /* 0x0000003f1100728c */ /* 0x000fe2000bf25270 */
[----:B------:R-:W-:Y:S01]  /*0e40*/  IMAD.U32 R7, RZ, RZ, UR11 ;  /* 0x0000000bff077e24 */ /* 0x000fe2000f8e00ff */
[----:B------:R-:W-:Y:S01]  /*0e50*/  UISETP.EQ.U32.AND UP4, UPT, UR12, URZ, UPT ;  /* 0x0000003f0c00728c */ /* 0x000fe2000bf82070 */
[----:B------:R-:W-:-:S03]  /*0e60*/  PLOP3.LUT P3, PT, PT, PT, UP2, 0x80, 0x0 ;  /* 0x000000000000781c */ /* 0x000fc60003f6f028 */
[----:B------:R-:W-:Y:S01]  /*0e70*/  UISETP.EQ.OR.EX UP4, UPT, UR13, URZ, !UP1, UP4 ;  /* 0x0000003f0d00728c */ /* 0x000fe2000cf82740 */
[----:B------:R-:W2:Y:S01]  /*0e80*/  @P1 LDG.E R8, desc[UR6][R6.64] ;  /* 0x0000000606081981 */ /* 0x000ea2000c1e1900 */
[----:B------:R-:W-:-:S04]  /*0e90*/  UIADD3 UR8, UP0, UR16, UR12, URZ ;  /* 0x0000000c10087290 */ /* 0x000fc8000ff1e03f */
[----:B------:R-:W-:Y:S01]  /*0ea0*/  PLOP3.LUT P2, PT, PT, PT, UP4, 0x80, 0x0 ;  /* 0x000000000000781c */ /* 0x000fe20003f4f048 */
[----:B------:R-:W-:Y:S01]  /*0eb0*/  UIADD3.X UR5, UR5, UR13, URZ, UP0, !UPT ;  /* 0x0000000d05057290 */ /* 0x000fe200087fe43f */
[----:B------:R3:W4:Y:S02]  /*0ec0*/  @P0 LDG.E R6, desc[UR6][R4.64] ;  /* 0x0000000604060981 */ /* 0x000724000c1e1900 */
[----:B---3--:R-:W-:Y:S02]  /*0ed0*/  IMAD.U32 R4, RZ, RZ, UR15 ;  /* 0x0000000fff047e24 */ /* 0x008fe4000f8e00ff */
[----:B------:R-:W-:-:S05]  /*0ee0*/  IMAD.U32 R5, RZ, RZ, UR14 ;  /* 0x0000000eff057e24 */ /* 0x000fca000f8e00ff */
[----:B------:R-:W3:Y:S04]  /*0ef0*/  @P3 LDG.E R7, desc[UR6][R4.64] ;  /* 0x0000000604073981 */ /* 0x000ee8000c1e1900 */
[----:B-1----:R1:W5:Y:S02]  /*0f00*/  @P3 LDG.E R0, desc[UR6][R4.64+0x4] ;  /* 0x0000040604003981 */ /* 0x002364000c1e1900 */
[----:B-1----:R-:W-:Y:S01]  /*0f10*/  IMAD.U32 R4, RZ, RZ, UR8 ;  /* 0x00000008ff047e24 */ /* 0x002fe2000f8e00ff */
[----:B------:R-:W-:Y:S01]  /*0f20*/  UMOV UR34, URZ ;  /* 0x0000003f00227c82 */ /* 0x000fe20008000000 */
[----:B------:R-:W-:Y:S01]  /*0f30*/  IMAD.U32 R5, RZ, RZ, UR5 ;  /* 0x00000005ff057e24 */ /* 0x000fe2000f8e00ff */
[----:B------:R-:W-:Y:S01]  /*0f40*/  @!UP3 ULDC.64 UR8, c[0x0][0x318] ;  /* 0x0000c6000008bab9 */ /* 0x000fe20000000a00 */
[----:B------:R-:W-:-:S03]  /*0f50*/  @!UP3 ULDC UR5, c[0x0][0x2cc] ;  /* 0x0000b3000005bab9 */ /* 0x000fc60000000800 */
[----:B------:R-:W5:Y:S01]  /*0f60*/  @!P2 LDG.E R2, desc[UR6][R4.64] ;  /* 0x000000060402a981 */ /* 0x000f62000c1e1900 */
[----:B------:R-:W-:Y:S01]  /*0f70*/  @!UP3 UISETP.NE.U32.AND UP0, UPT, UR8, URZ, UPT ;  /* 0x0000003f0800b28c */ /* 0x000fe2000bf05070 */
[----:B------:R-:W-:Y:S01]  /*0f80*/  UMOV UR16, 0xffffffff ;  /* 0xffffffff00107882 */ /* 0x000fe20000000000 */
[----:B------:R-:W-:Y:S02]  /*0f90*/  UMOV UR36, 0xffffffff ;  /* 0xffffffff00247882 */ /* 0x000fe40000000000 */
[----:B------:R-:W-:Y:S02]  /*0fa0*/  @!UP3 UISETP.NE.AND.EX UP0, UPT, UR9, URZ, UPT, UP0 ;  /* 0x0000003f0900b28c */ /* 0x000fe4000bf05300 */
[----:B------:R-:W-:Y:S02]  /*0fb0*/  USHF.L.U32 UR28, UR35, 0x7, URZ ;  /* 0x00000007231c7899 */ /* 0x000fe4000800063f */
[----:B------:R-:W-:Y:S01]  /*0fc0*/  @!UP3 USEL UR9, UR5, URZ, UP0 ;  /* 0x0000003f0509b287 */ /* 0x000fe20008000000 */
[----:B------:R-:W-:Y:S01]  /*0fd0*/  ULDC UR8, c[0x0][0x2c8] ;  /* 0x0000b20000087ab9 */ /* 0x000fe20000000800 */
[----:B--2---:R-:W-:-:S02]  /*0fe0*/  @P1 R2UR UR34, R8 ;  /* 0x00000000082212ca */ /* 0x004fc400000e0000 */
[----:B----4-:R-:W-:Y:S02]  /*0ff0*/  @P0 R2UR UR10, R6 ;  /* 0x00000000060a02ca */ /* 0x010fe400000e0000 */
[----:B------:R-:W-:-:S04]  /*1000*/  ISETP.NE.U32.AND P0, PT, RZ, UR12, PT ;  /* 0x0000000cff007c0c */ /* 0x000fc8000bf05070 */
[----:B------:R-:W-:-:S07]  /*1010*/  ISETP.NE.AND.EX P0, PT, RZ, UR13, PT, P0 ;  /* 0x0000000dff007c0c */ /* 0x000fce000bf05300 */
[----:B------:R-:W-:Y:S01]  /*1020*/  @UP3 UIADD3 UR5, UR10, -UR34, URZ ;  /* 0x800000220a053290 */ /* 0x000fe2000fffe03f */
[----:B---3--:R-:W-:Y:S02]  /*1030*/  @P3 R2UR UR16, R7 ;  /* 0x00000000071032ca */ /* 0x008fe400000e0000 */
[----:B-----5:R-:W-:Y:S02]  /*1040*/  @P3 R2UR UR11, R0 ;  /* 0x00000000000b32ca */ /* 0x020fe400000e0000 */
[----:B------:R-:W-:Y:S01]  /*1050*/  @!P2 R2UR UR36, R2 ;  /* 0x000000000224a2ca */ /* 0x000fe200000e0000 */
[----:B------:R-:W-:-:S14]  /*1060*/  @!P0 BRA `(.L_x_0) ;  /* 0x0000000000188947 */ /* 0x000fdc0003800000 */
[----:B------:R-:W-:-:S13]  /*1070*/  PLOP3.LUT P0, PT, PT, PT, UP1, 0x80, 0x0 ;  /* 0x000000000000781c */ /* 0x000fda0003f0f018 */
[----:B------:R-:W2:Y:S04]  /*1080*/  @P0 LDG.E R0, desc[UR6][R4.64+0x4] ;  /* 0x0000040604000981 */ /* 0x000ea8000c1e1900 */
[----:B------:R-:W3:Y:S01]  /*1090*/  @!P0 LDG.E R4, desc[UR6][R4.64] ;  /* 0x0000000604048981 */ /* 0x000ee2000c1e1900 */
[----:B--2---:R-:W-:-:S13]  /*10a0*/  @P0 R2UR UR8, R0 ;  /* 0x00000000000802ca */ /* 0x004fda00000e0000 */
[----:B------:R-:W-:-:S07]  /*10b0*/  @UP1 UIADD3 UR8, UR8, -UR36, URZ ;  /* 0x8000002408081290 */ /* 0x000fce000fffe03f */
[----:B---3--:R-:W-:-:S15]  /*10c0*/  @!P0 R2UR UR8, R4 ;  /* 0x00000000040882ca */ /* 0x008fde00000e0000 */
.L_x_0:
[----:B------:R-:W-:Y:S02]  /*10d0*/  @!UP3 UIADD3 UR5, UR9, UR8, -UR34 ;  /* 0x000000080905b290 */ /* 0x000fe4000fffe822 */
[----:B------:R-:W-:Y:S02]  /*10e0*/  @UP2 UIADD3 UR37, UR11, -UR16, URZ ;  /* 0x800000100b252290 */ /* 0x000fe4000fffe03f */
[----:B------:R-:W-:-:S05]  /*10f0*/  UISETP.GT.AND UP0, UPT, UR5, UR28, UPT ;  /* 0x0000001c0500728c */ /* 0x000fca000bf04270 */
[----:B------:R-:W-:Y:S01]  /*1100*/  @!UP2 ULDC UR37, c[0x0][0x2c4] ;  /* 0x0000b1000025aab9 */ /* 0x000fe20000000800 */
[----:B------:R-:W-:-:S13]  /*1110*/  PLOP3.LUT P0, PT, PT, PT, UP0, 0x80, 0x0 ;  /* 0x000000000000781c */ /* 0x000fda0003f0f008 */
[----:B------:R-:W-:Y:S05]  /*1120*/  @!P0 BRA `(.L_x_1) ;  /* 0x0000006c00cc8947 */ /* 0x000fea0003800000 */
[----:B------:R-:W1:Y:S01]  /*1130*/  LDC R7, c[0x0][0x278] ;  /* 0x00009e00ff077b82 */ /* 0x000e620000000800 */
[----:B------:R-:W-:Y:S01]  /*1140*/  UISETP.NE.AND UP1, UPT, UR16, -0x1, UPT ;  /* 0xffffffff1000788c */ /* 0x000fe2000bf25270 */
[----:B------:R-:W-:Y:S01]  /*1150*/  IABS R2, UR58 ;  /* 0x0000003a00027c13 */ /* 0x000fe20008000000 */
[----:B------:R-:W-:Y:S01]  /*1160*/  ULDC.64 UR8, c[0x0][0x228] ;  /* 0x00008a0000087ab9 */ /* 0x000fe20000000a00 */
[----:B------:R-:W-:Y:S01]  /*1170*/  ULDC.64 UR10, c[0x0][0x488] ;  /* 0x00012200000a7ab9 */ /* 0x000fe20000000a00 */
[----:B------:R-:W-:Y:S02]  /*1180*/  UIMAD.WIDE.U32 UR18, UR45, UR8, URZ ;  /* 0x000000082d1272a5 */ /* 0x000fe4000f8e003f */
[----:B------:R-:W-:Y:S01]  /*1190*/  UIMAD UR8, UR59, UR8, URZ ;  /* 0x000000083b0872a4 */ /* 0x000fe2000f8e023f */
[----:B------:R-:W2:Y:S01]  /*11a0*/  S2UR UR12, SR_CTAID.X ;  /* 0x00000000000c79c3 */ /* 0x000ea20000002500 */
[----:B------:R-:W-:Y:S02]  /*11b0*/  UISETP.NE.AND UP0, UPT, UR36, -0x1, UPT ;  /* 0xffffffff2400788c */ /* 0x000fe4000bf05270 */
[----:B------:R-:W-:-:S02]  /*11c0*/  UIADD3 UR14, UR37, 0x3f, URZ ;  /* 0x0000003f250e7890 */ /* 0x000fc4000fffe03f */
[----:B------:R-:W-:Y:S02]  /*11d0*/  UIMAD UR23, UR45, UR9, UR8 ;  /* 0x000000092d1772a4 */ /* 0x000fe4000f8e0208 */
[----:B------:R-:W-:Y:S01]  /*11e0*/  USHF.R.S32.HI UR20, URZ, 0x1f, UR14 ;  /* 0x0000001f3f147899 */ /* 0x000fe2000801140e */
[----:B------:R-:W-:Y:S01]  /*11f0*/  @!UP1 ULDC.64 UR8, c[0x0][0x418] ;  /* 0x0001060000089ab9 */ /* 0x000fe20000000a00 */
[----:B------:R-:W-:Y:S01]  /*1200*/  ULDC.64 UR30, c[0x0][0x240] ;  /* 0x00009000001e7ab9 */ /* 0x000fe20000000a00 */
[----:B------:R-:W-:Y:S01]  /*1210*/  ULDC UR44, c[0x0][0x2dc] ;  /* 0x0000b700002c7ab9 */ /* 0x000fe20000000800 */
[----:B------:R-:W-:Y:S01]  /*1220*/  ULDC UR52, c[0x0][0x270] ;  /* 0x00009c0000347ab9 */ /* 0x000fe20000000800 */
[----:B------:R-:W-:Y:S01]  /*1230*/  @!UP1 UIMAD.WIDE.U32 UR38, UR45, UR8, URZ ;  /* 0x000000082d2692a5 */ /* 0x000fe2000f8e003f */
[----:B------:R-:W-:Y:S01]  /*1240*/  ULDC UR60, c[0x0][0x2d4] ;  /* 0x0000b500003c7ab9 */ /* 0x000fe20000000800 */
[----:B-1----:R-:W-:Y:S01]  /*1250*/  IABS R6, R7 ;  /* 0x0000000700067213 */ /* 0x002fe20000000000 */
[----:B------:R-:W-:Y:S01]  /*1260*/  USHF.L.U64.HI UR15, UR45, 0x7, UR59 ;  /* 0x000000072d0f7899 */ /* 0x000fe2000801023b */
[----:B------:R-:W-:Y:S01]  /*1270*/  ISETP.NE.AND P3, PT, R7, RZ, PT ;  /* 0x000000ff0700720c */ /* 0x000fe20003f65270 */
[----:B------:R-:W-:Y:S01]  /*1280*/  ULDC.U8 UR21, c[0x0][0x3d8] ;  /* 0x0000f60000157ab9 */ /* 0x000fe20000000000 */
[----:B------:R-:W1:Y:S01]  /*1290*/  I2F.RP R4, R6 ;  /* 0x0000000600047306 */ /* 0x000e620000209400 */
[----:B------:R-:W-:-:S02]  /*12a0*/  @UP0 UIADD3 UR17, UR34, UR36, URZ ;  /* 0x0000002422110290 */ /* 0x000fc4000fffe03f */
[----:B------:R-:W-:Y:S02]  /*12b0*/  UIMAD UR51, UR58, UR44, URZ ;  /* 0x0000002c3a3372a4 */ /* 0x000fe4000f8e023f */
[----:B--2---:R-:W-:Y:S02]  /*12c0*/  UIMAD.WIDE.U32 UR24, UR12, UR10, URZ ;  /* 0x0000000a0c1872a5 */ /* 0x004fe4000f8e003f */
[----:B------:R-:W-:Y:S02]  /*12d0*/  USHF.R.S32.HI UR32, URZ, 0x1f, UR60 ;  /* 0x0000001f3f207899 */ /* 0x000fe4000801143c */
[----:B------:R-:W-:Y:S02]  /*12e0*/  UIMAD UR42, UR12, UR11, UR25 ;  /* 0x0000000b0c2a72a4 */ /* 0x000fe4000f8e0219 */
[----:B------:R-:W-:Y:S01]  /*12f0*/  USHF.L.U32 UR12, UR45, 0x7, URZ ;  /* 0x000000072d0c7899 */ /* 0x000fe2000800063f */
[----:B------:R-:W-:Y:S01]  /*1300*/  @UP1 ULDC.64 UR10, c[0x0][0x420] ;  /* 0x00010800000a1ab9 */ /* 0x000fe20000000a00 */
[----:B------:R-:W-:Y:S01]  /*1310*/  UISETP.NE.AND UP3, UPT, UR21, URZ, UPT ;  /* 0x0000003f1500728c */ /* 0x000fe2000bf65270 */
[----:B-1----:R-:W1:Y:S01]  /*1320*/  MUFU.RCP R4, R4 ;  /* 0x0000000400047308 */ /* 0x002e620000001000 */
[----:B------:R-:W-:-:S02]  /*1330*/  @UP1 UIMAD.WIDE.U32 UR40, UR16, UR10, URZ ;  /* 0x0000000a102812a5 */ /* 0x000fc4000f8e003f */
[----:B------:R-:W-:Y:S02]  /*1340*/  @!UP1 UIMAD UR10, UR59, UR8, URZ ;  /* 0x000000083b0a92a4 */ /* 0x000fe4000f8e023f */
[----:B------:R-:W-:Y:S02]  /*1350*/  USEL UR27, UR12, URZ, UP2 ;  /* 0x0000003f0c1b7287 */ /* 0x000fe40009000000 */
[----:B------:R-:W-:Y:S02]  /*1360*/  @!UP1 UIMAD UR26, UR45, UR9, UR10 ;  /* 0x000000092d1a92a4 */ /* 0x000fe4000f8e020a */
[----:B------:R-:W-:Y:S02]  /*1370*/  UIMAD.WIDE.U32 UR12, UR16, UR30, URZ ;  /* 0x0000001e100c72a5 */ /* 0x000fe4000f8e003f */
[----:B------:R-:W-:Y:S02]  /*1380*/  UIMAD.WIDE UR8, UR44, UR52, URZ ;  /* 0x000000342c0872a5 */ /* 0x000fe4000f8e023f */
[----:B------:R-:W-:-:S02]  /*1390*/  ULEA.HI UR44, UR20, UR14, URZ, 0x6 ;  /* 0x0000000e142c7291 */ /* 0x000fc4000f8f303f */
[----:B------:R-:W-:Y:S01]  /*13a0*/  USEL UR29, UR15, URZ, UP2 ;  /* 0x0000003f0f1d7287 */ /* 0x000fe20009000000 */
[----:B-1----:R-:W-:Y:S01]  /*13b0*/  VIADD R4, R4, 0xffffffe ;  /* 0x0ffffffe04047836 */ /* 0x002fe20000000000 */
[----:B------:R-:W-:Y:S01]  /*13c0*/  @UP0 ULDC.64 UR20, c[0x0][0x248] ;  /* 0x0000920000140ab9 */ /* 0x000fe20000000a00 */
[----:B------:R-:W-:Y:S02]  /*13d0*/  USEL UR56, UR18, UR12, !UP1 ;  /* 0x0000000c12387287 */ /* 0x000fe4000c800000 */
[----:B------:R-:W1:Y:S01]  /*13e0*/  F2I.FTZ.U32.TRUNC.NTZ R5, R4 ;  /* 0x0000000400057305 */ /* 0x000e62000021f000 */
[----:B------:R-:W-:Y:S02]  /*13f0*/  @UP0 UIMAD.WIDE.U32 UR14, UR17, UR20, URZ ;  /* 0x00000014110e02a5 */ /* 0x000fe4000f8e003f */
[----:B------:R-:W-:Y:S02]  /*1400*/  @UP0 UIMAD UR18, UR17, UR21, URZ ;  /* 0x00000015111202a4 */ /* 0x000fe4000f8e023f */
[----:B------:R-:W-:-:S02]  /*1410*/  UIMAD UR17, UR32, UR45, URZ ;  /* 0x0000002d201172a4 */ /* 0x000fc4000f8e023f */
[----:B------:R-:W-:Y:S02]  /*1420*/  @UP1 UIMAD UR46, UR16, UR11, UR41 ;  /* 0x0000000b102e12a4 */ /* 0x000fe4000f8e0229 */
[----:B------:R-:W-:Y:S02]  /*1430*/  UIMAD UR22, UR16, UR31, URZ ;  /* 0x0000001f101672a4 */ /* 0x000fe4000f8e023f */
[----:B------:R-:W-:Y:S02]  /*1440*/  UIMAD.WIDE.U32 UR10, UR45, UR60, URZ ;  /* 0x0000003c2d0a72a5 */ /* 0x000fe4000f8e003f */
[----:B------:R-:W-:Y:S01]  /*1450*/  UIMAD UR17, UR59, UR60, UR17 ;  /* 0x0000003c3b1172a4 */ /* 0x000fe2000f8e0211 */
[----:B-1----:R-:W-:Y:S01]  /*1460*/  IMAD.MOV R0, RZ, RZ, -R5 ;  /* 0x000000ffff007224 */ /* 0x002fe200078e0a05 */
[----:B------:R-:W-:Y:S01]  /*1470*/  UIADD3 UR23, UR19, UR23, URZ ;  /* 0x0000001713177290 */ /* 0x000fe2000fffe03f */
[----:B------:R-:W-:Y:S01]  /*1480*/  IMAD.MOV.U32 R4, RZ, RZ, RZ ;  /* 0x000000ffff047224 */ /* 0x000fe200078e00ff */
[----:B------:R-:W-:Y:S01]  /*1490*/  @UP1 UIADD3 UR23, UR13, UR22, URZ ;  /* 0x000000160d171290 */ /* 0x000fe2000fffe03f */
[----:B------:R-:W-:Y:S01]  /*14a0*/  IMAD R0, R0, R6, RZ ;  /* 0x0000000600007224 */ /* 0x000fe200078e02ff */
[----:B------:R-:W-:Y:S01]  /*14b0*/  @UP0 UIADD3 UR49, UR15, UR18, URZ ;  /* 0x000000120f310290 */ /* 0x000fe2000fffe03f */
[----:B------:R-:W-:-:S02]  /*14c0*/  @UP0 UMOV UR48, UR14 ;  /* 0x0000000e00300c82 */ /* 0x000fc40008000000 */
[----:B------:R-:W-:Y:S01]  /*14d0*/  IMAD.HI.U32 R0, R5, R0, R4 ;  /* 0x0000000005007227 */ /* 0x000fe200078e0004 */
[----:B------:R-:W-:Y:S02]  /*14e0*/  UIMAD.WIDE.U32 UR12, UR8, UR10, URZ ;  /* 0x0000000a080c72a5 */ /* 0x000fe4000f8e003f */
[----:B------:R-:W-:Y:S02]  /*14f0*/  UIMAD UR15, UR9, UR10, URZ ;  /* 0x0000000a090f72a4 */ /* 0x000fe4000f8e023f */
[----:B------:R-:W-:Y:S01]  /*1500*/  UIADD3 UR14, UR11, UR17, URZ ;  /* 0x000000110b0e7290 */ /* 0x000fe2000fffe03f */
[----:B------:R-:W-:Y:S01]  /*1510*/  IMAD.HI.U32 R0, R0, R2, RZ ;  /* 0x0000000200007227 */ /* 0x000fe200078e00ff */
[----:B------:R-:W-:Y:S01]  /*1520*/  UIMAD.WIDE.U32 UR10, UR8, UR16, URZ ;  /* 0x00000010080a72a5 */ /* 0x000fe2000f8e003f */
[----:B------:R-:W-:Y:S02]  /*1530*/  ULDC UR33, c[0x0][0x2c4] ;  /* 0x0000b10000217ab9 */ /* 0x000fe40000000800 */
[----:B------:R-:W-:Y:S01]  /*1540*/  IMAD.MOV R4, RZ, RZ, -R0 ;  /* 0x000000ffff047224 */ /* 0x000fe200078e0a00 */
[----:B------:R-:W-:-:S02]  /*1550*/  UIMAD UR14, UR8, UR14, UR15 ;  /* 0x0000000e080e72a4 */ /* 0x000fc4000f8e020f */
[----:B------:R-:W-:Y:S01]  /*1560*/  @UP3 UIMAD UR15, UR45, UR33, URZ ;  /* 0x000000212d0f32a4 */ /* 0x000fe2000f8e023f */
[C---:B------:R-:W-:Y:S01]  /*1570*/  IMAD R2, R6.reuse, R4, R2 ;  /* 0x0000000406027224 */ /* 0x040fe200078e0202 */
[----:B------:R-:W-:Y:S02]  /*1580*/  USEL UR57, UR12, UR10, !UP1 ;  /* 0x0000000a0c397287 */ /* 0x000fe4000c800000 */
[----:B------:R-:W-:Y:S02]  /*1590*/  ULOP3.LUT UR12, UR44, 0xffffffc0, URZ, 0xc0, !UPT ;  /* 0xffffffc02c0c7892 */ /* 0x000fe4000f8ec03f */
[----:B------:R-:W-:Y:S01]  /*15a0*/  ISETP.GT.U32.AND P1, PT, R6, R2, PT ;  /* 0x000000020600720c */ /* 0x000fe20003f24070 */
[----:B------:R-:W-:Y:S02]  /*15b0*/  UIADD3 UR47, UR13, UR14, URZ ;  /* 0x0000000e0d2f7290 */ /* 0x000fe4000fffe03f */
[----:B------:R-:W-:Y:S02]  /*15c0*/  @UP3 USEL UR10, UR15, UR16, !UP1 ;  /* 0x000000100f0a3287 */ /* 0x000fe4000c800000 */
[----:B------:R-:W-:Y:S01]  /*15d0*/  UIADD3 UR13, UR12, -0x40, URZ ;  /* 0xffffffc00c0d7890 */ /* 0x000fe2000fffe03f */
[----:B------:R-:W-:Y:S01]  /*15e0*/  @UP3 ULDC UR17, c[0x0][0x2e4] ;  /* 0x0000b90000113ab9 */ /* 0x000fe20000000800 */
[----:B------:R-:W-:-:S02]  /*15f0*/  @!UP3 UIMAD UR14, UR45, UR52, UR58 ;  /* 0x000000342d0eb2a4 */ /* 0x000fc4000f8e023a */
[----:B------:R-:W-:Y:S02]  /*1600*/  @UP3 UIMAD UR17, UR58, UR17, UR10 ;  /* 0x000000113a1132a4 */ /* 0x000fe4000f8e020a */
[----:B------:R-:W-:Y:S02]  /*1610*/  USHF.R.S32.HI UR15, URZ, 0x1f, UR13 ;  /* 0x0000001f3f0f7899 */ /* 0x000fe4000801140d */
[-C--:B------:R-:W-:Y:S01]  /*1620*/  @!P1 IADD3 R2, R2, -R6.reuse, RZ ;  /* 0x8000000602029210 */ /* 0x080fe20007ffe0ff */
[----:B------:R-:W-:Y:S01]  /*1630*/  UIADD3 UR10, UP2, UR13, UR27, URZ ;  /* 0x0000001b0d0a7290 */ /* 0x000fe2000ff5e03f */
[----:B------:R-:W-:Y:S01]  /*1640*/  @!P1 VIADD R0, R0, 0x1 ;  /* 0x0000000100009836 */ /* 0x000fe20000000000 */
[----:B------:R-:W-:Y:S01]  /*1650*/  @!UP3 UIMAD UR17, UR14, UR33, URZ ;  /* 0x000000210e11b2a4 */ /* 0x000fe2000f8e023f */
[----:B------:R-:W-:Y:S01]  /*1660*/  ISETP.GE.U32.AND P0, PT, R2, R6, PT ;  /* 0x000000060200720c */ /* 0x000fe20003f06070 */
[----:B------:R-:W-:Y:S01]  /*1670*/  UIMAD UR12, UR9, UR16, URZ ;  /* 0x00000010090c72a4 */ /* 0x000fe2000f8e023f */
[----:B------:R-:W-:Y:S01]  /*1680*/  LOP3.LUT R2, R7, UR58, RZ, 0x3c, !PT ;  /* 0x0000003a07027c12 */ /* 0x000fe2000f8e3cff */
[----:B------:R-:W-:Y:S01]  /*1690*/  UIADD3.X UR14, UR15, UR29, URZ, UP2, !UPT ;  /* 0x0000001d0f0e7290 */ /* 0x000fe200097fe43f */
[----:B------:R-:W-:Y:S01]  /*16a0*/  PLOP3.LUT P1, PT, PT, PT, UP0, 0x80, 0x0 ;  /* 0x000000000000781c */ /* 0x000fe20003f2f008 */
[----:B------:R-:W-:Y:S01]  /*16b0*/  UIMAD UR9, UR9, UR10, URZ ;  /* 0x0000000a090972a4 */ /* 0x000fe2000f8e023f */
[----:B------:R-:W-:Y:S01]  /*16c0*/  ISETP.GE.AND P2, PT, R2, RZ, PT ;  /* 0x000000ff0200720c */ /* 0x000fe20003f46270 */
[----:B------:R-:W-:Y:S01]  /*16d0*/  @UP0 UIADD3 UR25, UR34, UR36, URZ ;  /* 0x0000002422190290 */ /* 0x000fe2000fffe03f */
[----:B------:R-:W-:Y:S01]  /*16e0*/  @UP0 ULDC.64 UR18, c[0x0][0x250] ;  /* 0x0000940000120ab9 */ /* 0x000fe20000000a00 */
[----:B------:R-:W-:-:S02]  /*16f0*/  UIMAD.WIDE.U32 UR32, UR8, UR10, URZ ;  /* 0x0000000a082072a5 */ /* 0x000fc4000f8e003f */
[----:B------:R-:W-:Y:S02]  /*1700*/  UIMAD UR10, UR8, UR14, UR9 ;  /* 0x0000000e080a72a4 */ /* 0x000fe4000f8e0209 */
[----:B------:R-:W-:Y:S01]  /*1710*/  @P0 VIADD R0, R0, 0x1 ;  /* 0x0000000100000836 */ /* 0x000fe20000000000 */
[----:B------:R-:W-:Y:S01]  /*1720*/  ULDC.U8 UR43, c[0x0][0x480] ;  /* 0x00012000002b7ab9 */ /* 0x000fe20000000000 */
[----:B------:R-:W-:Y:S01]  /*1730*/  @UP0 UIMAD.WIDE.U32 UR8, UR25, UR18, URZ ;  /* 0x00000012190802a5 */ /* 0x000fe2000f8e003f */
[----:B------:R-:W-:Y:S01]  /*1740*/  PLOP3.LUT P0, PT, PT, PT, UP3, 0x80, 0x0 ;  /* 0x000000000000781c */ /* 0x000fe20003f0f038 */
[----:B------:R-:W-:Y:S02]  /*1750*/  UISETP.NE.AND UP5, UPT, UR43, URZ, UPT ;  /* 0x0000003f2b00728c */ /* 0x000fe4000bfa5270 */
[----:B------:R-:W-:Y:S01]  /*1760*/  @UP1 UIADD3 UR47, UR11, UR12, URZ ;  /* 0x0000000c0b2f1290 */ /* 0x000fe2000fffe03f */
[----:B------:R-:W-:Y:S01]  /*1770*/  @!P2 IADD3 R0, -R0, RZ, RZ ;  /* 0x000000ff0000a210 */ /* 0x000fe20007ffe1ff */
[----:B------:R-:W-:Y:S01]  /*1780*/  @UP0 UIMAD UR11, UR25, UR19, URZ ;  /* 0x00000013190b02a4 */ /* 0x000fe2000f8e023f */
[----:B------:R-:W-:Y:S01]  /*1790*/  @!P3 LOP3.LUT R0, RZ, R7, RZ, 0x33, !PT ;  /* 0x00000007ff00b212 */ /* 0x000fe200078e33ff */
[----:B------:R-:W-:-:S02]  /*17a0*/  USEL UR54, UR42, URZ, UP5 ;  /* 0x0000003f2a367287 */ /* 0x000fc4000a800000 */
[----:B------:R-:W-:Y:S02]  /*17b0*/  USHF.R.S32.HI UR50, URZ, 0x1f, UR28 ;  /* 0x0000001f3f327899 */ /* 0x000fe4000801141c */
[----:B------:R-:W-:Y:S02]  /*17c0*/  @!UP1 UIADD3 UR46, UR39, UR26, URZ ;  /* 0x0000001a272e9290 */ /* 0x000fe4000fffe03f */
[----:B------:R-:W-:Y:S02]  /*17d0*/  USHF.R.S32.HI UR55, URZ, 0x1f, UR51 ;  /* 0x0000001f3f377899 */ /* 0x000fe40008011433 */
[----:B------:R-:W-:Y:S02]  /*17e0*/  USEL UR53, UR24, URZ, UP5 ;  /* 0x0000003f18357287 */ /* 0x000fe4000a800000 */
[----:B------:R-:W-:Y:S02]  /*17f0*/  @UP0 UIADD3 UR43, UR9, UR11, URZ ;  /* 0x0000000b092b0290 */ /* 0x000fe4000fffe03f */
[----:B------:R-:W-:Y:S01]  /*1800*/  UIADD3 UR52, UR33, UR10, URZ ;  /* 0x0000000a21347290 */ /* 0x000fe2000fffe03f */
[----:B------:R-:W-:Y:S01]  /*1810*/  @UP0 UMOV UR42, UR8 ;  /* 0x00000008002a0c82 */ /* 0x000fe20008000000 */
[----:B------:R-:W-:Y:S10]  /*1820*/  @P1 BRA `(.L_x_2) ;  /* 0x0000000000301947 */ /* 0x000ff40003800000 */
[----:B------:R-:W-:Y:S01]  /*1830*/  USHF.R.S32.HI UR8, URZ, 0x1f, UR34 ;  /* 0x0000001f3f087899 */ /* 0x000fe20008011422 */
[----:B------:R-:W-:-:S03]  /*1840*/  ULDC.64 UR20, c[0x0][0x248] ;  /* 0x0000920000147ab9 */ /* 0x000fc60000000a00 */
[----:B------:R-:W-:Y:S02]  /*1850*/  UIMAD UR10, UR8, UR20, URZ ;  /* 0x00000014080a72a4 */ /* 0x000fe4000f8e023f */
[----:B------:R-:W-:Y:S02]  /*1860*/  UIMAD.WIDE.U32 UR8, UR34, UR20, URZ ;  /* 0x00000014220872a5 */ /* 0x000fe4000f8e003f */
[----:B------:R-:W-:-:S04]  /*1870*/  UIMAD UR10, UR34, UR21, UR10 ;  /* 0x00000015220a72a4 */ /* 0x000fc8000f8e020a */
[----:B------:R-:W-:-:S03]  /*1880*/  UIADD3 UR9, UR9, UR10, URZ ;  /* 0x0000000a09097290 */ /* 0x000fc6000fffe03f */
[----:B------:R-:W-:Y:S02]  /*1890*/  ULDC.64 UR10, c[0x0][0x230] ;  /* 0x00008c00000a7ab9 */ /* 0x000fe40000000a00 */
[----:B------:R-:W-:Y:S02]  /*18a0*/  UIMAD.WIDE.U32 UR8, UR45, UR10, UR8 ;  /* 0x0000000a2d0872a5 */ /* 0x000fe4000f8e0008 */
[----:B------:R-:W-:-:S04]  /*18b0*/  UIMAD UR10, UR59, UR10, URZ ;  /* 0x0000000a3b0a72a4 */ /* 0x000fc8000f8e023f */
[----:B------:R-:W-:Y:S01]  /*18c0*/  UIMAD UR10, UR45, UR11, UR10 ;  /* 0x0000000b2d0a72a4 */ /* 0x000fe2000f8e020a */
[----:B------:R-:W-:-:S03]  /*18d0*/  UMOV UR48, UR8 ;  /* 0x0000000800307c82 */ /* 0x000fc60008000000 */
[----:B------:R-:W-:-:S12]  /*18e0*/  UIADD3 UR49, UR9, UR10, URZ ;  /* 0x0000000a09317290 */ /* 0x000fd8000fffe03f */
.L_x_2:
[----:B------:R-:W-:Y:S05]  /*18f0*/  @P1 BRA `(.L_x_3) ;  /* 0x0000000000301947 */ /* 0x000fea0003800000 */
[----:B------:R-:W-:Y:S01]  /*1900*/  USHF.R.S32.HI UR8, URZ, 0x1f, UR34 ;  /* 0x0000001f3f087899 */ /* 0x000fe20008011422 */
[----:B------:R-:W-:-:S03]  /*1910*/  ULDC.64 UR18, c[0x0][0x250] ;  /* 0x0000940000127ab9 */ /* 0x000fc60000000a00 */
[----:B------:R-:W-:Y:S02]  /*1920*/  UIMAD UR10, UR8, UR18, URZ ;  /* 0x00000012080a72a4 */ /* 0x000fe4000f8e023f */
[----:B------:R-:W-:Y:S02]  /*1930*/  UIMAD.WIDE.U32 UR8, UR34, UR18, URZ ;  /* 0x00000012220872a5 */ /* 0x000fe4000f8e003f */
[----:B------:R-:W-:-:S04]  /*1940*/  UIMAD UR10, UR34, UR19, UR10 ;  /* 0x00000013220a72a4 */ /* 0x000fc8000f8e020a */
[----:B------:R-:W-:-:S03]  /*1950*/  UIADD3 UR9, UR9, UR10, URZ ;  /* 0x0000000a09097290 */ /* 0x000fc6000fffe03f */
[----:B------:R-:W-:Y:S02]  /*1960*/  ULDC.64 UR10, c[0x0][0x238] ;  /* 0x00008e00000a7ab9 */ /* 0x000fe40000000a00 */
[----:B------:R-:W-:Y:S02]  /*1970*/  UIMAD UR12, UR59, UR10, URZ ;  /* 0x0000000a3b0c72a4 */ /* 0x000fe4000f8e023f */
[----:B------:R-:W-:Y:S02]  /*1980*/  UIMAD.WIDE.U32 UR8, UR45, UR10, UR8 ;  /* 0x0000000a2d0872a5 */ /* 0x000fe4000f8e0008 */
[----:B------:R-:W-:-:S04]  /*1990*/  UIMAD UR11, UR45, UR11, UR12 ;  /* 0x0000000b2d0b72a4 */ /* 0x000fc8000f8e020c */
[----:B------:R-:W-:Y:S01]  /*19a0*/  UIADD3 UR43, UR9, UR11, URZ ;  /* 0x0000000b092b7290 */ /* 0x000fe2000fffe03f */
[----:B------:R-:W-:-:S11]  /*19b0*/  UMOV UR42, UR8 ;  /* 0x00000008002a7c82 */ /* 0x000fd60008000000 */
.L_x_3:
[----:B------:R-:W-:Y:S01]  /*19c0*/  @UP1 UMOV UR8, UR40 ;  /* 0x0000002800081c82 */ /* 0x000fe20008000000 */
[----:B------:R-:W-:Y:S01]  /*19d0*/  @!UP1 UMOV UR8, UR38 ;  /* 0x0000002600089c82 */ /* 0x000fe20008000000 */
[----:B------:R-:W-:Y:S01]  /*19e0*/  SHF.R.S32.HI R10, RZ, 0x1f, R0 ;  /* 0x0000001fff0a7819 */ /* 0x000fe20000011400 */
[----:B------:R-:W-:Y:S06]  /*19f0*/  @!P0 BRA `(.L_x_4) ;  /* 0x00000000001c8947 */ /* 0x000fec0003800000 */
[----:B------:R-:W-:Y:S01]  /*1a00*/  @!UP1 UIMAD UR16, UR45, UR60, URZ ;  /* 0x0000003c2d1092a4 */ /* 0x000fe2000f8e023f */
[----:B------:R-:W-:Y:S01]  /*1a10*/  ULDC UR10, c[0x0][0x2c0] ;  /* 0x0000b000000a7ab9 */ /* 0x000fe20000000800 */
[----:B------:R-:W-:Y:S02]  /*1a20*/  ULDC UR9, c[0x0][0x2e4] ;  /* 0x0000b90000097ab9 */ /* 0x000fe40000000800 */
[----:B------:R-:W-:Y:S02]  /*1a30*/  ULEA UR9, UR10, UR9, 0x7 ;  /* 0x000000090a097291 */ /* 0x000fe4000f8e383f */
[----:B------:R-:W-:-:S04]  /*1a40*/  ULEA UR10, UR45, UR16, 0x7 ;  /* 0x000000102d0a7291 */ /* 0x000fc8000f8e383f */
[----:B------:R-:W-:Y:S01]  /*1a50*/  UIMAD UR10, UR9, UR58, UR10 ;  /* 0x0000003a090a72a4 */ /* 0x000fe2000f8e020a */
[----:B------:R-:W-:Y:S11]  /*1a60*/  BRA `(.L_x_5) ;  /* 0x00000000000c7947 */ /* 0x000ff60003800000 */
.L_x_4:
[----:B------:R-:W-:Y:S02]  /*1a70*/  ULDC UR9, c[0x0][0x270] ;  /* 0x00009c0000097ab9 */ /* 0x000fe40000000800 */
[----:B------:R-:W-:-:S04]  /*1a80*/  UIMAD UR10, UR45, UR9, UR58 ;  /* 0x000000092d0a72a4 */ /* 0x000fc8000f8e023a */
[----:B------:R-:W-:-:S12]  /*1a90*/  UIMAD UR10, UR10, UR60, URZ ;  /* 0x0000003c0a0a72a4 */ /* 0x000fd8000f8e023f */
.L_x_5:
[----:B------:R-:W2:Y:S04]  /*1aa0*/  LDL.64 R4, [R1+0x20] ;  /* 0x0000200001047983 */ /* 0x000ea80000100a00 */
[----:B------:R1:W2:Y:S01]  /*1ab0*/  LDL.64 R12, [R1+0x20] ;  /* 0x00002000010c7983 */ /* 0x0002a20000100a00 */
[----:B------:R-:W-:Y:S01]  /*1ac0*/  SHF.R.S32.HI R24, RZ, 0x1f, R252 ;  /* 0x0000001fff187819 */ /* 0x000fe200000114fc */
[----:B------:R-:W-:Y:S01]  /*1ad0*/  ULDC UR24, c[0x0][0x2dc] ;  /* 0x0000b70000187ab9 */ /* 0x000fe20000000800 */
[----:B------:R-:W-:Y:S01]  /*1ae0*/  IADD3 R6, P0, R252, UR13, RZ ;  /* 0x0000000dfc067c10 */ /* 0x000fe2000ff1e0ff */
[----:B------:R-:W3:Y:S01]  /*1af0*/  S2R R11, SR_TID.X ;  /* 0x00000000000b7919 */ /* 0x000ee20000002100 */
[----:B------:R-:W-:Y:S01]  /*1b00*/  ULDC UR25, c[0x0][0x270] ;  /* 0x00009c0000197ab9 */ /* 0x000fe20000000800 */
[----:B------:R-:W-:Y:S01]  /*1b10*/  USHF.R.S32.HI UR22, URZ, 0x1f, UR58 ;  /* 0x0000001f3f167899 */ /* 0x000fe2000801143a */
[----:B------:R-:W-:Y:S01]  /*1b20*/  IADD3.X R2, R24, UR15, RZ, P0, !PT ;  /* 0x0000000f18027c10 */ /* 0x000fe200087fe4ff */
[----:B------:R-:W-:Y:S01]  /*1b30*/  UIMAD UR29, UR24, UR25, URZ ;  /* 0x00000019181d72a4 */ /* 0x000fe2000f8e023f */
[----:B------:R-:W-:Y:S01]  /*1b40*/  BSSY B1, `(.L_x_1) ;  /* 0x0000651000017945 */ /* 0x000fe20003800000 */
[----:B------:R-:W-:-:S02]  /*1b50*/  UIADD3 UR38, UR13, UR10, URZ ;  /* 0x0000000a0d267290 */ /* 0x000fc4000fffe03f */
[----:B------:R-:W-:Y:S01]  /*1b60*/  IMAD R2, R2, UR30, RZ ;  /* 0x0000001e02027c24 */ /* 0x000fe2000f8e02ff */
[----:B------:R-:W-:Y:S02]  /*1b70*/  UIADD3 UR16, UR13, UR17, URZ ;  /* 0x000000110d107290 */ /* 0x000fe4000fffe03f */
[----:B------:R-:W-:Y:S01]  /*1b80*/  USHF.L.U32 UR24, UR29, 0x6, URZ ;  /* 0x000000061d187899 */ /* 0x000fe2000800063f */
[----:B------:R-:W-:Y:S01]  /*1b90*/  IMAD R2, R6, UR31, R2 ;  /* 0x0000001f06027c24 */ /* 0x000fe2000f8e0202 */
[----:B------:R-:W-:Y:S01]  /*1ba0*/  UISETP.GE.AND UP4, UPT, UR37, 0x1, UPT ;  /* 0x000000012500788c */ /* 0x000fe2000bf86270 */
[----:B------:R-:W-:Y:S01]  /*1bb0*/  ULDC.64 UR26, c[0x0][0x3e0] ;  /* 0x0000f800001a7ab9 */ /* 0x000fe20000000a00 */
[----:B------:R-:W-:Y:S01]  /*1bc0*/  ULDC.64 UR40, c[0x0][0x478] ;  /* 0x00011e0000287ab9 */ /* 0x000fe20000000a00 */
[----:B------:R-:W-:Y:S02]  /*1bd0*/  ULEA.HI.SX32 UR25, UR44, 0xffffffff, 0x1a ;  /* 0xffffffff2c197891 */ /* 0x000fe4000f8fd23f */
[----:B------:R-:W-:Y:S01]  /*1be0*/  UIMAD.WIDE UR38, UR38, 0x4, UR40 ;  /* 0x00000004262678a5 */ /* 0x000fe2000f8e0228 */
[----:B---3--:R-:W-:Y:S01]  /*1bf0*/  SHF.R.S32.HI R9, RZ, 0x1f, R11 ;  /* 0x0000001fff097819 */ /* 0x008fe2000001140b */
[----:B--2---:R-:W-:-:S05]  /*1c00*/  IMAD.MOV.U32 R12, RZ, RZ, R4 ;  /* 0x000000ffff0c7224 */ /* 0x004fca00078e0004 */
[--C-:B------:R-:W-:Y:S02]  /*1c10*/  SHF.R.S32.HI R13, RZ, 0x1f, R12.reuse ;  /* 0x0000001fff0d7819 */ /* 0x100fe4000001140c */
[----:B------:R-:W-:Y:S01]  /*1c20*/  IADD3 R4, P0, R12, UR8, RZ ;  /* 0x000000080c047c10 */ /* 0x000fe2000ff1e0ff */
[----:B------:R-:W-:Y:S02]  /*1c30*/  ULDC.64 UR8, c[0x0][0x420] ;  /* 0x0001080000087ab9 */ /* 0x000fe40000000a00 */
[----:B------:R-:W-:Y:S01]  /*1c40*/  IMAD.U32 R8, RZ, RZ, UR8 ;  /* 0x00000008ff087e24 */ /* 0x000fe2000f8e00ff */
[----:B------:R-:W-:Y:S01]  /*1c50*/  IADD3.X R5, R13, UR46, RZ, P0, !PT ;  /* 0x0000002e0d057c10 */ /* 0x000fe200087fe4ff */
[----:B------:R-:W-:Y:S01]  /*1c60*/  UIMAD UR11, UR15, UR8, URZ ;  /* 0x000000080f0b72a4 */ /* 0x000fe2000f8e023f */
[----:B------:R-:W-:Y:S01]  /*1c70*/  IMAD.WIDE.U32 R6, R6, UR30, R12 ;  /* 0x0000001e06067c25 */ /* 0x000fe2000f8e000c */
[----:B------:R1:W-:Y:S01]  /*1c80*/  STL [R1+0x24], R13 ;  /* 0x0000240d01007387 */ /* 0x0003e20000100800 */
[----:B------:R-:W-:Y:S01]  /*1c90*/  ULDC.64 UR30, c[0x0][0x2b0] ;  /* 0x0000ac00001e7ab9 */ /* 0x000fe20000000a00 */
[----:B------:R-:W-:Y:S01]  /*1ca0*/  UIMAD UR12, UR13, UR9, UR11 ;  /* 0x000000090d0c72a4 */ /* 0x000fe2000f8e020b */
[----:B------:R-:W-:Y:S01]  /*1cb0*/  IMAD.WIDE.U32 R4, R8, UR13, R4 ;  /* 0x0000000d08047c25 */ /* 0x000fe2000f8e0004 */
[----:B------:R-:W-:Y:S01]  /*1cc0*/  LEA.HI R8, R9, R11, RZ, 0x5 ;  /* 0x0000000b09087211 */ /* 0x000fe200078f28ff */
[----:B------:R-:W-:Y:S01]  /*1cd0*/  ULDC.64 UR10, c[0x0][0x428] ;  /* 0x00010a00000a7ab9 */ /* 0x000fe20000000a00 */
[----:B------:R-:W-:Y:S01]  /*1ce0*/  IADD3 R6, P0, R6, UR56, RZ ;  /* 0x0000003806067c10 */ /* 0x000fe2000ff1e0ff */
[----:B------:R-:W-:Y:S01]  /*1cf0*/  UIMAD UR14, UR22, UR10, URZ ;  /* 0x0000000a160e72a4 */ /* 0x000fe2000f8e023f */
[----:B------:R-:W-:Y:S01]  /*1d00*/  LOP3.LUT R9, R8, 0xffffffe0, RZ, 0xc0, !PT ;  /* 0xffffffe008097812 */ /* 0x000fe200078ec0ff */
[----:B------:R-:W-:Y:S01]  /*1d10*/  VIADD R5, R5, UR12 ;  /* 0x0000000c05057c36 */ /* 0x000fe20008000000 */
[----:B------:R-:W-:Y:S01]  /*1d20*/  SHF.R.S32.HI R8, RZ, 0x5, R8 ;  /* 0x00000005ff087819 */ /* 0x000fe20000011408 */
[----:B------:R-:W-:Y:S01]  /*1d30*/  ULDC.64 UR12, c[0x0][0x258] ;  /* 0x00009600000c7ab9 */ /* 0x000fe20000000a00 */
[----:B------:R-:W-:Y:S01]  /*1d40*/  IADD3.X R7, R7, UR23, R2, P0, !PT ;  /* 0x0000001707077c10 */ /* 0x000fe200087fe402 */
[----:B------:R-:W-:Y:S01]  /*1d50*/  IMAD.IADD R9, R11, 0x1, -R9 ;  /* 0x000000010b097824 */ /* 0x000fe200078e0a09 */
[----:B------:R-:W-:Y:S01]  /*1d60*/  UIMAD UR11, UR58, UR11, UR14 ;  /* 0x0000000b3a0b72a4 */ /* 0x000fe2000f8e020e */
[----:B------:R-:W-:Y:S01]  /*1d70*/  IMAD.U32 R2, RZ, RZ, UR10 ;  /* 0x0000000aff027e24 */ /* 0x000fe2000f8e00ff */
[----:B------:R-:W-:Y:S01]  /*1d80*/  UIMAD UR10, UR22, UR12, URZ ;  /* 0x0000000c160a72a4 */ /* 0x000fe2000f8e023f */
[----:B------:R-:W-:Y:S01]  /*1d90*/  IMAD R9, R8, UR29, R9 ;  /* 0x0000001d08097c24 */ /* 0x000fe2000f8e0209 */
[----:B------:R-:W-:Y:S01]  /*1da0*/  ULDC.64 UR14, c[0x0][0x210] ;  /* 0x00008400000e7ab9 */ /* 0x000fe20000000a00 */
[----:B------:R-:W-:Y:S01]  /*1db0*/  IMAD.U32 R8, RZ, RZ, UR12 ;  /* 0x0000000cff087e24 */ /* 0x000fe2000f8e00ff */
[----:B------:R-:W-:Y:S01]  /*1dc0*/  UIMAD UR13, UR58, UR13, UR10 ;  /* 0x0000000d3a0d72a4 */ /* 0x000fe2000f8e020a */
[----:B------:R-:W-:Y:S01]  /*1dd0*/  IMAD.WIDE.U32 R4, R2, UR58, R4 ;  /* 0x0000003a02047c25 */ /* 0x000fe2000f8e0004 */
[----:B------:R-:W-:Y:S01]  /*1de0*/  UIADD3 UR10, UP3, UP2, UR32, UR24, UR51 ;  /* 0x00000018200a7290 */ /* 0x000fe2000fa7e033 */
[----:B------:R-:W-:-:S02]  /*1df0*/  ULDC.64 UR22, c[0x0][0x400] ;  /* 0x0001000000167ab9 */ /* 0x000fc40000000a00 */
[----:B------:R-:W-:Y:S01]  /*1e00*/  IMAD R2, R24, UR8, RZ ;  /* 0x0000000818027c24 */ /* 0x000fe2000f8e02ff */
[----:B------:R-:W-:Y:S01]  /*1e10*/  UIADD3 UR10, UP1, UP0, UR53, UR10, UR57 ;  /* 0x0000000a350a7290 */ /* 0x000fe2000f83e039 */
[----:B------:R-:W-:Y:S01]  /*1e20*/  IMAD.WIDE.U32 R6, R8, UR58, R6 ;  /* 0x0000003a08067c25 */ /* 0x000fe2000f8e0006 */
[----:B------:R-:W-:-:S03]  /*1e30*/  UIMAD.WIDE UR16, UR16, 0x4, UR30 ;  /* 0x00000004101078a5 */ /* 0x000fc6000f8e021e */
[----:B------:R-:W-:Y:S01]  /*1e40*/  VIADD R5, R5, UR11 ;  /* 0x0000000b05057c36 */ /* 0x000fe20008000000 */
[----:B------:R-:W-:Y:S01]  /*1e50*/  USHF.R.S32.HI UR11, URZ, 0x1f, UR24 ;  /* 0x0000001f3f0b7899 */ /* 0x000fe20008011418 */
[----:B------:R-:W-:Y:S01]  /*1e60*/  IMAD R8, R252, UR9, R2 ;  /* 0x00000009fc087c24 */ /* 0x000fe2000f8e0202 */
[----:B------:R-:W-:Y:S01]  /*1e70*/  LEA R238, P0, R6, UR14, 0x1 ;  /* 0x0000000e06ee7c11 */ /* 0x000fe2000f8008ff */
[----:B------:R-:W-:Y:S01]  /*1e80*/  VIADD R2, R7, UR13 ;  /* 0x0000000d07027c36 */ /* 0x000fe20008000000 */
[----:B------:R-:W-:Y:S01]  /*1e90*/  UIADD3.X UR9, UR52, UR11, UR55, UP3, UP2 ;  /* 0x0000000b34097290 */ /* 0x000fe20009fe4437 */
[----:B------:R-:W-:-:S03]  /*1ea0*/  IMAD.WIDE.U32 R4, R252, UR8, R4 ;  /* 0x00000008fc047c25 */ /* 0x000fc6000f8e0004 */
[----:B------:R-:W-:Y:S01]  /*1eb0*/  LEA.HI.X R239, R6, UR15, R2, 0x1, P0 ;  /* 0x0000000f06ef7c11 */ /* 0x000fe200080f0c02 */
[----:B------:R-:W-:Y:S01]  /*1ec0*/  UIADD3.X UR8, UR54, UR9, UR47, UP1, UP0 ;  /* 0x0000000936087290 */ /* 0x000fe20008fe042f */
[----:B------:R-:W-:Y:S01]  /*1ed0*/  PLOP3.LUT P0, PT, PT, PT, UP4, 0x80, 0x0 ;  /* 0x000000000000781c */ /* 0x000fe20003f0f048 */
[----:B------:R-:W-:Y:S01]  /*1ee0*/  IMAD.IADD R5, R5, 0x1, R8 ;  /* 0x0000000105057824 */ /* 0x000fe200078e0208 */
[C---:B------:R-:W-:Y:S02]  /*1ef0*/  IADD3 R2, P2, R9.reuse, UR10, RZ ;  /* 0x0000000a09027c10 */ /* 0x040fe4000ff5e0ff */
[----:B------:R-:W-:Y:S02]  /*1f00*/  LEA R236, P3, R4, UR26, 0x1 ;  /* 0x0000001a04ec7c11 */ /* 0x000fe4000f8608ff */
[----:B------:R-:W-:Y:S02]  /*1f10*/  LEA R241, P1, R2, UR22, 0x2 ;  /* 0x0000001602f17c11 */ /* 0x000fe4000f8210ff */
[----:B------:R-:W-:-:S02]  /*1f20*/  LEA.HI.X.SX32 R6, R9, UR8, 0x1, P2 ;  /* 0x0000000809067c11 */ /* 0x000fc400090f0eff */
[----:B------:R-:W-:Y:S02]  /*1f30*/  LEA.HI.X R237, R4, UR27, R5, 0x1, P3 ;  /* 0x0000001b04ed7c11 */ /* 0x000fe400098f0c05 */
[----:B------:R-:W-:Y:S01]  /*1f40*/  LEA.HI.X R240, R2, UR23, R6, 0x2, P1 ;  /* 0x0000001702f07c11 */ /* 0x000fe200088f1406 */
[----:B-1----:R-:W-:Y:S06]  /*1f50*/  @!P0 BRA `(.L_x_6) ;  /* 0x0000005800148947 */ /* 0x002fec0003800000 */
[----:B------:R-:W2:Y:S01]  /*1f60*/  LDL R25, [R1+0x28] ;  /* 0x0000280001197983 */ /* 0x000ea20000100800 */
[----:B------:R-:W-:Y:S01]  /*1f70*/  UIMAD UR8, UR50, UR18, URZ ;  /* 0x00000012320872a4 */ /* 0x000fe2000f8e023f */
[----:B------:R-:W-:Y:S01]  /*1f80*/  IMAD.U32 R6, RZ, RZ, UR18 ;  /* 0x00000012ff067e24 */ /* 0x000fe2000f8e00ff */
[----:B------:R-:W-:Y:S01]  /*1f90*/  UIMAD UR14, UR35, -0x80, UR5 ;  /* 0xffffff80230e78a4 */ /* 0x000fe2000f8e0205 */
[----:B------:R-:W3:Y:S01]  /*1fa0*/  LDL R26, [R1+0x8] ;  /* 0x00000800011a7983 */ /* 0x000ee20000100800 */
[----:B------:R-:W-:Y:S01]  /*1fb0*/  UIMAD UR9, UR28, UR19, UR8 ;  /* 0x000000131c0972a4 */ /* 0x000fe2000f8e0208 */
[--C-:B------:R-:W-:Y:S01]  /*1fc0*/  IMAD.WIDE.U32 R6, R6, UR28, R12.reuse ;  /* 0x0000001c06067c25 */ /* 0x100fe2000f8e000c */
[----:B------:R-:W-:Y:S01]  /*1fd0*/  UIMAD UR8, UR50, UR20, URZ ;  /* 0x00000014320872a4 */ /* 0x000fe2000f8e023f */
[----:B------:R-:W-:Y:S02]  /*1fe0*/  ULDC.64 UR12, c[0x0][0x268] ;  /* 0x00009a00000c7ab9 */ /* 0x000fe40000000a00 */
[----:B------:R-:W-:Y:S01]  /*1ff0*/  IMAD.U32 R4, RZ, RZ, UR20 ;  /* 0x00000014ff047e24 */ /* 0x000fe2000f8e00ff */
[----:B------:R-:W-:Y:S01]  /*2000*/  UIMAD UR8, UR28, UR21, UR8 ;  /* 0x000000151c0872a4 */ /* 0x000fe2000f8e0208 */
[----:B------:R-:W-:Y:S01]  /*2010*/  VIADD R9, R252, 0x40 ;  /* 0x00000040fc097836 */ /* 0x000fe20000000000 */
[----:B------:R-:W-:Y:S01]  /*2020*/  IADD3 R8, P0, R6, UR42, RZ ;  /* 0x0000002a06087c10 */ /* 0x000fe2000ff1e0ff */
[----:B------:R-:W-:Y:S01]  /*2030*/  IMAD.U32 R2, RZ, RZ, UR9 ;  /* 0x00000009ff027e24 */ /* 0x000fe2000f8e00ff */
[----:B------:R-:W-:Y:S01]  /*2040*/  ULDC.64 UR10, c[0x0][0x260] ;  /* 0x00009800000a7ab9 */ /* 0x000fe20000000a00 */
[----:B------:R-:W-:Y:S01]  /*2050*/  IMAD.WIDE.U32 R4, R4, UR28, R12 ;  /* 0x0000001c04047c25 */ /* 0x000fe2000f8e000c */
[----:B------:R-:W-:-:S02]  /*2060*/  ISETP.GE.AND P2, PT, R9, UR14, PT ;  /* 0x0000000e09007c0c */ /* 0x000fc4000bf46270 */
[----:B------:R-:W-:Y:S01]  /*2070*/  IADD3.X R9, R7, UR43, R2, P0, !PT ;  /* 0x0000002b07097c10 */ /* 0x000fe200087fe402 */
[----:B------:R-:W-:Y:S01]  /*2080*/  IMAD.U32 R2, RZ, RZ, UR8 ;  /* 0x00000008ff027e24 */ /* 0x000fe2000f8e00ff */
[----:B------:R-:W-:Y:S01]  /*2090*/  IADD3 R6, P0, R4, UR48, RZ ;  /* 0x0000003004067c10 */ /* 0x000fe2000ff1e0ff */
[----:B------:R-:W-:-:S03]  /*20a0*/  IMAD R4, R10, UR12, RZ ;  /* 0x0000000c0a047c24 */ /* 0x000fc6000f8e02ff */
[----:B------:R-:W-:Y:S01]  /*20b0*/  IADD3.X R7, R5, UR49, R2, P0, !PT ;  /* 0x0000003105077c10 */ /* 0x000fe200087fe402 */
[----:B------:R-:W-:Y:S01]  /*20c0*/  IMAD R2, R10, UR10, RZ ;  /* 0x0000000a0a027c24 */ /* 0x000fe2000f8e02ff */
[----:B------:R-:W-:Y:S01]  /*20d0*/  UMOV UR8, UR25 ;  /* 0x0000001900087c82 */ /* 0x000fe20008000000 */
[C---:B------:R-:W-:Y:S01]  /*20e0*/  IMAD R10, R0.reuse, UR13, R4 ;  /* 0x0000000d000a7c24 */ /* 0x040fe2000f8e0204 */
[----:B------:R-:W-:Y:S01]  /*20f0*/  UIMAD UR9, UR8, -0x40, UR37 ;  /* 0xffffffc0080978a4 */ /* 0x000fe2000f8e0225 */
[----:B------:R-:W-:Y:S01]  /*2100*/  IMAD.WIDE.U32 R4, R0, UR12, R8 ;  /* 0x0000000c00047c25 */ /* 0x000fe2000f8e0008 */
[----:B------:R-:W-:Y:S01]  /*2110*/  @!P2 IADD3 R14, P0, R252, 0x40, RZ ;  /* 0x00000040fc0ea810 */ /* 0x000fe20007f1e0ff */
[----:B------:R-:W1:Y:S02]  /*2120*/  @!P2 LDC.64 R18, c[0x0][0x220] ;  /* 0x00008800ff12ab82 */ /* 0x000e640000000a00 */
[C---:B------:R-:W-:Y:S02]  /*2130*/  IMAD R8, R0.reuse, UR11, R2 ;  /* 0x0000000b00087c24 */ /* 0x040fe4000f8e0202 */
[----:B------:R-:W-:Y:S01]  /*2140*/  IMAD.WIDE.U32 R6, R0, UR10, R6 ;  /* 0x0000000a00067c25 */ /* 0x000fe2000f8e0006 */
[----:B------:R-:W-:-:S03]  /*2150*/  ISETP.GE.AND P3, PT, R252, UR14, PT ;  /* 0x0000000efc007c0c */ /* 0x000fc6000bf66270 */
[----:B------:R-:W-:-:S10]  /*2160*/  IMAD.IADD R5, R5, 0x1, R10 ;  /* 0x0000000105057824 */ /* 0x000fd400078e020a */
[----:B------:R-:W4:Y:S01]  /*2170*/  @!P3 LDC.64 R16, c[0x0][0x220] ;  /* 0x00008800ff10bb82 */ /* 0x000f220000000a00 */
[----:B------:R-:W-:Y:S02]  /*2180*/  IMAD.IADD R7, R7, 0x1, R8 ;  /* 0x0000000107077824 */ /* 0x000fe400078e0208 */
[----:B------:R-:W-:-:S05]  /*2190*/  @!P2 IMAD.MOV.U32 R8, RZ, RZ, R4 ;  /* 0x000000ffff08a224 */ /* 0x000fca00078e0004 */
[----:B------:R-:W1:Y:S01]  /*21a0*/  @!P3 LDC.64 R20, c[0x0][0x218] ;  /* 0x00008600ff14bb82 */ /* 0x000e620000000a00 */
[----:B------:R-:W-:Y:S01]  /*21b0*/  @!P2 IMAD.MOV.U32 R9, RZ, RZ, R5 ;  /* 0x000000ffff09a224 */ /* 0x000fe200078e0005 */
[----:B------:R-:W-:Y:S01]  /*21c0*/  ULEA.HI UR10, UR8, UR8, URZ, 0x1 ;  /* 0x00000008080a7291 */ /* 0x000fe2000f8f083f */
[----:B------:R-:W-:Y:S02]  /*21d0*/  @!P2 IMAD.MOV.U32 R10, RZ, RZ, R6 ;  /* 0x000000ffff0aa224 */ /* 0x000fe400078e0006 */
[----:B------:R-:W-:Y:S01]  /*21e0*/  @!P2 IMAD.MOV.U32 R11, RZ, RZ, R7 ;  /* 0x000000ffff0ba224 */ /* 0x000fe200078e0007 */
[----:B------:R-:W-:-:S04]  /*21f0*/  ULOP3.LUT UR10, UR10, 0xfffffffe, URZ, 0xc0, !UPT ;  /* 0xfffffffe0a0a7892 */ /* 0x000fc8000f8ec03f */
[----:B------:R-:W-:-:S04]  /*2200*/  UIADD3 UR10, UR8, -UR10, URZ ;  /* 0x8000000a080a7290 */ /* 0x000fc8000fffe03f */
[----:B------:R-:W-:Y:S01]  /*2210*/  UISETP.NE.AND UP0, UPT, UR10, 0x1, UPT ;  /* 0x000000010a00788c */ /* 0x000fe2000bf05270 */
[----:B------:R-:W-:Y:S02]  /*2220*/  UMOV UR11, UR16 ;  /* 0x00000010000b7c82 */ /* 0x000fe40008000000 */
[----:B------:R-:W-:Y:S01]  /*2230*/  UMOV UR10, UR17 ;  /* 0x00000011000a7c82 */ /* 0x000fe20008000000 */
[----:B------:R-:W-:Y:S02]  /*2240*/  IMAD.MOV.U32 R249, RZ, RZ, 0x7f800000 ;  /* 0x7f800000fff97424 */ /* 0x000fe400078e00ff */
[----:B------:R-:W-:Y:S02]  /*2250*/  IMAD.MOV.U32 R250, RZ, RZ, 0x7f800000 ;  /* 0x7f800000fffa7424 */ /* 0x000fe400078e00ff */
[----:B------:R-:W-:Y:S02]  /*2260*/  IMAD.MOV.U32 R247, RZ, RZ, 0x7f800000 ;  /* 0x7f800000fff77424 */ /* 0x000fe400078e00ff */
[----:B------:R-:W-:Y:S01]  /*2270*/  IMAD.MOV.U32 R248, RZ, RZ, 0x7f800000 ;  /* 0x7f800000fff87424 */ /* 0x000fe200078e00ff */
[----:B------:R-:W-:-:S02]  /*2280*/  USHF.L.U32 UR16, UR29, 0x4, URZ ;  /* 0x000000041d107899 */ /* 0x000fc4000800063f */
[----:B------:R-:W-:Y:S02]  /*2290*/  USHF.L.U32 UR15, UR29, 0x3, URZ ;  /* 0x000000031d0f7899 */ /* 0x000fe4000800063f */
[----:B------:R-:W-:Y:S01]  /*22a0*/  UIADD3 UR22, UR16, 0x40, URZ ;  /* 0x0000004010167890 */ /* 0x000fe2000fffe03f */
[----:B------:R-:W-:Y:S01]  /*22b0*/  IMAD R251, RZ, RZ, -UR24 ;  /* 0x80000018fffb7e24 */ /* 0x000fe2000f8e02ff */
[----:B------:R-:W-:Y:S01]  /*22c0*/  UIADD3 UR24, UR16, 0x20, URZ ;  /* 0x0000002010187890 */ /* 0x000fe2000fffe03f */
[----:B------:R-:W-:Y:S02]  /*22d0*/  CS2R R126, SRZ ;  /* 0x00000000007e7805 */ /* 0x000fe4000001ff00 */
[----:B------:R-:W-:Y:S02]  /*22e0*/  CS2R R124, SRZ ;  /* 0x00000000007c7805 */ /* 0x000fe4000001ff00 */
[----:B------:R-:W-:Y:S02]  /*22f0*/  CS2R R130, SRZ ;  /* 0x0000000000827805 */ /* 0x000fe4000001ff00 */
[----:B------:R-:W-:-:S02]  /*2300*/  CS2R R128, SRZ ;  /* 0x0000000000807805 */ /* 0x000fc4000001ff00 */
[----:B------:R-:W-:Y:S02]  /*2310*/  CS2R R122, SRZ ;  /* 0x00000000007a7805 */ /* 0x000fe4000001ff00 */
[----:B------:R-:W-:Y:S02]  /*2320*/  CS2R R120, SRZ ;  /* 0x0000000000787805 */ /* 0x000fe4000001ff00 */
        /* <DEDUP_REMOVED lines=37> */
[----:B------:R-:W-:Y:S01]  /*2580*/  CS2R R48, SRZ ;  /* 0x0000000000307805 */ /* 0x000fe2000001ff00 */
[----:B--2---:R-:W-:-:S05]  /*2590*/  VIADD R0, R25, 0x8 ;  /* 0x0000000819007836 */ /* 0x004fca0000000000 */
[----:B------:R-:W-:Y:S01]  /*25a0*/  ISETP.GE.AND P6, PT, R0, UR9, PT ;  /* 0x0000000900007c0c */ /* 0x000fe2000bfc6270 */
[----:B------:R-:W-:Y:S01]  /*25b0*/  @!P2 IMAD.X R0, RZ, RZ, R24, P0 ;  /* 0x000000ffff00a224 */ /* 0x000fe200000e0618 */
[----:B------:R-:W-:-:S03]  /*25c0*/  @!P2 IADD3 R12, P0, R252, 0x40, RZ ;  /* 0x00000040fc0ca810 */ /* 0x000fc60007f1e0ff */
[----:B------:R-:W-:-:S04]  /*25d0*/  @!P2 IMAD R0, R0, UR18, RZ ;  /* 0x000000120000ac24 */ /* 0x000fc8000f8e02ff */
[----:B------:R-:W-:Y:S02]  /*25e0*/  @!P2 IMAD R23, R14, UR19, R0 ;  /* 0x000000130e17ac24 */ /* 0x000fe4000f8e0200 */
[----:B------:R-:W-:Y:S01]  /*25f0*/  @!P2 IMAD.X R0, RZ, RZ, R24, P0 ;  /* 0x000000ffff00a224 */ /* 0x000fe200000e0618 */
[----:B------:R-:W-:Y:S01]  /*2600*/  PLOP3.LUT P0, PT, PT, PT, UP5, 0x80, 0x0 ;  /* 0x000000000000781c */ /* 0x000fe20003f0f058 */
[----:B------:R-:W-:-:S05]  /*2610*/  VIADD R2, R25, 0x20 ;  /* 0x0000002019027836 */ /* 0x000fca0000000000 */
[----:B------:R-:W-:Y:S01]  /*2620*/  ISETP.GE.AND P5, PT, R2, UR9, PT ;  /* 0x0000000902007c0c */ /* 0x000fe2000bfa6270 */
[----:B------:R-:W-:Y:S02]  /*2630*/  @!P3 IMAD R2, R24, UR18, RZ ;  /* 0x000000121802bc24 */ /* 0x000fe4000f8e02ff */
[----:B------:R-:W-:-:S04]  /*2640*/  @!P2 IMAD.WIDE.U32 R14, R14, UR18, R8 ;  /* 0x000000120e0eac25 */ /* 0x000fc8000f8e0008 */
[C---:B------:R-:W-:Y:S02]  /*2650*/  @!P3 IMAD R2, R252.reuse, UR19, R2 ;  /* 0x00000013fc02bc24 */ /* 0x040fe4000f8e0202 */
[----:B------:R-:W-:-:S04]  /*2660*/  @!P3 IMAD.WIDE.U32 R8, R252, UR18, R4 ;  /* 0x00000012fc08bc25 */ /* 0x000fc8000f8e0004 */
[----:B------:R-:W-:Y:S01]  /*2670*/  @!P2 IMAD R0, R0, UR20, RZ ;  /* 0x000000140000ac24 */ /* 0x000fe2000f8e02ff */
[----:B----4-:R-:W-:Y:S01]  /*2680*/  @!P3 LEA R4, P1, R8, R16, 0x1 ;  /* 0x000000100804b211 */ /* 0x010fe200078208ff */
[----:B------:R-:W-:Y:S02]  /*2690*/  @!P3 IMAD.IADD R5, R9, 0x1, R2 ;  /* 0x000000010905b824 */ /* 0x000fe400078e0202 */
[----:B------:R-:W-:Y:S02]  /*26a0*/  @!P3 IMAD R2, R24, UR20, RZ ;  /* 0x000000141802bc24 */ /* 0x000fe4000f8e02ff */
[----:B------:R-:W-:Y:S01]  /*26b0*/  @!P2 IMAD R22, R12, UR21, R0 ;  /* 0x000000150c16ac24 */ /* 0x000fe2000f8e0200 */
[----:B------:R-:W-:Y:S01]  /*26c0*/  @!P3 LEA.HI.X R5, R8, R17, R5, 0x1, P1 ;  /* 0x000000110805b211 */ /* 0x000fe200008f0c05 */
[----:B------:R-:W-:Y:S01]  /*26d0*/  @!P2 IMAD.WIDE.U32 R12, R12, UR20, R10 ;  /* 0x000000140c0cac25 */ /* 0x000fe2000f8e000a */
[----:B------:R-:W2:Y:S01]  /*26e0*/  @!P2 LDC.64 R16, c[0x0][0x218] ;  /* 0x00008600ff10ab82 */ /* 0x000ea20000000a00 */
[----:B---3--:R-:W-:-:S07]  /*26f0*/  LEA R0, R26, UR4, 0x1 ;  /* 0x000000041a007c11 */ /* 0x008fce000f8e08ff */
[----:B------:R-:W-:Y:S01]  /*2700*/  @P0 BAR.SYNC.DEFER_BLOCKING 0x0 ;  /* 0x0000000000000b1d */ /* 0x000fe20000010000 */
[C---:B------:R-:W-:Y:S02]  /*2710*/  @!P3 IMAD R2, R252.reuse, UR21, R2 ;  /* 0x00000015fc02bc24 */ /* 0x040fe4000f8e0202 */
[----:B------:R-:W-:Y:S01]  /*2720*/  @!P3 IMAD.WIDE.U32 R10, R252, UR20, R6 ;  /* 0x00000014fc0abc25 */ /* 0x000fe2000f8e0006 */
[----:B-1----:R-:W-:-:S03]  /*2730*/  @!P2 LEA R8, P1, R14, R18, 0x1 ;  /* 0x000000120e08a211 */ /* 0x002fc600078208ff */
[----:B------:R-:W-:Y:S01]  /*2740*/  @!P2 IMAD.IADD R7, R15, 0x1, R23 ;  /* 0x000000010f07a824 */ /* 0x000fe200078e0217 */
[----:B------:R-:W-:Y:S01]  /*2750*/  @!P3 LEA R6, P0, R10, R20, 0x1 ;  /* 0x000000140a06b211 */ /* 0x000fe200078008ff */
[----:B------:R-:W-:-:S03]  /*2760*/  @!P3 IMAD.IADD R2, R11, 0x1, R2 ;  /* 0x000000010b02b824 */ /* 0x000fc600078e0202 */
[----:B------:R-:W-:Y:S02]  /*2770*/  @!P2 LEA.HI.X R9, R14, R19, R7, 0x1, P1 ;  /* 0x000000130e09a211 */ /* 0x000fe400008f0c07 */
[----:B------:R-:W-:Y:S02]  /*2780*/  ISETP.GE.AND P1, PT, R252, UR9, PT ;  /* 0x00000009fc007c0c */ /* 0x000fe4000bf26270 */
[----:B------:R-:W-:Y:S01]  /*2790*/  @!P3 LEA.HI.X R7, R10, R21, R2, 0x1, P0 ;  /* 0x000000150a07b211 */ /* 0x000fe200000f0c02 */
[----:B------:R-:W-:Y:S01]  /*27a0*/  VIADD R2, R26, 0x1800 ;  /* 0x000018001a027836 */ /* 0x000fe20000000000 */
[----:B------:R-:W-:Y:S01]  /*27b0*/  PLOP3.LUT P0, PT, PT, PT, UP0, 0x80, 0x0 ;  /* 0x000000000000781c */ /* 0x000fe20003f0f008 */
[----:B------:R-:W-:Y:S04]  /*27c0*/  @P3 STS [R0+0xf000], RZ ;  /* 0x00f000ff00003388 */ /* 0x000fe80000000800 */
[----:B------:R-:W-:Y:S04]  /*27d0*/  @P3 STS [R0+0xf004], RZ ;  /* 0x00f004ff00003388 */ /* 0x000fe80000000800 */
[----:B------:R-:W-:Y:S04]  /*27e0*/  @P3 STS.64 [R0+0xf008], RZ ;  /* 0x00f008ff00003388 */ /* 0x000fe80000000a00 */
[----:B------:R-:W-:Y:S04]  /*27f0*/  @P3 STS.128 [R0+0x11000], RZ ;  /* 0x011000ff00003388 */ /* 0x000fe80000000c00 */
[----:B------:R-:W-:Y:S04]  /*2800*/  @P3 STS.128 [R0+0x13000], RZ ;  /* 0x013000ff00003388 */ /* 0x000fe80000000c00 */
[----:B------:R-:W-:Y:S01]  /*2810*/  @!PT LDS RZ, [RZ] ;  /* 0x00000000fffff984 */ /* 0x000fe20000000800 */
[----:B------:R-:W-:Y:S01]  /*2820*/  @!PT LDS RZ, [RZ] ;  /* 0x00000000fffff984 */ /* 0x000fe20000000800 */
[----:B------:R-:W-:Y:S01]  /*2830*/  @!PT LDS RZ, [RZ] ;  /* 0x00000000fffff984 */ /* 0x000fe20000000800 */
[----:B------:R-:W-:Y:S04]  /*2840*/  @!P3 LDGSTS.E.BYPASS.LTC128B.128 [R0+0xf000], desc[UR6][R4.64] ;  /* 0x0f0000000400bfae */ /* 0x000fe8000b901d46 */
[----:B------:R-:W-:Y:S04]  /*2850*/  @!P3 LDGSTS.E.BYPASS.LTC128B.128 [R0+0x11000], desc[UR6][R4.64+0x40] ;  /* 0x110000400400bfae */ /* 0x000fe8000b901d46 */
[----:B------:R1:W-:Y:S04]  /*2860*/  @!P3 LDGSTS.E.BYPASS.LTC128B.128 [R0+0x13000], desc[UR6][R4.64+0x80] ;  /* 0x130000800400bfae */ /* 0x0003e8000b901d46 */
[----:B------:R-:W-:Y:S04]  /*2870*/  @P2 STS.128 [R0+0x10000], RZ ;  /* 0x010000ff00002388 */ /* 0x000fe80000000c00 */
        /* <DEDUP_REMOVED lines=8> */
[----:B------:R-:W0:Y:S01]  /*2900*/  LDGDEPBAR ;  /* 0x00000000000079af */ /* 0x000e220000000000 */
[----:B-1----:R-:W-:-:S03]  /*2910*/  @!P2 IMAD.IADD R5, R13, 0x1, R22 ;  /* 0x000000010d05a824 */ /* 0x002fc600078e0216 */
[----:B------:R-:W-:Y:S04]  /*2920*/  @P1 STS [R0+0x6000], RZ ;  /* 0x006000ff00001388 */ /* 0x000fe80000000800 */
[----:B------:R-:W-:Y:S04]  /*2930*/  @P1 STS [R0+0x6004], RZ ;  /* 0x006004ff00001388 */ /* 0x000fe80000000800 */
[----:B------:R-:W-:Y:S04]  /*2940*/  @P1 STS.64 [R0+0x6008], RZ ;  /* 0x006008ff00001388 */ /* 0x000fe80000000a00 */
[----:B------:R-:W-:Y:S01]  /*2950*/  @P1 STS.128 [R0+0x7000], RZ ;  /* 0x007000ff00001388 */ /* 0x000fe20000000c00 */
[----:B---3--:R-:W-:-:S03]  /*2960*/  SEL R8, R2, R26, !P0 ;  /* 0x0000001a02087207 */ /* 0x008fc60004000000 */
[----:B------:R-:W-:Y:S01]  /*2970*/  @P1 STS.128 [R0+0x8000], RZ ;  /* 0x008000ff00001388 */ /* 0x000fe20000000c00 */
[----:B------:R-:W-:-:S03]  /*2980*/  LEA R235, R8, UR4, 0x1 ;  /* 0x0000000408eb7c11 */ /* 0x000fc6000f8e08ff */
[----:B------:R-:W-:Y:S01]  /*2990*/  @!PT LDS RZ, [RZ] ;  /* 0x00000000fffff984 */ /* 0x000fe20000000800 */
[----:B------:R-:W-:Y:S01]  /*29a0*/  @!PT LDS RZ, [RZ] ;  /* 0x00000000fffff984 */ /* 0x000fe20000000800 */
[----:B------:R-:W-:Y:S01]  /*29b0*/  @!PT LDS RZ, [RZ] ;  /* 0x00000000fffff984 */ /* 0x000fe20000000800 */
[----:B------:R-:W-:Y:S01]  /*29c0*/  @!P1 LDGSTS.E.BYPASS.LTC128B.128 [R0+0x6000], desc[UR6][R236.64] ;  /* 0x06000000ec009fae */ /* 0x000fe2000b901d46 */
[----:B--2---:R-:W-:-:S03]  /*29d0*/  @!P2 LEA R4, P4, R12, R16, 0x1 ;  /* 0x000000100c04a211 */ /* 0x004fc600078808ff */
[----:B------:R-:W-:Y:S04]  /*29e0*/  @!P1 LDGSTS.E.BYPASS.LTC128B.128 [R0+0x7000], desc[UR6][R236.64+0x40] ;  /* 0x07000040ec009fae */ /* 0x000fe8000b901d46 */
[----:B------:R-:W-:Y:S04]  /*29f0*/  @!P1 LDGSTS.E.BYPASS.LTC128B.128 [R0+0x8000], desc[UR6][R236.64+0x80] ;  /* 0x08000080ec009fae */ /* 0x000fe8000b901d46 */
[----:B------:R-:W-:Y:S04]  /*2a00*/  @P1 STS [R235], RZ ;  /* 0x000000ffeb001388 */ /* 0x000fe80000000800 */
[----:B------:R-:W-:Y:S04]  /*2a10*/  @P1 STS [R235+0x4], RZ ;  /* 0x000004ffeb001388 */ /* 0x000fe80000000800 */
        /* <DEDUP_REMOVED lines=9> */
[----:B------:R-:W-:Y:S01]  /*2ab0*/  @P1 STS [R235+0x200c], RZ ;  /* 0x00200cffeb001388 */ /* 0x000fe20000000800 */
[----:B------:R-:W-:-:S03]  /*2ac0*/  @!P2 LEA.HI.X R5, R12, R17, R5, 0x1, P4 ;  /* 0x000000110c05a211 */ /* 0x000fc600020f0c05 */
[----:B------:R-:W-:Y:S01]  /*2ad0*/  @!PT LDS RZ, [RZ] ;  /* 0x00000000fffff984 */ /* 0x000fe20000000800 */
[----:B------:R-:W-:Y:S01]  /*2ae0*/  @!PT LDS RZ, [RZ] ;  /* 0x00000000fffff984 */ /* 0x000fe20000000800 */
[----:B------:R-:W-:Y:S01]  /*2af0*/  @!PT LDS RZ, [RZ] ;  /* 0x00000000fffff984 */ /* 0x000fe20000000800 */
[----:B------:R-:W-:Y:S04]  /*2b00*/  @!P1 LDGSTS.E.BYPASS.LTC128B.128 [R235], desc[UR6][R238.64] ;  /* 0x00000000eeeb9fae */ /* 0x000fe8000b901d46 */
[----:B------:R-:W-:Y:S04]  /*2b10*/  @!P1 LDGSTS.E.BYPASS.LTC128B.128 [R235+0x1000], desc[UR6][R238.64+0x40] ;  /* 0x01000040eeeb9fae */ /* 0x000fe8000b901d46 */
[----:B------:R-:W-:Y:S04]  /*2b20*/  @!P1 LDGSTS.E.BYPASS.LTC128B.128 [R235+0x2000], desc[UR6][R238.64+0x80] ;  /* 0x02000080eeeb9fae */ /* 0x000fe8000b901d46 */
        /* <DEDUP_REMOVED lines=8> */
[----:B------:R-:W-:Y:S01]  /*2bb0*/  @!P3 LDGSTS.E.BYPASS.LTC128B.128 [R0+0x9000], desc[UR6][R6.64] ;  /* 0x090000000600bfae */ /* 0x000fe2000b901d46 */
[----:B------:R-:W-:-:S03]  /*2bc0*/  VIADD R2, R25, 0x28 ;  /* 0x0000002819027836 */ /* 0x000fc60000000000 */
[----:B------:R-:W-:Y:S04]  /*2bd0*/  @!P3 LDGSTS.E.BYPASS.LTC128B.128 [R0+0xb000], desc[UR6][R6.64+0x40] ;  /* 0x0b0000400600bfae */ /* 0x000fe8000b901d46 */
[----:B------:R1:W-:Y:S04]  /*2be0*/  @!P3 LDGSTS.E.BYPASS.LTC128B.128 [R0+0xd000], desc[UR6][R6.64+0x80] ;  /* 0x0d0000800600bfae */ /* 0x0003e8000b901d46 */
[----:B------:R-:W-:Y:S04]  /*2bf0*/  @P2 STS.128 [R0+0xa000], RZ ;  /* 0x00a000ff00002388 */ /* 0x000fe80000000c00 */
[----:B------:R-:W-:Y:S04]  /*2c00*/  @P2 STS.128 [R0+0xc000], RZ ;  /* 0x00c000ff00002388 */ /* 0x000fe80000000c00 */
[----:B------:R2:W-:Y:S04]  /*2c10*/  @P2 STS.128 [R0+0xe000], RZ ;  /* 0x00e000ff00002388 */ /* 0x0005e80000000c00 */
[----:B------:R-:W-:Y:S01]  /*2c20*/  @!PT LDS RZ, [RZ] ;  /* 0x00000000fffff984 */ /* 0x000fe20000000800 */
[----:B------:R-:W-:Y:S01]  /*2c30*/  @!PT LDS RZ, [RZ] ;  /* 0x00000000fffff984 */ /* 0x000fe20000000800 */
[----:B------:R-:W-:Y:S01]  /*2c40*/  @!PT LDS RZ, [RZ] ;  /* 0x00000000fffff984 */ /* 0x000fe20000000800 */
[----:B------:R-:W-:Y:S04]  /*2c50*/  @!P2 LDGSTS.E.BYPASS.LTC128B.128 [R0+0xa000], desc[UR6][R4.64] ;  /* 0x0a0000000400afae */ /* 0x000fe8000b901d46 */
[----:B------:R-:W-:Y:S01]  /*2c60*/  @!P2 LDGSTS.E.BYPASS.LTC128B.128 [R0+0xc000], desc[UR6][R4.64+0x40] ;  /* 0x0c0000400400afae */ /* 0x000fe2000b901d46 */
[----:B------:R-:W-:-:S03]  /*2c70*/  ISETP.GE.AND P1, PT, R2, UR9, PT ;  /* 0x0000000902007c0c */ /* 0x000fc6000bf26270 */
[----:B------:R3:W-:Y:S04]  /*2c80*/  @!P2 LDGSTS.E.BYPASS.LTC128B.128 [R0+0xe000], desc[UR6][R4.64+0x80] ;  /* 0x0e0000800400afae */ /* 0x0007e8000b901d46 */
[----:B------:R-:W0:Y:S01]  /*2c90*/  LDGDEPBAR ;  /* 0x00000000000079af */ /* 0x000e220000000000 */
[C---:B-1----:R-:W-:Y:S01]  /*2ca0*/  IMAD.SHL.U32 R6, R25.reuse, 0x4, RZ ;  /* 0x0000000419067824 */ /* 0x042fe200078e00ff */
[----:B------:R-:W-:Y:S02]  /*2cb0*/  SHF.R.S32.HI R8, RZ, 0x1f, R25 ;  /* 0x0000001fff087819 */ /* 0x000fe40000011419 */
[----:B------:R-:W-:Y:S02]  /*2cc0*/  ISETP.GE.AND P4, PT, R25, UR9, PT ;  /* 0x0000000919007c0c */ /* 0x000fe4000bf86270 */
[----:B---3--:R-:W-:Y:S01]  /*2cd0*/  IADD3 R4, P3, R6, UR11, RZ ;  /* 0x0000000b06047c10 */ /* 0x008fe2000ff7e0ff */
[----:B------:R-:W-:-:S04]  /*2ce0*/  DEPBAR.LE SB0, 0x1 ;  /* 0x000080400000791a */ /* 0x000fc80000000000 */
[----:B--2---:R-:W-:Y:S02]  /*2cf0*/  SHF.R.S32.HI R0, RZ, 0x1f, R2 ;  /* 0x0000001fff007819 */ /* 0x004fe40000011402 */
[C---:B------:R-:W-:Y:S02]  /*2d00*/  @!P1 LEA R6, P2, R2.reuse, UR11, 0x2 ;  /* 0x0000000b02069c11 */ /* 0x040fe4000f8410ff */
[----:B------:R-:W-:Y:S02]  /*2d10*/  SHF.L.U64.HI R5, R25, 0x2, R8 ;  /* 0x0000000219057819 */ /* 0x000fe40000010208 */
[----:B------:R-:W-:Y:S02]  /*2d20*/  @!P1 LEA.HI.X R7, R2, UR10, R0, 0x2, P2 ;  /* 0x0000000a02079c11 */ /* 0x000fe400090f1400 */
[----:B------:R-:W-:-:S03]  /*2d30*/  IADD3.X R5, R5, UR10, RZ, P3, !PT ;  /* 0x0000000a05057c10 */ /* 0x000fc60009ffe4ff */
[----:B------:R-:W5:Y:S04]  /*2d40*/  @!P1 LDG.E R248, desc[UR6][R6.64] ;  /* 0x0000000606f89981 */ /* 0x000f68000c1e1900 */
[----:B------:R-:W5:Y:S04]  /*2d50*/  @!P4 LDG.E R249, desc[UR6][R4.64] ;  /* 0x0000000604f9c981 */ /* 0x000f68000c1e1900 */
[----:B------:R-:W5:Y:S04]  /*2d60*/  @!P6 LDG.E R250, desc[UR6][R4.64+0x20] ;  /* 0x0000200604fae981 */ /* 0x000f68000c1e1900 */
[----:B------:R1:W5:Y:S01]  /*2d70*/  @!P5 LDG.E R247, desc[UR6][R4.64+0x80] ;  /* 0x0000800604f7d981 */ /* 0x000362000c1e1900 */
[----:B------:R-:W-:Y:S01]  /*2d80*/  BAR.SYNC.DEFER_BLOCKING 0x0 ;  /* 0x0000000000007b1d */ /* 0x000fe20000010000 */
[----:B------:R-:W-:-:S04]  /*2d90*/  UIADD3 UR9, UR28, 0x80, URZ ;  /* 0x000000801c097890 */ /* 0x000fc8000fffe03f */
[----:B------:R-:W-:Y:S01]  /*2da0*/  UISETP.GE.AND UP0, UPT, UR9, UR5, UPT ;  /* 0x000000050900728c */ /* 0x000fe2000bf06270 */
[----:B------:R-:W2:Y:S04]  /*2db0*/  LDSM.16.M88.4 R172, [R222+0xf000] ;  /* 0x00f00000deac783b */ /* 0x000ea80000000200 */
[----:B------:R-:W3:Y:S04]  /*2dc0*/  LDSM.16.M88.4 R176, [R222+0xf400] ;  /* 0x00f40000deb0783b */ /* 0x000ee80000000200 */
[----:B------:R-:W4:Y:S04]  /*2dd0*/  LDSM.16.M88.4 R180, [R223+0xf000] ;  /* 0x00f00000dfb4783b */ /* 0x000f280000000200 */
[----:B------:R-:W2:Y:S04]  /*2de0*/  LDSM.16.M88.4 R184, [R223+0xf400] ;  /* 0x00f40000dfb8783b */ /* 0x000ea80000000200 */
[----:B------:R-:W2:Y:S04]  /*2df0*/  LDSM.16.M88.4 R188, [R222+0x11000] ;  /* 0x01100000debc783b */ /* 0x000ea80000000200 */
[----:B------:R-:W2:Y:S04]  /*2e00*/  LDSM.16.M88.4 R192, [R222+0x11400] ;  /* 0x01140000dec0783b */ /* 0x000ea80000000200 */
[----:B------:R-:W2:Y:S04]  /*2e10*/  LDSM.16.M88.4 R196, [R223+0x11000] ;  /* 0x01100000dfc4783b */ /* 0x000ea80000000200 */
[----:B------:R-:W2:Y:S04]  /*2e20*/  LDSM.16.M88.4 R200, [R223+0x11400] ;  /* 0x01140000dfc8783b */ /* 0x000ea80000000200 */
[----:B------:R-:W2:Y:S04]  /*2e30*/  LDSM.16.M88.4 R204, [R222+0x13000] ;  /* 0x01300000decc783b */ /* 0x000ea80000000200 */
[----:B------:R-:W2:Y:S04]  /*2e40*/  LDSM.16.M88.4 R208, [R222+0x13400] ;  /* 0x01340000ded0783b */ /* 0x000ea80000000200 */
[----:B------:R-:W2:Y:S04]  /*2e50*/  LDSM.16.M88.4 R212, [R223+0x13000] ;  /* 0x01300000dfd4783b */ /* 0x000ea80000000200 */
[----:B------:R-:W2:Y:S01]  /*2e60*/  LDSM.16.M88.4 R216, [R223+0x13400] ;  /* 0x01340000dfd8783b */ /* 0x000ea20000000200 */
[----:B-1----:R-:W-:-:S05]  /*2e70*/  IMAD.SHL.U32 R4, R25, 0x4, RZ ;  /* 0x0000000419047824 */ /* 0x002fca00078e00ff */
[----:B------:R1:W-:Y:S01]  /*2e80*/  STL [R1+0x10], R4 ;  /* 0x0000100401007387 */ /* 0x0003e20000100800 */
[----:B------:R-:W-:Y:S02]  /*2e90*/  UIADD3 UR9, UR16, 0x20, URZ ;  /* 0x0000002010097890 */ /* 0x000fe4000fffe03f */
[----:B------:R-:W-:Y:S02]  /*2ea0*/  UIADD3 UR21, UR15, UR22, URZ ;  /* 0x000000160f157290 */ /* 0x000fe4000fffe03f */
[----:B------:R-:W-:Y:S01]  /*2eb0*/  UIADD3 UR9, UR15, UR9, URZ ;  /* 0x000000090f097290 */ /* 0x000fe2000fffe03f */
[----:B------:R-:W-:Y:S01]  /*2ec0*/  VIADD R2, R230, 0x1800 ;  /* 0x00001800e6027836 */ /* 0x000fe20000000000 */
[----:B------:R-:W-:Y:S01]  /*2ed0*/  UIADD3 UR20, UR15, UR21, URZ ;  /* 0x000000150f147290 */ /* 0x000fe2000fffe03f */
[----:B------:R-:W-:Y:S01]  /*2ee0*/  VIADD R0, R229, 0x1800 ;  /* 0x00001800e5007836 */ /* 0x000fe20000000000 */
[----:B------:R-:W-:Y:S01]  /*2ef0*/  UIADD3 UR25, UR15, UR9, URZ ;  /* 0x000000090f197290 */ /* 0x000fe2000fffe03f */
[----:B-1----:R-:W-:Y:S01]  /*2f00*/  SHF.L.U64.HI R4, R25, 0x2, R8 ;  /* 0x0000000219047819 */ /* 0x002fe20000010208 */
[----:B------:R-:W-:Y:S01]  /*2f10*/  UIADD3 UR19, UR15, UR20, URZ ;  /* 0x000000140f137290 */ /* 0x000fe2000fffe03f */
[----:B------:R-:W-:-:S02]  /*2f20*/  SEL R2, R2, R230, !P0 ;  /* 0x000000e602027207 */ /* 0x000fc40004000000 */
[----:B------:R-:W-:Y:S02]  /*2f30*/  CS2R R42, SRZ ;  /* 0x00000000002a7805 */ /* 0x000fe4000001ff00 */
[----:B------:R-:W-:Y:S01]  /*2f40*/  SEL R0, R0, R229, !P0 ;  /* 0x000000e500007207 */ /* 0x000fe20004000000 */
[----:B------:R1:W-:Y:S01]  /*2f50*/  STL [R1+0xc], R4 ;  /* 0x00000c0401007387 */ /* 0x0003e20000100800 */
[----:B------:R-:W-:Y:S01]  /*2f60*/  UIADD3 UR23, UR15, UR25, URZ ;  /* 0x000000190f177290 */ /* 0x000fe2000fffe03f */
[----:B------:R-:W-:Y:S01]  /*2f70*/  CS2R R40, SRZ ;  /* 0x0000000000287805 */ /* 0x000fe2000001ff00 */
[----:B------:R-:W-:Y:S01]  /*2f80*/  UIADD3 UR18, UR15, UR19, URZ ;  /* 0x000000130f127290 */ /* 0x000fe2000fffe03f */
[----:B------:R-:W-:Y:S01]  /*2f90*/  CS2R R38, SRZ ;  /* 0x0000000000267805 */ /* 0x000fe2000001ff00 */
[----:B------:R-:W-:Y:S01]  /*2fa0*/  UIADD3 UR17, UR15, UR23, URZ ;  /* 0x000000170f117290 */ /* 0x000fe2000fffe03f */
[----:B------:R-:W-:Y:S02]  /*2fb0*/  CS2R R36, SRZ ;  /* 0x0000000000247805 */ /* 0x000fe4000001ff00 */
[----:B------:R-:W-:Y:S01]  /*2fc0*/  LEA R221, R2, UR4, 0x1 ;  /* 0x0000000402dd7c11 */ /* 0x000fe2000f8e08ff */
[----:B------:R-:W-:Y:S01]  /*2fd0*/  UIMAD UR33, UR29, 0x18, URZ ;  /* 0x000000181d2178a4 */ /* 0x000fe2000f8e023f */
[----:B------:R-:W-:Y:S01]  /*2fe0*/  LEA R220, R0, UR4, 0x1 ;  /* 0x0000000400dc7c11 */ /* 0x000fe2000f8e08ff */
[----:B------:R-:W-:-:S02]  /*2ff0*/  USHF.L.U32 UR32, UR29, 0x5, URZ ;  /* 0x000000051d207899 */ /* 0x000fc4000800063f */
[----:B------:R-:W-:Y:S02]  /*3000*/  UIMAD UR31, UR29, 0x28, URZ ;  /* 0x000000281d1f78a4 */ /* 0x000fe4000f8e023f */
[----:B------:R-:W-:Y:S01]  /*3010*/  UIMAD UR30, UR29, 0x30, URZ ;  /* 0x000000301d1e78a4 */ /* 0x000fe2000f8e023f */
[----:B------:R-:W-:Y:S01]  /*3020*/  UMOV UR13, UR38 ;  /* 0x00000026000d7c82 */ /* 0x000fe20008000000 */
[----:B------:R-:W-:Y:S02]  /*3030*/  UIMAD UR29, UR29, 0x38, URZ ;  /* 0x000000381d1d78a4 */ /* 0x000fe4000f8e023f */
[----:B------:R-:W-:Y:S02]  /*3040*/  UIADD3 UR28, UR15, UR24, URZ ;  /* 0x000000180f1c7290 */ /* 0x000fe4000fffe03f */
[----:B------:R-:W-:Y:S02]  /*3050*/  UIADD3 UR27, UR15, UR18, URZ ;  /* 0x000000120f1b7290 */ /* 0x000fe4000fffe03f */
[----:B------:R-:W-:Y:S01]  /*3060*/  UIADD3 UR26, UR15, UR17, URZ ;  /* 0x000000110f1a7290 */ /* 0x000fe2000fffe03f */
[----:B------:R-:W-:Y:S01]  /*3070*/  UMOV UR12, UR39 ;  /* 0x00000027000c7c82 */ /* 0x000fe20008000000 */
[----:B-1234-:R-:W-:-:S10]  /*3080*/  ULDC UR9, c[0x0][0x2ec] ;  /* 0x0000bb0000097ab9 */ /* 0x01efd40000000800 */
.L_x_9:
[----:B------:R-:W0:Y:S01]  /*3090*/  LDGDEPBAR ;  /* 0x00000000000079af */ /* 0x000e220000000000 */
[----:B------:R-:W-:Y:S01]  /*30a0*/  IMAD.IADD R0, R228, 0x1, R221 ;  /* 0x00000001e4007824 */ /* 0x000fe200078e02dd */
[----:B------:R-:W-:Y:S01]  /*30b0*/  PLOP3.LUT P0, PT, PT, PT, UP0, 0x80, 0x0 ;  /* 0x000000000000781c */ /* 0x000fe20003f0f008 */
[----:B------:R-:W-:Y:S05]  /*30c0*/  UISETP.GE.AND UP3, UPT, UR8, 0x1, UPT ;  /* 0x000000010800788c */ /* 0x000fea000bf66270 */
[----:B------:R-:W2:Y:S01]  /*30d0*/  LDL R2, [R1+0x1c] ;  /* 0x00001c0001027983 */ /* 0x000ea20000100800 */
[----:B------:R-:W-:Y:S02]  /*30e0*/  PLOP3.LUT P5, PT, PT, PT, UP0, 0x80, 0x0 ;  /* 0x000000000000781c */ /* 0x000fe40003faf008 */
[----:B------:R-:W-:Y:S02]  /*30f0*/  PLOP3.LUT P2, PT, PT, PT, UP0, 0x80, 0x0 ;  /* 0x000000000000781c */ /* 0x000fe40003f4f008 */
[----:B------:R-:W-:Y:S02]  /*3100*/  PLOP3.LUT P1, PT, PT, PT, UP0, 0x80, 0x0 ;  /* 0x000000000000781c */ /* 0x000fe40003f2f008 */
[----:B------:R-:W-:Y:S02]  /*3110*/  PLOP3.LUT P4, PT, PT, PT, UP0, 0x80, 0x0 ;  /* 0x000000000000781c */ /* 0x000fe40003f8f008 */
[C---:B-----5:R-:W-:Y:S02]  /*3120*/  FSETP.NEU.FTZ.AND P3, PT, R249.reuse, -INF , PT ;  /* 0xff800000f900780b */ /* 0x060fe40003f7d000 */
[----:B------:R-:W-:Y:S01]  /*3130*/  PLOP3.LUT P6, PT, PT, PT, UP0, 0x80, 0x0 ;  /* 0x000000000000781c */ /* 0x000fe20003fcf008 */
[----:B------:R-:W-:Y:S04]  /*3140*/  DEPBAR.LE SB0, 0x0 ;  /* 0x000080000000791a */ /* 0x000fe80000000000 */
[----:B------:R-:W-:Y:S06]  /*3150*/  BAR.SYNC.DEFER_BLOCKING 0x0 ;  /* 0x0000000000007b1d */ /* 0x000fec0000010000 */
[----:B------:R-:W-:Y:S08]  /*3160*/  LDSM.16.M88.4 R32, [R221] ;  /* 0x00000000dd20783b */ /* 0x000ff00000000200 */
[----:B------:R-:W1:Y:S08]  /*3170*/  LDSM.16.M88.4 R16, [R222+0x9000] ;  /* 0x00900000de10783b */ /* 0x000e700000000200 */
[----:B------:R-:W3:Y:S08]  /*3180*/  LDSM.16.M88.4 R28, [R221+0x800] ;  /* 0x00080000dd1c783b */ /* 0x000ef00000000200 */
[----:B------:R-:W4:Y:S08]  /*3190*/  LDSM.16.M88.4 R132, [R222+0x9400] ;  /* 0x00940000de84783b */ /* 0x000f300000000200 */
[----:B------:R-:W-:Y:S08]  /*31a0*/  LDSM.16.M88.4 R136, [R0] ;  /* 0x000000000088783b */ /* 0x000ff00000000200 */
[----:B------:R-:W4:Y:S01]  /*31b0*/  LDSM.16.M88.4 R140, [R223+0x9000] ;  /* 0x00900000df8c783b */ /* 0x000f220000000200 */
[-C--:B-1----:R-:W-:Y:S07]  /*31c0*/  HMMA.16816.F32 R4, R32, R16.reuse, RZ ;  /* 0x000000102004723c */ /* 0x082fee00000018ff */
[----:B------:R-:W1:Y:S01]  /*31d0*/  LDSM.16.M88.4 R144, [R0+0x800] ;  /* 0x000800000090783b */ /* 0x000e620000000200 */
[C---:B---3--:R-:W-:Y:S07]  /*31e0*/  HMMA.16816.F32 R8, R28.reuse, R16, RZ ;  /* 0x000000101c08723c */ /* 0x048fee00000018ff */
[----:B------:R-:W3:Y:S01]  /*31f0*/  LDSM.16.M88.4 R148, [R223+0x9400] ;  /* 0x00940000df94783b */ /* 0x000ee20000000200 */
[-C--:B------:R-:W-:Y:S07]  /*3200*/  HMMA.16816.F32 R12, R28, R18.reuse, RZ ;  /* 0x000000121c0c723c */ /* 0x080fee00000018ff */
[----:B------:R-:W-:Y:S01]  /*3210*/  LDSM.16.M88.4 R152, [R221+0x1000] ;  /* 0x00100000dd98783b */ /* 0x000fe20000000200 */
[C---:B------:R-:W-:Y:S07]  /*3220*/  HMMA.16816.F32 R16, R32.reuse, R18, RZ ;  /* 0x000000122010723c */ /* 0x040fee00000018ff */
[----:B------:R-:W3:Y:S01]  /*3230*/  LDSM.16.M88.4 R156, [R222+0xb000] ;  /* 0x00b00000de9c783b */ /* 0x000ee20000000200 */
[-C--:B----4-:R-:W-:Y:S06]  /*3240*/  HMMA.16816.F32 R20, R32, R132.reuse, RZ ;  /* 0x000000842014723c */ /* 0x090fec00000018ff */
[C---:B------:R-:W-:Y:S01]  /*3250*/  HMMA.16816.F32 R24, R28.reuse, R132, RZ ;  /* 0x000000841c18723c */ /* 0x040fe200000018ff */
[----:B------:R-:W4:Y:S05]  /*3260*/  LDSM.16.M88.4 R160, [R221+0x1800] ;  /* 0x00180000dda0783b */ /* 0x000f2a0000000200 */
[-C--:B------:R-:W-:Y:S03]  /*3270*/  HMMA.16816.F32 R28, R28, R134.reuse, RZ ;  /* 0x000000861c1c723c */ /* 0x080fe600000018ff */
[----:B------:R-:W-:Y:S03]  /*3280*/  LDSM.16.M88.4 R164, [R223+0xb000] ;  /* 0x00b00000dfa4783b */ /* 0x000fe60000000200 */
[----:B------:R-:W-:Y:S05]  /*3290*/  HMMA.16816.F32 R32, R32, R134, RZ ;  /* 0x000000862020723c */ /* 0x000fea00000018ff */
[----:B------:R-:W4:Y:S01]  /*32a0*/  LDSM.16.M88.4 R132, [R222+0xb400] ;  /* 0x00b40000de84783b */ /* 0x000f220000000200 */
[-C--:B------:R-:W-:Y:S06]  /*32b0*/  HMMA.16816.F32 R4, R136, R140.reuse, R4 ;  /* 0x0000008c8804723c */ /* 0x080fec0000001804 */
[C---:B-1----:R-:W-:Y:S01]  /*32c0*/  HMMA.16816.F32 R8, R144.reuse, R140, R8 ;  /* 0x0000008c9008723c */ /* 0x042fe20000001808 */
[----:B------:R-:W-:Y:S05]  /*32d0*/  LDSM.16.M88.4 R168, [R0+0x1800] ;  /* 0x0018000000a8783b */ /* 0x000fea0000000200 */
[-C--:B------:R-:W-:Y:S06]  /*32e0*/  HMMA.16816.F32 R12, R144, R142.reuse, R12 ;  /* 0x0000008e900c723c */ /* 0x080fec000000180c */
[C---:B------:R-:W-:Y:S01]  /*32f0*/  HMMA.16816.F32 R16, R136.reuse, R142, R16 ;  /* 0x0000008e8810723c */ /* 0x040fe20000001810 */
[----:B------:R-:W1:Y:S05]  /*3300*/  LDSM.16.M88.4 R140, [R0+0x1000] ;  /* 0x00100000008c783b */ /* 0x000e6a0000000200 */
[-C--:B---3--:R-:W-:Y:S06]  /*3310*/  HMMA.16816.F32 R20, R136, R148.reuse, R20 ;  /* 0x000000948814723c */ /* 0x088fec0000001814 */
[C---:B------:R-:W-:Y:S06]  /*3320*/  HMMA.16816.F32 R24, R144.reuse, R148, R24 ;  /* 0x000000949018723c */ /* 0x040fec0000001818 */
[-C--:B------:R-:W-:Y:S01]  /*3330*/  HMMA.16816.F32 R28, R144, R150.reuse, R28 ;  /* 0x00000096901c723c */ /* 0x080fe2000000181c */
[----:B------:R-:W-:Y:S05]  /*3340*/  LDSM.16.M88.4 R144, [R221+0x2000] ;  /* 0x00200000dd90783b */ /* 0x000fea0000000200 */
[----:B------:R-:W-:Y:S03]  /*3350*/  HMMA.16816.F32 R32, R136, R150, R32 ;  /* 0x000000968820723c */ /* 0x000fe60000001820 */
[----:B------:R-:W3:Y:S03]  /*3360*/  LDSM.16.M88.4 R136, [R223+0xb400] ;  /* 0x00b40000df88783b */ /* 0x000ee60000000200 */
[-C--:B------:R-:W-:Y:S05]  /*3370*/  HMMA.16816.F32 R4, R152, R156.reuse, R4 ;  /* 0x0000009c9804723c */ /* 0x080fea0000001804 */
[----:B------:R-:W3:Y:S01]  /*3380*/  LDSM.16.M88.4 R148, [R222+0xd000] ;  /* 0x00d00000de94783b */ /* 0x000ee20000000200 */
[C---:B----4-:R-:W-:Y:S06]  /*3390*/  HMMA.16816.F32 R8, R160.reuse, R156, R8 ;  /* 0x0000009ca008723c */ /* 0x050fec0000001808 */
[-C--:B------:R-:W-:Y:S06]  /*33a0*/  HMMA.16816.F32 R12, R160, R158.reuse, R12 ;  /* 0x0000009ea00c723c */ /* 0x080fec000000180c */
[C---:B------:R-:W-:Y:S01]  /*33b0*/  HMMA.16816.F32 R16, R152.reuse, R158, R16 ;  /* 0x0000009e9810723c */ /* 0x040fe20000001810 */
[----:B------:R-:W-:Y:S05]  /*33c0*/  LDSM.16.M88.4 R156, [R0+0x2000] ;  /* 0x00200000009c783b */ /* 0x000fea0000000200 */
[-C--:B------:R-:W-:Y:S06]  /*33d0*/  HMMA.16816.F32 R20, R152, R132.reuse, R20 ;  /* 0x000000849814723c */ /* 0x080fec0000001814 */
[C---:B------:R-:W-:Y:S06]  /*33e0*/  HMMA.16816.F32 R24, R160.reuse, R132, R24 ;  /* 0x00000084a018723c */ /* 0x040fec0000001818 */
[-C--:B------:R-:W-:Y:S01]  /*33f0*/  HMMA.16816.F32 R28, R160, R134.reuse, R28 ;  /* 0x00000086a01c723c */ /* 0x080fe2000000181c */
[----:B------:R-:W-:Y:S05]  /*3400*/  LDSM.16.M88.4 R160, [R223+0xd000] ;  /* 0x00d00000dfa0783b */ /* 0x000fea0000000200 */
[----:B------:R-:W-:Y:S03]  /*3410*/  HMMA.16816.F32 R32, R152, R134, R32 ;  /* 0x000000869820723c */ /* 0x000fe60000001820 */
[----:B------:R-:W4:Y:S03]  /*3420*/  LDSM.16.M88.4 R132, [R221+0x2800] ;  /* 0x00280000dd84783b */ /* 0x000f260000000200 */
[-C--:B-1----:R-:W-:Y:S05]  /*3430*/  HMMA.16816.F32 R4, R140, R164.reuse, R4 ;  /* 0x000000a48c04723c */ /* 0x082fea0000001804 */
[----:B------:R-:W1:Y:S01]  /*3440*/  LDSM.16.M88.4 R152, [R222+0xd400] ;  /* 0x00d40000de98783b */ /* 0x000e620000000200 */
[C---:B------:R-:W-:Y:S06]  /*3450*/  HMMA.16816.F32 R8, R168.reuse, R164, R8 ;  /* 0x000000a4a808723c */ /* 0x040fec0000001808 */
[-C--:B------:R-:W-:Y:S06]  /*3460*/  HMMA.16816.F32 R12, R168, R166.reuse, R12 ;  /* 0x000000a6a80c723c */ /* 0x080fec000000180c */
[C---:B------:R-:W-:Y:S06]  /*3470*/  HMMA.16816.F32 R16, R140.reuse, R166, R16 ;  /* 0x000000a68c10723c */ /* 0x040fec0000001810 */
[-C--:B---3--:R-:W-:Y:S06]  /*3480*/  HMMA.16816.F32 R20, R140, R136.reuse, R20 ;  /* 0x000000888c14723c */ /* 0x088fec0000001814 */
[C---:B------:R-:W-:Y:S06]  /*3490*/  HMMA.16816.F32 R24, R168.reuse, R136, R24 ;  /* 0x00000088a818723c */ /* 0x040fec0000001818 */
[-C--:B------:R-:W-:Y:S06]  /*34a0*/  HMMA.16816.F32 R28, R168, R138.reuse, R28 ;  /* 0x0000008aa81c723c */ /* 0x080fec000000181c */
[----:B------:R-:W-:Y:S01]  /*34b0*/  HMMA.16816.F32 R32, R140, R138, R32 ;  /* 0x0000008a8c20723c */ /* 0x000fe20000001820 */
[----:B------:R-:W3:Y:S04]  /*34c0*/  LDL R141, [R1+0x10] ;  /* 0x00001000018d7983 */ /* 0x000ee80000100800 */
[----:B------:R-:W2:Y:S01]  /*34d0*/  LDSM.16.M88.4 R136, [R0+0x2800] ;  /* 0x002800000088783b */ /* 0x000ea20000000200 */
[-C--:B------:R-:W-:Y:S06]  /*34e0*/  HMMA.16816.F32 R4, R144, R148.reuse, R4 ;  /* 0x000000949004723c */ /* 0x080fec0000001804 */
[C---:B----4-:R-:W-:Y:S01]  /*34f0*/  HMMA.16816.F32 R8, R132.reuse, R148, R8 ;  /* 0x000000948408723c */ /* 0x050fe20000001808 */
[----:B------:R-:W4:Y:S05]  /*3500*/  LDL R140, [R1+0xc] ;  /* 0x00000c00018c7983 */ /* 0x000f2a0000100800 */
[-C--:B------:R-:W-:Y:S06]  /*3510*/  HMMA.16816.F32 R12, R132, R150.reuse, R12 ;  /* 0x00000096840c723c */ /* 0x080fec000000180c */
[C---:B------:R-:W-:Y:S06]  /*3520*/  HMMA.16816.F32 R16, R144.reuse, R150, R16 ;  /* 0x000000969010723c */ /* 0x040fec0000001810 */
[-C--:B-1----:R-:W-:Y:S06]  /*3530*/  HMMA.16816.F32 R20, R144, R152.reuse, R20 ;  /* 0x000000989014723c */ /* 0x082fec0000001814 */
[C---:B------:R-:W-:Y:S06]  /*3540*/  HMMA.16816.F32 R24, R132.reuse, R152, R24 ;  /* 0x000000988418723c */ /* 0x040fec0000001818 */
[-C--:B------:R-:W-:Y:S06]  /*3550*/  HMMA.16816.F32 R28, R132, R154.reuse, R28 ;  /* 0x0000009a841c723c */ /* 0x080fec000000181c */
[----:B------:R-:W-:Y:S01]  /*3560*/  HMMA.16816.F32 R32, R144, R154, R32 ;  /* 0x0000009a9020723c */ /* 0x000fe20000001820 */
[----:B------:R-:W-:Y:S04]  /*3570*/  IMAD.U32 R134, RZ, RZ, UR35 ;  /* 0x00000023ff867e24 */ /* 0x000fe8000f8e00ff */
[----:B--2---:R-:W-:Y:S01]  /*3580*/  @P0 IMAD R134, R134, 0x80, R2 ;  /* 0x0000008086860824 */ /* 0x004fe200078e0202 */
[-C--:B------:R-:W-:Y:S01]  /*3590*/  HMMA.16816.F32 R4, R156, R160.reuse, R4 ;  /* 0x000000a09c04723c */ /* 0x080fe20000001804 */
[----:B------:R-:W-:Y:S04]  /*35a0*/  PLOP3.LUT P0, PT, PT, PT, UP0, 0x80, 0x0 ;  /* 0x000000000000781c */ /* 0x000fe80003f0f008 */
[C---:B------:R-:W-:Y:S01]  /*35b0*/  @P5 ISETP.GE.AND P5, PT, R134.reuse, UR5, PT ;  /* 0x0000000586005c0c */ /* 0x040fe2000bfa6270 */
[C---:B------:R-:W-:Y:S05]  /*35c0*/  HMMA.16816.F32 R8, R136.reuse, R160, R8 ;  /* 0x000000a08808723c */ /* 0x040fea0000001808 */
[----:B------:R-:W-:Y:S01]  /*35d0*/  @P2 VIADD R0, R134, 0x1 ;  /* 0x0000000186002836 */ /* 0x000fe20000000000 */
[-C--:B------:R-:W-:Y:S03]  /*35e0*/  HMMA.16816.F32 R12, R136, R162.reuse, R12 ;  /* 0x000000a2880c723c */ /* 0x080fe6000000180c */
[----:B------:R-:W-:Y:S02]  /*35f0*/  FSETP.NEU.FTZ.AND P2, PT, R250, -INF , PT ;  /* 0xff800000fa00780b */ /* 0x000fe40003f5d000 */
[----:B------:R-:W-:Y:S01]  /*3600*/  @P4 ISETP.GE.AND P4, PT, R0, UR5, PT ;  /* 0x0000000500004c0c */ /* 0x000fe2000bf86270 */
[C---:B------:R-:W-:Y:S05]  /*3610*/  HMMA.16816.F32 R16, R156.reuse, R162, R16 ;  /* 0x000000a29c10723c */ /* 0x040fea0000001810 */
[----:B------:R-:W-:Y:S01]  /*3620*/  FMUL.FTZ R133, R249, 1.4426950216293334961 ;  /* 0x3fb8aa3bf9857820 */ /* 0x000fe20000410000 */
[----:B------:R-:W-:Y:S01]  /*3630*/  @P1 FSEL R4, R4, -INF , !P5 ;  /* 0xff80000004041808 */ /* 0x000fe20006800000 */
[----:B------:R-:W-:Y:S01]  /*3640*/  FMUL.FTZ R132, R250, 1.4426950216293334961 ;  /* 0x3fb8aa3bfa847820 */ /* 0x000fe20000410000 */
[----:B------:R-:W-:Y:S03]  /*3650*/  PLOP3.LUT P1, PT, PT, PT, UP0, 0x80, 0x0 ;  /* 0x000000000000781c */ /* 0x000fe60003f2f008 */
[----:B------:R-:W-:Y:S01]  /*3660*/  @P0 FSEL R5, R5, -INF , !P4 ;  /* 0xff80000005050808 */ /* 0x000fe20006000000 */
[----:B------:R-:W-:Y:S01]  /*3670*/  FMUL.FTZ R2, R247, 1.4426950216293334961 ;  /* 0x3fb8aa3bf7027820 */ /* 0x000fe20000410000 */
[----:B------:R-:W-:Y:S01]  /*3680*/  PLOP3.LUT P0, PT, PT, PT, UP0, 0x80, 0x0 ;  /* 0x000000000000781c */ /* 0x000fe20003f0f008 */
[----:B------:R-:W-:Y:S01]  /*3690*/  FMUL.FTZ R0, R248, 1.4426950216293334961 ;  /* 0x3fb8aa3bf8007820 */ /* 0x000fe20000410000 */
[----:B------:R-:W-:Y:S02]  /*36a0*/  FSEL R133, R133, RZ, P3 ;  /* 0x000000ff85857208 */ /* 0x000fe40001800000 */
[----:B------:R-:W-:Y:S02]  /*36b0*/  FSEL R132, R132, RZ, P2 ;  /* 0x000000ff84847208 */ /* 0x000fe40001000000 */
[----:B------:R-:W-:Y:S01]  /*36c0*/  PLOP3.LUT P2, PT, PT, PT, UP0, 0x80, 0x0 ;  /* 0x000000000000781c */ /* 0x000fe20003f4f008 */
[--C-:B------:R-:W-:Y:S01]  /*36d0*/  FFMA.FTZ R4, R4, UR9, -R133.reuse ;  /* 0x0000000904047c23 */ /* 0x100fe20008010885 */
[----:B------:R-:W-:Y:S01]  /*36e0*/  @P1 FSEL R6, R6, -INF , !P5 ;  /* 0xff80000006061808 */ /* 0x000fe20006800000 */
[--C-:B------:R-:W-:Y:S01]  /*36f0*/  FFMA.FTZ R5, R5, UR9, -R133.reuse ;  /* 0x0000000905057c23 */ /* 0x100fe20008010885 */
[----:B------:R-:W-:Y:S01]  /*3700*/  PLOP3.LUT P1, PT, PT, PT, UP0, 0x80, 0x0 ;  /* 0x000000000000781c */ /* 0x000fe20003f2f008 */
[----:B------:R1:W-:Y:S01]  /*3710*/  MUFU.EX2 R170, R4 ;  /* 0x0000000400aa7308 */ /* 0x0003e20000000800 */
[----:B------:R-:W-:Y:S01]  /*3720*/  PLOP3.LUT P3, PT, PT, PT, UP0, 0x80, 0x0 ;  /* 0x000000000000781c */ /* 0x000fe20003f6f008 */
[--C-:B------:R-:W-:Y:S01]  /*3730*/  FFMA.FTZ R6, R6, UR9, -R132.reuse ;  /* 0x0000000906067c23 */ /* 0x100fe20008010884 */
[----:B------:R-:W-:Y:S02]  /*3740*/  @P0 FSEL R7, R7, -INF , !P4 ;  /* 0xff80000007070808 */ /* 0x000fe40006000000 */
[----:B------:R-:W-:Y:S03]  /*3750*/  FSETP.NEU.FTZ.AND P0, PT, R247, -INF , PT ;  /* 0xff800000f700780b */ /* 0x000fe60003f1d000 */
[----:B------:R-:W-:Y:S01]  /*3760*/  FFMA.FTZ R7, R7, UR9, -R132 ;  /* 0x0000000907077c23 */ /* 0x000fe20008010884 */
[----:B------:R-:W-:Y:S01]  /*3770*/  FSEL R2, R2, RZ, P0 ;  /* 0x000000ff02027208 */ /* 0x000fe20000000000 */
[----:B------:R-:W-:Y:S01]  /*3780*/  MUFU.EX2 R244, R5 ;  /* 0x0000000500f47308 */ /* 0x000fe20000000800 */
[----:B------:R-:W-:Y:S02]  /*3790*/  @P2 FSEL R9, R9, -INF , !P4 ;  /* 0xff80000009092808 */ /* 0x000fe40006000000 */
[----:B------:R-:W-:Y:S02]  /*37a0*/  @P1 FSEL R8, R8, -INF , !P5 ;  /* 0xff80000008081808 */ /* 0x000fe40006800000 */
[----:B------:R-:W-:Y:S01]  /*37b0*/  PLOP3.LUT P1, PT, PT, PT, UP0, 0x80, 0x0 ;  /* 0x000000000000781c */ /* 0x000fe20003f2f008 */
[--C-:B------:R-:W-:Y:S01]  /*37c0*/  FFMA.FTZ R9, R9, UR9, -R2.reuse ;  /* 0x0000000909097c23 */ /* 0x100fe20008010802 */
[----:B------:R-:W-:Y:S01]  /*37d0*/  FSETP.NEU.FTZ.AND P2, PT, R248, -INF , PT ;  /* 0xff800000f800780b */ /* 0x000fe20003f5d000 */
[----:B------:R-:W-:Y:S02]  /*37e0*/  FFMA.FTZ R8, R8, UR9, -R2 ;  /* 0x0000000908087c23 */ /* 0x000fe40008010802 */
[----:B------:R-:W-:Y:S01]  /*37f0*/  MUFU.EX2 R246, R6 ;  /* 0x0000000600f67308 */ /* 0x000fe20000000800 */
[----:B------:R-:W-:Y:S01]  /*3800*/  PLOP3.LUT P0, PT, PT, PT, UP0, 0x80, 0x0 ;  /* 0x000000000000781c */ /* 0x000fe20003f0f008 */
[----:B-1----:R-:W-:Y:S01]  /*3810*/  @P3 VIADD R4, R134, 0x8 ;  /* 0x0000000886043836 */ /* 0x002fe20000000000 */
[----:B------:R-:W-:Y:S02]  /*3820*/  FSEL R0, R0, RZ, P2 ;  /* 0x000000ff00007208 */ /* 0x000fe40001000000 */
[----:B------:R-:W-:Y:S02]  /*3830*/  PLOP3.LUT P2, PT, PT, PT, UP0, 0x80, 0x0 ;  /* 0x000000000000781c */ /* 0x000fe40003f4f008 */
[----:B------:R-:W-:Y:S03]  /*3840*/  @P6 ISETP.GE.AND P6, PT, R4, UR5, PT ;  /* 0x0000000504006c0c */ /* 0x000fe6000bfc6270 */
[----:B------:R1:W-:Y:S01]  /*3850*/  MUFU.EX2 R245, R7 ;  /* 0x0000000700f57308 */ /* 0x0003e20000000800 */
[----:B------:R-:W-:Y:S02]  /*3860*/  @P1 FSEL R10, R10, -INF , !P5 ;  /* 0xff8000000a0a1808 */ /* 0x000fe40006800000 */
[----:B------:R-:W-:Y:S02]  /*3870*/  PLOP3.LUT P1, PT, PT, PT, UP0, 0x80, 0x0 ;  /* 0x000000000000781c */ /* 0x000fe40003f2f008 */
[----:B------:R-:W-:Y:S01]  /*3880*/  PLOP3.LUT P5, PT, PT, PT, UP0, 0x80, 0x0 ;  /* 0x000000000000781c */ /* 0x000fe20003faf008 */
[--C-:B------:R-:W-:Y:S01]  /*3890*/  FFMA.FTZ R10, R10, UR9, -R0.reuse ;  /* 0x000000090a0a7c23 */ /* 0x100fe20008010800 */
[----:B------:R-:W-:Y:S03]  /*38a0*/  @P0 FSEL R11, R11, -INF , !P4 ;  /* 0xff8000000b0b0808 */ /* 0x000fe60006000000 */
[----:B------:R2:W-:Y:S01]  /*38b0*/  MUFU.EX2 R161, R8 ;  /* 0x0000000800a17308 */ /* 0x0005e20000000800 */
[----:B------:R-:W-:Y:S02]  /*38c0*/  PLOP3.LUT P0, PT, PT, PT, UP0, 0x80, 0x0 ;  /* 0x000000000000781c */ /* 0x000fe40003f0f008 */
[----:B------:R-:W-:Y:S01]  /*38d0*/  PLOP3.LUT P3, PT, PT, PT, UP0, 0x80, 0x0 ;  /* 0x000000000000781c */ /* 0x000fe20003f6f008 */
[----:B------:R-:W-:Y:S01]  /*38e0*/  FFMA.FTZ R11, R11, UR9, -R0 ;  /* 0x000000090b0b7c23 */ /* 0x000fe20008010800 */
[----:B------:R-:W-:Y:S02]  /*38f0*/  PLOP3.LUT P4, PT, PT, PT, UP0, 0x80, 0x0 ;  /* 0x000000000000781c */ /* 0x000fe40003f8f008 */
[----:B------:R-:W-:Y:S01]  /*3900*/  @P1 FSEL R12, R12, -INF , !P6 ;  /* 0xff8000000c0c1808 */ /* 0x000fe20007000000 */
[----:B-1----:R-:W1:Y:S01]  /*3910*/  LDSM.16.M88.4 R4, [R223+0xd400] ;  /* 0x00d40000df04783b */ /* 0x002e620000000200 */
[----:B------:R-:W-:Y:S01]  /*3920*/  PLOP3.LUT P1, PT, PT, PT, UP0, 0x80, 0x0 ;  /* 0x000000000000781c */ /* 0x000fe20003f2f008 */
[----:B------:R-:W1:Y:S02]  /*3930*/  MUFU.EX2 R155, R9 ;  /* 0x00000009009b7308 */ /* 0x000e640000000800 */
[----:B------:R-:W-:Y:S01]  /*3940*/  FFMA.FTZ R12, R12, UR9, -R2 ;  /* 0x000000090c0c7c23 */ /* 0x000fe20008010802 */
[----:B--2---:R-:W-:Y:S01]  /*3950*/  @P2 VIADD R8, R134, 0x9 ;  /* 0x0000000986082836 */ /* 0x004fe20000000000 */
[----:B------:R-:W-:Y:S06]  /*3960*/  PLOP3.LUT P2, PT, PT, PT, UP0, 0x80, 0x0 ;  /* 0x000000000000781c */ /* 0x000fec0003f4f008 */
[----:B------:R-:W-:Y:S01]  /*3970*/  MUFU.EX2 R165, R10 ;  /* 0x0000000a00a57308 */ /* 0x000fe20000000800 */
[----:B------:R-:W-:Y:S01]  /*3980*/  @P5 ISETP.GE.AND P5, PT, R8, UR5, PT ;  /* 0x0000000508005c0c */ /* 0x000fe2000bfa6270 */
[----:B------:R-:W-:Y:S01]  /*3990*/  @P3 VIADD R8, R134, 0x10 ;  /* 0x0000001086083836 */ /* 0x000fe20000000000 */
[----:B------:R-:W-:Y:S02]  /*39a0*/  @P1 FSEL R14, R14, -INF , !P6 ;  /* 0xff8000000e0e1808 */ /* 0x000fe40007000000 */
[----:B------:R-:W-:Y:S05]  /*39b0*/  @P0 FSEL R13, R13, -INF , !P5 ;  /* 0xff8000000d0d0808 */ /* 0x000fea0006800000 */
[----:B------:R-:W-:Y:S01]  /*39c0*/  MUFU.EX2 R164, R11 ;  /* 0x0000000b00a47308 */ /* 0x000fe20000000800 */
[----:B------:R-:W-:Y:S01]  /*39d0*/  PLOP3.LUT P0, PT, PT, PT, UP0, 0x80, 0x0 ;  /* 0x000000000000781c */ /* 0x000fe20003f0f008 */
[----:B------:R-:W-:Y:S01]  /*39e0*/  FFMA.FTZ R14, R14, UR9, -R0 ;  /* 0x000000090e0e7c23 */ /* 0x000fe20008010800 */
[----:B------:R-:W-:Y:S01]  /*39f0*/  PLOP3.LUT P1, PT, PT, PT, UP0, 0x80, 0x0 ;  /* 0x000000000000781c */ /* 0x000fe20003f2f008 */
[----:B------:R-:W-:Y:S01]  /*3a00*/  FFMA.FTZ R13, R13, UR9, -R2 ;  /* 0x000000090d0d7c23 */ /* 0x000fe20008010802 */
[----:B------:R-:W-:Y:S02]  /*3a10*/  @P4 ISETP.GE.AND P4, PT, R8, UR5, PT ;  /* 0x0000000508004c0c */ /* 0x000fe4000bf86270 */
[----:B------:R-:W-:Y:S03]  /*3a20*/  PLOP3.LUT P3, PT, PT, PT, UP0, 0x80, 0x0 ;  /* 0x000000000000781c */ /* 0x000fe60003f6f008 */
[----:B------:R-:W-:Y:S04]  /*3a30*/  MUFU.EX2 R154, R12 ;  /* 0x0000000c009a7308 */ /* 0x000fe80000000800 */
[----:B------:R-:W-:Y:S02]  /*3a40*/  @P0 FSEL R15, R15, -INF , !P5 ;  /* 0xff8000000f0f0808 */ /* 0x000fe40006800000 */
[----:B------:R-:W-:Y:S04]  /*3a50*/  PLOP3.LUT P0, PT, PT, PT, UP0, 0x80, 0x0 ;  /* 0x000000000000781c */ /* 0x000fe80003f0f008 */
[----:B------:R-:W-:Y:S01]  /*3a60*/  MUFU.EX2 R153, R13 ;  /* 0x0000000d00997308 */ /* 0x000fe20000000800 */
[----:B------:R-:W-:Y:S01]  /*3a70*/  @P1 FSEL R16, R16, -INF , !P6 ;  /* 0xff80000010101808 */ /* 0x000fe20007000000 */
[----:B------:R-:W-:Y:S01]  /*3a80*/  FFMA.FTZ R15, R15, UR9, -R0 ;  /* 0x000000090f0f7c23 */ /* 0x000fe20008010800 */
[----:B------:R-:W-:Y:S01]  /*3a90*/  PLOP3.LUT P1, PT, PT, PT, UP0, 0x80, 0x0 ;  /* 0x000000000000781c */ /* 0x000fe20003f2f008 */
[-C--:B-1----:R-:W-:Y:S03]  /*3aa0*/  HMMA.16816.F32 R20, R156, R4.reuse, R20 ;  /* 0x000000049c14723c */ /* 0x082fe60000001814 */
[--C-:B------:R-:W-:Y:S03]  /*3ab0*/  FFMA.FTZ R16, R16, UR9, -R133.reuse ;  /* 0x0000000910107c23 */ /* 0x100fe60008010885 */
[----:B------:R-:W-:Y:S01]  /*3ac0*/  MUFU.EX2 R162, R14 ;  /* 0x0000000e00a27308 */ /* 0x000fe20000000800 */
[C---:B------:R-:W-:Y:S04]  /*3ad0*/  HMMA.16816.F32 R24, R136.reuse, R4, R24 ;  /* 0x000000048818723c */ /* 0x040fe80000001818 */
[----:B------:R-:W-:Y:S02]  /*3ae0*/  @P0 FSEL R17, R17, -INF , !P5 ;  /* 0xff80000011110808 */ /* 0x000fe40006800000 */
[-C--:B------:R-:W-:Y:S01]  /*3af0*/  HMMA.16816.F32 R28, R136, R6.reuse, R28 ;  /* 0x00000006881c723c */ /* 0x080fe2000000181c */
[----:B------:R-:W-:Y:S02]  /*3b00*/  PLOP3.LUT P0, PT, PT, PT, UP0, 0x80, 0x0 ;  /* 0x000000000000781c */ /* 0x000fe40003f0f008 */
[----:B------:R-:W-:Y:S02]  /*3b10*/  MUFU.EX2 R168, R16 ;  /* 0x0000001000a87308 */ /* 0x000fe40000000800 */
[----:B------:R-:W-:Y:S01]  /*3b20*/  @P1 FSEL R18, R18, -INF , !P6 ;  /* 0xff80000012121808 */ /* 0x000fe20007000000 */
[----:B------:R-:W-:Y:S01]  /*3b30*/  HMMA.16816.F32 R32, R156, R6, R32 ;  /* 0x000000069c20723c */ /* 0x000fe20000001820 */
[----:B------:R-:W-:Y:S02]  /*3b40*/  PLOP3.LUT P1, PT, PT, PT, UP0, 0x80, 0x0 ;  /* 0x000000000000781c */ /* 0x000fe40003f2f008 */
[----:B------:R-:W-:Y:S04]  /*3b50*/  PLOP3.LUT P6, PT, PT, PT, UP0, 0x80, 0x0 ;  /* 0x000000000000781c */ /* 0x000fe80003fcf008 */
[----:B------:R-:W-:Y:S01]  /*3b60*/  MUFU.EX2 R160, R15 ;  /* 0x0000000f00a07308 */ /* 0x000fe20000000800 */
[----:B------:R-:W-:Y:S01]  /*3b70*/  @P2 VIADD R4, R134, 0x11 ;  /* 0x0000001186042836 */ /* 0x000fe20000000000 */
[----:B------:R-:W-:Y:S02]  /*3b80*/  PLOP3.LUT P2, PT, PT, PT, UP0, 0x80, 0x0 ;  /* 0x000000000000781c */ /* 0x000fe40003f4f008 */
[--C-:B------:R-:W-:Y:S01]  /*3b90*/  FFMA.FTZ R17, R17, UR9, -R133.reuse ;  /* 0x0000000911117c23 */ /* 0x100fe20008010885 */
[----:B------:R-:W-:Y:S02]  /*3ba0*/  @P0 FSEL R19, R19, -INF , !P5 ;  /* 0xff80000013130808 */ /* 0x000fe40006800000 */
[----:B------:R-:W-:Y:S01]  /*3bb0*/  PLOP3.LUT P0, PT, PT, PT, UP0, 0x80, 0x0 ;  /* 0x000000000000781c */ /* 0x000fe20003f0f008 */
[--C-:B------:R-:W-:Y:S01]  /*3bc0*/  FFMA.FTZ R18, R18, UR9, -R132.reuse ;  /* 0x0000000912127c23 */ /* 0x100fe20008010884 */
[----:B------:R-:W-:Y:S01]  /*3bd0*/  PLOP3.LUT P5, PT, PT, PT, UP0, 0x80, 0x0 ;  /* 0x000000000000781c */ /* 0x000fe20003faf008 */
[----:B------:R-:W-:Y:S01]  /*3be0*/  MUFU.EX2 R167, R17 ;  /* 0x0000001100a77308 */ /* 0x000fe20000000800 */
[----:B------:R-:W-:Y:S01]  /*3bf0*/  @P1 FSEL R20, R20, -INF , !P4 ;  /* 0xff80000014141808 */ /* 0x000fe20006000000 */
[--C-:B------:R-:W-:Y:S01]  /*3c00*/  FFMA.FTZ R19, R19, UR9, -R132.reuse ;  /* 0x0000000913137c23 */ /* 0x100fe20008010884 */
[----:B------:R-:W-:Y:S02]  /*3c10*/  @P6 ISETP.GE.AND P6, PT, R4, UR5, PT ;  /* 0x0000000504006c0c */ /* 0x000fe4000bfc6270 */
[----:B------:R-:W-:Y:S01]  /*3c20*/  PLOP3.LUT P1, PT, PT, PT, UP0, 0x80, 0x0 ;  /* 0x000000000000781c */ /* 0x000fe20003f2f008 */
[--C-:B------:R-:W-:Y:S01]  /*3c30*/  FFMA.FTZ R20, R20, UR9, -R133.reuse ;  /* 0x0000000914147c23 */ /* 0x100fe20008010885 */
[----:B------:R-:W-:Y:S03]  /*3c40*/  @P2 FSEL R22, R22, -INF , !P4 ;  /* 0xff80000016162808 */ /* 0x000fe60006000000 */
[----:B------:R-:W-:Y:S01]  /*3c50*/  MUFU.EX2 R243, R18 ;  /* 0x0000001200f37308 */ /* 0x000fe20000000800 */
[----:B------:R-:W-:Y:S02]  /*3c60*/  PLOP3.LUT P2, PT, PT, PT, UP0, 0x80, 0x0 ;  /* 0x000000000000781c */ /* 0x000fe40003f4f008 */
[----:B------:R-:W-:Y:S01]  /*3c70*/  @P0 FSEL R21, R21, -INF , !P6 ;  /* 0xff80000015150808 */ /* 0x000fe20007000000 */
[--C-:B------:R-:W-:Y:S01]  /*3c80*/  FFMA.FTZ R22, R22, UR9, -R132.reuse ;  /* 0x0000000916167c23 */ /* 0x100fe20008010884 */
[----:B------:R-:W-:Y:S02]  /*3c90*/  PLOP3.LUT P0, PT, PT, PT, UP0, 0x80, 0x0 ;  /* 0x000000000000781c */ /* 0x000fe40003f0f008 */
[----:B------:R-:W-:Y:S03]  /*3ca0*/  F2FP.F16.F32.PACK_AB R5, R155, R161 ;  /* 0x000000a19b05723e */ /* 0x000fe600000000ff */
[----:B------:R-:W1:Y:S01]  /*3cb0*/  MUFU.EX2 R242, R19 ;  /* 0x0000001300f27308 */ /* 0x000e620000000800 */
[--C-:B------:R-:W-:Y:S01]  /*3cc0*/  FFMA.FTZ R21, R21, UR9, -R133.reuse ;  /* 0x0000000915157c23 */ /* 0x100fe20008010885 */
[----:B------:R-:W-:Y:S02]  /*3cd0*/  @P1 FSEL R23, R23, -INF , !P6 ;  /* 0xff80000017171808 */ /* 0x000fe40007000000 */
[----:B------:R-:W-:Y:S02]  /*3ce0*/  PLOP3.LUT P1, PT, PT, PT, UP0, 0x80, 0x0 ;  /* 0x000000000000781c */ /* 0x000fe40003f2f008 */
[----:B------:R-:W-:Y:S01]  /*3cf0*/  @P2 FSEL R25, R25, -INF , !P6 ;  /* 0xff80000019192808 */ /* 0x000fe20007000000 */
[----:B------:R-:W-:Y:S01]  /*3d00*/  FFMA.FTZ R23, R23, UR9, -R132 ;  /* 0x0000000917177c23 */ /* 0x000fe20008010884 */
[----:B------:R-:W-:Y:S02]  /*3d10*/  PLOP3.LUT P2, PT, PT, PT, UP0, 0x80, 0x0 ;  /* 0x000000000000781c */ /* 0x000fe40003f4f008 */
[----:B------:R-:W-:Y:S01]  /*3d20*/  MUFU.EX2 R166, R20 ;  /* 0x0000001400a67308 */ /* 0x000fe20000000800 */
[----:B------:R-:W-:Y:S01]  /*3d30*/  @P0 FSEL R24, R24, -INF , !P4 ;  /* 0xff80000018180808 */ /* 0x000fe20006000000 */
[--C-:B------:R-:W-:Y:S01]  /*3d40*/  FFMA.FTZ R25, R25, UR9, -R2.reuse ;  /* 0x0000000919197c23 */ /* 0x100fe20008010802 */
[----:B------:R-:W-:Y:S03]  /*3d50*/  PLOP3.LUT P0, PT, PT, PT, UP0, 0x80, 0x0 ;  /* 0x000000000000781c */ /* 0x000fe60003f0f008 */
[----:B------:R-:W-:Y:S01]  /*3d60*/  FFMA.FTZ R24, R24, UR9, -R2 ;  /* 0x0000000918187c23 */ /* 0x000fe20008010802 */
[----:B------:R-:W-:Y:S03]  /*3d70*/  @P1 FSEL R26, R26, -INF , !P4 ;  /* 0xff8000001a1a1808 */ /* 0x000fe60006000000 */
[----:B------:R-:W-:Y:S01]  /*3d80*/  MUFU.EX2 R163, R21 ;  /* 0x0000001500a37308 */ /* 0x000fe20000000800 */
[----:B------:R-:W-:Y:S02]  /*3d90*/  PLOP3.LUT P4, PT, PT, PT, UP0, 0x80, 0x0 ;  /* 0x000000000000781c */ /* 0x000fe40003f8f008 */
[----:B------:R-:W-:Y:S01]  /*3da0*/  PLOP3.LUT P1, PT, PT, PT, UP0, 0x80, 0x0 ;  /* 0x000000000000781c */ /* 0x000fe20003f2f008 */
[--C-:B------:R-:W-:Y:S01]  /*3db0*/  FFMA.FTZ R26, R26, UR9, -R0.reuse ;  /* 0x000000091a1a7c23 */ /* 0x100fe20008010800 */
[----:B------:R-:W-:Y:S01]  /*3dc0*/  @P2 FSEL R27, R27, -INF , !P6 ;  /* 0xff8000001b1b2808 */ /* 0x000fe20007000000 */
[C---:B------:R-:W-:Y:S01]  /*3dd0*/  @P0 VIADD R4, R134.reuse, 0x18 ;  /* 0x0000001886040836 */ /* 0x040fe20000000000 */
[----:B------:R-:W-:Y:S01]  /*3de0*/  PLOP3.LUT P0, PT, PT, PT, UP0, 0x80, 0x0 ;  /* 0x000000000000781c */ /* 0x000fe20003f0f008 */
[----:B------:R-:W-:Y:S01]  /*3df0*/  @P5 VIADD R134, R134, 0x19 ;  /* 0x0000001986865836 */ /* 0x000fe20000000000 */
[----:B------:R-:W-:Y:S01]  /*3e00*/  PLOP3.LUT P2, PT, PT, PT, UP0, 0x80, 0x0 ;  /* 0x000000000000781c */ /* 0x000fe20003f4f008 */
[----:B------:R-:W-:Y:S01]  /*3e10*/  MUFU.EX2 R171, R22 ;  /* 0x0000001600ab7308 */ /* 0x000fe20000000800 */
[----:B------:R-:W-:Y:S01]  /*3e20*/  @P3 ISETP.GE.AND P3, PT, R4, UR5, PT ;  /* 0x0000000504003c0c */ /* 0x000fe2000bf66270 */
[----:B------:R-:W-:Y:S02]  /*3e30*/  FFMA.FTZ R27, R27, UR9, -R0 ;  /* 0x000000091b1b7c23 */ /* 0x000fe40008010800 */
[----:B------:R-:W-:Y:S02]  /*3e40*/  @P4 ISETP.GE.AND P4, PT, R134, UR5, PT ;  /* 0x0000000586004c0c */ /* 0x000fe4000bf86270 */
[----:B------:R-:W-:Y:S02]  /*3e50*/  @P1 FSEL R28, R28, -INF , !P3 ;  /* 0xff8000001c1c1808 */ /* 0x000fe40005800000 */
[----:B------:R-:W-:Y:S02]  /*3e60*/  F2FP.F16.F32.PACK_AB R4, R245, R246 ;  /* 0x000000f6f504723e */ /* 0x000fe400000000ff */
[----:B------:R-:W-:Y:S01]  /*3e70*/  MUFU.EX2 R169, R23 ;  /* 0x0000001700a97308 */ /* 0x000fe20000000800 */
[----:B------:R-:W-:Y:S01]  /*3e80*/  PLOP3.LUT P1, PT, PT, PT, UP0, 0x80, 0x0 ;  /* 0x000000000000781c */ /* 0x000fe20003f2f008 */
[--C-:B------:R-:W-:Y:S01]  /*3e90*/  FFMA.FTZ R28, R28, UR9, -R2.reuse ;  /* 0x000000091c1c7c23 */ /* 0x100fe20008010802 */
[----:B------:R-:W-:Y:S01]  /*3ea0*/  @P0 FSEL R29, R29, -INF , !P4 ;  /* 0xff8000001d1d0808 */ /* 0x000fe20006000000 */
[----:B------:R2:W-:Y:S01]  /*3eb0*/  STS [R234+0x13400], R4 ;  /* 0x01340004ea007388 */ /* 0x0005e20000000800 */
[----:B------:R-:W-:Y:S02]  /*3ec0*/  PLOP3.LUT P0, PT, PT, PT, UP0, 0x80, 0x0 ;  /* 0x000000000000781c */ /* 0x000fe40003f0f008 */
[----:B-1----:R-:W-:Y:S01]  /*3ed0*/  F2FP.F16.F32.PACK_AB R6, R242, R243 ;  /* 0x000000f3f206723e */ /* 0x002fe200000000ff */
[----:B------:R-:W-:Y:S01]  /*3ee0*/  FFMA.FTZ R2, R29, UR9, -R2 ;  /* 0x000000091d027c23 */ /* 0x000fe20008010802 */
[----:B------:R-:W-:Y:S01]  /*3ef0*/  @P2 FSEL R32, R32, -INF , !P3 ;  /* 0xff80000020202808 */ /* 0x000fe20005800000 */
[----:B------:R-:W-:Y:S01]  /*3f00*/  MUFU.EX2 R150, R24 ;  /* 0x0000001800967308 */ /* 0x000fe20000000800 */
[----:B------:R-:W-:Y:S03]  /*3f10*/  PLOP3.LUT P2, PT, PT, PT, UP0, 0x80, 0x0 ;  /* 0x000000000000781c */ /* 0x000fe60003f4f008 */
[----:B------:R-:W-:Y:S01]  /*3f20*/  @P1 FSEL R33, R33, -INF , !P4 ;  /* 0xff80000021211808 */ /* 0x000fe20006000000 */
[--C-:B------:R-:W-:Y:S01]  /*3f30*/  FFMA.FTZ R32, R32, UR9, -R133.reuse ;  /* 0x0000000920207c23 */ /* 0x100fe20008010885 */
[----:B------:R-:W-:Y:S04]  /*3f40*/  PLOP3.LUT P1, PT, PT, PT, UP0, 0x80, 0x0 ;  /* 0x000000000000781c */ /* 0x000fe80003f2f008 */
[----:B------:R1:W-:Y:S01]  /*3f50*/  MUFU.EX2 R143, R2 ;  /* 0x00000002008f7308 */ /* 0x0003e20000000800 */
[----:B------:R-:W-:Y:S01]  /*3f60*/  @P0 FSEL R34, R34, -INF , !P3 ;  /* 0xff80000022220808 */ /* 0x000fe20005800000 */
[----:B------:R-:W-:Y:S01]  /*3f70*/  FFMA.FTZ R133, R33, UR9, -R133 ;  /* 0x0000000921857c23 */ /* 0x000fe20008010885 */
[----:B------:R-:W-:Y:S02]  /*3f80*/  PLOP3.LUT P0, PT, PT, PT, UP0, 0x80, 0x0 ;  /* 0x000000000000781c */ /* 0x000fe40003f0f008 */
[----:B------:R-:W-:Y:S01]  /*3f90*/  @P2 FSEL R35, R35, -INF , !P4 ;  /* 0xff80000023232808 */ /* 0x000fe20006000000 */
[--C-:B------:R-:W-:Y:S04]  /*3fa0*/  FFMA.FTZ R34, R34, UR9, -R132.reuse ;  /* 0x0000000922227c23 */ /* 0x100fe80008010884 */
[----:B------:R-:W-:Y:S01]  /*3fb0*/  MUFU.EX2 R157, R32 ;  /* 0x00000020009d7308 */ /* 0x000fe20000000800 */
[----:B--2---:R-:W-:Y:S01]  /*3fc0*/  F2FP.F16.F32.PACK_AB R4, R164, R165 ;  /* 0x000000a5a404723e */ /* 0x004fe200000000ff */
[----:B------:R-:W-:Y:S01]  /*3fd0*/  FFMA.FTZ R132, R35, UR9, -R132 ;  /* 0x0000000923847c23 */ /* 0x000fe20008010884 */
[----:B------:R-:W-:Y:S02]  /*3fe0*/  @P1 FSEL R30, R30, -INF , !P3 ;  /* 0xff8000001e1e1808 */ /* 0x000fe40005800000 */
[----:B------:R-:W-:Y:S05]  /*3ff0*/  PLOP3.LUT P1, PT, PT, PT, UP3, 0x80, 0x0 ;  /* 0x000000000000781c */ /* 0x000fea0003f2f038 */
[----:B------:R-:W-:Y:S01]  /*4000*/  MUFU.EX2 R156, R133 ;  /* 0x00000085009c7308 */ /* 0x000fe20000000800 */
[----:B-1----:R-:W-:Y:S01]  /*4010*/  F2FP.F16.F32.PACK_AB R2, R244, R170 ;  /* 0x000000aaf402723e */ /* 0x002fe200000000ff */
[--C-:B------:R-:W-:Y:S01]  /*4020*/  FFMA.FTZ R30, R30, UR9, -R0.reuse ;  /* 0x000000091e1e7c23 */ /* 0x100fe20008010800 */
[----:B------:R-:W-:Y:S02]  /*4030*/  @P0 FSEL R31, R31, -INF , !P4 ;  /* 0xff8000001f1f0808 */ /* 0x000fe40006000000 */
[----:B---3--:R-:W-:Y:S01]  /*4040*/  IADD3 R144, P0, R141, UR13, RZ ;  /* 0x0000000d8d907c10 */ /* 0x008fe2000ff1e0ff */
[----:B------:R1:W-:Y:S02]  /*4050*/  STS [R234+0x13000], R2 ;  /* 0x01300002ea007388 */ /* 0x0003e40000000800 */
[----:B------:R-:W-:Y:S02]  /*4060*/  FFMA.FTZ R0, R31, UR9, -R0 ;  /* 0x000000091f007c23 */ /* 0x000fe40008010800 */
[----:B------:R-:W-:Y:S01]  /*4070*/  MUFU.EX2 R159, R34 ;  /* 0x00000022009f7308 */ /* 0x000fe20000000800 */
[----:B------:R2:W-:Y:S01]  /*4080*/  STS [R232+0x13400], R6 ;  /* 0x01340006e8007388 */ /* 0x0005e20000000800 */
[----:B----4-:R-:W-:Y:S08]  /*4090*/  IADD3.X R145, R140, UR12, RZ, P0, !PT ;  /* 0x0000000c8c917c10 */ /* 0x010ff000087fe4ff */
[----:B------:R-:W3:Y:S01]  /*40a0*/  MUFU.EX2 R158, R132 ;  /* 0x00000084009e7308 */ /* 0x000ee20000000800 */
[----:B------:R-:W4:Y:S04]  /*40b0*/  LDG.E R142, desc[UR6][R144.64] ;  /* 0x00000006908e7981 */ /* 0x000f28000c1e1900 */
[----:B------:R-:W4:Y:S05]  /*40c0*/  LDG.E R141, desc[UR6][R144.64+0x20] ;  /* 0x00002006908d7981 */ /* 0x000f2a000c1e1900 */
[----:B------:R3:W-:Y:S01]  /*40d0*/  MUFU.EX2 R146, R0 ;  /* 0x0000000000927308 */ /* 0x0007e20000000800 */
[----:B------:R-:W5:Y:S01]  /*40e0*/  LDG.E R140, desc[UR6][R144.64+0x80] ;  /* 0x00008006908c7981 */ /* 0x000f62000c1e1900 */
[----:B-1----:R-:W-:Y:S08]  /*40f0*/  F2FP.F16.F32.PACK_AB R2, R167, R168 ;  /* 0x000000a8a702723e */ /* 0x002ff000000000ff */
[----:B------:R-:W1:Y:S01]  /*4100*/  MUFU.EX2 R149, R25 ;  /* 0x0000001900957308 */ /* 0x000e620000000800 */
[----:B--2---:R-:W-:Y:S01]  /*4110*/  F2FP.F16.F32.PACK_AB R6, R160, R162 ;  /* 0x000000a2a006723e */ /* 0x004fe200000000ff */
[----:B------:R2:W-:Y:S04]  /*4120*/  STS [R232+0x13000], R2 ;  /* 0x01300002e8007388 */ /* 0x0005e80000000800 */
[----:B------:R1:W-:Y:S04]  /*4130*/  STS [R234+0x14000], R5 ;  /* 0x01400005ea007388 */ /* 0x0003e80000000800 */
[----:B------:R-:W-:Y:S01]  /*4140*/  MUFU.EX2 R152, R26 ;  /* 0x0000001a00987308 */ /* 0x000fe20000000800 */
[----:B---3--:R-:W-:Y:S01]  /*4150*/  F2FP.F16.F32.PACK_AB R0, R158, R159 ;  /* 0x0000009f9e00723e */ /* 0x008fe200000000ff */
[----:B------:R3:W-:Y:S04]  /*4160*/  STS [R234+0x14400], R4 ;  /* 0x01440004ea007388 */ /* 0x0007e80000000800 */
[----:B------:R3:W-:Y:S04]  /*4170*/  STS [R232+0x14400], R6 ;  /* 0x01440006e8007388 */ /* 0x0007e80000000800 */
[----:B------:R-:W3:Y:S10]  /*4180*/  MUFU.EX2 R151, R27 ;  /* 0x0000001b00977308 */ /* 0x000ef40000000800 */
[----:B------:R-:W3:Y:S01]  /*4190*/  MUFU.EX2 R147, R28 ;  /* 0x0000001c00937308 */ /* 0x000ee20000000800 */
[----:B--2---:R-:W-:Y:S02]  /*41a0*/  F2FP.F16.F32.PACK_AB R2, R153, R154 ;  /* 0x0000009a9902723e */ /* 0x004fe400000000ff */
[----:B-1----:R-:W-:Y:S03]  /*41b0*/  F2FP.F16.F32.PACK_AB R5, R163, R166 ;  /* 0x000000a6a305723e */ /* 0x002fe600000000ff */
[----:B------:R1:W-:Y:S04]  /*41c0*/  STS [R232+0x14000], R2 ;  /* 0x01400002e8007388 */ /* 0x0003e80000000800 */
[----:B------:R-:W2:Y:S01]  /*41d0*/  MUFU.EX2 R148, R30 ;  /* 0x0000001e00947308 */ /* 0x000ea20000000800 */
[----:B---3--:R-:W-:Y:S01]  /*41e0*/  F2FP.F16.F32.PACK_AB R4, R169, R171 ;  /* 0x000000aba904723e */ /* 0x008fe200000000ff */
[----:B------:R3:W-:Y:S01]  /*41f0*/  STS [R233+0x13000], R5 ;  /* 0x01300005e9007388 */ /* 0x0007e20000000800 */
[----:B------:R-:W-:Y:S03]  /*4200*/  F2FP.F16.F32.PACK_AB R6, R149, R150 ;  /* 0x000000969506723e */ /* 0x000fe600000000ff */
[----:B------:R2:W-:Y:S04]  /*4210*/  STS [R233+0x13400], R4 ;  /* 0x01340004e9007388 */ /* 0x0005e80000000800 */
[----:B------:R2:W-:Y:S01]  /*4220*/  STS [R231+0x13400], R0 ;  /* 0x01340000e7007388 */ /* 0x0005e20000000800 */
[----:B-1----:R-:W-:Y:S02]  /*4230*/  F2FP.F16.F32.PACK_AB R2, R156, R157 ;  /* 0x0000009d9c02723e */ /* 0x002fe400000000ff */
[----:B---3--:R-:W-:Y:S03]  /*4240*/  F2FP.F16.F32.PACK_AB R5, R151, R152 ;  /* 0x000000989705723e */ /* 0x008fe600000000ff */
[----:B------:R1:W-:Y:S01]  /*4250*/  STS [R231+0x13000], R2 ;  /* 0x01300002e7007388 */ /* 0x0003e20000000800 */
[----:B--2---:R-:W-:Y:S03]  /*4260*/  F2FP.F16.F32.PACK_AB R4, R143, R147 ;  /* 0x000000938f04723e */ /* 0x004fe600000000ff */
[----:B------:R-:W-:Y:S01]  /*4270*/  STS [R233+0x14000], R6 ;  /* 0x01400006e9007388 */ /* 0x000fe20000000800 */
[----:B------:R-:W-:Y:S03]  /*4280*/  LEA R0, R230, UR4, 0x1 ;  /* 0x00000004e6007c11 */ /* 0x000fe6000f8e08ff */
[----:B------:R-:W-:Y:S04]  /*4290*/  STS [R233+0x14400], R5 ;  /* 0x01440005e9007388 */ /* 0x000fe80000000800 */
[----:B------:R-:W-:Y:S01]  /*42a0*/  STS [R231+0x14000], R4 ;  /* 0x01400004e7007388 */ /* 0x000fe20000000800 */
[----:B-1----:R-:W-:Y:S05]  /*42b0*/  F2FP.F16.F32.PACK_AB R2, R146, R148 ;  /* 0x000000949202723e */ /* 0x002fea00000000ff */
[----:B------:R1:W-:Y:S04]  /*42c0*/  STS [R231+0x14400], R2 ;  /* 0x01440002e7007388 */ /* 0x0003e80000000800 */
[----:B------:R-:W2:Y:S08]  /*42d0*/  LDSM.16.M88.4 R32, [R0+0x6000] ;  /* 0x006000000020783b */ /* 0x000eb00000000200 */
[----:B------:R-:W3:Y:S01]  /*42e0*/  LDSM.16.M88.4 R28, [R0+0x6800] ;  /* 0x00680000001c783b */ /* 0x000ee20000000200 */
[----:B-1----:R-:W-:Y:S07]  /*42f0*/  IMAD.IADD R2, R0, 0x1, R228 ;  /* 0x0000000100027824 */ /* 0x002fee00078e02e4 */
[----:B------:R-:W1:Y:S08]  /*4300*/  LDSM.16.M88.4 R132, [R2+0x6000] ;  /* 0x006000000284783b */ /* 0x000e700000000200 */
[----:B------:R-:W1:Y:S01]  /*4310*/  LDSM.16.M88.4 R136, [R2+0x6800] ;  /* 0x006800000288783b */ /* 0x000e620000000200 */
[-C--:B--2---:R-:W-:Y:S06]  /*4320*/  HMMA.16816.F32 R4, R32, R172.reuse, RZ ;  /* 0x000000ac2004723c */ /* 0x084fec00000018ff */
[C---:B---3--:R-:W-:Y:S06]  /*4330*/  HMMA.16816.F32 R8, R28.reuse, R172, RZ ;  /* 0x000000ac1c08723c */ /* 0x048fec00000018ff */
[-C--:B------:R-:W-:Y:S06]  /*4340*/  HMMA.16816.F32 R12, R28, R174.reuse, RZ ;  /* 0x000000ae1c0c723c */ /* 0x080fec00000018ff */
[C---:B------:R-:W-:Y:S06]  /*4350*/  HMMA.16816.F32 R16, R32.reuse, R174, RZ ;  /* 0x000000ae2010723c */ /* 0x040fec00000018ff */
[-C--:B------:R-:W-:Y:S06]  /*4360*/  HMMA.16816.F32 R20, R32, R176.reuse, RZ ;  /* 0x000000b02014723c */ /* 0x080fec00000018ff */
[C---:B------:R-:W-:Y:S06]  /*4370*/  HMMA.16816.F32 R24, R28.reuse, R176, RZ ;  /* 0x000000b01c18723c */ /* 0x040fec00000018ff */
[-C--:B------:R-:W-:Y:S06]  /*4380*/  HMMA.16816.F32 R28, R28, R178.reuse, RZ ;  /* 0x000000b21c1c723c */ /* 0x080fec00000018ff */
[----:B------:R-:W-:Y:S06]  /*4390*/  HMMA.16816.F32 R32, R32, R178, RZ ;  /* 0x000000b22020723c */ /* 0x000fec00000018ff */
[-C--:B-1----:R-:W-:Y:S06]  /*43a0*/  HMMA.16816.F32 R4, R132, R180.reuse, R4 ;  /* 0x000000b48404723c */ /* 0x082fec0000001804 */
[C---:B------:R-:W-:Y:S06]  /*43b0*/  HMMA.16816.F32 R8, R136.reuse, R180, R8 ;  /* 0x000000b48808723c */ /* 0x040fec0000001808 */
[-C--:B------:R-:W-:Y:S06]  /*43c0*/  HMMA.16816.F32 R12, R136, R182.reuse, R12 ;  /* 0x000000b6880c723c */ /* 0x080fec000000180c */
[C---:B------:R-:W-:Y:S06]  /*43d0*/  HMMA.16816.F32 R16, R132.reuse, R182, R16 ;  /* 0x000000b68410723c */ /* 0x040fec0000001810 */
[-C--:B------:R-:W-:Y:S06]  /*43e0*/  HMMA.16816.F32 R20, R132, R184.reuse, R20 ;  /* 0x000000b88414723c */ /* 0x080fec0000001814 */
[C---:B------:R-:W-:Y:S06]  /*43f0*/  HMMA.16816.F32 R24, R136.reuse, R184, R24 ;  /* 0x000000b88818723c */ /* 0x040fec0000001818 */
[-C--:B------:R-:W-:Y:S01]  /*4400*/  HMMA.16816.F32 R28, R136, R186.reuse, R28 ;  /* 0x000000ba881c723c */ /* 0x080fe2000000181c */
[----:B------:R-:W1:Y:S05]  /*4410*/  LDSM.16.M88.4 R136, [R0+0x7000] ;  /* 0x007000000088783b */ /* 0x000e6a0000000200 */
[----:B------:R-:W-:Y:S03]  /*4420*/  HMMA.16816.F32 R32, R132, R186, R32 ;  /* 0x000000ba8420723c */ /* 0x000fe60000001820 */
[----:B------:R-:W2:Y:S03]  /*4430*/  LDSM.16.M88.4 R132, [R0+0x7800] ;  /* 0x007800000084783b */ /* 0x000ea60000000200 */
[-C--:B-1----:R-:W-:Y:S06]  /*4440*/  HMMA.16816.F32 R4, R136, R188.reuse, R4 ;  /* 0x000000bc8804723c */ /* 0x082fec0000001804 */
[C---:B--2---:R-:W-:Y:S06]  /*4450*/  HMMA.16816.F32 R8, R132.reuse, R188, R8 ;  /* 0x000000bc8408723c */ /* 0x044fec0000001808 */
        /* <DEDUP_REMOVED lines=17> */
[----:B------:R2:W3:Y:S08]  /*4570*/  LDSM.16.M88.4 R132, [R0+0x8800] ;  /* 0x008800000084783b */ /* 0x0004f00000000200 */
[----:B--2---:R2:W5:Y:S01]  /*4580*/  LDG.E R0, desc[UR6][R144.64+0xa0] ;  /* 0x0000a00690007981 */ /* 0x004562000c1e1900 */
[-C--:B-1----:R-:W-:Y:S06]  /*4590*/  HMMA.16816.F32 R4, R136, R204.reuse, R4 ;  /* 0x000000cc8804723c */ /* 0x082fec0000001804 */
[C---:B---3--:R-:W-:Y:S06]  /*45a0*/  HMMA.16816.F32 R8, R132.reuse, R204, R8 ;  /* 0x000000cc8408723c */ /* 0x048fec0000001808 */
[-C--:B------:R-:W-:Y:S06]  /*45b0*/  HMMA.16816.F32 R12, R132, R206.reuse, R12 ;  /* 0x000000ce840c723c */ /* 0x080fec000000180c */
[C---:B------:R-:W-:Y:S06]  /*45c0*/  HMMA.16816.F32 R16, R136.reuse, R206, R16 ;  /* 0x000000ce8810723c */ /* 0x040fec0000001810 */
[-C--:B------:R-:W-:Y:S06]  /*45d0*/  HMMA.16816.F32 R20, R136, R208.reuse, R20 ;  /* 0x000000d08814723c */ /* 0x080fec0000001814 */
[C---:B------:R-:W-:Y:S06]  /*45e0*/  HMMA.16816.F32 R24, R132.reuse, R208, R24 ;  /* 0x000000d08418723c */ /* 0x040fec0000001818 */
[-C--:B------:R-:W-:Y:S01]  /*45f0*/  HMMA.16816.F32 R28, R132, R210.reuse, R28 ;  /* 0x000000d2841c723c */ /* 0x080fe2000000181c */
[----:B------:R-:W1:Y:S05]  /*4600*/  LDSM.16.M88.4 R132, [R2+0x8000] ;  /* 0x008000000284783b */ /* 0x000e6a0000000200 */
[----:B------:R-:W-:Y:S03]  /*4610*/  HMMA.16816.F32 R32, R136, R210, R32 ;  /* 0x000000d28820723c */ /* 0x000fe60000001820 */
[----:B------:R-:W3:Y:S03]  /*4620*/  LDSM.16.M88.4 R136, [R2+0x8800] ;  /* 0x008800000288783b */ /* 0x000ee60000000200 */
[-C--:B-1----:R-:W-:Y:S06]  /*4630*/  HMMA.16816.F32 R4, R132, R212.reuse, R4 ;  /* 0x000000d48404723c */ /* 0x082fec0000001804 */
[C---:B---3--:R-:W-:Y:S06]  /*4640*/  HMMA.16816.F32 R8, R136.reuse, R212, R8 ;  /* 0x000000d48808723c */ /* 0x048fec0000001808 */
[-C--:B------:R-:W-:Y:S06]  /*4650*/  HMMA.16816.F32 R12, R136, R214.reuse, R12 ;  /* 0x000000d6880c723c */ /* 0x080fec000000180c */
[C---:B------:R-:W-:Y:S06]  /*4660*/  HMMA.16816.F32 R16, R132.reuse, R214, R16 ;  /* 0x000000d68410723c */ /* 0x040fec0000001810 */
[----:B----4-:R-:W-:Y:S01]  /*4670*/  FADD.FTZ R4, -R142, R4 ;  /* 0x000000048e047221 */ /* 0x010fe20000010100 */
[-C--:B------:R-:W-:Y:S04]  /*4680*/  HMMA.16816.F32 R20, R132, R216.reuse, R20 ;  /* 0x000000d88414723c */ /* 0x080fe80000001814 */
[----:B--2---:R-:W-:Y:S02]  /*4690*/  FMUL.FTZ R144, R170, R4 ;  /* 0x00000004aa907220 */ /* 0x004fe40000410000 */
[C---:B------:R-:W-:Y:S05]  /*46a0*/  HMMA.16816.F32 R24, R136.reuse, R216, R24 ;  /* 0x000000d88818723c */ /* 0x040fea0000001818 */
[C---:B------:R-:W-:Y:S01]  /*46b0*/  FADD.FTZ R2, -R142.reuse, R5 ;  /* 0x000000058e027221 */ /* 0x040fe20000010100 */
[-C--:B------:R-:W-:Y:S05]  /*46c0*/  HMMA.16816.F32 R28, R136, R218.reuse, R28 ;  /* 0x000000da881c723c */ /* 0x080fea000000181c */
[----:B------:R-:W-:Y:S01]  /*46d0*/  FADD.FTZ R7, -R141, R7 ;  /* 0x000000078d077221 */ /* 0x000fe20000010100 */
[----:B------:R-:W-:Y:S05]  /*46e0*/  HMMA.16816.F32 R32, R132, R218, R32 ;  /* 0x000000da8420723c */ /* 0x000fea0000001820 */
[C---:B------:R-:W-:Y:S01]  /*46f0*/  FADD.FTZ R4, -R142.reuse, R16 ;  /* 0x000000108e047221 */ /* 0x040fe20000010100 */
[C---:B------:R-:W-:Y:S01]  /*4700*/  FADD.FTZ R5, -R142.reuse, R17 ;  /* 0x000000118e057221 */ /* 0x040fe20000010100 */
[C---:B------:R-:W-:Y:S01]  /*4710*/  FADD.FTZ R16, -R142.reuse, R20 ;  /* 0x000000148e107221 */ /* 0x040fe20000010100 */
[----:B------:R-:W-:Y:S03]  /*4720*/  FADD.FTZ R20, -R142, R21 ;  /* 0x000000158e147221 */ /* 0x000fe60000010100 */
[----:B------:R-:W-:Y:S01]  /*4730*/  FMUL.FTZ R4, R168, R4 ;  /* 0x00000004a8047220 */ /* 0x000fe20000410000 */
[----:B------:R-:W-:Y:S01]  /*4740*/  FMUL.FTZ R5, R167, R5 ;  /* 0x00000005a7057220 */ /* 0x000fe20000410000 */
[----:B------:R-:W-:Y:S01]  /*4750*/  FMUL.FTZ R16, R166, R16 ;  /* 0x00000010a6107220 */ /* 0x000fe20000410000 */
[----:B------:R-:W-:Y:S01]  /*4760*/  FMUL.FTZ R20, R163, R20 ;  /* 0x00000014a3147220 */ /* 0x000fe20000410000 */
[----:B------:R-:W-:Y:S01]  /*4770*/  FMUL.FTZ R7, R245, R7 ;  /* 0x00000007f5077220 */ /* 0x000fe20000410000 */
[----:B------:R-:W-:Y:S01]  /*4780*/  FADD.FTZ R19, -R141, R19 ;  /* 0x000000138d137221 */ /* 0x000fe20000010100 */
[----:B------:R-:W-:Y:S01]  /*4790*/  F2FP.F16.F32.PACK_AB R5, R5, R4 ;  /* 0x000000040505723e */ /* 0x000fe200000000ff */
[----:B------:R-:W-:Y:S01]  /*47a0*/  FMUL.FTZ R2, R244, R2 ;  /* 0x00000002f4027220 */ /* 0x000fe20000410000 */
[----:B------:R-:W-:Y:S01]  /*47b0*/  F2FP.F16.F32.PACK_AB R20, R20, R16 ;  /* 0x000000101414723e */ /* 0x000fe200000000ff */
[C---:B------:R-:W-:Y:S01]  /*47c0*/  FADD.FTZ R16, -R141.reuse, R6 ;  /* 0x000000068d107221 */ /* 0x040fe20000010100 */
[C---:B------:R-:W-:Y:S02]  /*47d0*/  FADD.FTZ R17, -R141.reuse, R23 ;  /* 0x000000178d117221 */ /* 0x040fe40000010100 */
[----:B------:R-:W-:Y:S01]  /*47e0*/  F2FP.F16.F32.PACK_AB R2, R2, R144 ;  /* 0x000000900202723e */ /* 0x000fe200000000ff */
[C---:B------:R-:W-:Y:S01]  /*47f0*/  FADD.FTZ R32, -R142.reuse, R32 ;  /* 0x000000208e207221 */ /* 0x040fe20000010100 */
[----:B------:R-:W-:Y:S01]  /*4800*/  FADD.FTZ R4, -R142, R33 ;  /* 0x000000218e047221 */ /* 0x000fe20000010100 */
[----:B------:R-:W-:Y:S01]  /*4810*/  FMUL.FTZ R16, R246, R16 ;  /* 0x00000010f6107220 */ /* 0x000fe20000410000 */
[----:B------:R-:W-:Y:S01]  /*4820*/  FADD.FTZ R33, -R141, R18 ;  /* 0x000000128d217221 */ /* 0x000fe20000010100 */
[----:B------:R-:W-:Y:S01]  /*4830*/  FMUL.FTZ R6, R157, R32 ;  /* 0x000000209d067220 */ /* 0x000fe20000410000 */
[----:B------:R-:W-:Y:S01]  /*4840*/  FMUL.FTZ R4, R156, R4 ;  /* 0x000000049c047220 */ /* 0x000fe20000410000 */
[----:B------:R-:W-:Y:S01]  /*4850*/  FMUL.FTZ R32, R242, R19 ;  /* 0x00000013f2207220 */ /* 0x000fe20000410000 */
[C---:B------:R-:W-:Y:S01]  /*4860*/  FADD.FTZ R21, -R141.reuse, R34 ;  /* 0x000000228d157221 */ /* 0x040fe20000010100 */
[----:B------:R-:W-:Y:S01]  /*4870*/  FADD.FTZ R19, -R141, R35 ;  /* 0x000000238d137221 */ /* 0x000fe20000010100 */
[----:B------:R-:W-:Y:S01]  /*4880*/  FMUL.FTZ R33, R243, R33 ;  /* 0x00000021f3217220 */ /* 0x000fe20000410000 */
[----:B------:R-:W-:Y:S01]  /*4890*/  F2FP.F16.F32.PACK_AB R18, R4, R6 ;  /* 0x000000060412723e */ /* 0x000fe200000000ff */
[----:B------:R-:W-:Y:S01]  /*48a0*/  FMUL.FTZ R17, R169, R17 ;  /* 0x00000011a9117220 */ /* 0x000fe20000410000 */
[----:B------:R-:W-:Y:S01]  /*48b0*/  F2FP.F16.F32.PACK_AB R4, R7, R16 ;  /* 0x000000100704723e */ /* 0x000fe200000000ff */
[----:B------:R-:W-:Y:S01]  /*48c0*/  FADD.FTZ R16, -R141, R22 ;  /* 0x000000168d107221 */ /* 0x000fe20000010100 */
[----:B------:R-:W-:Y:S01]  /*48d0*/  FMUL.FTZ R21, R159, R21 ;  /* 0x000000159f157220 */ /* 0x000fe20000410000 */
[----:B------:R-:W-:Y:S02]  /*48e0*/  FMUL.FTZ R19, R158, R19 ;  /* 0x000000139e137220 */ /* 0x000fe40000410000 */
[----:B------:R-:W-:Y:S01]  /*48f0*/  FMUL.FTZ R16, R171, R16 ;  /* 0x00000010ab107220 */ /* 0x000fe20000410000 */
[----:B------:R-:W-:Y:S06]  /*4900*/  @!P1 BRA `(.L_x_7) ;  /* 0x0000000000489947 */ /* 0x000fec0003800000 */
[----:B------:R-:W1:Y:S01]  /*4910*/  LDC R6, c[0x0][0x240] ;  /* 0x00009000ff067b82 */ /* 0x000e620000000800 */
[----:B------:R-:W-:Y:S04]  /*4920*/  ULOP3.LUT UR14, UR8, 0x1, URZ, 0xc0, !UPT ;  /* 0x00000001080e7892 */ /* 0x000fe8000f8ec03f */
[----:B------:R-:W-:Y:S04]  /*4930*/  UISETP.NE.U32.AND UP1, UPT, UR14, 0x1, UPT ;  /* 0x000000010e00788c */ /* 0x000fe8000bf25070 */
[----:B------:R-:W-:Y:S06]  /*4940*/  USEL UR14, UR61, 0x3000, !UP1 ;  /* 0x000030003d0e7887 */ /* 0x000fec000c800000 */
[----:B------:R-:W-:Y:S01]  /*4950*/  IADD3 R235, R235, UR14, RZ ;  /* 0x0000000eebeb7c10 */ /* 0x000fe2000fffe0ff */
[----:B------:R-:W-:Y:S02]  /*4960*/  VIADD R221, R221, UR14 ;  /* 0x0000000edddd7c36 */ /* 0x000fe40008000000 */
[----:B-1----:R-:W-:Y:S05]  /*4970*/  IMAD.U32 R6, R6, -0x40, RZ ;  /* 0xffffffc006067824 */ /* 0x002fea00078e00ff */
[C---:B------:R-:W-:Y:S04]  /*4980*/  LEA R7, P0, R6.reuse, R238, 0x1 ;  /* 0x000000ee06077211 */ /* 0x040fe800078008ff */
[----:B------:R-:W-:Y:S01]  /*4990*/  LEA.HI.X.SX32 R6, R6, R239, 0x1, P0 ;  /* 0x000000ef06067211 */ /* 0x000fe200000f0eff */
[----:B------:R-:W-:Y:S03]  /*49a0*/  IMAD.MOV.U32 R238, RZ, RZ, R7 ;  /* 0x000000ffffee7224 */ /* 0x000fe600078e0007 */
[----:B------:R-:W-:Y:S05]  /*49b0*/  MOV R239, R6 ;  /* 0x0000000600ef7202 */ /* 0x000fea0000000f00 */
[----:B------:R-:W-:Y:S01]  /*49c0*/  @!PT LDS RZ, [RZ] ;  /* 0x00000000fffff984 */ /* 0x000fe20000000800 */
[----:B------:R-:W-:Y:S01]  /*49d0*/  @!PT LDS RZ, [RZ] ;  /* 0x00000000fffff984 */ /* 0x000fe20000000800 */
[----:B------:R-:W-:Y:S01]  /*49e0*/  @!PT LDS RZ, [RZ] ;  /* 0x00000000fffff984 */ /* 0x000fe20000000800 */
[----:B------:R1:W-:Y:S04]  /*49f0*/  LDGSTS.E.BYPASS.LTC128B.128 [R235], desc[UR6][R238.64] ;  /* 0x00000000eeeb7fae */ /* 0x0003e8000b901d46 */
[----:B------:R1:W-:Y:S04]  /*4a00*/  LDGSTS.E.BYPASS.LTC128B.128 [R235+0x1000], desc[UR6][R238.64+0x40] ;  /* 0x01000040eeeb7fae */ /* 0x0003e8000b901d46 */
[----:B------:R1:W-:Y:S04]  /*4a10*/  LDGSTS.E.BYPASS.LTC128B.128 [R235+0x2000], desc[UR6][R238.64+0x80] ;  /* 0x02000080eeeb7fae */ /* 0x0003e8000b901d46 */
[----:B------:R-:W0:Y:S02]  /*4a20*/  LDGDEPBAR ;  /* 0x00000000000079af */ /* 0x000e240000000000 */
.L_x_7:
[----:B------:R2:W-:Y:S01]  /*4a30*/  STS [R234+0xf000], R2 ;  /* 0x00f00002ea007388 */ /* 0x0005e20000000800 */
[C---:B-----5:R-:W-:Y:S01]  /*4a40*/  FADD.FTZ R8, -R140.reuse, R8 ;  /* 0x000000088c087221 */ /* 0x060fe20000010100 */
[----:B------:R-:W-:Y:S01]  /*4a50*/  FADD.FTZ R9, -R140, R9 ;  /* 0x000000098c097221 */ /* 0x000fe20000010100 */
[C---:B------:R-:W-:Y:S01]  /*4a60*/  FADD.FTZ R11, -R0.reuse, R11 ;  /* 0x0000000b000b7221 */ /* 0x040fe20000010100 */
[----:B------:R3:W-:Y:S01]  /*4a70*/  STS [R234+0xf400], R4 ;  /* 0x00f40004ea007388 */ /* 0x0007e20000000800 */
[----:B------:R-:W-:Y:S01]  /*4a80*/  FADD.FTZ R10, -R0, R10 ;  /* 0x0000000a000a7221 */ /* 0x000fe20000010100 */
[----:B------:R-:W-:Y:S01]  /*4a90*/  FMUL.FTZ R9, R155, R9 ;  /* 0x000000099b097220 */ /* 0x000fe20000410000 */
[C---:B------:R-:W-:Y:S01]  /*4aa0*/  FADD.FTZ R13, -R140.reuse, R13 ;  /* 0x0000000d8c0d7221 */ /* 0x040fe20000010100 */
[----:B------:R4:W-:Y:S01]  /*4ab0*/  STS [R232+0xf000], R5 ;  /* 0x00f00005e8007388 */ /* 0x0009e20000000800 */
[----:B------:R-:W-:Y:S01]  /*4ac0*/  FMUL.FTZ R10, R165, R10 ;  /* 0x0000000aa50a7220 */ /* 0x000fe20000410000 */
[----:B------:R-:W-:Y:S01]  /*4ad0*/  FADD.FTZ R12, -R140, R12 ;  /* 0x0000000c8c0c7221 */ /* 0x000fe20000010100 */
[C---:B------:R-:W-:Y:S01]  /*4ae0*/  FADD.FTZ R14, -R0.reuse, R14 ;  /* 0x0000000e000e7221 */ /* 0x040fe20000010100 */
[----:B------:R-:W-:Y:S01]  /*4af0*/  FADD.FTZ R15, -R0, R15 ;  /* 0x0000000f000f7221 */ /* 0x000fe20000010100 */
[----:B------:R-:W-:Y:S01]  /*4b00*/  FMUL.FTZ R7, R153, R13 ;  /* 0x0000000d99077220 */ /* 0x000fe20000410000 */
[----:B------:R-:W-:Y:S01]  /*4b10*/  FMUL.FTZ R12, R154, R12 ;  /* 0x0000000c9a0c7220 */ /* 0x000fe20000410000 */
[----:B------:R-:W-:Y:S01]  /*4b20*/  FMUL.FTZ R14, R162, R14 ;  /* 0x0000000ea20e7220 */ /* 0x000fe20000410000 */
[----:B------:R-:W-:Y:S01]  /*4b30*/  FMUL.FTZ R15, R160, R15 ;  /* 0x0000000fa00f7220 */ /* 0x000fe20000410000 */
[----:B------:R-:W-:Y:S01]  /*4b40*/  FADD.FTZ R25, -R140, R25 ;  /* 0x000000198c197221 */ /* 0x000fe20000010100 */
[----:B------:R-:W-:Y:S01]  /*4b50*/  FADD.FTZ R27, -R0, R27 ;  /* 0x0000001b001b7221 */ /* 0x000fe20000010100 */
[----:B------:R-:W-:Y:S01]  /*4b60*/  F2FP.F16.F32.PACK_AB R7, R7, R12 ;  /* 0x0000000c0707723e */ /* 0x000fe200000000ff */
[----:B------:R-:W-:Y:S01]  /*4b70*/  FADD.FTZ R24, -R140, R24 ;  /* 0x000000188c187221 */ /* 0x000fe20000010100 */
[C---:B------:R-:W-:Y:S01]  /*4b80*/  FADD.FTZ R26, -R0.reuse, R26 ;  /* 0x0000001a001a7221 */ /* 0x040fe20000010100 */
[----:B------:R-:W-:Y:S01]  /*4b90*/  F2FP.F16.F32.PACK_AB R17, R17, R16 ;  /* 0x000000101111723e */ /* 0x000fe200000000ff */
[C---:B------:R-:W-:Y:S01]  /*4ba0*/  FADD.FTZ R31, -R0.reuse, R31 ;  /* 0x0000001f001f7221 */ /* 0x040fe20000010100 */
[----:B------:R-:W-:Y:S01]  /*4bb0*/  FADD.FTZ R30, -R0, R30 ;  /* 0x0000001e001e7221 */ /* 0x000fe20000010100 */
[----:B--2---:R-:W-:Y:S01]  /*4bc0*/  F2FP.F16.F32.PACK_AB R2, R32, R33 ;  /* 0x000000212002723e */ /* 0x004fe200000000ff */
[----:B------:R-:W-:Y:S01]  /*4bd0*/  FADD.FTZ R29, -R140, R29 ;  /* 0x0000001d8c1d7221 */ /* 0x000fe20000010100 */
[----:B------:R-:W-:Y:S01]  /*4be0*/  FMUL.FTZ R24, R150, R24 ;  /* 0x0000001896187220 */ /* 0x000fe20000410000 */
[----:B------:R-:W-:Y:S01]  /*4bf0*/  FMUL.FTZ R6, R149, R25 ;  /* 0x0000001995067220 */ /* 0x000fe20000410000 */
[----:B---3--:R-:W-:Y:S01]  /*4c00*/  FMUL.FTZ R4, R161, R8 ;  /* 0x00000008a1047220 */ /* 0x008fe20000410000 */
[----:B------:R2:W-:Y:S01]  /*4c10*/  STS [R232+0xf400], R2 ;  /* 0x00f40002e8007388 */ /* 0x0005e20000000800 */
[----:B------:R-:W-:Y:S01]  /*4c20*/  FMUL.FTZ R26, R152, R26 ;  /* 0x0000001a981a7220 */ /* 0x000fe20000410000 */
[----:B------:R-:W-:Y:S01]  /*4c30*/  FMUL.FTZ R0, R151, R27 ;  /* 0x0000001b97007220 */ /* 0x000fe20000410000 */
[----:B------:R-:W-:Y:S01]  /*4c40*/  FADD.FTZ R28, -R140, R28 ;  /* 0x0000001c8c1c7221 */ /* 0x000fe20000010100 */
[----:B------:R-:W-:Y:S01]  /*4c50*/  F2FP.F16.F32.PACK_AB R16, R19, R21 ;  /* 0x000000151310723e */ /* 0x000fe200000000ff */
[----:B------:R-:W-:Y:S01]  /*4c60*/  FMUL.FTZ R8, R143, R29 ;  /* 0x0000001d8f087220 */ /* 0x000fe20000410000 */
[----:B------:R-:W-:Y:S01]  /*4c70*/  FMUL.FTZ R30, R148, R30 ;  /* 0x0000001e941e7220 */ /* 0x000fe20000410000 */
[----:B------:R-:W-:Y:S01]  /*4c80*/  FMUL.FTZ R28, R147, R28 ;  /* 0x0000001c931c7220 */ /* 0x000fe20000410000 */
[----:B----4-:R-:W-:Y:S01]  /*4c90*/  FMUL.FTZ R5, R146, R31 ;  /* 0x0000001f92057220 */ /* 0x010fe20000410000 */
[----:B------:R-:W-:Y:S01]  /*4ca0*/  F2FP.F16.F32.PACK_AB R6, R6, R24 ;  /* 0x000000180606723e */ /* 0x000fe200000000ff */
[----:B------:R3:W5:Y:S01]  /*4cb0*/  LDL R163, [R1+0x8] ;  /* 0x0000080001a37983 */ /* 0x0007620000100800 */
[----:B------:R-:W-:Y:S02]  /*4cc0*/  F2FP.F16.F32.PACK_AB R0, R0, R26 ;  /* 0x0000001a0000723e */ /* 0x000fe400000000ff */
[----:B------:R-:W-:Y:S02]  /*4cd0*/  F2FP.F16.F32.PACK_AB R8, R8, R28 ;  /* 0x0000001c0808723e */ /* 0x000fe400000000ff */
[----:B------:R-:W-:Y:S02]  /*4ce0*/  F2FP.F16.F32.PACK_AB R5, R5, R30 ;  /* 0x0000001e0505723e */ /* 0x000fe400000000ff */
[----:B------:R-:W-:Y:S02]  /*4cf0*/  MOV R160, R241 ;  /* 0x000000f100a07202 */ /* 0x000fe40000000f00 */
[----:B------:R-:W-:Y:S02]  /*4d00*/  MOV R161, R240 ;  /* 0x000000f000a17202 */ /* 0x000fe40000000f00 */
[----:B--2---:R-:W-:Y:S01]  /*4d10*/  F2FP.F16.F32.PACK_AB R2, R9, R4 ;  /* 0x000000040902723e */ /* 0x004fe200000000ff */
[----:B------:R-:W-:Y:S04]  /*4d20*/  FMUL.FTZ R4, R164, R11 ;  /* 0x0000000ba4047220 */ /* 0x000fe80000410000 */
[----:B------:R2:W-:Y:S01]  /*4d30*/  STS [R234+0x10000], R2 ;  /* 0x01000002ea007388 */ /* 0x0005e20000000800 */
[----:B------:R-:W-:Y:S05]  /*4d40*/  F2FP.F16.F32.PACK_AB R4, R4, R10 ;  /* 0x0000000a0404723e */ /* 0x000fea00000000ff */
[----:B------:R-:W-:Y:S04]  /*4d50*/  STS [R234+0x10400], R4 ;  /* 0x01040004ea007388 */ /* 0x000fe80000000800 */
[----:B------:R-:W-:Y:S01]  /*4d60*/  STS [R232+0x10000], R7 ;  /* 0x01000007e8007388 */ /* 0x000fe20000000800 */
[----:B--2---:R-:W-:Y:S05]  /*4d70*/  F2FP.F16.F32.PACK_AB R2, R15, R14 ;  /* 0x0000000e0f02723e */ /* 0x004fea00000000ff */
[----:B------:R-:W-:Y:S04]  /*4d80*/  STS [R232+0x10400], R2 ;  /* 0x01040002e8007388 */ /* 0x000fe80000000800 */
[----:B------:R-:W-:Y:S04]  /*4d90*/  STS [R233+0xf000], R20 ;  /* 0x00f00014e9007388 */ /* 0x000fe80000000800 */
[----:B------:R-:W-:Y:S04]  /*4da0*/  STS [R233+0xf400], R17 ;  /* 0x00f40011e9007388 */ /* 0x000fe80000000800 */
[----:B------:R-:W-:Y:S04]  /*4db0*/  STS [R231+0xf000], R18 ;  /* 0x00f00012e7007388 */ /* 0x000fe80000000800 */
[----:B------:R-:W-:Y:S04]  /*4dc0*/  STS [R231+0xf400], R16 ;  /* 0x00f40010e7007388 */ /* 0x000fe80000000800 */
[----:B------:R-:W-:Y:S04]  /*4dd0*/  STS [R233+0x10000], R6 ;  /* 0x01000006e9007388 */ /* 0x000fe80000000800 */
[----:B------:R2:W-:Y:S04]  /*4de0*/  STS [R233+0x10400], R0 ;  /* 0x01040000e9007388 */ /* 0x0005e80000000800 */
[----:B------:R-:W-:Y:S04]  /*4df0*/  STS [R231+0x10000], R8 ;  /* 0x01000008e7007388 */ /* 0x000fe80000000800 */
[----:B------:R-:W-:Y:S01]  /*4e00*/  STS [R231+0x10400], R5 ;  /* 0x01040005e7007388 */ /* 0x000fe20000000800 */
[----:B------:R-:W-:Y:S01]  /*4e10*/  BAR.SYNC.DEFER_BLOCKING 0x0 ;  /* 0x0000000000007b1d */ /* 0x000fe20000010000 */
[----:B--2---:R-:W-:Y:S05]  /*4e20*/  LEA R0, R229, UR4, 0x1 ;  /* 0x00000004e5007c11 */ /* 0x004fea000f8e08ff */
[----:B------:R-:W-:Y:S04]  /*4e30*/  LDSM.16.MT88.4 R4, [R3+0x13000] ;  /* 0x013000000304783b */ /* 0x000fe80000004200 */
[----:B------:R-:W2:Y:S04]  /*4e40*/  LDSM.16.MT88.4 R8, [R0+0x6000] ;  /* 0x006000000008783b */ /* 0x000ea80000004200 */
[----:B------:R-:W4:Y:S04]  /*4e50*/  LDSM.16.MT88.4 R12, [R3+0x15000] ;  /* 0x01500000030c783b */ /* 0x000f280000004200 */
[----:B------:R-:W1:Y:S04]  /*4e60*/  LDSM.16.MT88.4 R16, [R0+0x7000] ;  /* 0x007000000010783b */ /* 0x000e680000004200 */
[----:B------:R-:W3:Y:S04]  /*4e70*/  LDSM.16.MT88.4 R20, [R0+0x8000] ;  /* 0x008000000014783b */ /* 0x000ee80000004200 */
[----:B------:R-:W-:Y:S04]  /*4e80*/  LDSM.16.MT88.4 R24, [R3+0x13800] ;  /* 0x013800000318783b */ /* 0x000fe80000004200 */
[----:B------:R-:W3:Y:S04]  /*4e90*/  LDSM.16.MT88.4 R28, [R0+0x6400] ;  /* 0x00640000001c783b */ /* 0x000ee80000004200 */
[----:B------:R-:W3:Y:S04]  /*4ea0*/  LDSM.16.MT88.4 R32, [R3+0x15800] ;  /* 0x015800000320783b */ /* 0x000ee80000004200 */
[----:B------:R-:W3:Y:S04]  /*4eb0*/  LDSM.16.MT88.4 R132, [R0+0x7400] ;  /* 0x007400000084783b */ /* 0x000ee80000004200 */
[----:B------:R-:W3:Y:S01]  /*4ec0*/  LDSM.16.MT88.4 R136, [R0+0x8400] ;  /* 0x008400000088783b */ /* 0x000ee20000004200 */
[-C--:B--2---:R-:W-:Y:S06]  /*4ed0*/  HMMA.16816.F32 R36, R4, R8.reuse, R36 ;  /* 0x000000080424723c */ /* 0x084fec0000001824 */
[C---:B----4-:R-:W-:Y:S06]  /*4ee0*/  HMMA.16816.F32 R40, R12.reuse, R8, R40 ;  /* 0x000000080c28723c */ /* 0x050fec0000001828 */
[-C--:B------:R-:W-:Y:S06]  /*4ef0*/  HMMA.16816.F32 R44, R12, R10.reuse, R44 ;  /* 0x0000000a0c2c723c */ /* 0x080fec000000182c */
[C---:B------:R-:W-:Y:S01]  /*4f00*/  HMMA.16816.F32 R48, R4.reuse, R10, R48 ;  /* 0x0000000a0430723c */ /* 0x040fe20000001830 */
[----:B------:R-:W-:Y:S05]  /*4f10*/  LDSM.16.MT88.4 R8, [R0+0x6800] ;  /* 0x006800000008783b */ /* 0x000fea0000004200 */
[-C--:B-1----:R-:W-:Y:S06]  /*4f20*/  HMMA.16816.F32 R52, R4, R16.reuse, R52 ;  /* 0x000000100434723c */ /* 0x082fec0000001834 */
[C---:B------:R-:W-:Y:S06]  /*4f30*/  HMMA.16816.F32 R56, R12.reuse, R16, R56 ;  /* 0x000000100c38723c */ /* 0x040fec0000001838 */
[-C--:B------:R-:W-:Y:S06]  /*4f40*/  HMMA.16816.F32 R60, R12, R18.reuse, R60 ;  /* 0x000000120c3c723c */ /* 0x080fec000000183c */
[C---:B------:R-:W-:Y:S01]  /*4f50*/  HMMA.16816.F32 R64, R4.reuse, R18, R64 ;  /* 0x000000120440723c */ /* 0x040fe20000001840 */
[----:B------:R-:W-:Y:S05]  /*4f60*/  LDSM.16.MT88.4 R16, [R0+0x7800] ;  /* 0x007800000010783b */ /* 0x000fea0000004200 */
[-C--:B---3--:R-:W-:Y:S06]  /*4f70*/  HMMA.16816.F32 R68, R4, R20.reuse, R68 ;  /* 0x000000140444723c */ /* 0x088fec0000001844 */
[C---:B------:R-:W-:Y:S06]  /*4f80*/  HMMA.16816.F32 R72, R12.reuse, R20, R72 ;  /* 0x000000140c48723c */ /* 0x040fec0000001848 */
[-C--:B------:R-:W-:Y:S01]  /*4f90*/  HMMA.16816.F32 R76, R12, R22.reuse, R76 ;  /* 0x000000160c4c723c */ /* 0x080fe2000000184c */
[----:B------:R-:W-:Y:S05]  /*4fa0*/  LDSM.16.MT88.4 R12, [R3+0x16000] ;  /* 0x01600000030c783b */ /* 0x000fea0000004200 */
[----:B------:R-:W-:Y:S01]  /*4fb0*/  HMMA.16816.F32 R80, R4, R22, R80 ;  /* 0x000000160450723c */ /* 0x000fe20000001850 */
[----:B------:R-:W1:Y:S04]  /*4fc0*/  LDSM.16.MT88.4 R4, [R3+0x14000] ;  /* 0x014000000304783b */ /* 0x000e680000004200 */
[----:B------:R-:W2:Y:S01]  /*4fd0*/  LDSM.16.MT88.4 R20, [R0+0x8800] ;  /* 0x008800000014783b */ /* 0x000ea20000004200 */
[-C--:B------:R-:W-:Y:S06]  /*4fe0*/  HMMA.16816.F32 R36, R24, R28.reuse, R36 ;  /* 0x0000001c1824723c */ /* 0x080fec0000001824 */
[C---:B------:R-:W-:Y:S06]  /*4ff0*/  HMMA.16816.F32 R40, R32.reuse, R28, R40 ;  /* 0x0000001c2028723c */ /* 0x040fec0000001828 */
[-C--:B------:R-:W-:Y:S06]  /*5000*/  HMMA.16816.F32 R44, R32, R30.reuse, R44 ;  /* 0x0000001e202c723c */ /* 0x080fec000000182c */
[C---:B------:R-:W-:Y:S01]  /*5010*/  HMMA.16816.F32 R48, R24.reuse, R30, R48 ;  /* 0x0000001e1830723c */ /* 0x040fe20000001830 */
[----:B------:R-:W-:Y:S05]  /*5020*/  LDSM.16.MT88.4 R28, [R3+0x14800] ;  /* 0x01480000031c783b */ /* 0x000fea0000004200 */
[-C--:B------:R-:W-:Y:S06]  /*5030*/  HMMA.16816.F32 R52, R24, R132.reuse, R52 ;  /* 0x000000841834723c */ /* 0x080fec0000001834 */
[C---:B------:R-:W-:Y:S06]  /*5040*/  HMMA.16816.F32 R56, R32.reuse, R132, R56 ;  /* 0x000000842038723c */ /* 0x040fec0000001838 */
[-C--:B------:R-:W-:Y:S06]  /*5050*/  HMMA.16816.F32 R60, R32, R134.reuse, R60 ;  /* 0x00000086203c723c */ /* 0x080fec000000183c */
[C---:B------:R-:W-:Y:S01]  /*5060*/  HMMA.16816.F32 R64, R24.reuse, R134, R64 ;  /* 0x000000861840723c */ /* 0x040fe20000001840 */
[----:B------:R-:W-:Y:S05]  /*5070*/  LDSM.16.MT88.4 R132, [R3+0x16800] ;  /* 0x016800000384783b */ /* 0x000fea0000004200 */
[-C--:B------:R-:W-:Y:S06]  /*5080*/  HMMA.16816.F32 R68, R24, R136.reuse, R68 ;  /* 0x000000881844723c */ /* 0x080fec0000001844 */
[C---:B------:R-:W-:Y:S06]  /*5090*/  HMMA.16816.F32 R72, R32.reuse, R136, R72 ;  /* 0x000000882048723c */ /* 0x040fec0000001848 */
[-C--:B------:R-:W-:Y:S01]  /*50a0*/  HMMA.16816.F32 R76, R32, R138.reuse, R76 ;  /* 0x0000008a204c723c */ /* 0x080fe2000000184c */
[----:B------:R-:W3:Y:S05]  /*50b0*/  LDSM.16.MT88.4 R32, [R0+0x6c00] ;  /* 0x006c00000020783b */ /* 0x000eea0000004200 */
[----:B------:R-:W-:Y:S01]  /*50c0*/  HMMA.16816.F32 R80, R24, R138, R80 ;  /* 0x0000008a1850723c */ /* 0x000fe20000001850 */
[----:B------:R-:W4:Y:S04]  /*50d0*/  LDSM.16.MT88.4 R24, [R0+0x7c00] ;  /* 0x007c00000018783b */ /* 0x000f280000004200 */
[----:B------:R-:W4:Y:S01]  /*50e0*/  LDSM.16.MT88.4 R136, [R0+0x8c00] ;  /* 0x008c00000088783b */ /* 0x000f220000004200 */
[-C--:B-1----:R-:W-:Y:S01]  /*50f0*/  HMMA.16816.F32 R36, R4, R8.reuse, R36 ;  /* 0x000000080424723c */ /* 0x082fe20000001824 */
[----:B------:R-:W-:Y:S05]  /*5100*/  BAR.SYNC.DEFER_BLOCKING 0x0 ;  /* 0x0000000000007b1d */ /* 0x000fea0000010000 */
[C---:B------:R-:W-:Y:S06]  /*5110*/  HMMA.16816.F32 R40, R12.reuse, R8, R40 ;  /* 0x000000080c28723c */ /* 0x040fec0000001828 */
[-C--:B------:R-:W-:Y:S06]  /*5120*/  HMMA.16816.F32 R44, R12, R10.reuse, R44 ;  /* 0x0000000a0c2c723c */ /* 0x080fec000000182c */
[C---:B------:R-:W-:Y:S06]  /*5130*/  HMMA.16816.F32 R48, R4.reuse, R10, R48 ;  /* 0x0000000a0430723c */ /* 0x040fec0000001830 */
[-C--:B------:R-:W-:Y:S06]  /*5140*/  HMMA.16816.F32 R52, R4, R16.reuse, R52 ;  /* 0x000000100434723c */ /* 0x080fec0000001834 */
[C---:B------:R-:W-:Y:S06]  /*5150*/  HMMA.16816.F32 R56, R12.reuse, R16, R56 ;  /* 0x000000100c38723c */ /* 0x040fec0000001838 */
[-C--:B------:R-:W-:Y:S06]  /*5160*/  HMMA.16816.F32 R60, R12, R18.reuse, R60 ;  /* 0x000000120c3c723c */ /* 0x080fec000000183c */
[C---:B------:R-:W-:Y:S06]  /*5170*/  HMMA.16816.F32 R64, R4.reuse, R18, R64 ;  /* 0x000000120440723c */ /* 0x040fec0000001840 */
[-C--:B--2---:R-:W-:Y:S06]  /*5180*/  HMMA.16816.F32 R68, R4, R20.reuse, R68 ;  /* 0x000000140444723c */ /* 0x084fec0000001844 */
[C---:B------:R-:W-:Y:S06]  /*5190*/  HMMA.16816.F32 R72, R12.reuse, R20, R72 ;  /* 0x000000140c48723c */ /* 0x040fec0000001848 */
[-C--:B------:R-:W-:Y:S06]  /*51a0*/  HMMA.16816.F32 R76, R12, R22.reuse, R76 ;  /* 0x000000160c4c723c */ /* 0x080fec000000184c */
[----:B------:R-:W-:Y:S06]  /*51b0*/  HMMA.16816.F32 R80, R4, R22, R80 ;  /* 0x000000160450723c */ /* 0x000fec0000001850 */
[-C--:B---3--:R-:W-:Y:S06]  /*51c0*/  HMMA.16816.F32 R36, R28, R32.reuse, R36 ;  /* 0x000000201c24723c */ /* 0x088fec0000001824 */
[C---:B------:R-:W-:Y:S06]  /*51d0*/  HMMA.16816.F32 R40, R132.reuse, R32, R40 ;  /* 0x000000208428723c */ /* 0x040fec0000001828 */
[-C--:B------:R-:W-:Y:S06]  /*51e0*/  HMMA.16816.F32 R44, R132, R34.reuse, R44 ;  /* 0x00000022842c723c */ /* 0x080fec000000182c */
[C---:B------:R-:W-:Y:S06]  /*51f0*/  HMMA.16816.F32 R48, R28.reuse, R34, R48 ;  /* 0x000000221c30723c */ /* 0x040fec0000001830 */
[-C--:B----4-:R-:W-:Y:S06]  /*5200*/  HMMA.16816.F32 R52, R28, R24.reuse, R52 ;  /* 0x000000181c34723c */ /* 0x090fec0000001834 */
[C---:B------:R-:W-:Y:S06]  /*5210*/  HMMA.16816.F32 R56, R132.reuse, R24, R56 ;  /* 0x000000188438723c */ /* 0x040fec0000001838 */
[-C--:B------:R-:W-:Y:S06]  /*5220*/  HMMA.16816.F32 R60, R132, R26.reuse, R60 ;  /* 0x0000001a843c723c */ /* 0x080fec000000183c */
[C---:B------:R-:W-:Y:S06]  /*5230*/  HMMA.16816.F32 R64, R28.reuse, R26, R64 ;  /* 0x0000001a1c40723c */ /* 0x040fec0000001840 */
[-C--:B------:R-:W-:Y:S06]  /*5240*/  HMMA.16816.F32 R68, R28, R136.reuse, R68 ;  /* 0x000000881c44723c */ /* 0x080fec0000001844 */
[C---:B------:R-:W-:Y:S06]  /*5250*/  HMMA.16816.F32 R72, R132.reuse, R136, R72 ;  /* 0x000000888448723c */ /* 0x040fec0000001848 */
[-C--:B------:R-:W-:Y:S06]  /*5260*/  HMMA.16816.F32 R76, R132, R138.reuse, R76 ;  /* 0x0000008a844c723c */ /* 0x080fec000000184c */
[----:B------:R-:W-:Y:S01]  /*5270*/  HMMA.16816.F32 R80, R28, R138, R80 ;  /* 0x0000008a1c50723c */ /* 0x000fe20000001850 */
[----:B------:R-:W-:Y:S11]  /*5280*/  @!UPT UIADD3 URZ, URZ, URZ, URZ ;  /* 0x0000003f3f3ff290 */ /* 0x000ff6000fffe03f */
[----:B------:R-:W-:Y:S01]  /*5290*/  @!UPT UIADD3 URZ, URZ, URZ, URZ ;  /* 0x0000003f3f3ff290 */ /* 0x000fe2000fffe03f */
[----:B------:R-:W-:Y:S11]  /*52a0*/  @!P1 BRA `(.L_x_8) ;  /* 0x0000000000389947 */ /* 0x000ff60003800000 */
[----:B------:R-:W1:Y:S01]  /*52b0*/  LDC R4, c[0x0][0x420] ;  /* 0x00010800ff047b82 */ /* 0x000e620000000800 */
[----:B-----5:R-:W-:Y:S01]  /*52c0*/  LEA R2, R163, UR4, 0x1 ;  /* 0x00000004a3027c11 */ /* 0x020fe2000f8e08ff */
[----:B-1----:R-:W-:Y:S05]  /*52d0*/  IMAD.U32 R4, R4, -0x40, RZ ;  /* 0xffffffc004047824 */ /* 0x002fea00078e00ff */
[C---:B------:R-:W-:Y:S04]  /*52e0*/  LEA R5, P0, R4.reuse, R236, 0x1 ;  /* 0x000000ec04057211 */ /* 0x040fe800078008ff */
[----:B------:R-:W-:Y:S01]  /*52f0*/  LEA.HI.X.SX32 R4, R4, R237, 0x1, P0 ;  /* 0x000000ed04047211 */ /* 0x000fe200000f0eff */
[----:B------:R-:W-:Y:S04]  /*5300*/  IMAD.MOV.U32 R236, RZ, RZ, R5 ;  /* 0x000000ffffec7224 */ /* 0x000fe800078e0005 */
[----:B------:R-:W-:Y:S05]  /*5310*/  IMAD.MOV.U32 R237, RZ, RZ, R4 ;  /* 0x000000ffffed7224 */ /* 0x000fea00078e0004 */
[----:B------:R-:W-:Y:S01]  /*5320*/  @!PT LDS RZ, [RZ] ;  /* 0x00000000fffff984 */ /* 0x000fe20000000800 */
[----:B------:R-:W-:Y:S01]  /*5330*/  @!PT LDS RZ, [RZ] ;  /* 0x00000000fffff984 */ /* 0x000fe20000000800 */
[----:B------:R-:W-:Y:S01]  /*5340*/  @!PT LDS RZ, [RZ] ;  /* 0x00000000fffff984 */ /* 0x000fe20000000800 */
[----:B------:R1:W-:Y:S04]  /*5350*/  LDGSTS.E.BYPASS.LTC128B.128 [R2+0x6000], desc[UR6][R236.64] ;  /* 0x06000000ec027fae */ /* 0x0003e8000b901d46 */
[----:B------:R1:W-:Y:S04]  /*5360*/  LDGSTS.E.BYPASS.LTC128B.128 [R2+0x7000], desc[UR6][R236.64+0x40] ;  /* 0x07000040ec027fae */ /* 0x0003e8000b901d46 */
[----:B------:R1:W-:Y:S04]  /*5370*/  LDGSTS.E.BYPASS.LTC128B.128 [R2+0x8000], desc[UR6][R236.64+0x80] ;  /* 0x08000080ec027fae */ /* 0x0003e8000b901d46 */
[----:B------:R-:W0:Y:S02]  /*5380*/  LDGDEPBAR ;  /* 0x00000000000079af */ /* 0x000e240000000000 */
.L_x_8:
[----:B------:R-:W-:Y:S01]  /*5390*/  LDSM.16.M88.4 R24, [R224] ;  /* 0x00000000e018783b */ /* 0x000fe20000000200 */
[C---:B------:R-:W-:Y:S01]  /*53a0*/  LEA R241, P0, R251.reuse, R160, 0x2 ;  /* 0x000000a0fbf17211 */ /* 0x040fe200078010ff */
[----:B------:R-:W-:Y:S02]  /*53b0*/  ULOP3.LUT UR14, UR8, 0x1, URZ, 0xc0, !UPT ;  /* 0x00000001080e7892 */ /* 0x000fe4000f8ec03f */
[----:B------:R-:W2:Y:S01]  /*53c0*/  LDSM.16.MT88.4 R8, [R0+0x9000] ;  /* 0x009000000008783b */ /* 0x000ea20000004200 */
[----:B------:R-:W-:Y:S01]  /*53d0*/  LEA.HI.X.SX32 R240, R251, R161, 0x2, P0 ;  /* 0x000000a1fbf07211 */ /* 0x000fe200000f16ff */
[----:B------:R-:W-:Y:S02]  /*53e0*/  UISETP.NE.U32.AND UP1, UPT, UR14, 0x1, UPT ;  /* 0x000000010e00788c */ /* 0x000fe4000bf25070 */
[----:B------:R-:W3:Y:S01]  /*53f0*/  LDSM.16.MT88.4 R16, [R0+0xb000] ;  /* 0x00b000000010783b */ /* 0x000ee20000004200 */
[----:B------:R-:W-:Y:S03]  /*5400*/  UIADD3 UR14, UR8, -0x1, URZ ;  /* 0xffffffff080e7890 */ /* 0x000fe6000fffe03f */
[----:B-1----:R-:W4:Y:S04]  /*5410*/  LDL R2, [R1+0x14] ;  /* 0x0000140001027983 */ /* 0x002f280000100800 */
[----:B------:R-:W4:Y:S04]  /*5420*/  LDL R162, [R1+0x18] ;  /* 0x0000180001a27983 */ /* 0x000f280000100800 */
[----:B------:R-:W1:Y:S04]  /*5430*/  LDSM.16.MT88.4 R28, [R0+0xd000] ;  /* 0x00d00000001c783b */ /* 0x000e680000004200 */
[----:B------:R-:W-:Y:S04]  /*5440*/  LDSM.16.M88.4 R32, [R225] ;  /* 0x00000000e120783b */ /* 0x000fe80000000200 */
[----:B------:R-:W1:Y:S04]  /*5450*/  LDSM.16.MT88.4 R132, [R0+0x9400] ;  /* 0x009400000084783b */ /* 0x000e680000004200 */
[----:B------:R-:W1:Y:S04]  /*5460*/  LDSM.16.MT88.4 R136, [R0+0xb400] ;  /* 0x00b400000088783b */ /* 0x000e680000004200 */
[----:B------:R-:W1:Y:S04]  /*5470*/  LDSM.16.MT88.4 R140, [R0+0xd400] ;  /* 0x00d40000008c783b */ /* 0x000e680000004200 */
[----:B------:R-:W-:Y:S01]  /*5480*/  LDSM.16.M88.4 R144, [R227] ;  /* 0x00000000e390783b */ /* 0x000fe20000000200 */
[C---:B--2---:R-:W-:Y:S03]  /*5490*/  HMMA.16816.F32 R4, R24.reuse, R8, RZ ;  /* 0x000000081804723c */ /* 0x044fe600000018ff */
[----:B------:R-:W2:Y:S04]  /*54a0*/  LDSM.16.MT88.4 R148, [R0+0x9800] ;  /* 0x009800000094783b */ /* 0x000ea80000004200 */
[----:B------:R-:W2:Y:S01]  /*54b0*/  LDSM.16.MT88.4 R152, [R0+0xb800] ;  /* 0x00b800000098783b */ /* 0x000ea20000004200 */
[C---:B------:R-:W-:Y:S03]  /*54c0*/  HMMA.16816.F32 R8, R24.reuse, R10, RZ ;  /* 0x0000000a1808723c */ /* 0x040fe600000018ff */
[----:B------:R-:W-:Y:S03]  /*54d0*/  LDSM.16.MT88.4 R156, [R0+0xbc00] ;  /* 0x00bc0000009c783b */ /* 0x000fe60000004200 */
[C---:B---3--:R-:W-:Y:S06]  /*54e0*/  HMMA.16816.F32 R12, R24.reuse, R16, RZ ;  /* 0x00000010180c723c */ /* 0x048fec00000018ff */
[C---:B------:R-:W-:Y:S06]  /*54f0*/  HMMA.16816.F32 R16, R24.reuse, R18, RZ ;  /* 0x000000121810723c */ /* 0x040fec00000018ff */
[C---:B-1----:R-:W-:Y:S06]  /*5500*/  HMMA.16816.F32 R20, R24.reuse, R28, RZ ;  /* 0x0000001c1814723c */ /* 0x042fec00000018ff */
[----:B------:R-:W-:Y:S01]  /*5510*/  HMMA.16816.F32 R24, R24, R30, RZ ;  /* 0x0000001e1818723c */ /* 0x000fe200000018ff */
[----:B------:R-:W1:Y:S05]  /*5520*/  LDSM.16.MT88.4 R28, [R0+0xd800] ;  /* 0x00d80000001c783b */ /* 0x000e6a0000004200 */
[C---:B------:R-:W-:Y:S06]  /*5530*/  HMMA.16816.F32 R4, R32.reuse, R132, R4 ;  /* 0x000000842004723c */ /* 0x040fec0000001804 */
[C---:B------:R-:W-:Y:S01]  /*5540*/  HMMA.16816.F32 R8, R32.reuse, R134, R8 ;  /* 0x000000862008723c */ /* 0x040fe20000001808 */
[----:B------:R-:W-:Y:S05]  /*5550*/  LDSM.16.M88.4 R132, [R226] ;  /* 0x00000000e284783b */ /* 0x000fea0000000200 */
[C---:B------:R-:W-:Y:S06]  /*5560*/  HMMA.16816.F32 R12, R32.reuse, R136, R12 ;  /* 0x00000088200c723c */ /* 0x040fec000000180c */
[C---:B------:R-:W-:Y:S01]  /*5570*/  HMMA.16816.F32 R16, R32.reuse, R138, R16 ;  /* 0x0000008a2010723c */ /* 0x040fe20000001810 */
[----:B------:R-:W3:Y:S05]  /*5580*/  LDSM.16.MT88.4 R136, [R0+0x9c00] ;  /* 0x009c00000088783b */ /* 0x000eea0000004200 */
[C---:B------:R-:W-:Y:S06]  /*5590*/  HMMA.16816.F32 R20, R32.reuse, R140, R20 ;  /* 0x0000008c2014723c */ /* 0x040fec0000001814 */
[----:B------:R-:W-:Y:S01]  /*55a0*/  HMMA.16816.F32 R24, R32, R142, R24 ;  /* 0x0000008e2018723c */ /* 0x000fe20000001818 */
[----:B------:R-:W3:Y:S04]  /*55b0*/  LDSM.16.MT88.4 R32, [R0+0xdc00] ;  /* 0x00dc00000020783b */ /* 0x000ee80000004200 */
[----:B------:R-:W-:Y:S01]  /*55c0*/  LDSM.16.M88.4 R140, [R224+0x2000] ;  /* 0x00200000e08c783b */ /* 0x000fe20000000200 */
[C---:B--2---:R-:W-:Y:S06]  /*55d0*/  HMMA.16816.F32 R4, R144.reuse, R148, R4 ;  /* 0x000000949004723c */ /* 0x044fec0000001804 */
[C---:B------:R-:W-:Y:S01]  /*55e0*/  HMMA.16816.F32 R8, R144.reuse, R150, R8 ;  /* 0x000000969008723c */ /* 0x040fe20000001808 */
[----:B------:R-:W2:Y:S05]  /*55f0*/  LDSM.16.MT88.4 R148, [R0+0xa000] ;  /* 0x00a000000094783b */ /* 0x000eaa0000004200 */
[C---:B------:R-:W-:Y:S06]  /*5600*/  HMMA.16816.F32 R12, R144.reuse, R152, R12 ;  /* 0x00000098900c723c */ /* 0x040fec000000180c */
[C---:B------:R-:W-:Y:S01]  /*5610*/  HMMA.16816.F32 R16, R144.reuse, R154, R16 ;  /* 0x0000009a9010723c */ /* 0x040fe20000001810 */
[----:B------:R-:W2:Y:S05]  /*5620*/  LDSM.16.MT88.4 R152, [R0+0xc000] ;  /* 0x00c000000098783b */ /* 0x000eaa0000004200 */
[C---:B-1----:R-:W-:Y:S06]  /*5630*/  HMMA.16816.F32 R20, R144.reuse, R28, R20 ;  /* 0x0000001c9014723c */ /* 0x042fec0000001814 */
[----:B------:R-:W-:Y:S01]  /*5640*/  HMMA.16816.F32 R24, R144, R30, R24 ;  /* 0x0000001e9018723c */ /* 0x000fe20000001818 */
[----:B------:R-:W1:Y:S04]  /*5650*/  LDSM.16.MT88.4 R28, [R0+0xe000] ;  /* 0x00e00000001c783b */ /* 0x000e680000004200 */
[----:B------:R-:W-:Y:S01]  /*5660*/  LDSM.16.MT88.4 R144, [R0+0xa400] ;  /* 0x00a400000090783b */ /* 0x000fe20000004200 */
[C---:B---3--:R-:W-:Y:S06]  /*5670*/  HMMA.16816.F32 R4, R132.reuse, R136, R4 ;  /* 0x000000888404723c */ /* 0x048fec0000001804 */
[C---:B------:R-:W-:Y:S01]  /*5680*/  HMMA.16816.F32 R8, R132.reuse, R138, R8 ;  /* 0x0000008a8408723c */ /* 0x040fe20000001808 */
[----:B------:R-:W3:Y:S05]  /*5690*/  LDSM.16.M88.4 R136, [R225+0x2000] ;  /* 0x00200000e188783b */ /* 0x000eea0000000200 */
        /* <DEDUP_REMOVED lines=16> */
[----:B------:R-:W-:Y:S01]  /*57a0*/  LDSM.16.M88.4 R140, [R226+0x2000] ;  /* 0x00200000e28c783b */ /* 0x000fe20000000200 */
[C---:B---3--:R-:W-:Y:S06]  /*57b0*/  HMMA.16816.F32 R4, R136.reuse, R144, R4 ;  /* 0x000000908804723c */ /* 0x048fec0000001804 */
[C---:B------:R-:W-:Y:S01]  /*57c0*/  HMMA.16816.F32 R8, R136.reuse, R146, R8 ;  /* 0x000000928808723c */ /* 0x040fe20000001808 */
[----:B------:R-:W3:Y:S05]  /*57d0*/  LDSM.16.MT88.4 R144, [R0+0xac00] ;  /* 0x00ac00000090783b */ /* 0x000eea0000004200 */
[C---:B------:R-:W-:Y:S06]  /*57e0*/  HMMA.16816.F32 R12, R136.reuse, R156, R12 ;  /* 0x0000009c880c723c */ /* 0x040fec000000180c */
[C---:B------:R-:W-:Y:S01]  /*57f0*/  HMMA.16816.F32 R16, R136.reuse, R158, R16 ;  /* 0x0000009e8810723c */ /* 0x040fe20000001810 */
[----:B------:R-:W3:Y:S05]  /*5800*/  LDSM.16.MT88.4 R156, [R0+0xcc00] ;  /* 0x00cc0000009c783b */ /* 0x000eea0000004200 */
[C---:B------:R-:W-:Y:S06]  /*5810*/  HMMA.16816.F32 R20, R136.reuse, R32, R20 ;  /* 0x000000208814723c */ /* 0x040fec0000001814 */
[----:B------:R-:W-:Y:S01]  /*5820*/  HMMA.16816.F32 R24, R136, R34, R24 ;  /* 0x000000228818723c */ /* 0x000fe20000001818 */
[----:B------:R1:W4:Y:S04]  /*5830*/  LDSM.16.MT88.4 R32, [R0+0xec00] ;  /* 0x00ec00000020783b */ /* 0x0003280000004200 */
[----:B------:R-:W-:Y:S01]  /*5840*/  LDSM.16.MT88.4 R136, [R220+0x2400] ;  /* 0x00240000dc88783b */ /* 0x000fe20000004200 */
[C---:B--2---:R-:W-:Y:S06]  /*5850*/  HMMA.16816.F32 R4, R132.reuse, R148, R4 ;  /* 0x000000948404723c */ /* 0x044fec0000001804 */
[C---:B------:R-:W-:Y:S06]  /*5860*/  HMMA.16816.F32 R8, R132.reuse, R150, R8 ;  /* 0x000000968408723c */ /* 0x040fec0000001808 */
[C---:B------:R-:W-:Y:S06]  /*5870*/  HMMA.16816.F32 R12, R132.reuse, R152, R12 ;  /* 0x00000098840c723c */ /* 0x040fec000000180c */
[C---:B------:R-:W-:Y:S01]  /*5880*/  HMMA.16816.F32 R16, R132.reuse, R154, R16 ;  /* 0x0000009a8410723c */ /* 0x040fe20000001810 */
[----:B-1----:R-:W-:Y:S05]  /*5890*/  IMAD.U32 R0, RZ, RZ, UR15 ;  /* 0x0000000fff007e24 */ /* 0x002fea000f8e00ff */
[C---:B------:R-:W-:Y:S06]  /*58a0*/  HMMA.16816.F32 R20, R132.reuse, R28, R20 ;  /* 0x0000001c8414723c */ /* 0x040fec0000001814 */
[----:B------:R-:W-:Y:S05]  /*58b0*/  HMMA.16816.F32 R24, R132, R30, R24 ;  /* 0x0000001e8418723c */ /* 0x000fea0000001818 */
[----:B------:R-:W-:Y:S01]  /*58c0*/  IMAD.MOV.U32 R28, RZ, RZ, R241 ;  /* 0x000000ffff1c7224 */ /* 0x000fe200078e00f1 */
[C---:B---3--:R-:W-:Y:S01]  /*58d0*/  HMMA.16816.F32 R4, R140.reuse, R144, R4 ;  /* 0x000000908c04723c */ /* 0x048fe20000001804 */
[----:B------:R-:W-:Y:S04]  /*58e0*/  IMAD.U32 R132, RZ, RZ, UR16 ;  /* 0x00000010ff847e24 */ /* 0x000fe8000f8e00ff */
[----:B------:R-:W-:Y:S01]  /*58f0*/  IMAD.MOV.U32 R29, RZ, RZ, R240 ;  /* 0x000000ffff1d7224 */ /* 0x000fe200078e00f0 */
[C---:B------:R-:W-:Y:S01]  /*5900*/  HMMA.16816.F32 R8, R140.reuse, R146, R8 ;  /* 0x000000928c08723c */ /* 0x040fe20000001808 */
[----:B------:R-:W-:Y:S05]  /*5910*/  LDSM.16.MT88.4 R144, [R220+0x1c00] ;  /* 0x001c0000dc90783b */ /* 0x000fea0000004200 */
[C---:B------:R-:W-:Y:S05]  /*5920*/  HMMA.16816.F32 R12, R140.reuse, R156, R12 ;  /* 0x0000009c8c0c723c */ /* 0x040fea000000180c */
[----:B----4-:R-:W-:Y:S01]  /*5930*/  @P1 IADD3 R30, P2, R2, UR11, RZ ;  /* 0x0000000b021e1c10 */ /* 0x010fe2000ff5e0ff */
[C---:B------:R-:W-:Y:S01]  /*5940*/  HMMA.16816.F32 R16, R140.reuse, R158, R16 ;  /* 0x0000009e8c10723c */ /* 0x040fe20000001810 */
[----:B------:R-:W-:Y:S01]  /*5950*/  IMAD.U32 R2, RZ, RZ, UR15 ;  /* 0x0000000fff027e24 */ /* 0x000fe2000f8e00ff */
[----:B------:R-:W-:Y:S03]  /*5960*/  @UP3 UIADD3 UR11, UP2, UR11, -0x100, URZ ;  /* 0xffffff000b0b3890 */ /* 0x000fe6000ff5e03f */
[----:B------:R-:W-:Y:S01]  /*5970*/  @P1 IADD3.X R31, R162, UR10, RZ, P2, !PT ;  /* 0x0000000aa21f1c10 */ /* 0x000fe200097fe4ff */
[C---:B------:R-:W-:Y:S01]  /*5980*/  HMMA.16816.F32 R20, R140.reuse, R32, R20 ;  /* 0x000000208c14723c */ /* 0x040fe20000001814 */
[----:B------:R-:W-:Y:S03]  /*5990*/  @UP3 UIADD3.X UR10, UR10, -0x1, URZ, UP2, !UPT ;  /* 0xffffffff0a0a3890 */ /* 0x000fe600097fe43f */
[----:B------:R-:W5:Y:S02]  /*59a0*/  @P1 LDG.E R249, desc[UR6][R30.64] ;  /* 0x000000061ef91981 */ /* 0x000f64000c1e1900 */
[----:B------:R-:W-:Y:S02]  /*59b0*/  HMMA.16816.F32 R24, R140, R34, R24 ;  /* 0x000000228c18723c */ /* 0x000fe40000001818 */
[----:B------:R-:W5:Y:S03]  /*59c0*/  @P1 LDG.E R250, desc[UR6][R30.64+0x20] ;  /* 0x000020061efa1981 */ /* 0x000f66000c1e1900 */
[-C--:B------:R-:W-:Y:S01]  /*59d0*/  LEA R32, P0, R2, R28.reuse, 0x2 ;  /* 0x0000001c02207211 */ /* 0x080fe200078010ff */
[----:B------:R-:W5:Y:S01]  /*59e0*/  @P1 LDG.E R247, desc[UR6][R30.64+0x80] ;  /* 0x000080061ef71981 */ /* 0x000f62000c1e1900 */
[----:B------:R-:W-:Y:S03]  /*59f0*/  IMAD.U32 R34, RZ, RZ, UR33 ;  /* 0x00000021ff227e24 */ /* 0x000fe6000f8e00ff */
[----:B------:R1:W5:Y:S01]  /*5a00*/  @P1 LDG.E R248, desc[UR6][R30.64+0xa0] ;  /* 0x0000a0061ef81981 */ /* 0x000362000c1e1900 */
[-C--:B------:R-:W-:Y:S01]  /*5a10*/  LEA.HI.X.SX32 R33, R0, R29.reuse, 0x2, P0 ;  /* 0x0000001d00217211 */ /* 0x080fe200000f16ff */
[----:B------:R-:W-:Y:S01]  /*5a20*/  IMAD.U32 R0, RZ, RZ, UR16 ;  /* 0x00000010ff007e24 */ /* 0x000fe2000f8e00ff */
[-C--:B------:R-:W-:Y:S01]  /*5a30*/  LEA R132, P0, R132, R28.reuse, 0x2 ;  /* 0x0000001c84847211 */ /* 0x080fe200078010ff */
[----:B------:R2:W-:Y:S01]  /*5a40*/  REDG.E.ADD.F32.FTZ.RN.STRONG.GPU desc[UR6][R28.64], R4 ;  /* 0x000000041c0079a6 */ /* 0x0005e2000c10f386 */
[-C--:B------:R-:W-:Y:S01]  /*5a50*/  LEA R34, P2, R34, R28.reuse, 0x2 ;  /* 0x0000001c22227211 */ /* 0x080fe200078410ff */
[----:B------:R-:W-:Y:S01]  /*5a60*/  IMAD.U32 R2, RZ, RZ, UR32 ;  /* 0x00000020ff027e24 */ /* 0x000fe2000f8e00ff */
[-C--:B------:R-:W-:Y:S01]  /*5a70*/  LEA.HI.X.SX32 R133, R0, R29.reuse, 0x2, P0 ;  /* 0x0000001d00857211 */ /* 0x080fe200000f16ff */
[----:B------:R3:W-:Y:S01]  /*5a80*/  REDG.E.ADD.F32.FTZ.RN.STRONG.GPU desc[UR6][R32.64], R5 ;  /* 0x00000005200079a6 */ /* 0x0007e2000c10f386 */
[----:B------:R-:W-:Y:S03]  /*5a90*/  IMAD.U32 R0, RZ, RZ, UR31 ;  /* 0x0000001fff007e24 */ /* 0x000fe6000f8e00ff */
[----:B------:R4:W-:Y:S04]  /*5aa0*/  REDG.E.ADD.F32.FTZ.RN.STRONG.GPU desc[UR6][R132.64], R6 ;  /* 0x00000006840079a6 */ /* 0x0009e8000c10f386 */
[----:B------:R-:W-:Y:S04]  /*5ab0*/  LDSM.16.MT88.4 R132, [R3+0x11800] ;  /* 0x011800000384783b */ /* 0x000fe80000004200 */
[----:B------:R-:W-:Y:S01]  /*5ac0*/  LDSM.16.MT88.4 R140, [R220+0x1800] ;  /* 0x00180000dc8c783b */ /* 0x000fe20000004200 */
[----:B-1----:R-:W-:Y:S05]  /*5ad0*/  IMAD.U32 R30, RZ, RZ, UR32 ;  /* 0x00000020ff1e7e24 */ /* 0x002fea000f8e00ff */
[-C--:B------:R-:W-:Y:S01]  /*5ae0*/  LEA R30, P1, R30, R28.reuse, 0x2 ;  /* 0x0000001c1e1e7211 */ /* 0x080fe200078210ff */
[----:B--2---:R-:W-:Y:S03]  /*5af0*/  IMAD.U32 R4, RZ, RZ, UR31 ;  /* 0x0000001fff047e24 */ /* 0x004fe6000f8e00ff */
[-C--:B------:R-:W-:Y:S01]  /*5b00*/  LEA.HI.X.SX32 R31, R2, R29.reuse, 0x2, P1 ;  /* 0x0000001d021f7211 */ /* 0x080fe200008f16ff */
[----:B---3--:R-:W-:Y:S01]  /*5b10*/  IMAD.U32 R5, RZ, RZ, UR33 ;  /* 0x00000021ff057e24 */ /* 0x008fe2000f8e00ff */
[-C--:B------:R-:W-:Y:S01]  /*5b20*/  LEA R4, P0, R4, R28.reuse, 0x2 ;  /* 0x0000001c04047211 */ /* 0x080fe200078010ff */
[----:B------:R-:W-:Y:S02]  /*5b30*/  IMAD.U32 R2, RZ, RZ, UR30 ;  /* 0x0000001eff027e24 */ /* 0x000fe4000f8e00ff */
[----:B----4-:R-:W-:Y:S01]  /*5b40*/  IMAD.U32 R6, RZ, RZ, UR24 ;  /* 0x00000018ff067e24 */ /* 0x010fe2000f8e00ff */
[-C--:B------:R-:W-:Y:S02]  /*5b50*/  LEA.HI.X.SX32 R35, R5, R29.reuse, 0x2, P2 ;  /* 0x0000001d05237211 */ /* 0x080fe400010f16ff */
[-C--:B------:R-:W-:Y:S01]  /*5b60*/  LEA.HI.X.SX32 R5, R0, R29.reuse, 0x2, P0 ;  /* 0x0000001d00057211 */ /* 0x080fe200000f16ff */
[----:B------:R-:W-:Y:S02]  /*5b70*/  IMAD.U32 R0, RZ, RZ, UR30 ;  /* 0x0000001eff007e24 */ /* 0x000fe4000f8e00ff */
[----:B------:R1:W-:Y:S04]  /*5b80*/  REDG.E.ADD.F32.FTZ.RN.STRONG.GPU desc[UR6][R34.64], R7 ;  /* 0x00000007220079a6 */ /* 0x0003e8000c10f386 */
[----:B------:R2:W-:Y:S04]  /*5b90*/  REDG.E.ADD.F32.FTZ.RN.STRONG.GPU desc[UR6][R30.64], R8 ;  /* 0x000000081e0079a6 */ /* 0x0005e8000c10f386 */
[----:B------:R3:W-:Y:S01]  /*5ba0*/  REDG.E.ADD.F32.FTZ.RN.STRONG.GPU desc[UR6][R4.64], R9 ;  /* 0x00000009040079a6 */ /* 0x0007e2000c10f386 */
[----:B-1----:R-:W-:Y:S02]  /*5bb0*/  IMAD.U32 R7, RZ, RZ, UR24 ;  /* 0x00000018ff077e24 */ /* 0x002fe4000f8e00ff */
[----:B--2---:R-:W-:Y:S01]  /*5bc0*/  IMAD.U32 R8, RZ, RZ, UR29 ;  /* 0x0000001dff087e24 */ /* 0x004fe2000f8e00ff */
[-C--:B---3--:R-:W-:Y:S01]  /*5bd0*/  LEA R4, P1, R0, R28.reuse, 0x2 ;  /* 0x0000001c00047211 */ /* 0x088fe200078210ff */
[----:B------:R-:W-:Y:S03]  /*5be0*/  IMAD.U32 R0, RZ, RZ, UR29 ;  /* 0x0000001dff007e24 */ /* 0x000fe6000f8e00ff */
[-C--:B------:R-:W-:Y:S02]  /*5bf0*/  LEA R8, P0, R8, R28.reuse, 0x2 ;  /* 0x0000001c08087211 */ /* 0x080fe400078010ff */
[-C--:B------:R-:W-:Y:S01]  /*5c00*/  LEA.HI.X.SX32 R5, R2, R29.reuse, 0x2, P1 ;  /* 0x0000001d02057211 */ /* 0x080fe200008f16ff */
[----:B------:R-:W-:Y:S01]  /*5c10*/  IMAD.U32 R2, RZ, RZ, UR28 ;  /* 0x0000001cff027e24 */ /* 0x000fe2000f8e00ff */
[-C--:B------:R-:W-:Y:S01]  /*5c20*/  LEA.HI.X.SX32 R9, R0, R29.reuse, 0x2, P0 ;  /* 0x0000001d00097211 */ /* 0x080fe200000f16ff */
[----:B------:R-:W-:Y:S01]  /*5c30*/  IMAD.U32 R0, RZ, RZ, UR28 ;  /* 0x0000001cff007e24 */ /* 0x000fe2000f8e00ff */
[-C--:B------:R-:W-:Y:S01]  /*5c40*/  LEA R6, P1, R6, R28.reuse, 0x2 ;  /* 0x0000001c06067211 */ /* 0x080fe200078210ff */
[----:B------:R1:W-:Y:S03]  /*5c50*/  REDG.E.ADD.F32.FTZ.RN.STRONG.GPU desc[UR6][R4.64], R10 ;  /* 0x0000000a040079a6 */ /* 0x0003e6000c10f386 */
[-C--:B------:R-:W-:Y:S01]  /*5c60*/  LEA.HI.X.SX32 R7, R7, R29.reuse, 0x2, P1 ;  /* 0x0000001d07077211 */ /* 0x080fe200008f16ff */
[----:B------:R2:W-:Y:S04]  /*5c70*/  REDG.E.ADD.F32.FTZ.RN.STRONG.GPU desc[UR6][R8.64], R11 ;  /* 0x0000000b080079a6 */ /* 0x0005e8000c10f386 */
[----:B------:R3:W-:Y:S04]  /*5c80*/  REDG.E.ADD.F32.FTZ.RN.STRONG.GPU desc[UR6][R28.64+0x80], R12 ;  /* 0x0000800c1c0079a6 */ /* 0x0007e8000c10f386 */
[----:B------:R-:W-:Y:S04]  /*5c90*/  REDG.E.ADD.F32.FTZ.RN.STRONG.GPU desc[UR6][R32.64+0x80], R13 ;  /* 0x0000800d200079a6 */ /* 0x000fe8000c10f386 */
[----:B------:R4:W-:Y:S01]  /*5ca0*/  REDG.E.ADD.F32.FTZ.RN.STRONG.GPU desc[UR6][R6.64], R14 ;  /* 0x0000000e060079a6 */ /* 0x0009e2000c10f386 */
[-C--:B-1----:R-:W-:Y:S01]  /*5cb0*/  LEA R4, P0, R2, R28.reuse, 0x2 ;  /* 0x0000001c02047211 */ /* 0x082fe200078010ff */
[----:B------:R-:W-:Y:S02]  /*5cc0*/  IMAD.U32 R10, RZ, RZ, UR25 ;  /* 0x00000019ff0a7e24 */ /* 0x000fe4000f8e00ff */
[----:B------:R-:W-:Y:S01]  /*5cd0*/  IMAD.U32 R2, RZ, RZ, UR17 ;  /* 0x00000011ff027e24 */ /* 0x000fe2000f8e00ff */
[-C--:B------:R-:W-:Y:S01]  /*5ce0*/  LEA.HI.X.SX32 R5, R0, R29.reuse, 0x2, P0 ;  /* 0x0000001d00057211 */ /* 0x080fe200000f16ff */
[----:B--2---:R-:W-:Y:S01]  /*5cf0*/  IMAD.U32 R8, RZ, RZ, UR23 ;  /* 0x00000017ff087e24 */ /* 0x004fe2000f8e00ff */
[-C--:B------:R-:W-:Y:S01]  /*5d00*/  LEA R10, P0, R10, R28.reuse, 0x2 ;  /* 0x0000001c0a0a7211 */ /* 0x080fe200078010ff */
[----:B------:R-:W-:Y:S02]  /*5d10*/  IMAD.U32 R0, RZ, RZ, UR25 ;  /* 0x00000019ff007e24 */ /* 0x000fe4000f8e00ff */
[----:B------:R1:W-:Y:S01]  /*5d20*/  REDG.E.ADD.F32.FTZ.RN.STRONG.GPU desc[UR6][R4.64], R15 ;  /* 0x0000000f040079a6 */ /* 0x0003e2000c10f386 */
[-C--:B------:R-:W-:Y:S01]  /*5d30*/  LEA R8, P2, R8, R28.reuse, 0x2 ;  /* 0x0000001c08087211 */ /* 0x080fe200078410ff */
[----:B---3--:R-:W-:Y:S01]  /*5d40*/  IMAD.U32 R12, RZ, RZ, UR21 ;  /* 0x00000015ff0c7e24 */ /* 0x008fe2000f8e00ff */
[-C--:B------:R-:W-:Y:S01]  /*5d50*/  LEA.HI.X.SX32 R11, R0, R29.reuse, 0x2, P0 ;  /* 0x0000001d000b7211 */ /* 0x080fe200000f16ff */
[----:B------:R-:W-:Y:S02]  /*5d60*/  IMAD.U32 R0, RZ, RZ, UR26 ;  /* 0x0000001aff007e24 */ /* 0x000fe4000f8e00ff */
[----:B----4-:R-:W-:Y:S02]  /*5d70*/  IMAD.U32 R6, RZ, RZ, UR17 ;  /* 0x00000011ff067e24 */ /* 0x010fe4000f8e00ff */
[----:B------:R2:W-:Y:S01]  /*5d80*/  REDG.E.ADD.F32.FTZ.RN.STRONG.GPU desc[UR6][R10.64], R16 ;  /* 0x000000100a0079a6 */ /* 0x0005e2000c10f386 */
[----:B------:R-:W-:Y:S01]  /*5d90*/  IMAD.U32 R14, RZ, RZ, UR22 ;  /* 0x00000016ff0e7e24 */ /* 0x000fe2000f8e00ff */
[-C--:B------:R-:W-:Y:S02]  /*5da0*/  LEA R12, P4, R12, R28.reuse, 0x2 ;  /* 0x0000001c0c0c7211 */ /* 0x080fe400078810ff */
[-C--:B------:R-:W-:Y:S02]  /*5db0*/  LEA R6, P1, R6, R28.reuse, 0x2 ;  /* 0x0000001c06067211 */ /* 0x080fe400078210ff */
[-C--:B------:R-:W-:Y:S02]  /*5dc0*/  LEA R14, P5, R14, R28.reuse, 0x2 ;  /* 0x0000001c0e0e7211 */ /* 0x080fe400078a10ff */
[-C--:B------:R-:W-:Y:S01]  /*5dd0*/  LEA.HI.X.SX32 R7, R2, R29.reuse, 0x2, P1 ;  /* 0x0000001d02077211 */ /* 0x080fe200008f16ff */
[----:B------:R-:W-:Y:S02]  /*5de0*/  IMAD.U32 R2, RZ, RZ, UR18 ;  /* 0x00000012ff027e24 */ /* 0x000fe4000f8e00ff */
[----:B-1----:R-:W-:Y:S02]  /*5df0*/  IMAD.U32 R5, RZ, RZ, UR23 ;  /* 0x00000017ff057e24 */ /* 0x002fe4000f8e00ff */
[----:B------:R-:W-:Y:S03]  /*5e00*/  IMAD.U32 R4, RZ, RZ, UR26 ;  /* 0x0000001aff047e24 */ /* 0x000fe6000f8e00ff */
[-C--:B------:R-:W-:Y:S02]  /*5e10*/  LEA.HI.X.SX32 R9, R5, R29.reuse, 0x2, P2 ;  /* 0x0000001d05097211 */ /* 0x080fe400010f16ff */
[-C--:B------:R-:W-:Y:S01]  /*5e20*/  LEA R4, P0, R4, R28.reuse, 0x2 ;  /* 0x0000001c04047211 */ /* 0x080fe200078010ff */
[----:B--2---:R-:W-:Y:S02]  /*5e30*/  IMAD.U32 R11, RZ, RZ, UR22 ;  /* 0x00000016ff0b7e24 */ /* 0x004fe4000f8e00ff */
[----:B------:R1:W-:Y:S01]  /*5e40*/  REDG.E.ADD.F32.FTZ.RN.STRONG.GPU desc[UR6][R8.64], R17 ;  /* 0x00000011080079a6 */ /* 0x0003e2000c10f386 */
[-C--:B------:R-:W-:Y:S01]  /*5e50*/  LEA.HI.X.SX32 R5, R0, R29.reuse, 0x2, P0 ;  /* 0x0000001d00057211 */ /* 0x080fe200000f16ff */
[----:B------:R-:W-:Y:S01]  /*5e60*/  IMAD.U32 R10, RZ, RZ, UR20 ;  /* 0x00000014ff0a7e24 */ /* 0x000fe2000f8e00ff */
[-C--:B------:R-:W-:Y:S01]  /*5e70*/  LEA.HI.X.SX32 R15, R11, R29.reuse, 0x2, P5 ;  /* 0x0000001d0b0f7211 */ /* 0x080fe200028f16ff */
[----:B------:R2:W-:Y:S01]  /*5e80*/  REDG.E.ADD.F32.FTZ.RN.STRONG.GPU desc[UR6][R6.64], R18 ;  /* 0x00000012060079a6 */ /* 0x0005e2000c10f386 */
[----:B------:R-:W-:Y:S02]  /*5e90*/  IMAD.U32 R0, RZ, RZ, UR27 ;  /* 0x0000001bff007e24 */ /* 0x000fe4000f8e00ff */
[-C--:B------:R-:W-:Y:S01]  /*5ea0*/  LEA R10, P3, R10, R28.reuse, 0x2 ;  /* 0x0000001c0a0a7211 */ /* 0x080fe200078610ff */
[----:B------:R3:W-:Y:S04]  /*5eb0*/  REDG.E.ADD.F32.FTZ.RN.STRONG.GPU desc[UR6][R4.64], R19 ;  /* 0x00000013040079a6 */ /* 0x0007e8000c10f386 */
[----:B------:R-:W-:Y:S04]  /*5ec0*/  REDG.E.ADD.F32.FTZ.RN.STRONG.GPU desc[UR6][R28.64+0x100], R20 ;  /* 0x000100141c0079a6 */ /* 0x000fe8000c10f386 */
[----:B------:R-:W-:Y:S04]  /*5ed0*/  REDG.E.ADD.F32.FTZ.RN.STRONG.GPU desc[UR6][R32.64+0x100], R21 ;  /* 0x00010015200079a6 */ /* 0x000fe8000c10f386 */
[----:B------:R-:W-:Y:S04]  /*5ee0*/  REDG.E.ADD.F32.FTZ.RN.STRONG.GPU desc[UR6][R14.64], R22 ;  /* 0x000000160e0079a6 */ /* 0x000fe8000c10f386 */
[----:B------:R-:W-:Y:S01]  /*5ef0*/  LDSM.16.MT88.4 R16, [R220+0x1000] ;  /* 0x00100000dc10783b */ /* 0x000fe20000004200 */
[----:B-1----:R-:W-:Y:S03]  /*5f00*/  IMAD.U32 R9, RZ, RZ, UR21 ;  /* 0x00000015ff097e24 */ /* 0x002fe6000f8e00ff */
[----:B------:R-:W-:Y:S01]  /*5f10*/  LDSM.16.MT88.4 R32, [R3+0xf800] ;  /* 0x00f800000320783b */ /* 0x000fe20000004200 */
[----:B------:R-:W-:Y:S02]  /*5f20*/  IMAD.U32 R8, RZ, RZ, UR19 ;  /* 0x00000013ff087e24 */ /* 0x000fe4000f8e00ff */
[----:B--2---:R-:W-:Y:S01]  /*5f30*/  IMAD.U32 R7, RZ, RZ, UR20 ;  /* 0x00000014ff077e24 */ /* 0x004fe2000f8e00ff */
[-C--:B------:R-:W-:Y:S01]  /*5f40*/  LEA.HI.X.SX32 R13, R9, R29.reuse, 0x2, P4 ;  /* 0x0000001d090d7211 */ /* 0x080fe200020f16ff */
[----:B------:R-:W-:Y:S01]  /*5f50*/  IMAD.U32 R6, RZ, RZ, UR18 ;  /* 0x00000012ff067e24 */ /* 0x000fe2000f8e00ff */
[-C--:B------:R-:W-:Y:S01]  /*5f60*/  LEA R8, P2, R8, R28.reuse, 0x2 ;  /* 0x0000001c08087211 */ /* 0x080fe200078410ff */
[----:B---3--:R-:W-:Y:S01]  /*5f70*/  IMAD.U32 R5, RZ, RZ, UR19 ;  /* 0x00000013ff057e24 */ /* 0x008fe2000f8e00ff */
[-C--:B------:R-:W-:Y:S01]  /*5f80*/  LEA.HI.X.SX32 R11, R7, R29.reuse, 0x2, P3 ;  /* 0x0000001d070b7211 */ /* 0x080fe200018f16ff */
[----:B------:R-:W-:Y:S01]  /*5f90*/  REDG.E.ADD.F32.FTZ.RN.STRONG.GPU desc[UR6][R12.64], R23 ;  /* 0x000000170c0079a6 */ /* 0x000fe2000c10f386 */
[----:B------:R-:W-:Y:S01]  /*5fa0*/  IMAD.U32 R4, RZ, RZ, UR27 ;  /* 0x0000001bff047e24 */ /* 0x000fe2000f8e00ff */
[-C--:B------:R-:W-:Y:S02]  /*5fb0*/  LEA R6, P1, R6, R28.reuse, 0x2 ;  /* 0x0000001c06067211 */ /* 0x080fe400078210ff */
[-C--:B------:R-:W-:Y:S01]  /*5fc0*/  LEA.HI.X.SX32 R9, R5, R29.reuse, 0x2, P2 ;  /* 0x0000001d05097211 */ /* 0x080fe200010f16ff */
[----:B------:R-:W-:Y:S01]  /*5fd0*/  REDG.E.ADD.F32.FTZ.RN.STRONG.GPU desc[UR6][R10.64], R24 ;  /* 0x000000180a0079a6 */ /* 0x000fe2000c10f386 */
[----:B------:R-:W-:Y:S02]  /*5fe0*/  LEA R4, P0, R4, R28, 0x2 ;  /* 0x0000001c04047211 */ /* 0x000fe400078010ff */
[-C--:B------:R-:W-:Y:S01]  /*5ff0*/  LEA.HI.X.SX32 R7, R2, R29.reuse, 0x2, P1 ;  /* 0x0000001d02077211 */ /* 0x080fe200008f16ff */
[----:B------:R-:W-:Y:S01]  /*6000*/  REDG.E.ADD.F32.FTZ.RN.STRONG.GPU desc[UR6][R8.64], R25 ;  /* 0x00000019080079a6 */ /* 0x000fe2000c10f386 */
[----:B------:R-:W-:Y:S01]  /*6010*/  LEA.HI.X.SX32 R5, R0, R29, 0x2, P0 ;  /* 0x0000001d00057211 */ /* 0x000fe200000f16ff */
[C---:B------:R-:W-:Y:S01]  /*6020*/  VIADD R0, R220.reuse, 0xffffd000 ;  /* 0xffffd000dc007836 */ /* 0x040fe20000000000 */
[----:B------:R-:W-:Y:S01]  /*6030*/  PLOP3.LUT P0, PT, PT, PT, UP1, 0x80, 0x0 ;  /* 0x000000000000781c */ /* 0x000fe20003f0f018 */
[----:B------:R-:W-:Y:S01]  /*6040*/  REDG.E.ADD.F32.FTZ.RN.STRONG.GPU desc[UR6][R6.64], R26 ;  /* 0x0000001a060079a6 */ /* 0x000fe2000c10f386 */
[----:B------:R-:W-:Y:S01]  /*6050*/  ISETP.LT.AND P1, PT, RZ, UR8, PT ;  /* 0x00000008ff007c0c */ /* 0x000fe2000bf21270 */
[----:B------:R-:W-:Y:S02]  /*6060*/  @UP3 UIADD3 UR13, UP1, UR13, -0x100, URZ ;  /* 0xffffff000d0d3890 */ /* 0x000fe4000ff3e03f */
[----:B------:R-:W-:Y:S01]  /*6070*/  REDG.E.ADD.F32.FTZ.RN.STRONG.GPU desc[UR6][R4.64], R27 ;  /* 0x0000001b040079a6 */ /* 0x000fe2000c10f386 */
[----:B------:R-:W-:Y:S01]  /*6080*/  UMOV UR8, UR14 ;  /* 0x0000000e00087c82 */ /* 0x000fe20008000000 */
[----:B------:R-:W-:Y:S02]  /*6090*/  @UP3 UIADD3.X UR12, UR12, -0x1, URZ, UP1, !UPT ;  /* 0xffffffff0c0c3890 */ /* 0x000fe40008ffe43f */
[----:B------:R-:W-:Y:S04]  /*60a0*/  LDSM.16.MT88.4 R4, [R3+0xf000] ;  /* 0x00f000000304783b */ /* 0x000fe80000004200 */
[----:B------:R-:W1:Y:S01]  /*60b0*/  LDSM.16.MT88.4 R8, [R220] ;  /* 0x00000000dc08783b */ /* 0x000e620000004200 */
[----:B------:R-:W-:Y:S03]  /*60c0*/  @P0 VIADD R0, R220, 0x3000 ;  /* 0x00003000dc000836 */ /* 0x000fe60000000000 */
[----:B------:R-:W2:Y:S04]  /*60d0*/  LDSM.16.MT88.4 R12, [R3+0x11000] ;  /* 0x01100000030c783b */ /* 0x000ea80000004200 */
[----:B------:R-:W3:Y:S04]  /*60e0*/  LDSM.16.MT88.4 R28, [R220+0x2000] ;  /* 0x00200000dc1c783b */ /* 0x000ee80000004200 */
[----:B------:R-:W4:Y:S04]  /*60f0*/  LDSM.16.MT88.4 R20, [R220+0x400] ;  /* 0x00040000dc14783b */ /* 0x000f280000004200 */
[----:B------:R-:W4:Y:S01]  /*6100*/  LDSM.16.MT88.4 R24, [R220+0x1400] ;  /* 0x00140000dc18783b */ /* 0x000f220000004200 */
[-C--:B-1----:R-:W-:Y:S06]  /*6110*/  HMMA.16816.F32 R84, R4, R8.reuse, R84 ;  /* 0x000000080454723c */ /* 0x082fec0000001854 */
[C---:B--2---:R-:W-:Y:S06]  /*6120*/  HMMA.16816.F32 R88, R12.reuse, R8, R88 ;  /* 0x000000080c58723c */ /* 0x044fec0000001858 */
        /* <DEDUP_REMOVED lines=8> */
[-C--:B---3--:R-:W-:Y:S06]  /*61b0*/  HMMA.16816.F32 R116, R4, R28.reuse, R116 ;  /* 0x0000001c0474723c */ /* 0x088fec0000001874 */
[C---:B------:R-:W-:Y:S06]  /*61c0*/  HMMA.16816.F32 R120, R12.reuse, R28, R120 ;  /* 0x0000001c0c78723c */ /* 0x040fec0000001878 */
[-C--:B------:R-:W-:Y:S01]  /*61d0*/  HMMA.16816.F32 R124, R12, R30.reuse, R124 ;  /* 0x0000001e0c7c723c */ /* 0x080fe2000000187c */
[----:B------:R-:W1:Y:S05]  /*61e0*/  LDSM.16.MT88.4 R12, [R220+0x800] ;  /* 0x00080000dc0c783b */ /* 0x000e6a0000004200 */
[----:B------:R-:W-:Y:S01]  /*61f0*/  HMMA.16816.F32 R128, R4, R30, R128 ;  /* 0x0000001e0480723c */ /* 0x000fe20000001880 */
[----:B------:R-:W2:Y:S04]  /*6200*/  LDSM.16.MT88.4 R4, [R220+0x2800] ;  /* 0x00280000dc04783b */ /* 0x000ea80000004200 */
[----:B------:R-:W-:Y:S01]  /*6210*/  LDSM.16.MT88.4 R28, [R3+0x12800] ;  /* 0x01280000031c783b */ /* 0x000fe20000004200 */
[-C--:B----4-:R-:W-:Y:S06]  /*6220*/  HMMA.16816.F32 R84, R32, R20.reuse, R84 ;  /* 0x000000142054723c */ /* 0x090fec0000001854 */
        /* <DEDUP_REMOVED lines=8> */
[----:B------:R-:W3:Y:S05]  /*62b0*/  LDSM.16.MT88.4 R24, [R220+0xc00] ;  /* 0x000c0000dc18783b */ /* 0x000eea0000004200 */
[-C--:B------:R-:W-:Y:S06]  /*62c0*/  HMMA.16816.F32 R116, R32, R136.reuse, R116 ;  /* 0x000000882074723c */ /* 0x080fec0000001874 */
[C---:B------:R-:W-:Y:S06]  /*62d0*/  HMMA.16816.F32 R120, R132.reuse, R136, R120 ;  /* 0x000000888478723c */ /* 0x040fec0000001878 */
[-C--:B------:R-:W-:Y:S01]  /*62e0*/  HMMA.16816.F32 R124, R132, R138.reuse, R124 ;  /* 0x0000008a847c723c */ /* 0x080fe2000000187c */
[----:B------:R4:W3:Y:S05]  /*62f0*/  LDSM.16.MT88.4 R132, [R220+0x2c00] ;  /* 0x002c0000dc84783b */ /* 0x0008ea0000004200 */
[----:B------:R-:W-:Y:S06]  /*6300*/  HMMA.16816.F32 R128, R32, R138, R128 ;  /* 0x0000008a2080723c */ /* 0x000fec0000001880 */
[-C--:B-1----:R-:W-:Y:S06]  /*6310*/  HMMA.16816.F32 R84, R8, R12.reuse, R84 ;  /* 0x0000000c0854723c */ /* 0x082fec0000001854 */
[C---:B------:R-:W-:Y:S06]  /*6320*/  HMMA.16816.F32 R88, R16.reuse, R12, R88 ;  /* 0x0000000c1058723c */ /* 0x040fec0000001858 */
[-C--:B------:R-:W-:Y:S05]  /*6330*/  HMMA.16816.F32 R92, R16, R14.reuse, R92 ;  /* 0x0000000e105c723c */ /* 0x080fea000000185c */
[----:B----4-:R-:W-:Y:S01]  /*6340*/  IMAD.MOV.U32 R220, RZ, RZ, R0 ;  /* 0x000000ffffdc7224 */ /* 0x010fe200078e0000 */
        /* <DEDUP_REMOVED lines=23> */
[----:B------:R-:W-:Y:S11]  /*64c0*/  @P1 BRA `(.L_x_9) ;  /* 0xffffffc800f01947 */ /* 0x000ff6000383ffff */
[----:B------:R-:W2:Y:S01]  /*64d0*/  LDL R149, [R1] ;  /* 0x0000000001957983 */ /* 0x000ea20000100800 */
[----:B------:R-:W-:-:S03]  /*64e0*/  ULDC UR8, c[0x0][0x390] ;  /* 0x0000e40000087ab9 */ /* 0x000fc60000000800 */
[----:B------:R-:W3:Y:S01]  /*64f0*/  LDL R148, [R1+0x4] ;  /* 0x0000040001947983 */ /* 0x000ee20000100800 */
[----:B------:R-:W-:Y:S01]  /*6500*/  FMUL.FTZ R84, R84, UR8 ;  /* 0x0000000854547c20 */ /* 0x000fe20008410000 */
        /* <DEDUP_REMOVED lines=11> */
[----:B------:R-:W-:Y:S01]  /*65c0*/  F2FP.F16.F32.PACK_AB R25, R25, R84 ;  /* 0x000000541919723e */ /* 0x000fe200000000ff */
[----:B------:R-:W-:Y:S01]  /*65d0*/  BAR.SYNC.DEFER_BLOCKING 0x0 ;  /* 0x0000000000007b1d */ /* 0x000fe20000010000 */
[----:B------:R-:W-:Y:S01]  /*65e0*/  FMUL.FTZ R92, R92, UR8 ;  /* 0x000000085c5c7c20 */ /* 0x000fe20008410000 */
[----:B------:R-:W-:Y:S01]  /*65f0*/  FMUL.FTZ R19, R93, UR8 ;  /* 0x000000085d137c20 */ /* 0x000fe20008410000 */
[----:B------:R-:W-:Y:S01]  /*6600*/  F2FP.F16.F32.PACK_AB R24, R24, R86 ;  /* 0x000000561818723e */ /* 0x000fe200000000ff */
        /* <DEDUP_REMOVED lines=51> */
[----:B------:R-:W-:Y:S01]  /*6940*/  UISETP.NE.AND UP0, UPT, UR36, -0x1, UPT ;  /* 0xffffffff2400788c */ /* 0x000fe2000bf05270 */
[----:B------:R-:W-:-:S02]  /*6950*/  F2FP.F16.F32.PACK_AB R4, R4, R130 ;  /* 0x000000820404723e */ /* 0x000fc400000000ff */
[----:B------:R-:W-:Y:S02]  /*6960*/  F2FP.F16.F32.PACK_AB R7, R7, R120 ;  /* 0x000000780707723e */ /* 0x000fe400000000ff */
[----:B------:R-:W-:Y:S02]  /*6970*/  F2FP.F16.F32.PACK_AB R6, R6, R122 ;  /* 0x0000007a0606723e */ /* 0x000fe400000000ff */
[----:B------:R-:W-:Y:S02]  /*6980*/  F2FP.F16.F32.PACK_AB R2, R2, R124 ;  /* 0x0000007c0202723e */ /* 0x000fe400000000ff */
[----:B------:R-:W-:Y:S02]  /*6990*/  F2FP.F16.F32.PACK_AB R0, R0, R126 ;  /* 0x0000007e0000723e */ /* 0x000fe400000000ff */
[----:B------:R-:W-:Y:S01]  /*69a0*/  F2FP.F16.F32.PACK_AB R36, R37, R36 ;  /* 0x000000242524723e */ /* 0x000fe200000000ff */
[----:B------:R-:W-:Y:S01]  /*69b0*/  @UP0 UIADD3 UR12, UR34, UR36, URZ ;  /* 0x00000024220c0290 */ /* 0x000fe2000fffe03f */
[----:B------:R-:W-:Y:S01]  /*69c0*/  F2FP.F16.F32.PACK_AB R38, R39, R38 ;  /* 0x000000262726723e */ /* 0x000fe200000000ff */
[----:B------:R-:W-:Y:S01]  /*69d0*/  @UP0 ULDC.64 UR8, c[0x0][0x450] ;  /* 0x0001140000080ab9 */ /* 0x000fe20000000a00 */
[----:B------:R-:W-:Y:S01]  /*69e0*/  F2FP.F16.F32.PACK_AB R48, R49, R48 ;  /* 0x000000303130723e */ /* 0x000fe200000000ff */
[----:B------:R-:W-:Y:S01]  /*69f0*/  @UP0 UIMAD.WIDE.U32 UR10, UR12, UR8, URZ ;  /* 0x000000080c0a02a5 */ /* 0x000fe2000f8e003f */
[----:B------:R-:W-:Y:S01]  /*6a00*/  F2FP.F16.F32.PACK_AB R50, R51, R50 ;  /* 0x000000323332723e */ /* 0x000fe200000000ff */
[----:B------:R-:W-:Y:S01]  /*6a10*/  @UP0 UIMAD UR12, UR12, UR9, URZ ;  /* 0x000000090c0c02a4 */ /* 0x000fe2000f8e023f */
[----:B------:R-:W-:-:S02]  /*6a20*/  F2FP.F16.F32.PACK_AB R40, R41, R40 ;  /* 0x000000282928723e */ /* 0x000fc400000000ff */
[----:B------:R-:W-:Y:S01]  /*6a30*/  F2FP.F16.F32.PACK_AB R42, R43, R42 ;  /* 0x0000002a2b2a723e */ /* 0x000fe200000000ff */
[----:B------:R-:W-:Y:S01]  /*6a40*/  @UP0 UIADD3 UR20, UR11, UR12, URZ ;  /* 0x0000000c0b140290 */ /* 0x000fe2000fffe03f */
[----:B------:R-:W-:Y:S01]  /*6a50*/  F2FP.F16.F32.PACK_AB R44, R45, R44 ;  /* 0x0000002c2d2c723e */ /* 0x000fe200000000ff */
[----:B------:R-:W-:Y:S01]  /*6a60*/  @UP0 UMOV UR19, UR10 ;  /* 0x0000000a00130c82 */ /* 0x000fe20008000000 */
[----:B------:R-:W-:Y:S02]  /*6a70*/  F2FP.F16.F32.PACK_AB R46, R47, R46 ;  /* 0x0000002e2f2e723e */ /* 0x000fe400000000ff */
[----:B------:R-:W-:Y:S02]  /*6a80*/  F2FP.F16.F32.PACK_AB R52, R53, R52 ;  /* 0x000000343534723e */ /* 0x000fe400000000ff */
[----:B------:R-:W-:Y:S02]  /*6a90*/  F2FP.F16.F32.PACK_AB R54, R55, R54 ;  /* 0x000000363736723e */ /* 0x000fe400000000ff */
[----:B------:R-:W-:-:S02]  /*6aa0*/  F2FP.F16.F32.PACK_AB R64, R65, R64 ;  /* 0x000000404140723e */ /* 0x000fc400000000ff */
[----:B------:R-:W-:Y:S02]  /*6ab0*/  F2FP.F16.F32.PACK_AB R66, R67, R66 ;  /* 0x000000424342723e */ /* 0x000fe400000000ff */
[----:B------:R-:W-:Y:S02]  /*6ac0*/  F2FP.F16.F32.PACK_AB R56, R57, R56 ;  /* 0x000000383938723e */ /* 0x000fe400000000ff */
        /* <DEDUP_REMOVED lines=11> */
[----:B------:R-:W-:Y:S01]  /*6b80*/  PLOP3.LUT P0, PT, PT, PT, UP0, 0x80, 0x0 ;  /* 0x000000000000781c */ /* 0x000fe20003f0f008 */
[----:B--2---:R1:W-:Y:S04]  /*6b90*/  STS [R149], R25 ;  /* 0x0000001995007388 */ /* 0x0043e80000000800 */
[----:B------:R1:W-:Y:S04]  /*6ba0*/  STS [R149+0x200], R24 ;  /* 0x0002001895007388 */ /* 0x0003e80000000800 */
[----:B---3--:R1:W-:Y:S04]  /*6bb0*/  STS [R148], R21 ;  /* 0x0000001594007388 */ /* 0x0083e80000000800 */
[----:B------:R1:W-:Y:S04]  /*6bc0*/  STS [R148+0x200], R20 ;  /* 0x0002001494007388 */ /* 0x0003e80000000800 */
        /* <DEDUP_REMOVED lines=43> */
[----:B------:R1:W-:Y:S01]  /*6e80*/  STS [R148+0xb200], R78 ;  /* 0x00b2004e94007388 */ /* 0x0003e20000000800 */
[----:B------:R-:W-:Y:S05]  /*6e90*/  @P0 BRA `(.L_x_10) ;  /* 0x0000000000340947 */ /* 0x000fea0003800000 */
[----:B------:R-:W-:Y:S01]  /*6ea0*/  USHF.R.S32.HI UR10, URZ, 0x1f, UR34 ;  /* 0x0000001f3f0a7899 */ /* 0x000fe20008011422 */
[----:B------:R-:W-:Y:S01]  /*6eb0*/  ULDC.64 UR8, c[0x0][0x450] ;  /* 0x0001140000087ab9 */ /* 0x000fe20000000a00 */
[----:B------:R-:W-:Y:S02]  /*6ec0*/  USHF.R.S32.HI UR15, URZ, 0x1f, UR45 ;  /* 0x0000001f3f0f7899 */ /* 0x000fe4000801142d */
[----:B------:R-:W-:Y:S02]  /*6ed0*/  UIMAD UR12, UR10, UR8, URZ ;  /* 0x000000080a0c72a4 */ /* 0x000fe4000f8e023f */
[----:B------:R-:W-:Y:S02]  /*6ee0*/  UIMAD.WIDE.U32 UR10, UR34, UR8, URZ ;  /* 0x00000008220a72a5 */ /* 0x000fe4000f8e003f */
[----:B------:R-:W-:-:S03]  /*6ef0*/  UIMAD UR14, UR34, UR9, UR12 ;  /* 0x00000009220e72a4 */ /* 0x000fc6000f8e020c */
[----:B------:R-:W-:Y:S01]  /*6f00*/  ULDC.64 UR12, c[0x0][0x438] ;  /* 0x00010e00000c7ab9 */ /* 0x000fe20000000a00 */
[----:B------:R-:W-:Y:S02]  /*6f10*/  UIADD3 UR11, UR11, UR14, URZ ;  /* 0x0000000e0b0b7290 */ /* 0x000fe4000fffe03f */
[----:B------:R-:W-:Y:S02]  /*6f20*/  UIMAD UR14, UR15, UR12, URZ ;  /* 0x0000000c0f0e72a4 */ /* 0x000fe4000f8e023f */
[----:B------:R-:W-:Y:S02]  /*6f30*/  UIMAD.WIDE.U32 UR10, UR45, UR12, UR10 ;  /* 0x0000000c2d0a72a5 */ /* 0x000fe4000f8e000a */
[----:B------:R-:W-:-:S04]  /*6f40*/  UIMAD UR13, UR45, UR13, UR14 ;  /* 0x0000000d2d0d72a4 */ /* 0x000fc8000f8e020e */
[----:B------:R-:W-:Y:S01]  /*6f50*/  UIADD3 UR20, UR11, UR13, URZ ;  /* 0x0000000d0b147290 */ /* 0x000fe2000fffe03f */
[----:B------:R-:W-:-:S11]  /*6f60*/  UMOV UR19, UR10 ;  /* 0x0000000a00137c82 */ /* 0x000fd60008000000 */
.L_x_10:
[----:B------:R-:W-:Y:S01]  /*6f70*/  @UP0 UIADD3 UR13, UR34, UR36, URZ ;  /* 0x00000024220d0290 */ /* 0x000fe2000fffe03f */
[----:B-1---5:R-:W-:Y:S01]  /*6f80*/  LEA R0, R163, UR4, 0x1 ;  /* 0x00000004a3007c11 */ /* 0x022fe2000f8e08ff */
[----:B------:R-:W-:Y:S01]  /*6f90*/  @UP0 ULDC.64 UR10, c[0x0][0x458] ;  /* 0x00011600000a0ab9 */ /* 0x000fe20000000a00 */
[----:B------:R-:W-:Y:S02]  /*6fa0*/  USHF.L.U32 UR12, UR35, 0x7, URZ ;  /* 0x00000007230c7899 */ /* 0x000fe4000800063f */
[----:B------:R-:W-:Y:S02]  /*6fb0*/  @UP0 UIMAD.WIDE.U32 UR14, UR13, UR10, URZ ;  /* 0x0000000a0d0e02a5 */ /* 0x000fe4000f8e003f */
[----:B------:R-:W-:-:S04]  /*6fc0*/  @UP0 UIMAD UR13, UR13, UR11, URZ ;  /* 0x0000000b0d0d02a4 */ /* 0x000fc8000f8e023f */
[----:B------:R-:W-:Y:S01]  /*6fd0*/  @UP0 UIADD3 UR18, UR15, UR13, URZ ;  /* 0x0000000d0f120290 */ /* 0x000fe2000fffe03f */
[----:B------:R-:W-:Y:S11]  /*6fe0*/  @P0 BRA `(.L_x_11) ;  /* 0x0000000000300947 */ /* 0x000ff60003800000 */
[----:B------:R-:W-:Y:S01]  /*6ff0*/  USHF.R.S32.HI UR13, URZ, 0x1f, UR34 ;  /* 0x0000001f3f0d7899 */ /* 0x000fe20008011422 */
[----:B------:R-:W-:Y:S01]  /*7000*/  ULDC.64 UR10, c[0x0][0x458] ;  /* 0x00011600000a7ab9 */ /* 0x000fe20000000a00 */
[----:B------:R-:W-:Y:S02]  /*7010*/  USHF.R.S32.HI UR18, URZ, 0x1f, UR45 ;  /* 0x0000001f3f127899 */ /* 0x000fe4000801142d */
[----:B------:R-:W-:Y:S02]  /*7020*/  UIMAD UR13, UR13, UR10, URZ ;  /* 0x0000000a0d0d72a4 */ /* 0x000fe4000f8e023f */
[----:B------:R-:W-:Y:S02]  /*7030*/  UIMAD.WIDE.U32 UR14, UR34, UR10, URZ ;  /* 0x0000000a220e72a5 */ /* 0x000fe4000f8e003f */
[----:B------:R-:W-:Y:S01]  /*7040*/  UIMAD UR13, UR34, UR11, UR13 ;  /* 0x0000000b220d72a4 */ /* 0x000fe2000f8e020d */
[----:B------:R-:W-:-:S03]  /*7050*/  ULDC.64 UR16, c[0x0][0x440] ;  /* 0x0001100000107ab9 */ /* 0x000fc60000000a00 */
[----:B------:R-:W-:Y:S02]  /*7060*/  UIADD3 UR15, UR15, UR13, URZ ;  /* 0x0000000d0f0f7290 */ /* 0x000fe4000fffe03f */
[----:B------:R-:W-:Y:S02]  /*7070*/  UIMAD UR13, UR18, UR16, URZ ;  /* 0x00000010120d72a4 */ /* 0x000fe4000f8e023f */
[----:B------:R-:W-:Y:S02]  /*7080*/  UIMAD.WIDE.U32 UR14, UR45, UR16, UR14 ;  /* 0x000000102d0e72a5 */ /* 0x000fe4000f8e000e */
[----:B------:R-:W-:-:S04]  /*7090*/  UIMAD UR13, UR45, UR17, UR13 ;  /* 0x000000112d0d72a4 */ /* 0x000fc8000f8e020d */
[----:B------:R-:W-:-:S12]  /*70a0*/  UIADD3 UR18, UR15, UR13, URZ ;  /* 0x0000000d0f127290 */ /* 0x000fd8000fffe03f */
.L_x_11:
[----:B------:R-:W2:Y:S01]  /*70b0*/  LDL.64 R4, [R1+0x20] ;  /* 0x0000200001047983 */ /* 0x000ea20000100a00 */
[----:B------:R-:W-:Y:S01]  /*70c0*/  USHF.R.S32.HI UR13, URZ, 0x1f, UR12 ;  /* 0x0000001f3f0d7899 */ /* 0x000fe2000801140c */
[----:B------:R-:W-:Y:S01]  /*70d0*/  IMAD.U32 R2, RZ, RZ, UR8 ;  /* 0x00000008ff027e24 */ /* 0x000fe2000f8e00ff */
[----:B------:R-:W-:Y:S01]  /*70e0*/  UIMAD UR5, UR35, -0x80, UR5 ;  /* 0xffffff80230578a4 */ /* 0x000fe2000f8e0205 */
[----:B------:R-:W-:Y:S01]  /*70f0*/  BAR.SYNC.DEFER_BLOCKING 0x0 ;  /* 0x0000000000007b1d */ /* 0x000fe20000010000 */
[----:B------:R-:W-:Y:S01]  /*7100*/  UIMAD UR15, UR13, UR8, URZ ;  /* 0x000000080d0f72a4 */ /* 0x000fe2000f8e023f */
[C---:B------:R-:W-:Y:S01]  /*7110*/  IADD3 R8, R252.reuse, 0x40, RZ ;  /* 0x00000040fc087810 */ /* 0x040fe20007ffe0ff */
[----:B------:R-:W-:Y:S01]  /*7120*/  USHF.R.S32.HI UR21, URZ, 0x1f, UR58 ;  /* 0x0000001f3f157899 */ /* 0x000fe2000801143a */
[----:B------:R-:W-:Y:S01]  /*7130*/  SHF.R.S32.HI R25, RZ, 0x1f, R252 ;  /* 0x0000001fff197819 */ /* 0x000fe200000114fc */
[----:B------:R-:W-:Y:S01]  /*7140*/  UIMAD UR15, UR12, UR9, UR15 ;  /* 0x000000090c0f72a4 */ /* 0x000fe2000f8e020f */
[----:B------:R-:W-:Y:S01]  /*7150*/  ISETP.GE.AND P2, PT, R252, UR5, PT ;  /* 0x00000005fc007c0c */ /* 0x000fe2000bf46270 */
[----:B------:R-:W-:Y:S01]  /*7160*/  ULDC.64 UR16, c[0x0][0x468] ;  /* 0x00011a0000107ab9 */ /* 0x000fe20000000a00 */
[----:B------:R-:W-:Y:S01]  /*7170*/  ISETP.GE.AND P1, PT, R8, UR5, PT ;  /* 0x0000000508007c0c */ /* 0x000fe2000bf26270 */
[----:B------:R-:W-:Y:S01]  /*7180*/  BSSY B0, `(.L_x_12) ;  /* 0x0000022000007945 */ /* 0x000fe20003800000 */
[----:B------:R1:W3:Y:S04]  /*7190*/  LDS.128 R36, [R0+0xa000] ;  /* 0x00a0000000247984 */ /* 0x0002e80000000c00 */
[----:B------:R1:W4:Y:S04]  /*71a0*/  LDS.128 R32, [R0+0xc000] ;  /* 0x00c0000000207984 */ /* 0x0003280000000c00 */
[----:B------:R1:W1:Y:S04]  /*71b0*/  LDS.128 R28, [R0+0xe000] ;  /* 0x00e00000001c7984 */ /* 0x0002680000000c00 */
[----:B------:R1:W1:Y:S04]  /*71c0*/  LDS.128 R48, [R0+0x10000] ;  /* 0x0100000000307984 */ /* 0x0002680000000c00 */
[----:B------:R1:W1:Y:S04]  /*71d0*/  LDS.128 R44, [R0+0x12000] ;  /* 0x01200000002c7984 */ /* 0x0002680000000c00 */
[----:B------:R1:W1:Y:S01]  /*71e0*/  LDS.128 R40, [R0+0x14000] ;  /* 0x0140000000287984 */ /* 0x0002620000000c00 */
[--C-:B--2---:R-:W-:Y:S01]  /*71f0*/  SHF.R.S32.HI R7, RZ, 0x1f, R4.reuse ;  /* 0x0000001fff077819 */ /* 0x104fe20000011404 */
[----:B------:R-:W-:-:S04]  /*7200*/  IMAD.MOV.U32 R6, RZ, RZ, R4 ;  /* 0x000000ffff067224 */ /* 0x000fc800078e0004 */
[----:B------:R-:W-:-:S04]  /*7210*/  IMAD.WIDE.U32 R4, R2, UR12, R6 ;  /* 0x0000000c02047c25 */ /* 0x000fc8000f8e0006 */
[----:B------:R-:W-:Y:S01]  /*7220*/  IMAD.U32 R2, RZ, RZ, UR15 ;  /* 0x0000000fff027e24 */ /* 0x000fe2000f8e00ff */
[----:B------:R-:W-:Y:S01]  /*7230*/  IADD3 R4, P0, R4, UR19, RZ ;  /* 0x0000001304047c10 */ /* 0x000fe2000ff1e0ff */
[----:B------:R-:W-:-:S03]  /*7240*/  UIMAD UR15, UR21, UR16, URZ ;  /* 0x00000010150f72a4 */ /* 0x000fc6000f8e023f */
[----:B------:R-:W-:Y:S01]  /*7250*/  IADD3.X R5, R5, UR20, R2, P0, !PT ;  /* 0x0000001405057c10 */ /* 0x000fe200087fe402 */
[----:B------:R-:W-:Y:S01]  /*7260*/  IMAD.U32 R2, RZ, RZ, UR16 ;  /* 0x00000010ff027e24 */ /* 0x000fe2000f8e00ff */
[----:B------:R-:W-:-:S03]  /*7270*/  UIMAD UR17, UR58, UR17, UR15 ;  /* 0x000000113a1172a4 */ /* 0x000fc6000f8e020f */
[----:B------:R-:W-:-:S05]  /*7280*/  IMAD.WIDE.U32 R8, R2, UR58, R4 ;  /* 0x0000003a02087c25 */ /* 0x000fca000f8e0004 */
[----:B------:R-:W-:Y:S01]  /*7290*/  IADD3 R24, R9, UR17, RZ ;  /* 0x0000001109187c10 */ /* 0x000fe2000fffe0ff */
[----:B-1-34-:R-:W-:Y:S06]  /*72a0*/  @P2 BRA `(.L_x_13) ;  /* 0x00000000003c2947 */ /* 0x01afec0003800000 */
[----:B------:R-:W1:Y:S01]  /*72b0*/  LDS.128 R16, [R0+0xb000] ;  /* 0x00b0000000107984 */ /* 0x000e620000000c00 */
[----:B------:R-:W-:Y:S01]  /*72c0*/  MOV R4, R8 ;  /* 0x0000000800047202 */ /* 0x000fe20000000f00 */
[----:B------:R-:W-:Y:S01]  /*72d0*/  IMAD R2, R25, UR8, RZ ;  /* 0x0000000819027c24 */ /* 0x000fe2000f8e02ff */
[----:B------:R-:W-:Y:S01]  /*72e0*/  MOV R5, R24 ;  /* 0x0000001800057202 */ /* 0x000fe20000000f00 */
[----:B------:R-:W2:Y:S01]  /*72f0*/  LDS.128 R12, [R0+0x9000] ;  /* 0x00900000000c7984 */ /* 0x000ea20000000c00 */
[----:B------:R-:W-:Y:S01]  /*7300*/  ULDC.64 UR16, c[0x0][0x3f0] ;  /* 0x0000fc0000107ab9 */ /* 0x000fe20000000a00 */
[C---:B------:R-:W-:Y:S02]  /*7310*/  IMAD R2, R252.reuse, UR9, R2 ;  /* 0x00000009fc027c24 */ /* 0x040fe4000f8e0202 */
[----:B------:R-:W3:Y:S01]  /*7320*/  LDS.128 R20, [R0+0xd000] ;  /* 0x00d0000000147984 */ /* 0x000ee20000000c00 */
[----:B------:R-:W-:-:S05]  /*7330*/  IMAD.WIDE.U32 R10, R252, UR8, R4 ;  /* 0x00000008fc0a7c25 */ /* 0x000fca000f8e0004 */
[----:B------:R-:W-:Y:S02]  /*7340*/  IADD3 R2, R11, R2, RZ ;  /* 0x000000020b027210 */ /* 0x000fe40007ffe0ff */
[----:B------:R-:W-:-:S04]  /*7350*/  LEA R4, P0, R10, UR16, 0x1 ;  /* 0x000000100a047c11 */ /* 0x000fc8000f8008ff */
[----:B------:R-:W-:-:S05]  /*7360*/  LEA.HI.X R5, R10, UR17, R2, 0x1, P0 ;  /* 0x000000110a057c11 */ /* 0x000fca00080f0c02 */
[----:B-1----:R1:W-:Y:S04]  /*7370*/  STG.E.128 desc[UR6][R4.64+0x40], R16 ;  /* 0x0000401004007986 */ /* 0x0023e8000c101d06 */
[----:B--2---:R1:W-:Y:S04]  /*7380*/  STG.E.128 desc[UR6][R4.64], R12 ;  /* 0x0000000c04007986 */ /* 0x0043e8000c101d06 */
[----:B---3--:R1:W-:Y:S02]  /*7390*/  STG.E.128 desc[UR6][R4.64+0x80], R20 ;  /* 0x0000801404007986 */ /* 0x0083e4000c101d06 */
.L_x_13:
[----:B------:R-:W-:Y:S05]  /*73a0*/  BSYNC B0 ;  /* 0x0000000000007941 */ /* 0x000fea0003800000 */
.L_x_12:
[----:B------:R-:W-:Y:S04]  /*73b0*/  BSSY B0, `(.L_x_14) ;  /* 0x0000010000007945 */ /* 0x000fe80003800000 */
[----:B------:R-:W-:Y:S05]  /*73c0*/  @P1 BRA `(.L_x_15) ;  /* 0x0000000000381947 */ /* 0x000fea0003800000 */
[----:B------:R-:W-:Y:S01]  /*73d0*/  IADD3 R2, P0, R252, 0x40, RZ ;  /* 0x00000040fc027810 */ /* 0x000fe20007f1e0ff */
[----:B------:R-:W-:Y:S01]  /*73e0*/  ULDC.64 UR16, c[0x0][0x3f0] ;  /* 0x0000fc0000107ab9 */ /* 0x000fe20000000a00 */
[----:B-1----:R-:W-:-:S03]  /*73f0*/  MOV R5, R24 ;  /* 0x0000001800057202 */ /* 0x002fc60000000f00 */
[----:B------:R-:W-:-:S04]  /*7400*/  IMAD.X R4, RZ, RZ, R25, P0 ;  /* 0x000000ffff047224 */ /* 0x000fc800000e0619 */
[----:B------:R-:W-:Y:S02]  /*7410*/  IMAD R10, R4, UR8, RZ ;  /* 0x00000008040a7c24 */ /* 0x000fe4000f8e02ff */
[----:B------:R-:W-:-:S04]  /*7420*/  IMAD.MOV.U32 R4, RZ, RZ, R8 ;  /* 0x000000ffff047224 */ /* 0x000fc800078e0008 */
[----:B------:R-:W-:-:S04]  /*7430*/  IMAD.WIDE.U32 R8, R2, UR8, R4 ;  /* 0x0000000802087c25 */ /* 0x000fc8000f8e0004 */
[----:B------:R-:W-:Y:S01]  /*7440*/  IMAD R2, R2, UR9, R10 ;  /* 0x0000000902027c24 */ /* 0x000fe2000f8e020a */
[----:B------:R-:W-:-:S04]  /*7450*/  LEA R4, P0, R8, UR16, 0x1 ;  /* 0x0000001008047c11 */ /* 0x000fc8000f8008ff */
[----:B------:R-:W-:-:S04]  /*7460*/  IADD3 R2, R9, R2, RZ ;  /* 0x0000000209027210 */ /* 0x000fc80007ffe0ff */
[----:B------:R-:W-:-:S05]  /*7470*/  LEA.HI.X R5, R8, UR17, R2, 0x1, P0 ;  /* 0x0000001108057c11 */ /* 0x000fca00080f0c02 */
[----:B------:R2:W-:Y:S04]  /*7480*/  STG.E.128 desc[UR6][R4.64], R36 ;  /* 0x0000002404007986 */ /* 0x0005e8000c101d06 */
[----:B------:R2:W-:Y:S04]  /*7490*/  STG.E.128 desc[UR6][R4.64+0x40], R32 ;  /* 0x0000402004007986 */ /* 0x0005e8000c101d06 */
[----:B------:R2:W-:Y:S02]  /*74a0*/  STG.E.128 desc[UR6][R4.64+0x80], R28 ;  /* 0x0000801c04007986 */ /* 0x0005e4000c101d06 */
.L_x_15:
[----:B------:R-:W-:Y:S05]  /*74b0*/  BSYNC B0 ;  /* 0x0000000000007941 */ /* 0x000fea0003800000 */
.L_x_14:
[----:B------:R-:W-:Y:S01]  /*74c0*/  IMAD.U32 R2, RZ, RZ, UR10 ;  /* 0x0000000aff027e24 */ /* 0x000fe2000f8e00ff */
[----:B------:R-:W-:Y:S01]  /*74d0*/  UIMAD UR13, UR13, UR10, URZ ;  /* 0x0000000a0d0d72a4 */ /* 0x000fe2000f8e023f */
[----:B-1----:R-:W1:Y:S01]  /*74e0*/  LDS.128 R20, [R0+0xf000] ;  /* 0x00f0000000147984 */ /* 0x002e620000000c00 */
[----:B------:R-:W-:Y:S01]  /*74f0*/  USHF.R.S32.HI UR5, URZ, 0x1f, UR58 ;  /* 0x0000001f3f057899 */ /* 0x000fe2000801143a */
[----:B------:R-:W-:Y:S01]  /*7500*/  IMAD.WIDE.U32 R6, R2, UR12, R6 ;  /* 0x0000000c02067c25 */ /* 0x000fe2000f8e0006 */
[----:B------:R-:W-:Y:S01]  /*7510*/  UIMAD UR12, UR12, UR11, UR13 ;  /* 0x0000000b0c0c72a4 */ /* 0x000fe2000f8e020d */
[----:B------:R-:W3:Y:S01]  /*7520*/  LDS.128 R16, [R0+0x11000] ;  /* 0x0110000000107984 */ /* 0x000ee20000000c00 */
[----:B------:R-:W-:Y:S01]  /*7530*/  ULDC.64 UR8, c[0x0][0x470] ;  /* 0x00011c0000087ab9 */ /* 0x000fe20000000a00 */
[----:B------:R-:W-:Y:S01]  /*7540*/  BSSY B0, `(.L_x_16) ;  /* 0x0000017000007945 */ /* 0x000fe20003800000 */
[----:B------:R-:W-:Y:S01]  /*7550*/  IADD3 R6, P0, R6, UR14, RZ ;  /* 0x0000000e06067c10 */ /* 0x000fe2000ff1e0ff */
[----:B------:R4:W1:Y:S01]  /*7560*/  LDS.128 R12, [R0+0x13000] ;  /* 0x01300000000c7984 */ /* 0x0008620000000c00 */
[----:B------:R-:W-:-:S04]  /*7570*/  UIMAD UR5, UR5, UR8, URZ ;  /* 0x00000008050572a4 */ /* 0x000fc8000f8e023f */
[----:B------:R-:W-:Y:S01]  /*7580*/  UIMAD UR9, UR58, UR9, UR5 ;  /* 0x000000093a0972a4 */ /* 0x000fe2000f8e0205 */
[----:B----4-:R-:W-:-:S05]  /*7590*/  IMAD.U32 R0, RZ, RZ, UR12 ;  /* 0x0000000cff007e24 */ /* 0x010fca000f8e00ff */
[----:B------:R-:W-:Y:S02]  /*75a0*/  IADD3.X R7, R7, UR18, R0, P0, !PT ;  /* 0x0000001207077c10 */ /* 0x000fe400087fe400 */
[----:B------:R-:W-:-:S05]  /*75b0*/  MOV R0, UR8 ;  /* 0x0000000800007c02 */ /* 0x000fca0008000f00 */
[----:B------:R-:W-:-:S05]  /*75c0*/  IMAD.WIDE.U32 R6, R0, UR58, R6 ;  /* 0x0000003a00067c25 */ /* 0x000fca000f8e0006 */
[----:B------:R-:W-:Y:S01]  /*75d0*/  IADD3 R2, R7, UR9, RZ ;  /* 0x0000000907027c10 */ /* 0x000fe2000fffe0ff */
[----:B-1-3--:R-:W-:Y:S06]  /*75e0*/  @P2 BRA `(.L_x_17) ;  /* 0x0000000000302947 */ /* 0x00afec0003800000 */
[----:B--2---:R-:W-:Y:S01]  /*75f0*/  MOV R4, R6 ;  /* 0x0000000600047202 */ /* 0x004fe20000000f00 */
[----:B------:R-:W-:Y:S01]  /*7600*/  IMAD R0, R25, UR10, RZ ;  /* 0x0000000a19007c24 */ /* 0x000fe2000f8e02ff */
[----:B------:R-:W-:Y:S01]  /*7610*/  MOV R5, R2 ;  /* 0x0000000200057202 */ /* 0x000fe20000000f00 */
[----:B------:R-:W-:Y:S02]  /*7620*/  ULDC.64 UR8, c[0x0][0x3f8] ;  /* 0x0000fe0000087ab9 */ /* 0x000fe40000000a00 */
[C---:B------:R-:W-:Y:S02]  /*7630*/  IMAD R0, R252.reuse, UR11, R0 ;  /* 0x0000000bfc007c24 */ /* 0x040fe4000f8e0200 */
[----:B------:R-:W-:-:S05]  /*7640*/  IMAD.WIDE.U32 R8, R252, UR10, R4 ;  /* 0x0000000afc087c25 */ /* 0x000fca000f8e0004 */
[----:B------:R-:W-:Y:S02]  /*7650*/  IADD3 R0, R9, R0, RZ ;  /* 0x0000000009007210 */ /* 0x000fe40007ffe0ff */
[----:B------:R-:W-:-:S04]  /*7660*/  LEA R4, P0, R8, UR8, 0x1 ;  /* 0x0000000808047c11 */ /* 0x000fc8000f8008ff */
[----:B------:R-:W-:-:S05]  /*7670*/  LEA.HI.X R5, R8, UR9, R0, 0x1, P0 ;  /* 0x0000000908057c11 */ /* 0x000fca00080f0c00 */
[----:B------:R1:W-:Y:S04]  /*7680*/  STG.E.128 desc[UR6][R4.64], R20 ;  /* 0x0000001404007986 */ /* 0x0003e8000c101d06 */
[----:B------:R1:W-:Y:S04]  /*7690*/  STG.E.128 desc[UR6][R4.64+0x40], R16 ;  /* 0x0000401004007986 */ /* 0x0003e8000c101d06 */
[----:B------:R1:W-:Y:S02]  /*76a0*/  STG.E.128 desc[UR6][R4.64+0x80], R12 ;  /* 0x0000800c04007986 */ /* 0x0003e4000c101d06 */
.L_x_17:
[----:B------:R-:W-:Y:S05]  /*76b0*/  BSYNC B0 ;  /* 0x0000000000007941 */ /* 0x000fea0003800000 */
.L_x_16:
[----:B------:R-:W-:Y:S05]  /*76c0*/  @P1 BRA `(.L_x_18) ;  /* 0x0000000800601947 */ /* 0x000fea0003800000 */
[----:B------:R-:W-:Y:S01]  /*76d0*/  IADD3 R0, P0, R252, 0x40, RZ ;  /* 0x00000040fc007810 */ /* 0x000fe20007f1e0ff */
[----:B------:R-:W-:Y:S01]  /*76e0*/  ULDC.64 UR8, c[0x0][0x3f8] ;  /* 0x0000fe0000087ab9 */ /* 0x000fe20000000a00 */
[----:B------:R-:W-:Y:S02]  /*76f0*/  MOV R7, R2 ;  /* 0x0000000200077202 */ /* 0x000fe40000000f00 */
[----:B-12---:R-:W-:Y:S01]  /*7700*/  IADD3.X R4, RZ, R25, RZ, P0, !PT ;  /* 0x00000019ff047210 */ /* 0x006fe200007fe4ff */
[----:B------:R-:W-:-:S04]  /*7710*/  IMAD.WIDE.U32 R6, R0, UR10, R6 ;  /* 0x0000000a00067c25 */ /* 0x000fc8000f8e0006 */
[----:B------:R-:W-:-:S04]  /*7720*/  IMAD R4, R4, UR10, RZ ;  /* 0x0000000a04047c24 */ /* 0x000fc8000f8e02ff */
[----:B------:R-:W-:Y:S01]  /*7730*/  IMAD R0, R0, UR11, R4 ;  /* 0x0000000b00007c24 */ /* 0x000fe2000f8e0204 */
[----:B------:R-:W-:-:S04]  /*7740*/  LEA R4, P0, R6, UR8, 0x1 ;  /* 0x0000000806047c11 */ /* 0x000fc8000f8008ff */
[----:B------:R-:W-:-:S04]  /*7750*/  IADD3 R0, R7, R0, RZ ;  /* 0x0000000007007210 */ /* 0x000fc80007ffe0ff */
[----:B------:R-:W-:-:S05]  /*7760*/  LEA.HI.X R5, R6, UR9, R0, 0x1, P0 ;  /* 0x0000000906057c11 */ /* 0x000fca00080f0c00 */
[----:B------:R3:W-:Y:S04]  /*7770*/  STG.E.128 desc[UR6][R4.64], R48 ;  /* 0x0000003004007986 */ /* 0x0007e8000c101d06 */
[----:B------:R3:W-:Y:S04]  /*7780*/  STG.E.128 desc[UR6][R4.64+0x40], R44 ;  /* 0x0000402c04007986 */ /* 0x0007e8000c101d06 */
[----:B------:R3:W-:Y:S01]  /*7790*/  STG.E.128 desc[UR6][R4.64+0x80], R40 ;  /* 0x0000802804007986 */ /* 0x0007e2000c101d06 */
[----:B------:R-:W-:Y:S05]  /*77a0*/  BRA `(.L_x_18) ;  /* 0x0000000800287947 */ /* 0x000fea0003800000 */
.L_x_6:
[----:B------:R-:W-:Y:S02]  /*77b0*/  UISETP.NE.AND UP0, UPT, UR36, -0x1, UPT ;  /* 0xffffffff2400788c */ /* 0x000fe4000bf05270 */
[----:B------:R-:W-:-:S04]  /*77c0*/  USHF.L.U32 UR17, UR35, 0x7, URZ ;  /* 0x0000000723117899 */ /* 0x000fc8000800063f */
[----:B------:R-:W-:-:S05]  /*77d0*/  PLOP3.LUT P0, PT, PT, PT, UP0, 0x80, 0x0 ;  /* 0x000000000000781c */ /* 0x000fca0003f0f008 */
[----:B------:R-:W-:Y:S01]  /*77e0*/  @UP0 UIADD3 UR12, UR34, UR36, URZ ;  /* 0x00000024220c0290 */ /* 0x000fe2000fffe03f */
[----:B------:R-:W-:-:S03]  /*77f0*/  @UP0 ULDC.64 UR8, c[0x0][0x450] ;  /* 0x0001140000080ab9 */ /* 0x000fc60000000a00 */
[----:B------:R-:W-:Y:S02]  /*7800*/  @UP0 UIMAD.WIDE.U32 UR10, UR12, UR8, URZ ;  /* 0x000000080c0a02a5 */ /* 0x000fe4000f8e003f */
[----:B------:R-:W-:-:S04]  /*7810*/  @UP0 UIMAD UR12, UR12, UR9, URZ ;  /* 0x000000090c0c02a4 */ /* 0x000fc8000f8e023f */
[----:B------:R-:W-:Y:S01]  /*7820*/  @UP0 UIADD3 UR20, UR11, UR12, URZ ;  /* 0x0000000c0b140290 */ /* 0x000fe2000fffe03f */
[----:B------:R-:W-:Y:S01]  /*7830*/  @UP0 UMOV UR19, UR10 ;  /* 0x0000000a00130c82 */ /* 0x000fe20008000000 */
[----:B------:R-:W-:Y:S10]  /*7840*/  @P0 BRA `(.L_x_19) ;  /* 0x0000000000340947 */ /* 0x000ff40003800000 */
        /* <DEDUP_REMOVED lines=13> */
.L_x_19:
[----:B------:R-:W-:Y:S01]  /*7920*/  @UP0 UIADD3 UR14, UR34, UR36, URZ ;  /* 0x00000024220e0290 */ /* 0x000fe2000fffe03f */
[----:B------:R-:W-:Y:S01]  /*7930*/  @UP0 ULDC.64 UR10, c[0x0][0x458] ;  /* 0x00011600000a0ab9 */ /* 0x000fe20000000a00 */
[----:B------:R-:W-:Y:S02]  /*7940*/  USHF.R.S32.HI UR18, URZ, 0x1f, UR17 ;  /* 0x0000001f3f127899 */ /* 0x000fe40008011411 */
[----:B------:R-:W-:Y:S02]  /*7950*/  @UP0 UIMAD.WIDE.U32 UR12, UR14, UR10, URZ ;  /* 0x0000000a0e0c02a5 */ /* 0x000fe4000f8e003f */
[----:B------:R-:W-:-:S04]  /*7960*/  @UP0 UIMAD UR14, UR14, UR11, URZ ;  /* 0x0000000b0e0e02a4 */ /* 0x000fc8000f8e023f */
[----:B------:R-:W-:-:S03]  /*7970*/  @UP0 UIADD3 UR16, UR13, UR14, URZ ;  /* 0x0000000e0d100290 */ /* 0x000fc6000fffe03f */
[----:B------:R-:W-:Y:S01]  /*7980*/  @UP0 UMOV UR14, UR12 ;  /* 0x0000000c000e0c82 */ /* 0x000fe20008000000 */
[----:B------:R-:W-:Y:S08]  /*7990*/  @P0 BRA `(.L_x_20) ;  /* 0x0000000000340947 */ /* 0x000ff00003800000 */
        /* <DEDUP_REMOVED lines=13> */
.L_x_20:
[----:B------:R-:W2:Y:S01]  /*7a70*/  LDL.64 R12, [R1+0x20] ;  /* 0x00002000010c7983 */ /* 0x000ea20000100a00 */
[----:B------:R-:W-:Y:S01]  /*7a80*/  UIMAD UR12, UR18, UR8, URZ ;  /* 0x00000008120c72a4 */ /* 0x000fe2000f8e023f */
[----:B------:R-:W-:Y:S01]  /*7a90*/  IMAD.U32 R4, RZ, RZ, UR8 ;  /* 0x00000008ff047e24 */ /* 0x000fe2000f8e00ff */
[----:B------:R-:W-:Y:S01]  /*7aa0*/  UIMAD UR5, UR35, -0x80, UR5 ;  /* 0xffffff80230578a4 */ /* 0x000fe2000f8e0205 */
[C---:B------:R-:W-:Y:S01]  /*7ab0*/  IADD3 R2, R252.reuse, 0x40, RZ ;  /* 0x00000040fc027810 */ /* 0x040fe20007ffe0ff */
[----:B------:R-:W-:Y:S01]  /*7ac0*/  UIMAD UR12, UR17, UR9, UR12 ;  /* 0x00000009110c72a4 */ /* 0x000fe2000f8e020c */
[----:B------:R-:W-:Y:S01]  /*7ad0*/  BSSY B0, `(.L_x_21) ;  /* 0x000001c000007945 */ /* 0x000fe20003800000 */
[----:B------:R-:W-:Y:S01]  /*7ae0*/  USHF.R.S32.HI UR15, URZ, 0x1f, UR58 ;  /* 0x0000001f3f0f7899 */ /* 0x000fe2000801143a */
[----:B------:R-:W-:Y:S02]  /*7af0*/  SHF.R.S32.HI R10, RZ, 0x1f, R252 ;  /* 0x0000001fff0a7819 */ /* 0x000fe400000114fc */
[----:B------:R-:W-:Y:S01]  /*7b00*/  ISETP.GE.AND P2, PT, R252, UR5, PT ;  /* 0x00000005fc007c0c */ /* 0x000fe2000bf46270 */
[----:B------:R-:W-:Y:S01]  /*7b10*/  IMAD.U32 R0, RZ, RZ, UR12 ;  /* 0x0000000cff007e24 */ /* 0x000fe2000f8e00ff */
[----:B------:R-:W-:Y:S01]  /*7b20*/  ULDC.64 UR12, c[0x0][0x468] ;  /* 0x00011a00000c7ab9 */ /* 0x000fe20000000a00 */
[----:B------:R-:W-:Y:S01]  /*7b30*/  ISETP.GE.AND P1, PT, R2, UR5, PT ;  /* 0x0000000502007c0c */ /* 0x000fe2000bf26270 */
[----:B------:R-:W-:-:S04]  /*7b40*/  UIMAD UR15, UR15, UR12, URZ ;  /* 0x0000000c0f0f72a4 */ /* 0x000fc8000f8e023f */
[----:B------:R-:W-:Y:S01]  /*7b50*/  UIMAD UR13, UR58, UR13, UR15 ;  /* 0x0000000d3a0d72a4 */ /* 0x000fe2000f8e020f */
[----:B--2---:R-:W-:-:S03]  /*7b60*/  IMAD.WIDE.U32 R4, R4, UR17, R12 ;  /* 0x0000001104047c25 */ /* 0x004fc6000f8e000c */
[----:B------:R-:W-:-:S04]  /*7b70*/  IADD3 R6, P0, R4, UR19, RZ ;  /* 0x0000001304067c10 */ /* 0x000fc8000ff1e0ff */
[----:B------:R-:W-:Y:S01]  /*7b80*/  IADD3.X R7, R5, UR20, R0, P0, !PT ;  /* 0x0000001405077c10 */ /* 0x000fe200087fe400 */
[----:B------:R-:W-:-:S04]  /*7b90*/  IMAD.U32 R0, RZ, RZ, UR12 ;  /* 0x0000000cff007e24 */ /* 0x000fc8000f8e00ff */
[----:B------:R-:W-:-:S05]  /*7ba0*/  IMAD.WIDE.U32 R6, R0, UR58, R6 ;  /* 0x0000003a00067c25 */ /* 0x000fca000f8e0006 */
[----:B------:R-:W-:Y:S01]  /*7bb0*/  IADD3 R2, R7, UR13, RZ ;  /* 0x0000000d07027c10 */ /* 0x000fe2000fffe0ff */
[----:B------:R-:W-:Y:S06]  /*7bc0*/  @P2 BRA `(.L_x_22) ;  /* 0x0000000000302947 */ /* 0x000fec0003800000 */
[----:B------:R-:W-:Y:S01]  /*7bd0*/  MOV R4, R6 ;  /* 0x0000000600047202 */ /* 0x000fe20000000f00 */
        /* <DEDUP_REMOVED lines=8> */
[----:B------:R1:W-:Y:S04]  /*7c60*/  STG.E.128 desc[UR6][R4.64], RZ ;  /* 0x000000ff04007986 */ /* 0x0003e8000c101d06 */
[----:B------:R1:W-:Y:S04]  /*7c70*/  STG.E.128 desc[UR6][R4.64+0x40], RZ ;  /* 0x000040ff04007986 */ /* 0x0003e8000c101d06 */
[----:B------:R1:W-:Y:S02]  /*7c80*/  STG.E.128 desc[UR6][R4.64+0x80], RZ ;  /* 0x000080ff04007986 */ /* 0x0003e4000c101d06 */
.L_x_22:
[----:B------:R-:W-:Y:S05]  /*7c90*/  BSYNC B0 ;  /* 0x0000000000007941 */ /* 0x000fea0003800000 */
.L_x_21:
[----:B------:R-:W-:Y:S04]  /*7ca0*/  BSSY B0, `(.L_x_23) ;  /* 0x000000f000007945 */ /* 0x000fe80003800000 */
[----:B------:R-:W-:Y:S05]  /*7cb0*/  @P1 BRA `(.L_x_24) ;  /* 0x0000000000341947 */ /* 0x000fea0003800000 */
[----:B------:R-:W-:Y:S01]  /*7cc0*/  IADD3 R0, P0, R252, 0x40, RZ ;  /* 0x00000040fc007810 */ /* 0x000fe20007f1e0ff */
[----:B------:R-:W-:Y:S01]  /*7cd0*/  ULDC.64 UR12, c[0x0][0x3f0] ;  /* 0x0000fc00000c7ab9 */ /* 0x000fe20000000a00 */
[----:B------:R-:W-:Y:S02]  /*7ce0*/  MOV R7, R2 ;  /* 0x0000000200077202 */ /* 0x000fe40000000f00 */
[----:B-1----:R-:W-:Y:S01]  /*7cf0*/  IADD3.X R4, RZ, R10, RZ, P0, !PT ;  /* 0x0000000aff047210 */ /* 0x002fe200007fe4ff */
[----:B------:R-:W-:-:S04]  /*7d00*/  IMAD.WIDE.U32 R6, R0, UR8, R6 ;  /* 0x0000000800067c25 */ /* 0x000fc8000f8e0006 */
[----:B------:R-:W-:-:S04]  /*7d10*/  IMAD R4, R4, UR8, RZ ;  /* 0x0000000804047c24 */ /* 0x000fc8000f8e02ff */
[----:B------:R-:W-:Y:S01]  /*7d20*/  IMAD R0, R0, UR9, R4 ;  /* 0x0000000900007c24 */ /* 0x000fe2000f8e0204 */
[----:B------:R-:W-:-:S04]  /*7d30*/  LEA R4, P0, R6, UR12, 0x1 ;  /* 0x0000000c06047c11 */ /* 0x000fc8000f8008ff */
[----:B------:R-:W-:-:S04]  /*7d40*/  IADD3 R0, R0, R7, RZ ;  /* 0x0000000700007210 */ /* 0x000fc80007ffe0ff */
[----:B------:R-:W-:-:S05]  /*7d50*/  LEA.HI.X R5, R6, UR13, R0, 0x1, P0 ;  /* 0x0000000d06057c11 */ /* 0x000fca00080f0c00 */
[----:B------:R2:W-:Y:S04]  /*7d60*/  STG.E.128 desc[UR6][R4.64], RZ ;  /* 0x000000ff04007986 */ /* 0x0005e8000c101d06 */
[----:B------:R2:W-:Y:S04]  /*7d70*/  STG.E.128 desc[UR6][R4.64+0x40], RZ ;  /* 0x000040ff04007986 */ /* 0x0005e8000c101d06 */
[----:B------:R2:W-:Y:S02]  /*7d80*/  STG.E.128 desc[UR6][R4.64+0x80], RZ ;  /* 0x000080ff04007986 */ /* 0x0005e4000c101d06 */
.L_x_24:
[----:B------:R-:W-:Y:S05]  /*7d90*/  BSYNC B0 ;  /* 0x0000000000007941 */ /* 0x000fea0003800000 */
.L_x_23:
[----:B------:R-:W-:Y:S01]  /*7da0*/  UIMAD UR5, UR18, UR10, URZ ;  /* 0x0000000a120572a4 */ /* 0x000fe2000f8e023f */
[----:B-12---:R-:W-:Y:S01]  /*7db0*/  IMAD.U32 R4, RZ, RZ, UR10 ;  /* 0x0000000aff047e24 */ /* 0x006fe2000f8e00ff */
[----:B------:R-:W-:Y:S01]  /*7dc0*/  USHF.R.S32.HI UR12, URZ, 0x1f, UR58 ;  /* 0x0000001f3f0c7899 */ /* 0x000fe2000801143a */
[----:B------:R-:W-:Y:S01]  /*7dd0*/  BSSY B0, `(.L_x_25) ;  /* 0x0000019000007945 */ /* 0x000fe20003800000 */
[----:B------:R-:W-:Y:S01]  /*7de0*/  UIMAD UR5, UR17, UR11, UR5 ;  /* 0x0000000b110572a4 */ /* 0x000fe2000f8e0205 */
[----:B------:R-:W-:Y:S01]  /*7df0*/  IMAD.WIDE.U32 R4, R4, UR17, R12 ;  /* 0x0000001104047c25 */ /* 0x000fe2000f8e000c */
[----:B------:R-:W-:-:S04]  /*7e00*/  ULDC.64 UR8, c[0x0][0x470] ;  /* 0x00011c0000087ab9 */ /* 0x000fc80000000a00 */
[----:B------:R-:W-:Y:S01]  /*7e10*/  IMAD.U32 R0, RZ, RZ, UR5 ;  /* 0x00000005ff007e24 */ /* 0x000fe2000f8e00ff */
[----:B------:R-:W-:Y:S01]  /*7e20*/  IADD3 R6, P0, R4, UR14, RZ ;  /* 0x0000000e04067c10 */ /* 0x000fe2000ff1e0ff */
[----:B------:R-:W-:-:S03]  /*7e30*/  UIMAD UR5, UR12, UR8, URZ ;  /* 0x000000080c0572a4 */ /* 0x000fc6000f8e023f */
[----:B------:R-:W-:Y:S01]  /*7e40*/  IADD3.X R7, R5, UR16, R0, P0, !PT ;  /* 0x0000001005077c10 */ /* 0x000fe200087fe400 */
[----:B------:R-:W-:Y:S01]  /*7e50*/  UIMAD UR9, UR58, UR9, UR5 ;  /* 0x000000093a0972a4 */ /* 0x000fe2000f8e0205 */
[----:B------:R-:W-:-:S05]  /*7e60*/  MOV R0, UR8 ;  /* 0x0000000800007c02 */ /* 0x000fca0008000f00 */
        /* <DEDUP_REMOVED lines=15> */
.L_x_26:
[----:B------:R-:W-:Y:S05]  /*7f60*/  BSYNC B0 ;  /* 0x0000000000007941 */ /* 0x000fea0003800000 */
.L_x_25:
        /* <DEDUP_REMOVED lines=14> */
.L_x_18:
[----:B------:R-:W-:Y:S05]  /*8050*/  BSYNC B1 ;  /* 0x0000000000017941 */ /* 0x000fea0003800000 */
.L_x_1:
[----:B------:R-:W4:Y:S01]  /*8060*/  LDL R2, [R1+0x2c] ;  /* 0x00002c0001027983 */ /* 0x000f220000100800 */
[----:B------:R-:W-:Y:S02]  /*8070*/  ULDC UR5, c[0x0][0xc] ;  /* 0x0000030000057ab9 */ /* 0x000fe40000000800 */
[----:B------:R-:W-:Y:S01]  /*8080*/  UIADD3 UR35, UR5, UR35, URZ ;  /* 0x0000002305237290 */ /* 0x000fe2000fffe03f */
[----:B----4-:R-:W-:-:S13]  /*8090*/  R2UR UR8, R2 ;  /* 0x00000000020872ca */ /* 0x010fda00000e0000 */
[----:B------:R-:W-:-:S06]  /*80a0*/  UISETP.GE.AND UP0, UPT, UR35, UR8, UPT ;  /* 0x000000082300728c */ /* 0x000fcc000bf06270 */
[----:B------:R-:W-:-:S13]  /*80b0*/  PLOP3.LUT P0, PT, PT, PT, UP0, 0x80, 0x0 ;  /* 0x000000000000781c */ /* 0x000fda0003f0f008 */
[----:B------:R-:W-:Y:S05]  /*80c0*/  @P0 BRA `(.L_x_27) ;  /* 0x0000000000040947 */ /* 0x000fea0003800000 */
[----:B------:R-:W-:Y:S05]  /*80d0*/  BRA `(.L_x_28) ;  /* 0xffffff8800f07947 */ /* 0x000fea000383ffff */
.L_x_27:
[----:B------:R-:W-:Y:S05]  /*80e0*/  EXIT ;  /* 0x000000000000794d */ /* 0x000fea0003800000 */
.L_x_29:
[----:B------:R-:W-:-:S00]  /*80f0*/  BRA `(.L_x_29) ;  /* 0xfffffffc00fc7947 */ /* 0x000fc0000383ffff */
[----:B------:R-:W-:-:S00]  /*8100*/  NOP ;  /* 0x0000000000007918 */ /* 0x000fc00000000000 */
[----:B------:R-:W-:-:S00]  /*8110*/  NOP ;  /* 0x0000000000007918 */ /* 0x000fc00000000000 */
[----:B------:R-:W-:-:S00]  /*8120*/  NOP ;  /* 0x0000000000007918 */ /* 0x000fc00000000000 */
[----:B------:R-:W-:-:S00]  /*8130*/  NOP ;  /* 0x0000000000007918 */ /* 0x000fc00000000000 */
[----:B------:R-:W-:-:S00]  /*8140*/  NOP ;  /* 0x0000000000007918 */ /* 0x000fc00000000000 */
[----:B------:R-:W-:-:S00]  /*8150*/  NOP ;  /* 0x0000000000007918 */ /* 0x000fc00000000000 */
[----:B------:R-:W-:-:S00]  /*8160*/  NOP ;  /* 0x0000000000007918 */ /* 0x000fc00000000000 */
[----:B------:R-:W-:-:S00]  /*8170*/  NOP ;  /* 0x0000000000007918 */ /* 0x000fc00000000000 */
.L_x_1278:


//--------------------- .text._ZN5flash44flash_bwd_dq_dk_dv_loop_seqk_parallel_kernelI23Flash_bwd_kernel_traitsILi96ELi64ELi128ELi8ELi2ELi4ELi4ELb1ELb0EN7cutlass6half_tE19Flash_kernel_traitsILi96ELi64ELi128ELi8ES3_EELb0ELb0ELb0ELb0ELb0ELb0ELb0EEEvNS_16Flash_bwd_paramsE --------------------------
	.section	.text._ZN5flash44flash_bwd_dq_dk_dv_loop_seqk_parallel_kernelI23Flash_bwd_kernel_traitsILi96ELi64ELi128ELi8ELi2ELi4ELi4ELb1ELb0EN7cutlass6half_tE19Flash_kernel_traitsILi96ELi64ELi128ELi8ES3_EELb0ELb0ELb0ELb0ELb0ELb0ELb0EEEvNS_16Flash_bwd_paramsE,"ax",@progbits
	.align	128
        .global         _ZN5flash44flash_bwd_dq_dk_dv_loop_seqk_parallel_kernelI23Flash_bwd_kernel_traitsILi96ELi64ELi128ELi8ELi2ELi4ELi4ELb1ELb0EN7cutlass6half_tE19Flash_kernel_traitsILi96ELi64ELi128ELi8ES3_EELb0ELb0ELb0ELb0ELb0ELb0ELb0EEEvNS_16Flash_bwd_paramsE
        .type           _ZN5flash44flash_bwd_dq_dk_dv_loop_seqk_parallel_kernelI23Flash_bwd_kernel_traitsILi96ELi64ELi128ELi8ELi2ELi4ELi4ELb1ELb0EN7cutlass6half_tE19Flash_kernel_traitsILi96ELi64ELi128ELi8ES3_EELb0ELb0ELb0ELb0ELb0ELb0ELb0EEEvNS_16Flash_bwd_paramsE,@function
        .size           _ZN5flash44flash_bwd_dq_dk_dv_loop_seqk_parallel_kernelI23Flash_bwd_kernel_traitsILi96ELi64ELi128ELi8ELi2ELi4ELi4ELb1ELb0EN7cutlass6half_tE19Flash_kernel_traitsILi96ELi64ELi128ELi8ES3_EELb0ELb0ELb0ELb0ELb0ELb0ELb0EEEvNS_16Flash_bwd_paramsE,(.L_x_1279 - _ZN5flash44flash_bwd_dq_dk_dv_loop_seqk_parallel_kernelI23Flash_bwd_kernel_traitsILi96ELi64ELi128ELi8ELi2ELi4ELi4ELb1ELb0EN7cutlass6half_tE19Flash_kernel_traitsILi96ELi64ELi128ELi8ES3_EELb0ELb0ELb0ELb0ELb0ELb0ELb0EEEvNS_16Flash_bwd_paramsE)
        .other          _ZN5flash44flash_bwd_dq_dk_dv_loop_seqk_parallel_kernelI23Flash_bwd_kernel_traitsILi96ELi64ELi128ELi8ELi2ELi4ELi4ELb1ELb0EN7cutlass6half_tE19Flash_kernel_traitsILi96ELi64ELi128ELi8ES3_EELb0ELb0ELb0ELb0ELb0ELb0ELb0EEEvNS_16Flash_bwd_paramsE,@"STO_CUDA_ENTRY STV_DEFAULT"
_ZN5flash44flash_bwd_dq_dk_dv_loop_seqk_parallel_kernelI23Flash_bwd_kernel_traitsILi96ELi64ELi128ELi8ELi2ELi4ELi4ELb1ELb0EN7cutlass6half_tE19Flash_kernel_traitsILi96ELi64ELi128ELi8ES3_EELb0ELb0ELb0ELb0ELb0ELb0ELb0EEEvNS_16Flash_bwd_paramsE:
.text._ZN5flash44flash_bwd_dq_dk_dv_loop_seqk_parallel_kernelI23Flash_bwd_kernel_traitsILi96ELi64ELi128ELi8ELi2ELi4ELi4ELb1ELb0EN7cutlass6half_tE19Flash_kernel_traitsILi96ELi64ELi128ELi8ES3_EELb0ELb0ELb0ELb0ELb0ELb0ELb0EEEvNS_16Flash_bwd_paramsE:
[----:B------:R-:W1:Y:S08]  /*0000*/  LDC R1, c[0x0][0x28] ;  /* 0x00000a00ff017b82 */ /* 0x000e700000000800 */
[----:B------:R-:W2:Y:S01]  /*0010*/  S2UR UR36, SR_CTAID.X ;  /* 0x00000000002479c3 */ /* 0x000ea20000002500 */
[----:B------:R-:W-:Y:S01]  /*0020*/  ULDC UR4, c[0x0][0x2c8] ;  /* 0x0000b20000047ab9 */ /* 0x000fe20000000800 */
[----:B-1----:R-:W-:Y:S01]  /*0030*/  IADD3 R1, R1, -0x40, RZ ;  /* 0xffffffc001017810 */ /* 0x002fe20007ffe0ff */
[----:B------:R-:W-:-:S04]  /*0040*/  UIADD3 UR5, UR4, 0x7f, URZ ;  /* 0x0000007f04057890 */ /* 0x000fc8000fffe03f */
[----:B------:R-:W-:-:S04]  /*0050*/  USHF.R.S32.HI UR4, URZ, 0x1f, UR5 ;  /* 0x0000001f3f047899 */ /* 0x000fc80008011405 */
[----:B------:R-:W-:-:S04]  /*0060*/  ULEA.HI UR4, UR4, UR5, URZ, 0x7 ;  /* 0x0000000504047291 */ /* 0x000fc8000f8f383f */
[----:B------:R-:W-:-:S04]  /*0070*/  USHF.R.S32.HI UR4, URZ, 0x7, UR4 ;  /* 0x000000073f047899 */ /* 0x000fc80008011404 */
[----:B--2---:R-:W-:-:S06]  /*0080*/  UISETP.GE.AND UP0, UPT, UR36, UR4, UPT ;  /* 0x000000042400728c */ /* 0x004fcc000bf06270 */
[----:B------:R-:W-:-:S13]  /*0090*/  PLOP3.LUT P0, PT, PT, PT, UP0, 0x80, 0x0 ;  /* 0x000000000000781c */ /* 0x000fda0003f0f008 */
[----:B------:R-:W-:Y:S05]  /*00a0*/  @P0 EXIT ;  /* 0x000000000000094d */ /* 0x000fea0003800000 */
[----:B------:R-:W1:Y:S01]  /*00b0*/  S2R R13, SR_TID.X ;  /* 0x00000000000d7919 */ /* 0x000e620000002100 */
[----:B------:R-:W2:Y:S01]  /*00c0*/  S2UR UR4, SR_CgaCtaId ;  /* 0x00000000000479c3 */ /* 0x000ea20000008800 */
[----:B------:R-:W-:Y:S01]  /*00d0*/  UMOV UR5, 0x400 ;  /* 0x0000040000057882 */ /* 0x000fe20000000000 */
[----:B------:R-:W-:Y:S01]  /*00e0*/  IMAD.MOV.U32 R228, RZ, RZ, 0x20 ;  /* 0x00000020ffe47424 */ /* 0x000fe200078e00ff */
[----:B------:R-:W-:Y:S01]  /*00f0*/  UMOV UR61, 0xffffd000 ;  /* 0xffffd000003d7882 */ /* 0x000fe20000000000 */
[----:B------:R-:W-:Y:S02]  /*0100*/  IMAD.MOV.U32 R232, RZ, RZ, -0x10 ;  /* 0xfffffff0ffe87424 */ /* 0x000fe400078e00ff */
[----:B------:R-:W-:Y:S02]  /*0110*/  IMAD.MOV.U32 R226, RZ, RZ, -0x40 ;  /* 0xffffffc0ffe27424 */ /* 0x000fe400078e00ff */
[----:B------:R-:W3:Y:S08]  /*0120*/  S2UR UR59, SR_CTAID.Z ;  /* 0x00000000003b79c3 */ /* 0x000ef00000002700 */
[----:B------:R-:W4:Y:S01]  /*0130*/  S2UR UR47, SR_CTAID.Y ;  /* 0x00000000002f79c3 */ /* 0x000f220000002600 */
[----:B--2---:R-:W-:Y:S01]  /*0140*/  ULEA UR4, UR4, UR5, 0x18 ;  /* 0x0000000504047291 */ /* 0x004fe2000f8ec03f */
[----:B-1----:R-:W-:Y:S01]  /*0150*/  SHF.R.S32.HI R20, RZ, 0x1f, R13 ;  /* 0x0000001fff147819 */ /* 0x002fe2000001140d */
[----:B---3--:R-:W-:-:S03]  /*0160*/  USHF.R.S32.HI UR5, URZ, 0x1f, UR59 ;  /* 0x0000001f3f057899 */ /* 0x008fc6000801143b */
[CC--:B------:R-:W-:Y:S02]  /*0170*/  LEA.HI R19, R20.reuse, R13.reuse, RZ, 0x3 ;  /* 0x0000000d14137211 */ /* 0x0c0fe400078f18ff */
[CC--:B------:R-:W-:Y:S02]  /*0180*/  LEA.HI R4, R20.reuse, R13.reuse, RZ, 0x4 ;  /* 0x0000000d14047211 */ /* 0x0c0fe400078f20ff */
[----:B------:R-:W-:Y:S01]  /*0190*/  LEA.HI R10, R20, R13, RZ, 0x2 ;  /* 0x0000000d140a7211 */ /* 0x000fe200078f10ff */
[----:B----4-:R-:W-:Y:S01]  /*01a0*/  USHF.L.U32 UR6, UR47, 0x7, URZ ;  /* 0x000000072f067899 */ /* 0x010fe2000800063f */
[----:B------:R-:W-:Y:S02]  /*01b0*/  SHF.R.S32.HI R0, RZ, 0x3, R19 ;  /* 0x00000003ff007819 */ /* 0x000fe40000011413 */
[----:B------:R-:W-:Y:S02]  /*01c0*/  LOP3.LUT R3, R4, 0xfffffff0, RZ, 0xc0, !PT ;  /* 0xfffffff004037812 */ /* 0x000fe400078ec0ff */
[----:B------:R-:W-:Y:S01]  /*01d0*/  LOP3.LUT R5, R10, 0xfffffffc, RZ, 0xc0, !PT ;  /* 0xfffffffc0a057812 */ /* 0x000fe200078ec0ff */
[----:B------:R-:W-:Y:S01]  /*01e0*/  IMAD.SHL.U32 R2, R0, 0x40, RZ ;  /* 0x0000004000027824 */ /* 0x000fe200078e00ff */
[----:B------:R-:W-:Y:S01]  /*01f0*/  SHF.R.S32.HI R7, RZ, 0x4, R4 ;  /* 0x00000004ff077819 */ /* 0x000fe20000011404 */
[C---:B------:R-:W-:Y:S01]  /*0200*/  IMAD.IADD R0, R13.reuse, 0x1, -R3 ;  /* 0x000000010d007824 */ /* 0x040fe200078e0a03 */
[----:B------:R-:W-:Y:S01]  /*0210*/  SHF.R.S32.HI R18, RZ, 0x2, R10 ;  /* 0x00000002ff127819 */ /* 0x000fe2000001140a */
[----:B------:R-:W-:Y:S01]  /*0220*/  IMAD.IADD R15, R13, 0x1, -R5 ;  /* 0x000000010d0f7824 */ /* 0x000fe200078e0a05 */
[----:B------:R-:W-:-:S02]  /*0230*/  LEA.HI R3, R4, R7, RZ, 0x1 ;  /* 0x0000000704037211 */ /* 0x000fc400078f08ff */
[----:B------:R-:W-:Y:S01]  /*0240*/  SHF.R.S32.HI R4, RZ, 0x1f, R0 ;  /* 0x0000001fff047819 */ /* 0x000fe20000011400 */
[----:B------:R-:W-:Y:S01]  /*0250*/  IMAD.SHL.U32 R250, R15, 0x8, RZ ;  /* 0x000000080ffa7824 */ /* 0x000fe200078e00ff */
[----:B------:R-:W-:Y:S02]  /*0260*/  LOP3.LUT R2, R2, 0xc0, RZ, 0xc0, !PT ;  /* 0x000000c002027812 */ /* 0x000fe400078ec0ff */
[----:B------:R-:W-:Y:S02]  /*0270*/  LEA.HI R17, R4, R0, RZ, 0x3 ;  /* 0x0000000004117211 */ /* 0x000fe400078f18ff */
[----:B------:R-:W-:Y:S02]  /*0280*/  LOP3.LUT R6, R3, 0xfffffffe, RZ, 0xc0, !PT ;  /* 0xfffffffe03067812 */ /* 0x000fe400078ec0ff */
[----:B------:R-:W-:Y:S02]  /*0290*/  LOP3.LUT R8, R2, 0x18, R250, 0xf8, !PT ;  /* 0x0000001802087812 */ /* 0x000fe400078ef8fa */
[----:B------:R-:W-:Y:S01]  /*02a0*/  SHF.R.U32.HI R5, RZ, 0x3, R2 ;  /* 0x00000003ff057819 */ /* 0x000fe20000011602 */
[----:B------:R-:W-:Y:S01]  /*02b0*/  IMAD.IADD R14, R7, 0x1, -R6 ;  /* 0x00000001070e7824 */ /* 0x000fe200078e0a06 */
[----:B------:R-:W-:-:S02]  /*02c0*/  LOP3.LUT R2, R17, 0xfffffff8, RZ, 0xc0, !PT ;  /* 0xfffffff811027812 */ /* 0x000fc400078ec0ff */
[C---:B------:R-:W-:Y:S02]  /*02d0*/  LEA.HI R3, R0.reuse, R0, RZ, 0x1 ;  /* 0x0000000000037211 */ /* 0x040fe400078f08ff */
[----:B------:R-:W-:Y:S01]  /*02e0*/  LOP3.LUT R7, R19, 0xfffffff8, RZ, 0xc0, !PT ;  /* 0xfffffff813077812 */ /* 0x000fe200078ec0ff */
[----:B------:R-:W-:Y:S01]  /*02f0*/  IMAD.IADD R16, R0, 0x1, -R2 ;  /* 0x0000000100107824 */ /* 0x000fe200078e0a02 */
[----:B------:R-:W-:Y:S02]  /*0300*/  LOP3.LUT R4, R3, 0x7fffffe, RZ, 0xc0, !PT ;  /* 0x07fffffe03047812 */ /* 0x000fe400078ec0ff */
[CC--:B------:R-:W-:Y:S01]  /*0310*/  LEA.HI R2, R20.reuse, R13.reuse, RZ, 0x6 ;  /* 0x0000000d14027211 */ /* 0x0c0fe200078f30ff */
[----:B------:R-:W-:Y:S01]  /*0320*/  IMAD.IADD R7, R13, 0x1, -R7 ;  /* 0x000000010d077824 */ /* 0x000fe200078e0a07 */
[----:B------:R-:W-:Y:S01]  /*0330*/  LEA.HI R11, R20, R13, RZ, 0x5 ;  /* 0x0000000d140b7211 */ /* 0x000fe200078f28ff */
[----:B------:R-:W-:Y:S01]  /*0340*/  IMAD.IADD R21, R0, 0x1, -R4 ;  /* 0x0000000100157824 */ /* 0x000fe200078e0a04 */
[----:B------:R-:W-:-:S02]  /*0350*/  SHF.R.S32.HI R9, RZ, 0x6, R2 ;  /* 0x00000006ff097819 */ /* 0x000fc40000011402 */
[----:B------:R-:W-:Y:S02]  /*0360*/  LEA.HI R2, R10, R18, RZ, 0x1 ;  /* 0x000000120a027211 */ /* 0x000fe400078f08ff */
[----:B------:R-:W-:Y:S02]  /*0370*/  SHF.R.S32.HI R0, RZ, 0x1f, R10 ;  /* 0x0000001fff007819 */ /* 0x000fe4000001140a */
[----:B------:R-:W-:Y:S02]  /*0380*/  LEA.HI R10, R7, R7, RZ, 0x1 ;  /* 0x00000007070a7211 */ /* 0x000fe400078f08ff */
[----:B------:R-:W-:Y:S02]  /*0390*/  LOP3.LUT R4, R2, 0x7fffffe, RZ, 0xc0, !PT ;  /* 0x07fffffe02047812 */ /* 0x000fe400078ec0ff */
[----:B------:R-:W-:Y:S02]  /*03a0*/  LOP3.LUT R2, R10, 0x3fffffe, RZ, 0xc0, !PT ;  /* 0x03fffffe0a027812 */ /* 0x000fe400078ec0ff */
[----:B------:R-:W-:Y:S01]  /*03b0*/  LOP3.LUT R12, R8, R5, RZ, 0x3c, !PT ;  /* 0x00000005080c7212 */ /* 0x000fe200078e3cff */
[----:B------:R-:W-:Y:S01]  /*03c0*/  IMAD.IADD R8, R18, 0x1, -R4 ;  /* 0x0000000112087824 */ /* 0x000fe200078e0a04 */
[----:B------:R-:W-:-:S02]  /*03d0*/  SHF.R.S32.HI R23, RZ, 0x5, R11 ;  /* 0x00000005ff177819 */ /* 0x000fc4000001140b */
[--C-:B------:R-:W-:Y:S02]  /*03e0*/  SHF.R.S32.HI R5, RZ, 0x1, R3.reuse ;  /* 0x00000001ff057819 */ /* 0x100fe40000011403 */
[----:B------:R-:W-:Y:S01]  /*03f0*/  SHF.R.S32.HI R6, RZ, 0x1f, R3 ;  /* 0x0000001fff067819 */ /* 0x000fe20000011403 */
[----:B------:R-:W-:Y:S01]  /*0400*/  IMAD.IADD R3, R7, 0x1, -R2 ;  /* 0x0000000107037824 */ /* 0x000fe200078e0a02 */
[----:B------:R-:W-:Y:S01]  /*0410*/  LEA.HI R0, R0, R18, RZ, 0x3 ;  /* 0x0000001200007211 */ /* 0x000fe200078f18ff */
[----:B------:R-:W-:Y:S01]  /*0420*/  IMAD R2, R9, 0x4, R14 ;  /* 0x0000000409027824 */ /* 0x000fe200078e020e */
[----:B------:R-:W-:Y:S01]  /*0430*/  LEA.HI R4, R6, R5, RZ, 0x2 ;  /* 0x0000000506047211 */ /* 0x000fe200078f10ff */
[----:B------:R-:W-:Y:S01]  /*0440*/  IMAD R6, R23, 0x8, R8 ;  /* 0x0000000817067824 */ /* 0x000fe200078e0208 */
[----:B------:R-:W-:Y:S01]  /*0450*/  LOP3.LUT R0, R0, 0xfffffff8, RZ, 0xc0, !PT ;  /* 0xfffffff800007812 */ /* 0x000fe200078ec0ff */
[----:B------:R-:W-:Y:S01]  /*0460*/  IMAD R222, R2, 0x8, R3 ;  /* 0x0000000802de7824 */ /* 0x000fe200078e0203 */
[----:B------:R-:W-:Y:S01]  /*0470*/  LOP3.LUT R2, R4, 0xfffffffc, RZ, 0xc0, !PT ;  /* 0xfffffffc04027812 */ /* 0x000fe200078ec0ff */
[----:B------:R-:W-:Y:S01]  /*0480*/  IMAD.U32 R3, R6, 0x20, R12 ;  /* 0x0000002006037824 */ /* 0x000fe200078e000c */
[----:B------:R-:W-:Y:S01]  /*0490*/  LOP3.LUT R4, R11, 0xffffffe0, RZ, 0xc0, !PT ;  /* 0xffffffe00b047812 */ /* 0x000fe200078ec0ff */
[----:B------:R-:W-:Y:S01]  /*04a0*/  IMAD.IADD R0, R18, 0x1, -R0 ;  /* 0x0000000112007824 */ /* 0x000fe200078e0a00 */
[----:B------:R-:W-:Y:S01]  /*04b0*/  LOP3.LUT P5, RZ, R16, 0x2, RZ, 0xc0, !PT ;  /* 0x0000000210ff7812 */ /* 0x000fe200078ac0ff */
[----:B------:R-:W-:Y:S01]  /*04c0*/  IMAD.IADD R18, R5, 0x1, -R2 ;  /* 0x0000000105127824 */ /* 0x000fe200078e0a02 */
[----:B------:R1:W-:Y:S01]  /*04d0*/  STL [R1+0x14], R3 ;  /* 0x0000140301007387 */ /* 0x0003e20000100800 */
[----:B------:R-:W-:Y:S01]  /*04e0*/  SHF.R.S32.HI R2, RZ, 0x1f, R11 ;  /* 0x0000001fff027819 */ /* 0x000fe2000001140b */
[C---:B------:R-:W-:Y:S01]  /*04f0*/  IMAD.IADD R22, R13.reuse, 0x1, -R4 ;  /* 0x000000010d167824 */ /* 0x040fe200078e0a04 */
[----:B------:R-:W-:Y:S01]  /*0500*/  LOP3.LUT R8, R0, 0x1, RZ, 0xc0, !PT ;  /* 0x0000000100087812 */ /* 0x000fe200078ec0ff */
[----:B------:R-:W-:Y:S01]  /*0510*/  IMAD.SHL.U32 R6, R13, 0x2, RZ ;  /* 0x000000020d067824 */ /* 0x000fe200078e00ff */
[----:B------:R-:W-:Y:S01]  /*0520*/  LEA.HI R2, R2, R23, RZ, 0x2 ;  /* 0x0000001702027211 */ /* 0x000fe200078f10ff */
[----:B------:R-:W-:Y:S01]  /*0530*/  IMAD.SHL.U32 R9, R9, 0x20, RZ ;  /* 0x0000002009097824 */ /* 0x000fe200078e00ff */
[----:B------:R-:W-:Y:S01]  /*0540*/  STL [R1+0x38], R22 ;  /* 0x0000381601007387 */ /* 0x000fe20000100800 */
[----:B------:R-:W-:Y:S01]  /*0550*/  IMAD.SHL.U32 R5, R7, 0x40, RZ ;  /* 0x0000004007057824 */ /* 0x000fe200078e00ff */
[----:B------:R-:W-:-:S02]  /*0560*/  LOP3.LUT R2, R2, 0xfffffffc, RZ, 0xc0, !PT ;  /* 0xfffffffc02027812 */ /* 0x000fc400078ec0ff */
[----:B------:R-:W-:Y:S02]  /*0570*/  LOP3.LUT R6, R9, 0x6, R6, 0xf8, !PT ;  /* 0x0000000609067812 */ /* 0x000fe400078ef806 */
[----:B------:R-:W-:Y:S01]  /*0580*/  LOP3.LUT R7, R5, 0x1c0, RZ, 0xc0, !PT ;  /* 0x000001c005077812 */ /* 0x000fe200078ec0ff */
[----:B------:R-:W-:Y:S01]  /*0590*/  IMAD.IADD R2, R23, 0x1, -R2 ;  /* 0x0000000117027824 */ /* 0x000fe200078e0a02 */
[----:B------:R-:W-:Y:S01]  /*05a0*/  ISETP.NE.U32.AND P3, PT, R8, 0x1, PT ;  /* 0x000000010800780c */ /* 0x000fe20003f65070 */
[----:B------:R2:W-:Y:S01]  /*05b0*/  STL [R1+0x30], R6 ;  /* 0x0000300601007387 */ /* 0x0005e20000100800 */
[----:B------:R-:W-:Y:S01]  /*05c0*/  IMAD.SHL.U32 R8, R15, 0x2, RZ ;  /* 0x000000020f087824 */ /* 0x000fe200078e00ff */
[----:B------:R-:W-:Y:S02]  /*05d0*/  LOP3.LUT P2, RZ, R0, 0x2, RZ, 0xc0, !PT ;  /* 0x0000000200ff7812 */ /* 0x000fe4000784c0ff */
[----:B------:R-:W-:Y:S01]  /*05e0*/  LOP3.LUT P6, RZ, R16, 0x4, RZ, 0xc0, !PT ;  /* 0x0000000410ff7812 */ /* 0x000fe200078cc0ff */
[----:B------:R-:W-:Y:S01]  /*05f0*/  IMAD R12, R2, 0x200, R8 ;  /* 0x00000200020c7824 */ /* 0x000fe200078e0208 */
[----:B------:R-:W-:-:S02]  /*0600*/  SEL R225, R228, 0xffffffe0, !P5 ;  /* 0xffffffe0e4e17807 */ /* 0x000fc40006800000 */
[----:B------:R-:W-:Y:S02]  /*0610*/  SEL R232, R232, 0x10, !P3 ;  /* 0x00000010e8e87807 */ /* 0x000fe40005800000 */
[----:B-1----:R-:W-:Y:S02]  /*0620*/  LEA.HI R3, R20, R13, RZ, 0x7 ;  /* 0x0000000d14037211 */ /* 0x002fe400078f38ff */
[----:B------:R-:W-:Y:S02]  /*0630*/  SEL R226, R226, 0x40, P6 ;  /* 0x00000040e2e27807 */ /* 0x000fe40003000000 */
[----:B------:R-:W-:Y:S02]  /*0640*/  SHF.R.S32.HI R13, RZ, 0x7, R3 ;  /* 0x00000007ff0d7819 */ /* 0x000fe40000011403 */
[----:B------:R-:W-:Y:S02]  /*0650*/  LEA.HI R3, R11, R23, RZ, 0x1 ;  /* 0x000000170b037211 */ /* 0x000fe400078f08ff */
[----:B------:R-:W-:-:S02]  /*0660*/  LEA.HI R11, R0, R0, RZ, 0x1 ;  /* 0x00000000000b7211 */ /* 0x000fc400078f08ff */
[----:B------:R-:W-:Y:S02]  /*0670*/  LOP3.LUT R4, R3, 0xfffffffe, RZ, 0xc0, !PT ;  /* 0xfffffffe03047812 */ /* 0x000fe400078ec0ff */
[----:B------:R-:W-:Y:S02]  /*0680*/  SHF.R.S32.HI R3, RZ, 0x1, R10 ;  /* 0x00000001ff037819 */ /* 0x000fe4000001140a */
[----:B------:R-:W-:Y:S01]  /*0690*/  LOP3.LUT P0, RZ, R18, 0x2, RZ, 0xc0, !PT ;  /* 0x0000000212ff7812 */ /* 0x000fe2000780c0ff */
[----:B--2---:R-:W-:Y:S01]  /*06a0*/  IMAD.SHL.U32 R6, R2, 0x10, RZ ;  /* 0x0000001002067824 */ /* 0x004fe200078e00ff */
[C---:B------:R-:W-:Y:S01]  /*06b0*/  LOP3.LUT P4, RZ, R3.reuse, 0x2, RZ, 0xc0, !PT ;  /* 0x0000000203ff7812 */ /* 0x040fe2000788c0ff */
[----:B------:R-:W-:Y:S01]  /*06c0*/  IMAD.SHL.U32 R5, R3, 0x40, RZ ;  /* 0x0000004003057824 */ /* 0x000fe200078e00ff */
[----:B------:R-:W-:Y:S01]  /*06d0*/  LOP3.LUT R3, R11, 0x3fffffe, RZ, 0xc0, !PT ;  /* 0x03fffffe0b037812 */ /* 0x000fe200078ec0ff */
[----:B------:R-:W-:Y:S01]  /*06e0*/  IMAD.IADD R230, R23, 0x1, -R4 ;  /* 0x0000000117e67824 */ /* 0x000fe200078e0a04 */
[----:B------:R-:W-:-:S02]  /*06f0*/  SHF.R.S32.HI R4, RZ, 0x3, R17 ;  /* 0x00000003ff047819 */ /* 0x000fc40000011411 */
[----:B------:R-:W-:Y:S01]  /*0700*/  SEL R223, R228, 0xffffffe0, !P4 ;  /* 0xffffffe0e4df7807 */ /* 0x000fe20006000000 */
[C---:B------:R-:W-:Y:S01]  /*0710*/  IMAD.IADD R15, R0.reuse, 0x1, -R3 ;  /* 0x00000001000f7824 */ /* 0x040fe200078e0a03 */
[----:B------:R-:W-:Y:S01]  /*0720*/  LOP3.LUT R3, R5, 0xc0, RZ, 0xc0, !PT ;  /* 0x000000c005037812 */ /* 0x000fe200078ec0ff */
[----:B------:R-:W-:Y:S01]  /*0730*/  IMAD.SHL.U32 R0, R0, 0x40, RZ ;  /* 0x0000004000007824 */ /* 0x000fe200078e00ff */
[----:B------:R-:W-:Y:S01]  /*0740*/  LOP3.LUT R5, R7, 0x30, R6, 0xf8, !PT ;  /* 0x0000003007057812 */ /* 0x000fe200078ef806 */
[----:B------:R-:W-:Y:S01]  /*0750*/  IMAD R20, R4, 0x8, R21 ;  /* 0x0000000804147824 */ /* 0x000fe200078e0215 */
[----:B------:R-:W-:Y:S01]  /*0760*/  SHF.R.U32.HI R6, RZ, 0x3, R7 ;  /* 0x00000003ff067819 */ /* 0x000fe20000011607 */
[----:B------:R-:W-:Y:S01]  /*0770*/  IMAD R17, R2, 0x2, R4 ;  /* 0x0000000202117824 */ /* 0x000fe200078e0204 */
[--C-:B------:R-:W-:Y:S01]  /*0780*/  LOP3.LUT R10, R5, 0x8, R19.reuse, 0xf8, !PT ;  /* 0x00000008050a7812 */ /* 0x100fe200078ef813 */
[----:B------:R-:W-:Y:S01]  /*0790*/  IMAD R12, R15, 0x20, R12 ;  /* 0x000000200f0c7824 */ /* 0x000fe200078e020c */
[----:B------:R-:W-:-:S02]  /*07a0*/  LOP3.LUT R5, R3, 0x8, R19, 0xf8, !PT ;  /* 0x0000000803057812 */ /* 0x000fc400078ef813 */
[----:B------:R-:W-:Y:S02]  /*07b0*/  SHF.R.U32.HI R4, RZ, 0x3, R3 ;  /* 0x00000003ff047819 */ /* 0x000fe40000011603 */
[----:B------:R-:W-:Y:S02]  /*07c0*/  LOP3.LUT R0, R0, 0x1c0, RZ, 0xc0, !PT ;  /* 0x000001c000007812 */ /* 0x000fe400078ec0ff */
[----:B------:R-:W-:Y:S02]  /*07d0*/  LOP3.LUT R4, R5, R4, RZ, 0x3c, !PT ;  /* 0x0000000405047212 */ /* 0x000fe400078e3cff */
[----:B------:R-:W-:Y:S01]  /*07e0*/  LOP3.LUT R3, R0, 0x20, R9, 0xf8, !PT ;  /* 0x0000002000037812 */ /* 0x000fe200078ef809 */
[----:B------:R-:W-:Y:S01]  /*07f0*/  IMAD.SHL.U32 R9, R14, 0x10, RZ ;  /* 0x000000100e097824 */ /* 0x000fe200078e00ff */
[----:B------:R-:W-:Y:S01]  /*0800*/  SHF.R.U32.HI R2, RZ, 0x3, R0 ;  /* 0x00000003ff027819 */ /* 0x000fe20000011600 */
[----:B------:R-:W-:Y:S01]  /*0810*/  IMAD R0, R13, 0x1000, R8 ;  /* 0x000010000d007824 */ /* 0x000fe200078e0208 */
[----:B------:R-:W-:Y:S01]  /*0820*/  SEL R228, R228, 0xffffffe0, !P0 ;  /* 0xffffffe0e4e47807 */ /* 0x000fe20004000000 */
[----:B------:R-:W-:Y:S01]  /*0830*/  IMAD.U32 R222, R222, 0x20, R4 ;  /* 0x00000020dede7824 */ /* 0x000fe200078e0004 */
[----:B------:R-:W-:Y:S01]  /*0840*/  LOP3.LUT R2, R3, R2, RZ, 0x3c, !PT ;  /* 0x0000000203027212 */ /* 0x000fe200078e3cff */
[----:B------:R-:W-:Y:S01]  /*0850*/  IMAD.SHL.U32 R4, R16, 0x40, RZ ;  /* 0x0000004010047824 */ /* 0x000fe200078e00ff */
[----:B------:R-:W-:Y:S01]  /*0860*/  LOP3.LUT R3, R10, R6, RZ, 0x3c, !PT ;  /* 0x000000060a037212 */ /* 0x000fe200078e3cff */
[----:B------:R-:W-:Y:S01]  /*0870*/  IMAD R0, R230, 0x400, R0 ;  /* 0x00000400e6007824 */ /* 0x000fe200078e0200 */
[----:B------:R-:W-:Y:S01]  /*0880*/  SHF.R.S32.HI R10, RZ, 0x1f, R22 ;  /* 0x0000001fff0a7819 */ /* 0x000fe20000011416 */
[----:B------:R-:W-:Y:S01]  /*0890*/  IMAD.SHL.U32 R6, R14, 0x8, RZ ;  /* 0x000000080e067824 */ /* 0x000fe200078e00ff */
[----:B------:R-:W-:Y:S01]  /*08a0*/  LOP3.LUT R4, R4, 0x1c0, RZ, 0xc0, !PT ;  /* 0x000001c004047812 */ /* 0x000fe200078ec0ff */
[----:B------:R-:W-:Y:S01]  /*08b0*/  IMAD.IADD R235, R2, 0x1, R0 ;  /* 0x0000000102eb7824 */ /* 0x000fe200078e0200 */
[----:B------:R-:W-:Y:S01]  /*08c0*/  LEA R222, R222, UR4, 0x1 ;  /* 0x00000004dede7c11 */ /* 0x000fe2000f8e08ff */
[----:B------:R-:W-:Y:S01]  /*08d0*/  IMAD.SHL.U32 R0, R13, 0x8, RZ ;  /* 0x000000080d007824 */ /* 0x000fe200078e00ff */
[----:B------:R-:W-:Y:S01]  /*08e0*/  LOP3.LUT R6, R6, 0x8, RZ, 0xc0, !PT ;  /* 0x0000000806067812 */ /* 0x000fe200078ec0ff */
[----:B------:R-:W-:Y:S01]  /*08f0*/  IMAD.SHL.U32 R2, R18, 0x40, RZ ;  /* 0x0000004012027824 */ /* 0x000fe200078e00ff */
[----:B------:R-:W-:Y:S01]  /*0900*/  SHF.R.U32.HI R224, RZ, 0x3, R4 ;  /* 0x00000003ffe07819 */ /* 0x000fe20000011604 */
[----:B------:R-:W-:Y:S01]  /*0910*/  IMAD R3, R14, 0x200, R3 ;  /* 0x000002000e037824 */ /* 0x000fe200078e0203 */
[----:B------:R-:W-:Y:S01]  /*0920*/  LOP3.LUT R7, R0, 0x8, RZ, 0xc0, !PT ;  /* 0x0000000800077812 */ /* 0x000fe200078ec0ff */
[----:B------:R-:W-:Y:S01]  /*0930*/  IMAD.IADD R223, R223, 0x1, R222 ;  /* 0x00000001dfdf7824 */ /* 0x000fe200078e02de */
[----:B------:R-:W-:-:S02]  /*0940*/  SHF.R.S32.HI R0, RZ, 0x1, R11 ;  /* 0x00000001ff007819 */ /* 0x000fc4000001140b */
[----:B------:R-:W-:Y:S02]  /*0950*/  LOP3.LUT R224, R224, R4, R6, 0x1e, !PT ;  /* 0x00000004e0e07212 */ /* 0x000fe400078e1e06 */
[----:B------:R-:W-:Y:S02]  /*0960*/  LEA.HI R4, R10, R22, RZ, 0x2 ;  /* 0x000000160a047211 */ /* 0x000fe400078f10ff */
[C---:B------:R-:W-:Y:S01]  /*0970*/  LOP3.LUT P1, RZ, R0.reuse, 0x2, RZ, 0xc0, !PT ;  /* 0x0000000200ff7812 */ /* 0x040fe2000782c0ff */
[----:B------:R-:W-:Y:S01]  /*0980*/  IMAD.SHL.U32 R0, R0, 0x40, RZ ;  /* 0x0000004000007824 */ /* 0x000fe200078e00ff */
[----:B------:R-:W-:Y:S01]  /*0990*/  SHF.R.S32.HI R4, RZ, 0x2, R4 ;  /* 0x00000002ff047819 */ /* 0x000fe20000011404 */
[----:B------:R-:W-:Y:S01]  /*09a0*/  IMAD.U32 R224, R17, 0x200, R224 ;  /* 0x0000020011e07824 */ /* 0x000fe200078e00e0 */
[----:B------:R-:W-:Y:S02]  /*09b0*/  LOP3.LUT R2, R2, 0xc0, RZ, 0xc0, !PT ;  /* 0x000000c002027812 */ /* 0x000fe400078ec0ff */
[----:B------:R-:W-:Y:S01]  /*09c0*/  LOP3.LUT R0, R0, 0xc0, RZ, 0xc0, !PT ;  /* 0x000000c000007812 */ /* 0x000fe200078ec0ff */
[----:B------:R-:W-:Y:S01]  /*09d0*/  IMAD R4, R230, 0x10, R4 ;  /* 0x00000010e6047824 */ /* 0x000fe200078e0204 */
[----:B------:R-:W-:-:S02]  /*09e0*/  SHF.R.U32.HI R5, RZ, 0x3, R2 ;  /* 0x00000003ff057819 */ /* 0x000fc40000011602 */
[----:B------:R-:W-:Y:S02]  /*09f0*/  SHF.R.U32.HI R8, RZ, 0x3, R0 ;  /* 0x00000003ff087819 */ /* 0x000fe40000011600 */
[----:B------:R-:W-:Y:S01]  /*0a00*/  LOP3.LUT R9, R7, 0x10, R9, 0xf8, !PT ;  /* 0x0000001007097812 */ /* 0x000fe200078ef809 */
[----:B------:R1:W-:Y:S01]  /*0a10*/  STL [R1+0x34], R4 ;  /* 0x0000340401007387 */ /* 0x0003e20000100800 */
[C---:B------:R-:W-:Y:S02]  /*0a20*/  LOP3.LUT R6, R5.reuse, R2, R6, 0x1e, !PT ;  /* 0x0000000205067212 */ /* 0x040fe400078e1e06 */
[----:B------:R-:W-:Y:S01]  /*0a30*/  LOP3.LUT R8, R8, R0, R7, 0x1e, !PT ;  /* 0x0000000008087212 */ /* 0x000fe200078e1e07 */
[----:B------:R-:W-:Y:S01]  /*0a40*/  IMAD.SHL.U32 R0, R20, 0x20, RZ ;  /* 0x0000002014007824 */ /* 0x000fe200078e00ff */
[----:B------:R-:W-:Y:S02]  /*0a50*/  LOP3.LUT R2, R5, R9, R2, 0x1e, !PT ;  /* 0x0000000905027212 */ /* 0x000fe400078e1e02 */
[----:B------:R-:W-:Y:S01]  /*0a60*/  LEA R235, R235, UR4, 0x1 ;  /* 0x00000004ebeb7c11 */ /* 0x000fe2000f8e08ff */
[----:B------:R-:W-:-:S02]  /*0a70*/  IMAD R230, R230, 0x200, R0 ;  /* 0x00000200e6e67824 */ /* 0x000fc400078e0200 */
[----:B------:R-:W-:Y:S02]  /*0a80*/  IMAD.IADD R229, R0, 0x1, R2 ;  /* 0x0000000100e57824 */ /* 0x000fe400078e0202 */
[----:B------:R-:W-:Y:S02]  /*0a90*/  IMAD.IADD R8, R8, 0x1, R12 ;  /* 0x0000000108087824 */ /* 0x000fe400078e020c */
[C---:B------:R-:W-:Y:S02]  /*0aa0*/  VIADD R233, R235.reuse, 0x20 ;  /* 0x00000020ebe97836 */ /* 0x040fe40000000000 */
[C---:B------:R-:W-:Y:S02]  /*0ab0*/  @P2 VIADD R233, R235.reuse, 0xffffffe0 ;  /* 0xffffffe0ebe92836 */ /* 0x040fe40000000000 */
[----:B------:R-:W-:Y:S02]  /*0ac0*/  IMAD.IADD R234, R235, 0x1, R232 ;  /* 0x00000001ebea7824 */ /* 0x000fe400078e02e8 */
[----:B------:R-:W-:-:S02]  /*0ad0*/  IMAD.IADD R230, R230, 0x1, R6 ;  /* 0x00000001e6e67824 */ /* 0x000fc400078e0206 */
[----:B------:R-:W-:Y:S02]  /*0ae0*/  IMAD.IADD R232, R232, 0x1, R233 ;  /* 0x00000001e8e87824 */ /* 0x000fe400078e02e9 */
[----:B-1----:R-:W-:Y:S01]  /*0af0*/  IMAD.U32 R4, RZ, RZ, UR5 ;  /* 0x00000005ff047e24 */ /* 0x002fe2000f8e00ff */
[----:B------:R-:W-:Y:S01]  /*0b00*/  USHF.R.S32.HI UR5, URZ, 0x1f, UR47 ;  /* 0x0000001f3f057899 */ /* 0x000fe2000801142f */
[----:B------:R-:W-:Y:S01]  /*0b10*/  IMAD.U32 R4, RZ, RZ, UR6 ;  /* 0x00000006ff047e24 */ /* 0x000fe2000f8e00ff */
[----:B------:R-:W-:-:S04]  /*0b20*/  USHF.R.S32.HI UR6, URZ, 0x1f, UR59 ;  /* 0x0000001f3f067899 */ /* 0x000fc8000801143b */
[----:B------:R-:W-:Y:S01]  /*0b30*/  IMAD.U32 R0, RZ, RZ, UR5 ;  /* 0x00000005ff007e24 */ /* 0x000fe2000f8e00ff */
[----:B------:R-:W-:Y:S01]  /*0b40*/  UIADD3 UR5, UR4, 0xf000, URZ ;  /* 0x0000f00004057890 */ /* 0x000fe2000fffe03f */
[----:B------:R-:W-:Y:S02]  /*0b50*/  IMAD.U32 R2, RZ, RZ, UR6 ;  /* 0x00000006ff027e24 */ /* 0x000fe4000f8e00ff */
[----:B------:R-:W-:Y:S01]  /*0b60*/  IMAD.U32 R0, RZ, RZ, UR6 ;  /* 0x00000006ff007e24 */ /* 0x000fe2000f8e00ff */
[----:B------:R-:W-:Y:S01]  /*0b70*/  UIADD3 UR6, UR4, 0x9000, URZ ;  /* 0x0000900004067890 */ /* 0x000fe2000fffe03f */
[----:B------:R-:W-:Y:S01]  /*0b80*/  VIADD R2, R250, 0x20 ;  /* 0x00000020fa027836 */ /* 0x000fe20000000000 */
[----:B------:R-:W-:Y:S01]  /*0b90*/  LEA R224, R224, UR5, 0x1 ;  /* 0x00000005e0e07c11 */ /* 0x000fe2000f8e08ff */
[----:B------:R-:W-:-:S03]  /*0ba0*/  VIADD R0, R250, 0x40 ;  /* 0x00000040fa007836 */ /* 0x000fc60000000000 */
[----:B------:R-:W-:Y:S01]  /*0bb0*/  LEA R4, R8, UR6, 0x1 ;  /* 0x0000000608047c11 */ /* 0x000fe2000f8e08ff */
[----:B------:R1:W-:Y:S01]  /*0bc0*/  STL [R1+0x8], R2 ;  /* 0x0000080201007387 */ /* 0x0003e20000100800 */
[C---:B------:R-:W-:Y:S01]  /*0bd0*/  IMAD.IADD R225, R224.reuse, 0x1, R225 ;  /* 0x00000001e0e17824 */ /* 0x040fe200078e02e1 */
[----:B------:R-:W-:Y:S01]  /*0be0*/  ULDC.64 UR6, c[0x0][0x208] ;  /* 0x0000820000067ab9 */ /* 0x000fe20000000a00 */
[--C-:B------:R-:W-:Y:S01]  /*0bf0*/  IMAD.IADD R227, R224, 0x1, R226.reuse ;  /* 0x00000001e0e37824 */ /* 0x100fe200078e02e2 */
[----:B------:R2:W-:Y:S01]  /*0c00*/  STL [R1+0xc], R0 ;  /* 0x00000c0001007387 */ /* 0x0005e20000100800 */
[----:B------:R-:W-:-:S03]  /*0c10*/  IMAD.IADD R226, R225, 0x1, R226 ;  /* 0x00000001e1e27824 */ /* 0x000fc600078e02e2 */
[----:B------:R3:W-:Y:S01]  /*0c20*/  STL [R1+0x18], R4 ;  /* 0x0000180401007387 */ /* 0x0007e20000100800 */
[----:B-1----:R-:W-:Y:S01]  /*0c30*/  LEA R2, R3, UR4, 0x1 ;  /* 0x0000000403027c11 */ /* 0x002fe2000f8e08ff */
[C---:B--2---:R-:W-:Y:S02]  /*0c40*/  VIADD R0, R4.reuse, 0x20 ;  /* 0x0000002004007836 */ /* 0x044fe40000000000 */
[----:B------:R-:W-:-:S05]  /*0c50*/  @P1 VIADD R0, R4, 0xffffffe0 ;  /* 0xffffffe004001836 */ /* 0x000fca0000000000 */
[----:B------:R3:W-:Y:S02]  /*0c60*/  STL [R1+0x1c], R0 ;  /* 0x00001c0001007387 */ /* 0x0007e40000100800 */
.L_x_71:
        /* <DEDUP_REMOVED lines=16> */
[----:B-1234-:R-:W-:Y:S01]  /*0d70*/  IMAD.U32 R4, RZ, RZ, UR8 ;  /* 0x00000008ff047e24 */ /* 0x01efe2000f8e00ff */
        /* <DEDUP_REMOVED lines=17> */
[----:B------:R1:W3:Y:S02]  /*0e90*/  @P0 LDG.E R6, desc[UR6][R4.64] ;  /* 0x0000000604060981 */ /* 0x0002e4000c1e1900 */
[----:B-1----:R-:W-:Y:S02]  /*0ea0*/  IMAD.U32 R4, RZ, RZ, UR15 ;  /* 0x0000000fff047e24 */ /* 0x002fe4000f8e00ff */
[----:B------:R-:W-:-:S05]  /*0eb0*/  IMAD.U32 R5, RZ, RZ, UR14 ;  /* 0x0000000eff057e24 */ /* 0x000fca000f8e00ff */
[----:B------:R-:W4:Y:S04]  /*0ec0*/  @P3 LDG.E R7, desc[UR6][R4.64] ;  /* 0x0000000604073981 */ /* 0x000f28000c1e1900 */
[----:B-----5:R1:W5:Y:S02]  /*0ed0*/  @P3 LDG.E R0, desc[UR6][R4.64+0x4] ;  /* 0x0000040604003981 */ /* 0x020364000c1e1900 */
        /* <DEDUP_REMOVED lines=14> */
[----:B---3--:R-:W-:Y:S02]  /*0fc0*/  @P0 R2UR UR10, R6 ;  /* 0x00000000060a02ca */ /* 0x008fe400000e0000 */
[----:B------:R-:W-:-:S04]  /*0fd0*/  ISETP.NE.U32.AND P0, PT, RZ, UR12, PT ;  /* 0x0000000cff007c0c */ /* 0x000fc8000bf05070 */
[----:B------:R-:W-:-:S07]  /*0fe0*/  ISETP.NE.AND.EX P0, PT, RZ, UR13, PT, P0 ;  /* 0x0000000dff007c0c */ /* 0x000fce000bf05300 */
[----:B------:R-:W-:Y:S01]  /*0ff0*/  @UP3 UIADD3 UR5, UR10, -UR35, URZ ;  /* 0x800000230a053290 */ /* 0x000fe2000fffe03f */
[----:B----4-:R-:W-:Y:S02]  /*1000*/  @P3 R2UR UR16, R7 ;  /* 0x00000000071032ca */ /* 0x010fe400000e0000 */
        /* <DEDUP_REMOVED lines=9> */
.L_x_30:
[----:B------:R-:W-:Y:S02]  /*10a0*/  @!UP3 UIADD3 UR5, UR9, UR8, -UR35 ;  /* 0x000000080905b290 */ /* 0x000fe4000fffe823 */
[----:B------:R-:W-:Y:S02]  /*10b0*/  @UP2 UIADD3 UR27, UR11, -UR16, URZ ;  /* 0x800000100b1b2290 */ /* 0x000fe4000fffe03f */
[----:B------:R-:W-:-:S05]  /*10c0*/  UISETP.GT.AND UP0, UPT, UR5, UR25, UPT ;  /* 0x000000190500728c */ /* 0x000fca000bf04270 */
[----:B------:R-:W-:Y:S01]  /*10d0*/  @!UP2 ULDC UR27, c[0x0][0x2c4] ;  /* 0x0000b100001baab9 */ /* 0x000fe20000000800 */
[----:B------:R-:W-:-:S13]  /*10e0*/  PLOP3.LUT P0, PT, PT, PT, UP0, 0x80, 0x0 ;  /* 0x000000000000781c */ /* 0x000fda0003f0f008 */
[----:B------:R-:W-:Y:S05]  /*10f0*/  @!P0 BRA `(.L_x_31) ;  /* 0x00000080005c8947 */ /* 0x000fea0003800000 */
[----:B------:R-:W1:Y:S01]  /*1100*/  LDC R7, c[0x0][0x278] ;  /* 0x00009e00ff077b82 */ /* 0x000e620000000800 */
[----:B------:R-:W-:Y:S01]  /*1110*/  IABS R3, UR59 ;  /* 0x0000003b00037c13 */ /* 0x000fe20008000000 */
[----:B------:R-:W-:Y:S01]  /*1120*/  ULDC.64 UR10, c[0x0][0x488] ;  /* 0x00012200000a7ab9 */ /* 0x000fe20000000a00 */
[----:B------:R-:W-:Y:S01]  /*1130*/  UISETP.NE.AND UP1, UPT, UR16, -0x1, UPT ;  /* 0xffffffff1000788c */ /* 0x000fe2000bf25270 */
[----:B------:R-:W-:Y:S01]  /*1140*/  ULDC.64 UR8, c[0x0][0x228] ;  /* 0x00008a0000087ab9 */ /* 0x000fe20000000a00 */
[----:B------:R-:W-:Y:S01]  /*1150*/  ULDC UR60, c[0x0][0x2d4] ;  /* 0x0000b500003c7ab9 */ /* 0x000fe20000000800 */
[----:B------:R-:W-:Y:S02]  /*1160*/  UIMAD.WIDE.U32 UR18, UR47, UR8, URZ ;  /* 0x000000082f1272a5 */ /* 0x000fe4000f8e003f */
[----:B------:R-:W2:Y:S01]  /*1170*/  S2UR UR12, SR_CTAID.X ;  /* 0x00000000000c79c3 */ /* 0x000ea20000002500 */
[----:B------:R-:W-:Y:S02]  /*1180*/  UIMAD UR8, UR58, UR8, URZ ;  /* 0x000000083a0872a4 */ /* 0x000fe4000f8e023f */
[----:B------:R-:W-:-:S02]  /*1190*/  USHF.R.S32.HI UR21, URZ, 0x1f, UR60 ;  /* 0x0000001f3f157899 */ /* 0x000fc4000801143c */
[----:B------:R-:W-:Y:S02]  /*11a0*/  UIMAD UR20, UR47, UR9, UR8 ;  /* 0x000000092f1472a4 */ /* 0x000fe4000f8e0208 */
[----:B------:R-:W-:Y:S01]  /*11b0*/  USHF.L.U32 UR14, UR47, 0x7, URZ ;  /* 0x000000072f0e7899 */ /* 0x000fe2000800063f */
[----:B------:R-:W-:Y:S01]  /*11c0*/  @!UP1 ULDC.64 UR8, c[0x0][0x418] ;  /* 0x0001060000089ab9 */ /* 0x000fe20000000a00 */
[----:B------:R-:W-:Y:S01]  /*11d0*/  ULDC.64 UR38, c[0x0][0x240] ;  /* 0x0000900000267ab9 */ /* 0x000fe20000000a00 */
[----:B------:R-:W-:Y:S01]  /*11e0*/  ULDC UR41, c[0x0][0x2dc] ;  /* 0x0000b70000297ab9 */ /* 0x000fe20000000800 */
[----:B------:R-:W-:Y:S01]  /*11f0*/  ULDC UR40, c[0x0][0x270] ;  /* 0x00009c0000287ab9 */ /* 0x000fe20000000800 */
[----:B------:R-:W-:Y:S02]  /*1200*/  USEL UR31, UR14, URZ, UP2 ;  /* 0x0000003f0e1f7287 */ /* 0x000fe40009000000 */
[----:B------:R-:W-:Y:S01]  /*1210*/  @!UP1 UIMAD.WIDE.U32 UR42, UR47, UR8, URZ ;  /* 0x000000082f2a92a5 */ /* 0x000fe2000f8e003f */
[----:B-1----:R-:W-:Y:S01]  /*1220*/  IABS R6, R7 ;  /* 0x0000000700067213 */ /* 0x002fe20000000000 */
[----:B------:R-:W-:Y:S01]  /*1230*/  UIMAD.WIDE.U32 UR14, UR16, UR38, URZ ;  /* 0x00000026100e72a5 */ /* 0x000fe2000f8e003f */
[----:B------:R-:W-:Y:S01]  /*1240*/  ISETP.NE.AND P3, PT, R7, RZ, PT ;  /* 0x000000ff0700720c */ /* 0x000fe20003f65270 */
[----:B------:R-:W-:Y:S01]  /*1250*/  ULDC.U8 UR22, c[0x0][0x3d8] ;  /* 0x0000f60000167ab9 */ /* 0x000fe20000000000 */
[----:B------:R-:W1:Y:S01]  /*1260*/  I2F.RP R4, R6 ;  /* 0x0000000600047306 */ /* 0x000e620000209400 */
[----:B------:R-:W-:-:S02]  /*1270*/  USHF.L.U64.HI UR13, UR47, 0x7, UR58 ;  /* 0x000000072f0d7899 */ /* 0x000fc4000801023a */
[----:B------:R-:W-:Y:S02]  /*1280*/  UISETP.NE.AND UP3, UPT, UR22, URZ, UPT ;  /* 0x0000003f1600728c */ /* 0x000fe4000bf65270 */
[----:B--2---:R-:W-:Y:S02]  /*1290*/  UIMAD.WIDE.U32 UR28, UR12, UR10, URZ ;  /* 0x0000000a0c1c72a5 */ /* 0x004fe4000f8e003f */
[----:B------:R-:W-:Y:S02]  /*12a0*/  USEL UR56, UR18, UR14, !UP1 ;  /* 0x0000000e12387287 */ /* 0x000fe4000c800000 */
[----:B------:R-:W-:Y:S02]  /*12b0*/  UIMAD UR51, UR12, UR11, UR29 ;  /* 0x0000000b0c3372a4 */ /* 0x000fe4000f8e021d */
[----:B------:R-:W-:Y:S01]  /*12c0*/  UIADD3 UR12, UR27, 0x3f, URZ ;  /* 0x0000003f1b0c7890 */ /* 0x000fe2000fffe03f */
[----:B------:R-:W-:Y:S01]  /*12d0*/  @UP1 ULDC.64 UR10, c[0x0][0x420] ;  /* 0x00010800000a1ab9 */ /* 0x000fe20000000a00 */
[----:B------:R-:W-:Y:S01]  /*12e0*/  UIMAD UR26, UR16, UR39, URZ ;  /* 0x00000027101a72a4 */ /* 0x000fe2000f8e023f */
[----:B-1----:R-:W1:Y:S01]  /*12f0*/  MUFU.RCP R4, R4 ;  /* 0x0000000400047308 */ /* 0x002e620000001000 */
[----:B------:R-:W-:-:S02]  /*1300*/  USHF.R.S32.HI UR17, URZ, 0x1f, UR12 ;  /* 0x0000001f3f117899 */ /* 0x000fc4000801140c */
[----:B------:R-:W-:Y:S02]  /*1310*/  @UP1 UIMAD.WIDE.U32 UR44, UR16, UR10, URZ ;  /* 0x0000000a102c12a5 */ /* 0x000fe4000f8e003f */
[----:B------:R-:W-:Y:S02]  /*1320*/  @!UP1 UIMAD UR10, UR58, UR8, URZ ;  /* 0x000000083a0a92a4 */ /* 0x000fe4000f8e023f */
[----:B------:R-:W-:Y:S02]  /*1330*/  ULEA.HI UR46, UR17, UR12, URZ, 0x6 ;  /* 0x0000000c112e7291 */ /* 0x000fe4000f8f303f */
[----:B------:R-:W-:Y:S02]  /*1340*/  UIMAD UR12, UR21, UR47, URZ ;  /* 0x0000002f150c72a4 */ /* 0x000fe4000f8e023f */
[----:B------:R-:W-:Y:S02]  /*1350*/  @UP1 UIMAD UR48, UR16, UR11, UR45 ;  /* 0x0000000b103012a4 */ /* 0x000fe4000f8e022d */
[----:B------:R-:W-:-:S02]  /*1360*/  @!UP1 UIMAD UR30, UR47, UR9, UR10 ;  /* 0x000000092f1e92a4 */ /* 0x000fc4000f8e020a */
[----:B------:R-:W-:Y:S01]  /*1370*/  UIMAD.WIDE UR8, UR41, UR40, URZ ;  /* 0x00000028290872a5 */ /* 0x000fe2000f8e023f */
[----:B-1----:R-:W-:Y:S01]  /*1380*/  VIADD R4, R4, 0xffffffe ;  /* 0x0ffffffe04047836 */ /* 0x002fe20000000000 */
[----:B------:R-:W-:Y:S02]  /*1390*/  UIMAD.WIDE.U32 UR10, UR47, UR60, URZ ;  /* 0x0000003c2f0a72a5 */ /* 0x000fe4000f8e003f */
[----:B------:R-:W-:Y:S01]  /*13a0*/  UIMAD UR12, UR58, UR60, UR12 ;  /* 0x0000003c3a0c72a4 */ /* 0x000fe2000f8e020c */
[----:B------:R-:W1:Y:S01]  /*13b0*/  F2I.FTZ.U32.TRUNC.NTZ R5, R4 ;  /* 0x0000000400057305 */ /* 0x000e62000021f000 */
[----:B------:R-:W-:Y:S02]  /*13c0*/  UIMAD UR17, UR9, UR10, URZ ;  /* 0x0000000a091172a4 */ /* 0x000fe4000f8e023f */
[----:B------:R-:W-:Y:S02]  /*13d0*/  UIADD3 UR14, UR11, UR12, URZ ;  /* 0x0000000c0b0e7290 */ /* 0x000fe4000fffe03f */
[----:B------:R-:W-:-:S02]  /*13e0*/  USEL UR33, UR13, URZ, UP2 ;  /* 0x0000003f0d217287 */ /* 0x000fc40009000000 */
[----:B------:R-:W-:Y:S02]  /*13f0*/  UIADD3 UR49, UR19, UR20, URZ ;  /* 0x0000001413317290 */ /* 0x000fe4000fffe03f */
[----:B------:R-:W-:Y:S02]  /*1400*/  UIMAD.WIDE.U32 UR12, UR8, UR10, URZ ;  /* 0x0000000a080c72a5 */ /* 0x000fe4000f8e003f */
[----:B------:R-:W-:Y:S02]  /*1410*/  @UP1 UIADD3 UR49, UR15, UR26, URZ ;  /* 0x0000001a0f311290 */ /* 0x000fe4000fffe03f */
[----:B------:R-:W-:Y:S01]  /*1420*/  UIMAD.WIDE.U32 UR10, UR8, UR16, URZ ;  /* 0x00000010080a72a5 */ /* 0x000fe2000f8e003f */
[----:B-1----:R-:W-:Y:S01]  /*1430*/  IMAD.MOV R0, RZ, RZ, -R5 ;  /* 0x000000ffff007224 */ /* 0x002fe200078e0a05 */
[----:B------:R-:W-:Y:S01]  /*1440*/  UIMAD UR14, UR8, UR14, UR17 ;  /* 0x0000000e080e72a4 */ /* 0x000fe2000f8e0211 */
[----:B------:R-:W-:Y:S01]  /*1450*/  IMAD.MOV.U32 R4, RZ, RZ, RZ ;  /* 0x000000ffff047224 */ /* 0x000fe200078e00ff */
[----:B------:R-:W-:Y:S01]  /*1460*/  UIMAD UR15, UR9, UR16, URZ ;  /* 0x00000010090f72a4 */ /* 0x000fe2000f8e023f */
[----:B------:R-:W-:Y:S01]  /*1470*/  IMAD R0, R0, R6, RZ ;  /* 0x0000000600007224 */ /* 0x000fe200078e02ff */
[----:B------:R-:W-:Y:S01]  /*1480*/  ULDC UR34, c[0x0][0x2c4] ;  /* 0x0000b10000227ab9 */ /* 0x000fe20000000800 */
[----:B------:R-:W-:-:S02]  /*1490*/  USEL UR57, UR12, UR10, !UP1 ;  /* 0x0000000a0c397287 */ /* 0x000fc4000c800000 */
[----:B------:R-:W-:Y:S01]  /*14a0*/  IMAD.HI.U32 R0, R5, R0, R4 ;  /* 0x0000000005007227 */ /* 0x000fe200078e0004 */
[----:B------:R-:W-:Y:S02]  /*14b0*/  UIADD3 UR50, UR13, UR14, URZ ;  /* 0x0000000e0d327290 */ /* 0x000fe4000fffe03f */
[----:B------:R-:W-:Y:S02]  /*14c0*/  @UP1 UIADD3 UR50, UR11, UR15, URZ ;  /* 0x0000000f0b321290 */ /* 0x000fe4000fffe03f */
[----:B------:R-:W-:Y:S01]  /*14d0*/  @UP3 UIMAD UR10, UR47, UR34, URZ ;  /* 0x000000222f0a32a4 */ /* 0x000fe2000f8e023f */
[----:B------:R-:W-:Y:S01]  /*14e0*/  IMAD.HI.U32 R0, R0, R3, RZ ;  /* 0x0000000300007227 */ /* 0x000fe200078e00ff */
[----:B------:R-:W-:Y:S02]  /*14f0*/  ULOP3.LUT UR11, UR46, 0xffffffc0, URZ, 0xc0, !UPT ;  /* 0xffffffc02e0b7892 */ /* 0x000fe4000f8ec03f */
[----:B------:R-:W-:Y:S02]  /*1500*/  UISETP.NE.AND UP0, UPT, UR37, -0x1, UPT ;  /* 0xffffffff2500788c */ /* 0x000fe4000bf05270 */
[----:B------:R-:W-:Y:S01]  /*1510*/  IADD3 R4, -R0, RZ, RZ ;  /* 0x000000ff00047210 */ /* 0x000fe20007ffe1ff */
[----:B------:R-:W-:-:S02]  /*1520*/  @UP3 USEL UR10, UR10, UR16, !UP1 ;  /* 0x000000100a0a3287 */ /* 0x000fc4000c800000 */
[----:B------:R-:W-:Y:S02]  /*1530*/  UIADD3 UR15, UR11, -0x40, URZ ;  /* 0xffffffc00b0f7890 */ /* 0x000fe4000fffe03f */
[C---:B------:R-:W-:Y:S01]  /*1540*/  IMAD R3, R6.reuse, R4, R3 ;  /* 0x0000000406037224 */ /* 0x040fe200078e0203 */
[----:B------:R-:W-:Y:S01]  /*1550*/  @UP3 ULDC UR14, c[0x0][0x2e4] ;  /* 0x0000b900000e3ab9 */ /* 0x000fe20000000800 */
[----:B------:R-:W-:Y:S02]  /*1560*/  @!UP3 UIMAD UR11, UR47, UR40, UR59 ;  /* 0x000000282f0bb2a4 */ /* 0x000fe4000f8e023b */
[----:B------:R-:W-:Y:S01]  /*1570*/  @UP3 UIMAD UR18, UR59, UR14, UR10 ;  /* 0x0000000e3b1232a4 */ /* 0x000fe2000f8e020a */
[----:B------:R-:W-:Y:S01]  /*1580*/  ISETP.GT.U32.AND P1, PT, R6, R3, PT ;  /* 0x000000030600720c */ /* 0x000fe20003f24070 */
[----:B------:R-:W-:Y:S02]  /*1590*/  USHF.R.S32.HI UR17, URZ, 0x1f, UR15 ;  /* 0x0000001f3f117899 */ /* 0x000fe4000801140f */
[----:B------:R-:W-:-:S02]  /*15a0*/  UIADD3 UR10, UP2, UR15, UR31, URZ ;  /* 0x0000001f0f0a7290 */ /* 0x000fc4000ff5e03f */
[----:B------:R-:W-:Y:S01]  /*15b0*/  @!UP3 UIMAD UR18, UR11, UR34, URZ ;  /* 0x000000220b12b2a4 */ /* 0x000fe2000f8e023f */
[----:B------:R-:W-:Y:S01]  /*15c0*/  ULDC.U8 UR23, c[0x0][0x480] ;  /* 0x0001200000177ab9 */ /* 0x000fe20000000000 */
[----:B------:R-:W-:Y:S02]  /*15d0*/  UIADD3.X UR11, UR17, UR33, URZ, UP2, !UPT ;  /* 0x00000021110b7290 */ /* 0x000fe400097fe43f */
[----:B------:R-:W-:Y:S02]  /*15e0*/  UIMAD UR9, UR9, UR10, URZ ;  /* 0x0000000a090972a4 */ /* 0x000fe4000f8e023f */
[----:B------:R-:W-:Y:S02]  /*15f0*/  @UP0 UIADD3 UR24, UR35, UR37, URZ ;  /* 0x0000002523180290 */ /* 0x000fe4000fffe03f */
[----:B------:R-:W-:Y:S01]  /*1600*/  @!P1 IMAD.IADD R3, R3, 0x1, -R6 ;  /* 0x0000000103039824 */ /* 0x000fe200078e0a06 */
[----:B------:R-:W-:Y:S01]  /*1610*/  @UP0 UIADD3 UR29, UR35, UR37, URZ ;  /* 0x00000025231d0290 */ /* 0x000fe2000fffe03f */
[----:B------:R-:W-:Y:S01]  /*1620*/  @!P1 VIADD R0, R0, 0x1 ;  /* 0x0000000100009836 */ /* 0x000fe20000000000 */
[----:B------:R-:W-:Y:S01]  /*1630*/  PLOP3.LUT P1, PT, PT, PT, UP0, 0x80, 0x0 ;  /* 0x000000000000781c */ /* 0x000fe20003f2f008 */
[----:B------:R-:W-:Y:S01]  /*1640*/  UIMAD UR52, UR59, UR41, URZ ;  /* 0x000000293b3472a4 */ /* 0x000fe2000f8e023f */
[----:B------:R-:W-:Y:S01]  /*1650*/  ISETP.GE.U32.AND P0, PT, R3, R6, PT ;  /* 0x000000060300720c */ /* 0x000fe20003f06070 */
[----:B------:R-:W-:Y:S01]  /*1660*/  UISETP.NE.AND UP4, UPT, UR23, URZ, UPT ;  /* 0x0000003f1700728c */ /* 0x000fe2000bf85270 */
[----:B------:R-:W-:Y:S01]  /*1670*/  LOP3.LUT R3, R7, UR59, RZ, 0x3c, !PT ;  /* 0x0000003b07037c12 */ /* 0x000fe2000f8e3cff */
[----:B------:R-:W-:Y:S01]  /*1680*/  @UP0 ULDC.64 UR20, c[0x0][0x250] ;  /* 0x0000940000140ab9 */ /* 0x000fe20000000a00 */
[----:B------:R-:W-:Y:S01]  /*1690*/  @UP0 ULDC.64 UR22, c[0x0][0x248] ;  /* 0x0000920000160ab9 */ /* 0x000fe20000000a00 */
[----:B------:R-:W-:Y:S01]  /*16a0*/  UIMAD.WIDE.U32 UR40, UR8, UR10, URZ ;  /* 0x0000000a082872a5 */ /* 0x000fe2000f8e003f */
[----:B------:R-:W-:Y:S01]  /*16b0*/  ISETP.GE.AND P2, PT, R3, RZ, PT ;  /* 0x000000ff0300720c */ /* 0x000fe20003f46270 */
[----:B------:R-:W-:-:S02]  /*16c0*/  UIMAD UR10, UR8, UR11, UR9 ;  /* 0x0000000b080a72a4 */ /* 0x000fc4000f8e0209 */
[----:B------:R-:W-:Y:S02]  /*16d0*/  @UP0 UIMAD.WIDE.U32 UR12, UR24, UR22, URZ ;  /* 0x00000016180c02a5 */ /* 0x000fe4000f8e003f */
[----:B------:R-:W-:Y:S02]  /*16e0*/  @UP0 UIMAD.WIDE.U32 UR8, UR29, UR20, URZ ;  /* 0x000000141d0802a5 */ /* 0x000fe4000f8e003f */
[----:B------:R-:W-:Y:S01]  /*16f0*/  @P0 IADD3 R0, R0, 0x1, RZ ;  /* 0x0000000100000810 */ /* 0x000fe20007ffe0ff */
[----:B------:R-:W-:Y:S01]  /*1700*/  @UP0 UIMAD UR14, UR24, UR23, URZ ;  /* 0x00000017180e02a4 */ /* 0x000fe2000f8e023f */
[----:B------:R-:W-:Y:S01]  /*1710*/  PLOP3.LUT P0, PT, PT, PT, UP3, 0x80, 0x0 ;  /* 0x000000000000781c */ /* 0x000fe20003f0f038 */
[----:B------:R-:W-:Y:S02]  /*1720*/  @UP0 UIMAD UR11, UR29, UR21, URZ ;  /* 0x000000151d0b02a4 */ /* 0x000fe4000f8e023f */
[----:B------:R-:W-:Y:S01]  /*1730*/  IMAD.MOV.U32 R13, RZ, RZ, R0 ;  /* 0x000000ffff0d7224 */ /* 0x000fe200078e0000 */
[----:B------:R-:W-:-:S02]  /*1740*/  USEL UR54, UR51, URZ, UP4 ;  /* 0x0000003f33367287 */ /* 0x000fc4000a000000 */
[----:B------:R-:W-:Y:S02]  /*1750*/  USHF.R.S32.HI UR32, URZ, 0x1f, UR25 ;  /* 0x0000001f3f207899 */ /* 0x000fe40008011419 */
[----:B------:R-:W-:Y:S01]  /*1760*/  @!UP1 UIADD3 UR48, UR43, UR30, URZ ;  /* 0x0000001e2b309290 */ /* 0x000fe2000fffe03f */
[----:B------:R-:W-:Y:S01]  /*1770*/  @!P2 IADD3 R13, -R13, RZ, RZ ;  /* 0x000000ff0d0da210 */ /* 0x000fe20007ffe1ff */
[----:B------:R-:W-:Y:S01]  /*1780*/  USHF.R.S32.HI UR55, URZ, 0x1f, UR52 ;  /* 0x0000001f3f377899 */ /* 0x000fe20008011434 */
[----:B------:R-:W-:Y:S01]  /*1790*/  @!P3 LOP3.LUT R13, RZ, R7, RZ, 0x33, !PT ;  /* 0x00000007ff0db212 */ /* 0x000fe200078e33ff */
[----:B------:R-:W-:Y:S02]  /*17a0*/  USEL UR53, UR28, URZ, UP4 ;  /* 0x0000003f1c357287 */ /* 0x000fe4000a000000 */
[----:B------:R-:W-:Y:S02]  /*17b0*/  @UP0 UIADD3 UR34, UR9, UR11, URZ ;  /* 0x0000000b09220290 */ /* 0x000fe4000fffe03f */
[----:B------:R-:W-:-:S02]  /*17c0*/  UIADD3 UR51, UR41, UR10, URZ ;  /* 0x0000000a29337290 */ /* 0x000fc4000fffe03f */
[----:B------:R-:W-:Y:S01]  /*17d0*/  @UP0 UIADD3 UR24, UR13, UR14, URZ ;  /* 0x0000000e0d180290 */ /* 0x000fe2000fffe03f */
[----:B------:R-:W-:Y:S01]  /*17e0*/  @UP0 UMOV UR19, UR12 ;  /* 0x0000000c00130c82 */ /* 0x000fe20008000000 */
[----:B------:R-:W-:Y:S01]  /*17f0*/  @UP0 UMOV UR33, UR8 ;  /* 0x0000000800210c82 */ /* 0x000fe20008000000 */
[----:B------:R-:W-:Y:S09]  /*1800*/  @P1 BRA `(.L_x_32) ;  /* 0x0000000000301947 */ /* 0x000ff20003800000 */
        /* <DEDUP_REMOVED lines=12> */
.L_x_32:
[----:B------:R-:W-:Y:S05]  /*18d0*/  @P1 BRA `(.L_x_33) ;  /* 0x0000000000301947 */ /* 0x000fea0003800000 */
[----:B------:R-:W-:Y:S01]  /*18e0*/  USHF.R.S32.HI UR8, URZ, 0x1f, UR35 ;  /* 0x0000001f3f087899 */ /* 0x000fe20008011423 */
[----:B------:R-:W-:-:S03]  /*18f0*/  ULDC.64 UR20, c[0x0][0x250] ;  /* 0x0000940000147ab9 */ /* 0x000fc60000000a00 */
        /* <DEDUP_REMOVED lines=10> */
.L_x_33:
        /* <DEDUP_REMOVED lines=11> */
.L_x_34:
[----:B------:R-:W-:Y:S02]  /*1a50*/  ULDC UR8, c[0x0][0x270] ;  /* 0x00009c0000087ab9 */ /* 0x000fe40000000800 */
[----:B------:R-:W-:-:S04]  /*1a60*/  UIMAD UR8, UR47, UR8, UR59 ;  /* 0x000000082f0872a4 */ /* 0x000fc8000f8e023b */
[----:B------:R-:W-:-:S12]  /*1a70*/  UIMAD UR8, UR8, UR60, URZ ;  /* 0x0000003c080872a4 */ /* 0x000fd8000f8e023f */
.L_x_35:
[----:B------:R-:W2:Y:S01]  /*1a80*/  LDL R10, [R1+0x38] ;  /* 0x00003800010a7983 */ /* 0x000ea20000100800 */
[----:B------:R-:W-:Y:S01]  /*1a90*/  SHF.R.S32.HI R251, RZ, 0x1f, R250 ;  /* 0x0000001ffffb7819 */ /* 0x000fe200000114fa */
[----:B------:R-:W-:Y:S01]  /*1aa0*/  UIADD3 UR26, UR15, UR8, URZ ;  /* 0x000000080f1a7290 */ /* 0x000fe2000fffe03f */
[----:B------:R-:W-:Y:S01]  /*1ab0*/  BSSY B1, `(.L_x_31) ;  /* 0x000077b000017945 */ /* 0x000fe20003800000 */
[----:B------:R-:W1:Y:S01]  /*1ac0*/  S2R R22, SR_TID.X ;  /* 0x0000000000167919 */ /* 0x000e620000002100 */
[----:B------:R-:W-:Y:S01]  /*1ad0*/  ULDC UR11, c[0x0][0x270] ;  /* 0x00009c00000b7ab9 */ /* 0x000fe20000000800 */
[----:B------:R-:W-:Y:S01]  /*1ae0*/  ULDC UR10, c[0x0][0x2dc] ;  /* 0x0000b700000a7ab9 */ /* 0x000fe20000000800 */
[----:B------:R-:W-:Y:S01]  /*1af0*/  USHF.R.S32.HI UR16, URZ, 0x1f, UR59 ;  /* 0x0000001f3f107899 */ /* 0x000fe2000801143b */
[----:B------:R-:W3:Y:S01]  /*1b00*/  S2R R23, SR_TID.X ;  /* 0x0000000000177919 */ /* 0x000ee20000002100 */
[----:B------:R-:W-:Y:S02]  /*1b10*/  UIMAD UR29, UR10, UR11, URZ ;  /* 0x0000000b0a1d72a4 */ /* 0x000fe4000f8e023f */
[----:B------:R-:W-:Y:S01]  /*1b20*/  UIADD3 UR28, UR15, UR18, URZ ;  /* 0x000000120f1c7290 */ /* 0x000fe2000fffe03f */
[----:B------:R-:W4:Y:S01]  /*1b30*/  S2R R8, SR_TID.X ;  /* 0x0000000000087919 */ /* 0x000f220000002100 */
[----:B------:R-:W-:Y:S01]  /*1b40*/  ULDC.64 UR10, c[0x0][0x428] ;  /* 0x00010a00000a7ab9 */ /* 0x000fe20000000a00 */
[----:B------:R-:W-:Y:S01]  /*1b50*/  USHF.L.U32 UR18, UR29, 0x6, URZ ;  /* 0x000000061d127899 */ /* 0x000fe2000800063f */
[----:B------:R-:W5:Y:S01]  /*1b60*/  S2R R9, SR_TID.X ;  /* 0x0000000000097919 */ /* 0x000f620000002100 */
[----:B------:R-:W-:Y:S01]  /*1b70*/  ULDC.64 UR12, c[0x0][0x258] ;  /* 0x00009600000c7ab9 */ /* 0x000fe20000000a00 */
[----:B------:R-:W-:Y:S01]  /*1b80*/  UISETP.GE.AND UP2, UPT, UR27, 0x1, UPT ;  /* 0x000000011b00788c */ /* 0x000fe2000bf46270 */
[----:B------:R-:W-:Y:S01]  /*1b90*/  ULDC.64 UR30, c[0x0][0x3e0] ;  /* 0x0000f800001e7ab9 */ /* 0x000fe20000000a00 */
[----:B------:R-:W-:Y:S01]  /*1ba0*/  ULDC.64 UR44, c[0x0][0x2b0] ;  /* 0x0000ac00002c7ab9 */ /* 0x000fe20000000a00 */
[----:B------:R-:W-:Y:S01]  /*1bb0*/  ULDC.64 UR42, c[0x0][0x478] ;  /* 0x00011e00002a7ab9 */ /* 0x000fe20000000a00 */
[----:B------:R-:W-:Y:S01]  /*1bc0*/  ULEA.HI.SX32 UR46, UR46, 0xffffffff, 0x1a ;  /* 0xffffffff2e2e7891 */ /* 0x000fe2000f8fd23f */
[----:B-1----:R-:W-:-:S04]  /*1bd0*/  SHF.R.S32.HI R22, RZ, 0x1f, R22 ;  /* 0x0000001fff167819 */ /* 0x002fc80000011416 */
[----:B---3--:R-:W-:-:S04]  /*1be0*/  LEA.HI R22, R22, R23, RZ, 0x2 ;  /* 0x0000001716167211 */ /* 0x008fc800078f10ff */
[----:B------:R-:W-:Y:S02]  /*1bf0*/  SHF.R.S32.HI R22, RZ, 0x2, R22 ;  /* 0x00000002ff167819 */ /* 0x000fe40000011416 */
[----:B----4-:R-:W-:Y:S02]  /*1c00*/  SHF.R.S32.HI R8, RZ, 0x1f, R8 ;  /* 0x0000001fff087819 */ /* 0x010fe40000011408 */
[----:B------:R-:W-:Y:S02]  /*1c10*/  SHF.R.S32.HI R20, RZ, 0x1f, R22 ;  /* 0x0000001fff147819 */ /* 0x000fe40000011416 */
[----:B------:R-:W-:Y:S02]  /*1c20*/  IADD3 R6, P0, R22, UR15, RZ ;  /* 0x0000000f16067c10 */ /* 0x000fe4000ff1e0ff */
[----:B-----5:R-:W-:Y:S02]  /*1c30*/  LEA.HI R8, R8, R9, RZ, 0x5 ;  /* 0x0000000908087211 */ /* 0x020fe400078f28ff */
[----:B------:R-:W-:-:S02]  /*1c40*/  IADD3.X R0, R20, UR17, RZ, P0, !PT ;  /* 0x0000001114007c10 */ /* 0x000fc400087fe4ff */
[----:B------:R-:W-:Y:S01]  /*1c50*/  IADD3 R4, P0, R250, UR9, RZ ;  /* 0x00000009fa047c10 */ /* 0x000fe2000ff1e0ff */
[----:B------:R-:W-:Y:S01]  /*1c60*/  ULDC.64 UR8, c[0x0][0x420] ;  /* 0x0001080000087ab9 */ /* 0x000fe20000000a00 */
[----:B------:R-:W-:Y:S01]  /*1c70*/  SHF.R.S32.HI R8, RZ, 0x5, R8 ;  /* 0x00000005ff087819 */ /* 0x000fe20000011408 */
[----:B------:R-:W-:Y:S01]  /*1c80*/  IMAD R0, R0, UR38, RZ ;  /* 0x0000002600007c24 */ /* 0x000fe2000f8e02ff */
[----:B------:R-:W-:Y:S01]  /*1c90*/  IADD3.X R5, R251, UR48, RZ, P0, !PT ;  /* 0x00000030fb057c10 */ /* 0x000fe200087fe4ff */
[----:B------:R-:W-:Y:S01]  /*1ca0*/  IMAD.U32 R3, RZ, RZ, UR8 ;  /* 0x00000008ff037e24 */ /* 0x000fe2000f8e00ff */
[----:B------:R-:W-:Y:S01]  /*1cb0*/  UIMAD UR14, UR17, UR8, URZ ;  /* 0x00000008110e72a4 */ /* 0x000fe2000f8e023f */
[C---:B------:R-:W-:Y:S02]  /*1cc0*/  IMAD R0, R6.reuse, UR39, R0 ;  /* 0x0000002706007c24 */ /* 0x040fe4000f8e0200 */
[----:B------:R-:W-:Y:S01]  /*1cd0*/  IMAD.WIDE.U32 R6, R6, UR38, R250 ;  /* 0x0000002606067c25 */ /* 0x000fe2000f8e00fa */
[----:B------:R-:W-:-:S03]  /*1ce0*/  ULDC.64 UR38, c[0x0][0x210] ;  /* 0x0000840000267ab9 */ /* 0x000fc60000000a00 */
[----:B------:R-:W-:Y:S01]  /*1cf0*/  IMAD.WIDE.U32 R4, R3, UR15, R4 ;  /* 0x0000000f03047c25 */ /* 0x000fe2000f8e0004 */
[----:B------:R-:W-:Y:S01]  /*1d00*/  IADD3 R6, P0, R6, UR56, RZ ;  /* 0x0000003806067c10 */ /* 0x000fe2000ff1e0ff */
[----:B------:R-:W-:Y:S02]  /*1d10*/  UIMAD UR15, UR15, UR9, UR14 ;  /* 0x000000090f0f72a4 */ /* 0x000fe4000f8e020e */
[----:B------:R-:W-:Y:S01]  /*1d20*/  UIMAD UR14, UR16, UR10, URZ ;  /* 0x0000000a100e72a4 */ /* 0x000fe2000f8e023f */
[----:B------:R-:W-:Y:S01]  /*1d30*/  IADD3.X R7, R7, UR49, R0, P0, !PT ;  /* 0x0000003107077c10 */ /* 0x000fe200087fe400 */
[----:B------:R-:W-:Y:S01]  /*1d40*/  IMAD.U32 R0, RZ, RZ, UR10 ;  /* 0x0000000aff007e24 */ /* 0x000fe2000f8e00ff */
[----:B------:R-:W-:Y:S01]  /*1d50*/  USHF.R.S32.HI UR10, URZ, 0x1f, UR18 ;  /* 0x0000001f3f0a7899 */ /* 0x000fe20008011412 */
[----:B------:R-:W-:Y:S01]  /*1d60*/  VIADD R5, R5, UR15 ;  /* 0x0000000f05057c36 */ /* 0x000fe20008000000 */
[----:B------:R-:W-:Y:S01]  /*1d70*/  UIMAD UR14, UR59, UR11, UR14 ;  /* 0x0000000b3b0e72a4 */ /* 0x000fe2000f8e020e */
[----:B------:R-:W-:Y:S01]  /*1d80*/  IMAD.U32 R3, RZ, RZ, UR12 ;  /* 0x0000000cff037e24 */ /* 0x000fe2000f8e00ff */
[----:B------:R-:W-:Y:S01]  /*1d90*/  UIADD3 UR11, UP1, UP0, UR40, UR18, UR52 ;  /* 0x00000012280b7290 */ /* 0x000fe2000f83e034 */
[----:B------:R-:W-:Y:S01]  /*1da0*/  IMAD.WIDE.U32 R4, R0, UR59, R4 ;  /* 0x0000003b00047c25 */ /* 0x000fe2000f8e0004 */
[----:B------:R-:W-:Y:S01]  /*1db0*/  UIMAD UR16, UR16, UR12, URZ ;  /* 0x0000000c101072a4 */ /* 0x000fe2000f8e023f */
[----:B------:R-:W-:Y:S01]  /*1dc0*/  PLOP3.LUT P0, PT, PT, PT, UP2, 0x80, 0x0 ;  /* 0x000000000000781c */ /* 0x000fe20003f0f028 */
[----:B------:R-:W-:Y:S01]  /*1dd0*/  UIADD3.X UR10, UR51, UR10, UR55, UP1, UP0 ;  /* 0x0000000a330a7290 */ /* 0x000fe20008fe0437 */
[----:B------:R-:W-:Y:S01]  /*1de0*/  IMAD.WIDE.U32 R6, R3, UR59, R6 ;  /* 0x0000003b03067c25 */ /* 0x000fe2000f8e0006 */
[----:B------:R-:W-:-:S02]  /*1df0*/  UIADD3 UR11, UP1, UP0, UR53, UR11, UR57 ;  /* 0x0000000b350b7290 */ /* 0x000fc4000f83e039 */
[----:B------:R-:W-:Y:S01]  /*1e00*/  UIMAD UR15, UR59, UR13, UR16 ;  /* 0x0000000d3b0f72a4 */ /* 0x000fe2000f8e0210 */
[----:B------:R-:W-:Y:S01]  /*1e10*/  IMAD R0, R20, UR8, RZ ;  /* 0x0000000814007c24 */ /* 0x000fe2000f8e02ff */
[----:B------:R-:W-:Y:S01]  /*1e20*/  UIADD3.X UR10, UR54, UR10, UR50, UP1, UP0 ;  /* 0x0000000a360a7290 */ /* 0x000fe20008fe0432 */
[----:B------:R-:W-:Y:S01]  /*1e30*/  VIADD R5, R5, UR14 ;  /* 0x0000000e05057c36 */ /* 0x000fe20008000000 */
[----:B------:R-:W-:Y:S01]  /*1e40*/  ULDC.64 UR12, c[0x0][0x400] ;  /* 0x00010000000c7ab9 */ /* 0x000fe20000000a00 */
[----:B------:R-:W-:Y:S01]  /*1e50*/  IMAD R9, R22, UR9, R0 ;  /* 0x0000000916097c24 */ /* 0x000fe2000f8e0200 */
[----:B------:R-:W-:Y:S01]  /*1e60*/  LEA R238, P3, R6, UR38, 0x1 ;  /* 0x0000002606ee7c11 */ /* 0x000fe2000f8608ff */
[----:B------:R-:W-:Y:S01]  /*1e70*/  IMAD.WIDE.U32 R4, R22, UR8, R4 ;  /* 0x0000000816047c25 */ /* 0x000fe2000f8e0004 */
[----:B------:R-:W-:Y:S02]  /*1e80*/  UIMAD.WIDE UR16, UR26, 0x4, UR42 ;  /* 0x000000041a1078a5 */ /* 0x000fe4000f8e022a */
[----:B------:R-:W-:Y:S01]  /*1e90*/  UIMAD.WIDE UR8, UR28, 0x4, UR44 ;  /* 0x000000041c0878a5 */ /* 0x000fe2000f8e022c */
[----:B------:R-:W-:Y:S01]  /*1ea0*/  VIADD R7, R7, UR15 ;  /* 0x0000000f07077c36 */ /* 0x000fe20008000000 */
[----:B------:R-:W-:-:S04]  /*1eb0*/  LEA R239, P2, R4, UR30, 0x1 ;  /* 0x0000001e04ef7c11 */ /* 0x000fc8000f8408ff */
[----:B------:R-:W-:Y:S01]  /*1ec0*/  LEA.HI.X R237, R6, UR39, R7, 0x1, P3 ;  /* 0x0000002706ed7c11 */ /* 0x000fe200098f0c07 */
[----:B--2---:R-:W-:-:S05]  /*1ed0*/  IMAD R3, R8, UR29, R10 ;  /* 0x0000001d08037c24 */ /* 0x004fca000f8e020a */
[----:B------:R-:W-:-:S04]  /*1ee0*/  IADD3 R0, P1, R3, UR11, RZ ;  /* 0x0000000b03007c10 */ /* 0x000fc8000ff3e0ff */
[----:B------:R-:W-:Y:S01]  /*1ef0*/  LEA.HI.X.SX32 R8, R3, UR10, 0x1, P1 ;  /* 0x0000000a03087c11 */ /* 0x000fe200088f0eff */
[----:B------:R-:W-:Y:S01]  /*1f00*/  IMAD.IADD R3, R5, 0x1, R9 ;  /* 0x0000000105037824 */ /* 0x000fe200078e0209 */
[----:B------:R-:W-:-:S04]  /*1f10*/  LEA R241, P1, R0, UR12, 0x2 ;  /* 0x0000000c00f17c11 */ /* 0x000fc8000f8210ff */
[----:B------:R-:W-:Y:S02]  /*1f20*/  LEA.HI.X R240, R0, UR13, R8, 0x2, P1 ;  /* 0x0000000d00f07c11 */ /* 0x000fe400088f1408 */
[----:B------:R-:W-:Y:S01]  /*1f30*/  LEA.HI.X R236, R4, UR31, R3, 0x1, P2 ;  /* 0x0000001f04ec7c11 */ /* 0x000fe200090f0c03 */
[----:B------:R-:W-:Y:S06]  /*1f40*/  @!P0 BRA `(.L_x_36) ;  /* 0x0000006800448947 */ /* 0x000fec0003800000 */
[----:B------:R-:W2:Y:S01]  /*1f50*/  LDL R15, [R1+0x14] ;  /* 0x00001400010f7983 */ /* 0x000ea20000100800 */
[----:B------:R-:W-:Y:S01]  /*1f60*/  UIMAD UR10, UR32, UR20, URZ ;  /* 0x00000014200a72a4 */ /* 0x000fe2000f8e023f */
[----:B------:R-:W-:Y:S01]  /*1f70*/  IMAD.U32 R4, RZ, RZ, UR20 ;  /* 0x00000014ff047e24 */ /* 0x000fe2000f8e00ff */
[----:B------:R-:W-:Y:S01]  /*1f80*/  ULDC.64 UR14, c[0x0][0x268] ;  /* 0x00009a00000e7ab9 */ /* 0x000fe20000000a00 */
[----:B------:R-:W-:Y:S01]  /*1f90*/  VIADD R3, R22, 0x40 ;  /* 0x0000004016037836 */ /* 0x000fe20000000000 */
[----:B------:R-:W-:Y:S01]  /*1fa0*/  UIMAD UR11, UR25, UR21, UR10 ;  /* 0x00000015190b72a4 */ /* 0x000fe2000f8e020a */
[----:B------:R-:W-:Y:S01]  /*1fb0*/  IMAD.WIDE.U32 R4, R4, UR25, R250 ;  /* 0x0000001904047c25 */ /* 0x000fe2000f8e00fa */
[----:B------:R-:W-:Y:S01]  /*1fc0*/  UIMAD UR10, UR36, -0x80, UR5 ;  /* 0xffffff80240a78a4 */ /* 0x000fe2000f8e0205 */
[----:B------:R-:W-:Y:S01]  /*1fd0*/  BSSY B0, `(.L_x_37) ;  /* 0x0000045000007945 */ /* 0x000fe20003800000 */
[----:B------:R-:W-:Y:S01]  /*1fe0*/  UMOV UR12, UR8 ;  /* 0x00000008000c7c82 */ /* 0x000fe20008000000 */
[----:B------:R-:W-:Y:S01]  /*1ff0*/  UMOV UR8, UR46 ;  /* 0x0000002e00087c82 */ /* 0x000fe20008000000 */
[----:B------:R-:W-:Y:S01]  /*2000*/  MOV R0, UR11 ;  /* 0x0000000b00007c02 */ /* 0x000fe20008000f00 */
[----:B------:R-:W-:Y:S01]  /*2010*/  UMOV UR11, UR9 ;  /* 0x00000009000b7c82 */ /* 0x000fe20008000000 */
[----:B------:R-:W-:Y:S01]  /*2020*/  IADD3 R6, P0, R4, UR33, RZ ;  /* 0x0000002104067c10 */ /* 0x000fe2000ff1e0ff */
[----:B------:R-:W-:Y:S01]  /*2030*/  UIMAD UR9, UR8, -0x40, UR27 ;  /* 0xffffffc0080978a4 */ /* 0x000fe2000f8e021b */
[----:B------:R-:W-:Y:S01]  /*2040*/  ISETP.GE.AND P1, PT, R22, UR10, PT ;  /* 0x0000000a16007c0c */ /* 0x000fe2000bf26270 */
[----:B------:R-:W-:Y:S01]  /*2050*/  UMOV UR13, UR17 ;  /* 0x00000011000d7c82 */ /* 0x000fe20008000000 */
[----:B------:R-:W-:Y:S01]  /*2060*/  IADD3.X R7, R5, UR34, R0, P0, !PT ;  /* 0x0000002205077c10 */ /* 0x000fe200087fe400 */
[----:B------:R-:W-:Y:S01]  /*2070*/  IMAD R0, R14, UR14, RZ ;  /* 0x0000000e0e007c24 */ /* 0x000fe2000f8e02ff */
[----:B------:R-:W-:-:S13]  /*2080*/  PLOP3.LUT P0, PT, PT, PT, UP4, 0x80, 0x0 ;  /* 0x000000000000781c */ /* 0x000fda0003f0f048 */
[----:B------:R-:W-:Y:S01]  /*2090*/  @P0 BAR.SYNC.DEFER_BLOCKING 0x0 ;  /* 0x0000000000000b1d */ /* 0x000fe20000010000 */
[----:B------:R-:W-:Y:S01]  /*20a0*/  ISETP.GE.AND P4, PT, R3, UR10, PT ;  /* 0x0000000a03007c0c */ /* 0x000fe2000bf86270 */
[C---:B------:R-:W-:Y:S01]  /*20b0*/  IMAD R3, R13.reuse, UR15, R0 ;  /* 0x0000000f0d037c24 */ /* 0x040fe2000f8e0200 */
[----:B------:R-:W-:Y:S01]  /*20c0*/  ULEA.HI UR15, UR8, UR8, URZ, 0x1 ;  /* 0x00000008080f7291 */ /* 0x000fe2000f8f083f */
[----:B------:R-:W-:Y:S01]  /*20d0*/  IMAD.WIDE.U32 R6, R13, UR14, R6 ;  /* 0x0000000e0d067c25 */ /* 0x000fe2000f8e0006 */
[----:B------:R-:W-:Y:S01]  /*20e0*/  ISETP.GE.AND P6, PT, R22, UR9, PT ;  /* 0x0000000916007c0c */ /* 0x000fe2000bfc6270 */
[----:B------:R-:W-:Y:S01]  /*20f0*/  UMOV UR14, UR16 ;  /* 0x00000010000e7c82 */ /* 0x000fe20008000000 */
[----:B------:R-:W-:Y:S01]  /*2100*/  ULOP3.LUT UR15, UR15, 0xfffffffe, URZ, 0xc0, !UPT ;  /* 0xfffffffe0f0f7892 */ /* 0x000fe2000f8ec03f */
[----:B------:R-:W-:-:S03]  /*2110*/  IMAD.IADD R12, R7, 0x1, R3 ;  /* 0x00000001070c7824 */ /* 0x000fc600078e0203 */
[----:B------:R-:W-:-:S04]  /*2120*/  UIADD3 UR15, UR8, -UR15, URZ ;  /* 0x8000000f080f7290 */ /* 0x000fc8000fffe03f */
[----:B------:R-:W-:Y:S01]  /*2130*/  UISETP.NE.AND UP0, UPT, UR15, 0x1, UPT ;  /* 0x000000010f00788c */ /* 0x000fe2000bf05270 */
[----:B--2---:R-:W-:-:S05]  /*2140*/  LEA R0, R15, UR4, 0x1 ;  /* 0x000000040f007c11 */ /* 0x004fca000f8e08ff */
[----:B------:R1:W-:Y:S04]  /*2150*/  @P1 STS [R0+0xf000], RZ ;  /* 0x00f000ff00001388 */ /* 0x0003e80000000800 */
[----:B------:R1:W-:Y:S04]  /*2160*/  @P1 STS [R0+0xf004], RZ ;  /* 0x00f004ff00001388 */ /* 0x0003e80000000800 */
[----:B------:R1:W-:Y:S04]  /*2170*/  @P1 STS.64 [R0+0xf008], RZ ;  /* 0x00f008ff00001388 */ /* 0x0003e80000000a00 */
[----:B------:R1:W-:Y:S04]  /*2180*/  @P1 STS.128 [R0+0x11000], RZ ;  /* 0x011000ff00001388 */ /* 0x0003e80000000c00 */
[----:B------:R1:W-:Y:S01]  /*2190*/  @P1 STS.128 [R0+0x13000], RZ ;  /* 0x013000ff00001388 */ /* 0x0003e20000000c00 */
[----:B------:R-:W-:Y:S05]  /*21a0*/  @P1 BRA `(.L_x_38) ;  /* 0x00000000009c1947 */ /* 0x000fea0003800000 */
[----:B------:R-:W2:Y:S01]  /*21b0*/  LDL R10, [R1+0x8] ;  /* 0x00000800010a7983 */ /* 0x000ea20000100800 */
[----:B------:R-:W-:-:S03]  /*21c0*/  ULDC UR15, c[0x0][0x2d0] ;  /* 0x0000b400000f7ab9 */ /* 0x000fc60000000800 */
[----:B------:R-:W3:Y:S01]  /*21d0*/  LDL R16, [R1+0xc] ;  /* 0x00000c0001107983 */ /* 0x000ee20000100800 */
[----:B------:R-:W-:Y:S01]  /*21e0*/  ISETP.GE.AND P5, PT, R250, UR15, PT ;  /* 0x0000000ffa007c0c */ /* 0x000fe2000bfa6270 */
[----:B------:R-:W-:Y:S02]  /*21f0*/  IMAD R3, R20, UR20, RZ ;  /* 0x0000001414037c24 */ /* 0x000fe4000f8e02ff */
[----:B------:R-:W-:Y:S02]  /*2200*/  IMAD.MOV.U32 R4, RZ, RZ, R6 ;  /* 0x000000ffff047224 */ /* 0x000fe400078e0006 */
[----:B------:R-:W-:Y:S02]  /*2210*/  IMAD.MOV.U32 R5, RZ, RZ, R12 ;  /* 0x000000ffff057224 */ /* 0x000fe400078e000c */
[C---:B------:R-:W-:Y:S02]  /*2220*/  IMAD R3, R22.reuse, UR21, R3 ;  /* 0x0000001516037c24 */ /* 0x040fe4000f8e0203 */
[----:B------:R-:W-:-:S04]  /*2230*/  IMAD.WIDE.U32 R4, R22, UR20, R4 ;  /* 0x0000001416047c25 */ /* 0x000fc8000f8e0004 */
[----:B------:R-:W-:Y:S01]  /*2240*/  IMAD.IADD R3, R5, 0x1, R3 ;  /* 0x0000000105037824 */ /* 0x000fe200078e0203 */
[----:B------:R4:W-:Y:S04]  /*2250*/  @P5 STS [R0+0xf000], RZ ;  /* 0x00f000ff00005388 */ /* 0x0009e80000000800 */
[----:B------:R4:W-:Y:S04]  /*2260*/  @P5 STS [R0+0xf004], RZ ;  /* 0x00f004ff00005388 */ /* 0x0009e80000000800 */
[----:B------:R4:W-:Y:S01]  /*2270*/  @P5 STS.64 [R0+0xf008], RZ ;  /* 0x00f008ff00005388 */ /* 0x0009e20000000a00 */
[----:B--2---:R-:W-:-:S02]  /*2280*/  ISETP.GE.AND P3, PT, R10, UR15, PT ;  /* 0x0000000f0a007c0c */ /* 0x004fc4000bf66270 */
[----:B------:R-:W2:Y:S01]  /*2290*/  @!P5 LDC.64 R10, c[0x0][0x220] ;  /* 0x00008800ff0adb82 */ /* 0x000ea20000000a00 */
[----:B---3--:R-:W-:-:S10]  /*22a0*/  ISETP.GE.AND P2, PT, R16, UR15, PT ;  /* 0x0000000f10007c0c */ /* 0x008fd4000bf46270 */
[----:B------:R-:W3:Y:S01]  /*22b0*/  @!P3 LDC.64 R8, c[0x0][0x220] ;  /* 0x00008800ff08bb82 */ /* 0x000ee20000000a00 */
[----:B--2---:R-:W-:-:S04]  /*22c0*/  @!P5 LEA R10, P0, R4, R10, 0x1 ;  /* 0x0000000a040ad211 */ /* 0x004fc800078008ff */
[----:B------:R-:W-:-:S05]  /*22d0*/  @!P5 LEA.HI.X R11, R4, R11, R3, 0x1, P0 ;  /* 0x0000000b040bd211 */ /* 0x000fca00000f0c03 */
[----:B------:R-:W-:Y:S01]  /*22e0*/  @!PT LDS RZ, [RZ] ;  /* 0x00000000fffff984 */ /* 0x000fe20000000800 */
[----:B------:R-:W-:Y:S01]  /*22f0*/  @!PT LDS RZ, [RZ] ;  /* 0x00000000fffff984 */ /* 0x000fe20000000800 */
[----:B------:R-:W-:Y:S01]  /*2300*/  @!PT LDS RZ, [RZ] ;  /* 0x00000000fffff984 */ /* 0x000fe20000000800 */
[----:B------:R4:W-:Y:S01]  /*2310*/  @!P5 LDGSTS.E.BYPASS.LTC128B.128 [R0+0xf000], desc[UR6][R10.64] ;  /* 0x0f0000000a00dfae */ /* 0x0009e2000b901d46 */
[----:B---3--:R-:W-:-:S03]  /*2320*/  @!P3 LEA R8, P0, R4, R8, 0x1 ;  /* 0x000000080408b211 */ /* 0x008fc600078008ff */
[----:B------:R4:W-:Y:S01]  /*2330*/  @P3 STS.128 [R0+0x11000], RZ ;  /* 0x011000ff00003388 */ /* 0x0009e20000000c00 */
[----:B------:R-:W-:-:S05]  /*2340*/  @!P3 LEA.HI.X R9, R4, R9, R3, 0x1, P0 ;  /* 0x000000090409b211 */ /* 0x000fca00000f0c03 */
[----:B------:R-:W-:Y:S01]  /*2350*/  @!PT LDS RZ, [RZ] ;  /* 0x00000000fffff984 */ /* 0x000fe20000000800 */
[----:B------:R-:W-:Y:S01]  /*2360*/  @!PT LDS RZ, [RZ] ;  /* 0x00000000fffff984 */ /* 0x000fe20000000800 */
[----:B------:R-:W-:Y:S01]  /*2370*/  @!PT LDS RZ, [RZ] ;  /* 0x00000000fffff984 */ /* 0x000fe20000000800 */
[----:B------:R4:W-:Y:S04]  /*2380*/  @!P3 LDGSTS.E.BYPASS.LTC128B.128 [R0+0x11000], desc[UR6][R8.64+0x40] ;  /* 0x110000400800bfae */ /* 0x0009e8000b901d46 */
[----:B------:R4:W-:Y:S01]  /*2390*/  @P2 STS.128 [R0+0x13000], RZ ;  /* 0x013000ff00002388 */ /* 0x0009e20000000c00 */
[----:B------:R-:W-:Y:S05]  /*23a0*/  @P2 BRA `(.L_x_38) ;  /* 0x00000000001c2947 */ /* 0x000fea0003800000 */
[----:B------:R-:W-:Y:S02]  /*23b0*/  ULDC.64 UR16, c[0x0][0x220] ;  /* 0x0000880000107ab9 */ /* 0x000fe40000000a00 */
[----:B----4-:R-:W-:-:S04]  /*23c0*/  LEA R8, P0, R4, UR16, 0x1 ;  /* 0x0000001004087c11 */ /* 0x010fc8000f8008ff */
[----:B------:R-:W-:-:S05]  /*23d0*/  LEA.HI.X R9, R4, UR17, R3, 0x1, P0 ;  /* 0x0000001104097c11 */ /* 0x000fca00080f0c03 */
[----:B------:R-:W-:Y:S01]  /*23e0*/  @!PT LDS RZ, [RZ] ;  /* 0x00000000fffff984 */ /* 0x000fe20000000800 */
[----:B------:R-:W-:Y:S01]  /*23f0*/  @!PT LDS RZ, [RZ] ;  /* 0x00000000fffff984 */ /* 0x000fe20000000800 */
[----:B------:R-:W-:Y:S01]  /*2400*/  @!PT LDS RZ, [RZ] ;  /* 0x00000000fffff984 */ /* 0x000fe20000000800 */
[----:B------:R2:W-:Y:S04]  /*2410*/  LDGSTS.E.BYPASS.LTC128B.128 [R0+0x13000], desc[UR6][R8.64+0x80] ;  /* 0x1300008008007fae */ /* 0x0005e8000b901d46 */
.L_x_38:
[----:B------:R-:W-:Y:S05]  /*2420*/  BSYNC B0 ;  /* 0x0000000000007941 */ /* 0x000fea0003800000 */
.L_x_37:
[----:B------:R3:W-:Y:S01]  /*2430*/  @P4 STS.128 [R0+0x10000], RZ ;  /* 0x010000ff00004388 */ /* 0x0007e20000000c00 */
[----:B------:R-:W-:Y:S03]  /*2440*/  BSSY B0, `(.L_x_39) ;  /* 0x000002b000007945 */ /* 0x000fe60003800000 */
[----:B------:R3:W-:Y:S04]  /*2450*/  @P4 STS.128 [R0+0x12000], RZ ;  /* 0x012000ff00004388 */ /* 0x0007e80000000c00 */
[----:B------:R3:W-:Y:S01]  /*2460*/  @P4 STS.128 [R0+0x14000], RZ ;  /* 0x014000ff00004388 */ /* 0x0007e20000000c00 */
[----:B------:R-:W-:Y:S05]  /*2470*/  @P4 BRA `(.L_x_40) ;  /* 0x00000000009c4947 */ /* 0x000fea0003800000 */
[----:B------:R-:W5:Y:S01]  /*2480*/  LDL R3, [R1+0x8] ;  /* 0x0000080001037983 */ /* 0x000f620000100800 */
[----:B------:R-:W-:-:S03]  /*2490*/  ULDC UR10, c[0x0][0x2d0] ;  /* 0x0000b400000a7ab9 */ /* 0x000fc60000000800 */
[----:B------:R-:W3:Y:S01]  /*24a0*/  LDL R16, [R1+0xc] ;  /* 0x00000c0001107983 */ /* 0x000ee20000100800 */
[----:B------:R-:W-:Y:S01]  /*24b0*/  ISETP.GE.AND P5, PT, R250, UR10, PT ;  /* 0x0000000afa007c0c */ /* 0x000fe2000bfa6270 */
[----:B------:R-:W-:-:S12]  /*24c0*/  IMAD.MOV.U32 R5, RZ, RZ, R12 ;  /* 0x000000ffff057224 */ /* 0x000fd800078e000c */
[----:B--2-4-:R-:W2:Y:S01]  /*24d0*/  @!P5 LDC.64 R8, c[0x0][0x220] ;  /* 0x00008800ff08db82 */ /* 0x014ea20000000a00 */
[----:B------:R4:W-:Y:S01]  /*24e0*/  @P5 STS.128 [R0+0x10000], RZ ;  /* 0x010000ff00005388 */ /* 0x0009e20000000c00 */
[----:B-----5:R-:W-:Y:S02]  /*24f0*/  ISETP.GE.AND P3, PT, R3, UR10, PT ;  /* 0x0000000a03007c0c */ /* 0x020fe4000bf66270 */
[----:B------:R-:W-:-:S05]  /*2500*/  IADD3 R3, P0, R22, 0x40, RZ ;  /* 0x0000004016037810 */ /* 0x000fca0007f1e0ff */
[----:B------:R-:W-:Y:S01]  /*2510*/  IMAD.X R4, RZ, RZ, R20, P0 ;  /* 0x000000ffff047224 */ /* 0x000fe200000e0614 */
[----:B---3--:R-:W-:-:S03]  /*2520*/  ISETP.GE.AND P0, PT, R16, UR10, PT ;  /* 0x0000000a10007c0c */ /* 0x008fc6000bf06270 */
[----:B------:R-:W-:Y:S02]  /*2530*/  IMAD R7, R4, UR20, RZ ;  /* 0x0000001404077c24 */ /* 0x000fe4000f8e02ff */
[----:B------:R-:W3:Y:S01]  /*2540*/  @!P3 LDC.64 R10, c[0x0][0x220] ;  /* 0x00008800ff0abb82 */ /* 0x000ee20000000a00 */
[----:B------:R-:W-:-:S04]  /*2550*/  IMAD.MOV.U32 R4, RZ, RZ, R6 ;  /* 0x000000ffff047224 */ /* 0x000fc800078e0006 */
[----:B------:R-:W-:-:S04]  /*2560*/  IMAD.WIDE.U32 R4, R3, UR20, R4 ;  /* 0x0000001403047c25 */ /* 0x000fc8000f8e0004 */
[----:B------:R-:W-:Y:S01]  /*2570*/  IMAD R3, R3, UR21, R7 ;  /* 0x0000001503037c24 */ /* 0x000fe2000f8e0207 */
[----:B--2---:R-:W-:-:S03]  /*2580*/  @!P5 LEA R8, P2, R4, R8, 0x1 ;  /* 0x000000080408d211 */ /* 0x004fc600078408ff */
[----:B------:R-:W-:-:S05]  /*2590*/  IMAD.IADD R3, R5, 0x1, R3 ;  /* 0x0000000105037824 */ /* 0x000fca00078e0203 */
        /* <DEDUP_REMOVED lines=21> */
.L_x_40:
[----:B------:R-:W-:Y:S05]  /*26f0*/  BSYNC B0 ;  /* 0x0000000000007941 */ /* 0x000fea0003800000 */
.L_x_39:
[----:B------:R-:W0:Y:S01]  /*2700*/  LDGDEPBAR ;  /* 0x00000000000079af */ /* 0x000e220000000000 */
[----:B------:R-:W-:Y:S01]  /*2710*/  VIADD R3, R15, 0x1800 ;  /* 0x000018000f037836 */ /* 0x000fe20000000000 */
[----:B------:R-:W-:Y:S01]  /*2720*/  PLOP3.LUT P0, PT, PT, PT, UP0, 0x80, 0x0 ;  /* 0x000000000000781c */ /* 0x000fe20003f0f008 */
[----:B------:R-:W-:Y:S01]  /*2730*/  BSSY B0, `(.L_x_41) ;  /* 0x0000026000007945 */ /* 0x000fe20003800000 */
[----:B------:R1:W-:Y:S02]  /*2740*/  @P6 STS [R0+0x6000], RZ ;  /* 0x006000ff00006388 */ /* 0x0003e40000000800 */
[----:B------:R-:W-:Y:S02]  /*2750*/  SEL R3, R3, R15, !P0 ;  /* 0x0000000f03037207 */ /* 0x000fe40004000000 */
[----:B------:R1:W-:Y:S04]  /*2760*/  @P6 STS [R0+0x6004], RZ ;  /* 0x006004ff00006388 */ /* 0x0003e80000000800 */
[----:B------:R1:W-:Y:S04]  /*2770*/  @P6 STS.64 [R0+0x6008], RZ ;  /* 0x006008ff00006388 */ /* 0x0003e80000000a00 */
[----:B------:R1:W-:Y:S04]  /*2780*/  @P6 STS.128 [R0+0x7000], RZ ;  /* 0x007000ff00006388 */ /* 0x0003e80000000c00 */
[----:B------:R1:W-:Y:S01]  /*2790*/  @P6 STS.128 [R0+0x8000], RZ ;  /* 0x008000ff00006388 */ /* 0x0003e20000000c00 */
[----:B------:R-:W-:Y:S05]  /*27a0*/  @P6 BRA `(.L_x_42) ;  /* 0x0000000000786947 */ /* 0x000fea0003800000 */
[----:B------:R-:W5:Y:S01]  /*27b0*/  LDL R5, [R1+0x8] ;  /* 0x0000080001057983 */ /* 0x000f620000100800 */
[----:B------:R-:W-:-:S03]  /*27c0*/  ULDC UR10, c[0x0][0x2d0] ;  /* 0x0000b400000a7ab9 */ /* 0x000fc60000000800 */
[----:B------:R-:W3:Y:S01]  /*27d0*/  LDL R4, [R1+0xc] ;  /* 0x00000c0001047983 */ /* 0x000ee20000100800 */
[----:B------:R-:W-:-:S13]  /*27e0*/  ISETP.GE.AND P5, PT, R250, UR10, PT ;  /* 0x0000000afa007c0c */ /* 0x000fda000bfa6270 */
[----:B--2-4-:R-:W-:Y:S01]  /*27f0*/  @!P5 IMAD.MOV.U32 R6, RZ, RZ, R239 ;  /* 0x000000ffff06d224 */ /* 0x014fe200078e00ef */
[----:B------:R2:W-:Y:S01]  /*2800*/  @P5 STS [R0+0x6000], RZ ;  /* 0x006000ff00005388 */ /* 0x0005e20000000800 */
[----:B------:R-:W-:-:S03]  /*2810*/  @!P5 IMAD.MOV.U32 R7, RZ, RZ, R236 ;  /* 0x000000ffff07d224 */ /* 0x000fc600078e00ec */
[----:B------:R2:W-:Y:S04]  /*2820*/  @P5 STS [R0+0x6004], RZ ;  /* 0x006004ff00005388 */ /* 0x0005e80000000800 */
[----:B------:R2:W-:Y:S04]  /*2830*/  @P5 STS.64 [R0+0x6008], RZ ;  /* 0x006008ff00005388 */ /* 0x0005e80000000a00 */
[----:B------:R-:W-:Y:S01]  /*2840*/  @!PT LDS RZ, [RZ] ;  /* 0x00000000fffff984 */ /* 0x000fe20000000800 */
[----:B------:R-:W-:Y:S01]  /*2850*/  @!PT LDS RZ, [RZ] ;  /* 0x00000000fffff984 */ /* 0x000fe20000000800 */
[----:B------:R-:W-:Y:S01]  /*2860*/  @!PT LDS RZ, [RZ] ;  /* 0x00000000fffff984 */ /* 0x000fe20000000800 */
[----:B------:R2:W-:Y:S01]  /*2870*/  @!P5 LDGSTS.E.BYPASS.LTC128B.128 [R0+0x6000], desc[UR6][R6.64] ;  /* 0x060000000600dfae */ /* 0x0005e2000b901d46 */
[----:B-----5:R-:W-:Y:S02]  /*2880*/  ISETP.GE.AND P3, PT, R5, UR10, PT ;  /* 0x0000000a05007c0c */ /* 0x020fe4000bf66270 */
[----:B---3--:R-:W-:-:S11]  /*2890*/  ISETP.GE.AND P2, PT, R4, UR10, PT ;  /* 0x0000000a04007c0c */ /* 0x008fd6000bf46270 */
[----:B------:R-:W-:Y:S01]  /*28a0*/  @!P3 MOV R4, R239 ;  /* 0x000000ef0004b202 */ /* 0x000fe20000000f00 */
[----:B------:R-:W-:Y:S01]  /*28b0*/  @!P3 IMAD.MOV.U32 R5, RZ, RZ, R236 ;  /* 0x000000ffff05b224 */ /* 0x000fe200078e00ec */
[----:B------:R2:W-:Y:S04]  /*28c0*/  @P3 STS.128 [R0+0x7000], RZ ;  /* 0x007000ff00003388 */ /* 0x0005e80000000c00 */
[----:B------:R-:W-:Y:S01]  /*28d0*/  @!PT LDS RZ, [RZ] ;  /* 0x00000000fffff984 */ /* 0x000fe20000000800 */
[----:B------:R-:W-:Y:S01]  /*28e0*/  @!PT LDS RZ, [RZ] ;  /* 0x00000000fffff984 */ /* 0x000fe20000000800 */
[----:B------:R-:W-:Y:S01]  /*28f0*/  @!PT LDS RZ, [RZ] ;  /* 0x00000000fffff984 */ /* 0x000fe20000000800 */
[----:B------:R2:W-:Y:S04]  /*2900*/  @!P3 LDGSTS.E.BYPASS.LTC128B.128 [R0+0x7000], desc[UR6][R4.64+0x40] ;  /* 0x070000400400bfae */ /* 0x0005e8000b901d46 */
[----:B------:R2:W-:Y:S01]  /*2910*/  @P2 STS.128 [R0+0x8000], RZ ;  /* 0x008000ff00002388 */ /* 0x0005e20000000c00 */
[----:B------:R-:W-:Y:S05]  /*2920*/  @P2 BRA `(.L_x_42) ;  /* 0x0000000000182947 */ /* 0x000fea0003800000 */
[----:B--2---:R-:W-:Y:S02]  /*2930*/  MOV R4, R239 ;  /* 0x000000ef00047202 */ /* 0x004fe40000000f00 */
[----:B------:R-:W-:-:S05]  /*2940*/  MOV R5, R236 ;  /* 0x000000ec00057202 */ /* 0x000fca0000000f00 */
[----:B------:R-:W-:Y:S01]  /*2950*/  @!PT LDS RZ, [RZ] ;  /* 0x00000000fffff984 */ /* 0x000fe20000000800 */
[----:B------:R-:W-:Y:S01]  /*2960*/  @!PT LDS RZ, [RZ] ;  /* 0x00000000fffff984 */ /* 0x000fe20000000800 */
[----:B------:R-:W-:Y:S01]  /*2970*/  @!PT LDS RZ, [RZ] ;  /* 0x00000000fffff984 */ /* 0x000fe20000000800 */
[----:B------:R2:W-:Y:S02]  /*2980*/  LDGSTS.E.BYPASS.LTC128B.128 [R0+0x8000], desc[UR6][R4.64+0x80] ;  /* 0x0800008004007fae */ /* 0x0005e4000b901d46 */
.L_x_42:
[----:B------:R-:W-:Y:S05]  /*2990*/  BSYNC B0 ;  /* 0x0000000000007941 */ /* 0x000fea0003800000 */
.L_x_41:
[----:B------:R-:W-:Y:S01]  /*29a0*/  BSSY B0, `(.L_x_43) ;  /* 0x0000035000007945 */ /* 0x000fe20003800000 */
[----:B------:R-:W-:-:S03]  /*29b0*/  LEA R231, R3, UR4, 0x1 ;  /* 0x0000000403e77c11 */ /* 0x000fc6000f8e08ff */
[----:B------:R-:W-:Y:S05]  /*29c0*/  @!P6 BRA `(.L_x_44) ;  /* 0x000000000034e947 */ /* 0x000fea0003800000 */
[----:B------:R1:W-:Y:S04]  /*29d0*/  STS [R231], RZ ;  /* 0x000000ffe7007388 */ /* 0x0003e80000000800 */
[----:B------:R1:W-:Y:S04]  /*29e0*/  STS [R231+0x4], RZ ;  /* 0x000004ffe7007388 */ /* 0x0003e80000000800 */
        /* <DEDUP_REMOVED lines=9> */
[----:B------:R1:W-:Y:S01]  /*2a80*/  STS [R231+0x200c], RZ ;  /* 0x00200cffe7007388 */ /* 0x0003e20000000800 */
[----:B------:R-:W-:Y:S05]  /*2a90*/  BRA `(.L_x_45) ;  /* 0x0000000000947947 */ /* 0x000fea0003800000 */
.L_x_44:
[----:B--2---:R-:W2:Y:S01]  /*2aa0*/  LDL R4, [R1+0x8] ;  /* 0x0000080001047983 */ /* 0x004ea20000100800 */
[----:B------:R-:W-:-:S03]  /*2ab0*/  ULDC UR10, c[0x0][0x2d0] ;  /* 0x0000b400000a7ab9 */ /* 0x000fc60000000800 */
[----:B------:R-:W5:Y:S01]  /*2ac0*/  LDL R3, [R1+0xc] ;  /* 0x00000c0001037983 */ /* 0x000f620000100800 */
[----:B------:R-:W-:-:S13]  /*2ad0*/  ISETP.GE.AND P5, PT, R250, UR10, PT ;  /* 0x0000000afa007c0c */ /* 0x000fda000bfa6270 */
[----:B----4-:R-:W-:Y:S01]  /*2ae0*/  @!P5 IMAD.MOV.U32 R6, RZ, RZ, R238 ;  /* 0x000000ffff06d224 */ /* 0x010fe200078e00ee */
[----:B------:R4:W-:Y:S01]  /*2af0*/  @P5 STS [R231], RZ ;  /* 0x000000ffe7005388 */ /* 0x0009e20000000800 */
[----:B------:R-:W-:-:S03]  /*2b00*/  @!P5 IMAD.MOV.U32 R7, RZ, RZ, R237 ;  /* 0x000000ffff07d224 */ /* 0x000fc600078e00ed */
[----:B------:R4:W-:Y:S04]  /*2b10*/  @P5 STS [R231+0x4], RZ ;  /* 0x000004ffe7005388 */ /* 0x0009e80000000800 */
[----:B------:R4:W-:Y:S04]  /*2b20*/  @P5 STS [R231+0x8], RZ ;  /* 0x000008ffe7005388 */ /* 0x0009e80000000800 */
[----:B------:R4:W-:Y:S04]  /*2b30*/  @P5 STS [R231+0xc], RZ ;  /* 0x00000cffe7005388 */ /* 0x0009e80000000800 */
[----:B------:R-:W-:Y:S01]  /*2b40*/  @!PT LDS RZ, [RZ] ;  /* 0x00000000fffff984 */ /* 0x000fe20000000800 */
[----:B------:R-:W-:Y:S01]  /*2b50*/  @!PT LDS RZ, [RZ] ;  /* 0x00000000fffff984 */ /* 0x000fe20000000800 */
[----:B------:R-:W-:Y:S01]  /*2b60*/  @!PT LDS RZ, [RZ] ;  /* 0x00000000fffff984 */ /* 0x000fe20000000800 */
[----:B------:R4:W-:Y:S01]  /*2b70*/  @!P5 LDGSTS.E.BYPASS.LTC128B.128 [R231], desc[UR6][R6.64] ;  /* 0x0000000006e7dfae */ /* 0x0009e2000b901d46 */
[----:B--2---:R-:W-:-:S02]  /*2b80*/  ISETP.GE.AND P3, PT, R4, UR10, PT ;  /* 0x0000000a04007c0c */ /* 0x004fc4000bf66270 */
[----:B-----5:R-:W-:-:S11]  /*2b90*/  ISETP.GE.AND P2, PT, R3, UR10, PT ;  /* 0x0000000a03007c0c */ /* 0x020fd6000bf46270 */
[----:B------:R-:W-:Y:S01]  /*2ba0*/  @!P3 MOV R4, R238 ;  /* 0x000000ee0004b202 */ /* 0x000fe20000000f00 */
[----:B------:R-:W-:Y:S01]  /*2bb0*/  @!P3 IMAD.MOV.U32 R5, RZ, RZ, R237 ;  /* 0x000000ffff05b224 */ /* 0x000fe200078e00ed */
[----:B------:R4:W-:Y:S04]  /*2bc0*/  @P3 STS [R231+0x1000], RZ ;  /* 0x001000ffe7003388 */ /* 0x0009e80000000800 */
[----:B------:R4:W-:Y:S04]  /*2bd0*/  @P3 STS [R231+0x1004], RZ ;  /* 0x001004ffe7003388 */ /* 0x0009e80000000800 */
[----:B------:R4:W-:Y:S04]  /*2be0*/  @P3 STS [R231+0x1008], RZ ;  /* 0x001008ffe7003388 */ /* 0x0009e80000000800 */
[----:B------:R4:W-:Y:S04]  /*2bf0*/  @P3 STS [R231+0x100c], RZ ;  /* 0x00100cffe7003388 */ /* 0x0009e80000000800 */
[----:B------:R-:W-:Y:S01]  /*2c00*/  @!PT LDS RZ, [RZ] ;  /* 0x00000000fffff984 */ /* 0x000fe20000000800 */
[----:B------:R-:W-:Y:S01]  /*2c10*/  @!PT LDS RZ, [RZ] ;  /* 0x00000000fffff984 */ /* 0x000fe20000000800 */
[----:B------:R-:W-:Y:S01]  /*2c20*/  @!PT LDS RZ, [RZ] ;  /* 0x00000000fffff984 */ /* 0x000fe20000000800 */
[----:B------:R4:W-:Y:S04]  /*2c30*/  @!P3 LDGSTS.E.BYPASS.LTC128B.128 [R231+0x1000], desc[UR6][R4.64+0x40] ;  /* 0x0100004004e7bfae */ /* 0x0009e8000b901d46 */
[----:B------:R4:W-:Y:S04]  /*2c40*/  @P2 STS [R231+0x2000], RZ ;  /* 0x002000ffe7002388 */ /* 0x0009e80000000800 */
[----:B------:R4:W-:Y:S04]  /*2c50*/  @P2 STS [R231+0x2004], RZ ;  /* 0x002004ffe7002388 */ /* 0x0009e80000000800 */
[----:B------:R4:W-:Y:S04]  /*2c60*/  @P2 STS [R231+0x2008], RZ ;  /* 0x002008ffe7002388 */ /* 0x0009e80000000800 */
[----:B------:R4:W-:Y:S01]  /*2c70*/  @P2 STS [R231+0x200c], RZ ;  /* 0x00200cffe7002388 */ /* 0x0009e20000000800 */
[----:B------:R-:W-:Y:S05]  /*2c80*/  @P2 BRA `(.L_x_45) ;  /* 0x0000000000182947 */ /* 0x000fea0003800000 */
[----:B----4-:R-:W-:Y:S02]  /*2c90*/  MOV R4, R238 ;  /* 0x000000ee00047202 */ /* 0x010fe40000000f00 */
[----:B------:R-:W-:-:S05]  /*2ca0*/  MOV R5, R237 ;  /* 0x000000ed00057202 */ /* 0x000fca0000000f00 */
[----:B------:R-:W-:Y:S01]  /*2cb0*/  @!PT LDS RZ, [RZ] ;  /* 0x00000000fffff984 */ /* 0x000fe20000000800 */
[----:B------:R-:W-:Y:S01]  /*2cc0*/  @!PT LDS RZ, [RZ] ;  /* 0x00000000fffff984 */ /* 0x000fe20000000800 */
[----:B------:R-:W-:Y:S01]  /*2cd0*/  @!PT LDS RZ, [RZ] ;  /* 0x00000000fffff984 */ /* 0x000fe20000000800 */
[----:B------:R2:W-:Y:S02]  /*2ce0*/  LDGSTS.E.BYPASS.LTC128B.128 [R231+0x2000], desc[UR6][R4.64+0x80] ;  /* 0x0200008004e77fae */ /* 0x0005e4000b901d46 */
.L_x_45:
[----:B------:R-:W-:Y:S05]  /*2cf0*/  BSYNC B0 ;  /* 0x0000000000007941 */ /* 0x000fea0003800000 */
.L_x_43:
[----:B------:R-:W5:Y:S01]  /*2d00*/  LDL R21, [R1+0x34] ;  /* 0x0000340001157983 */ /* 0x000f620000100800 */
[----:B--2-4-:R-:W-:Y:S01]  /*2d10*/  IMAD.U32 R4, RZ, RZ, UR22 ;  /* 0x00000016ff047e24 */ /* 0x014fe2000f8e00ff */
[----:B------:R-:W-:Y:S01]  /*2d20*/  UIMAD UR10, UR32, UR22, URZ ;  /* 0x00000016200a72a4 */ /* 0x000fe2000f8e023f */
[----:B------:R-:W-:Y:S01]  /*2d30*/  BSSY B0, `(.L_x_46) ;  /* 0x0000049000007945 */ /* 0x000fe20003800000 */
[----:B------:R2:W-:Y:S01]  /*2d40*/  @P1 STS [R0+0x9000], RZ ;  /* 0x009000ff00001388 */ /* 0x0005e20000000800 */
[----:B------:R-:W-:Y:S01]  /*2d50*/  IMAD.WIDE.U32 R4, R4, UR25, R250 ;  /* 0x0000001904047c25 */ /* 0x000fe2000f8e00fa */
[----:B------:R-:W-:Y:S02]  /*2d60*/  UIMAD UR10, UR25, UR23, UR10 ;  /* 0x00000017190a72a4 */ /* 0x000fe4000f8e020a */
[----:B------:R2:W-:Y:S01]  /*2d70*/  @P1 STS [R0+0x9004], RZ ;  /* 0x009004ff00001388 */ /* 0x0005e20000000800 */
[----:B------:R-:W-:Y:S01]  /*2d80*/  ULDC.64 UR16, c[0x0][0x260] ;  /* 0x0000980000107ab9 */ /* 0x000fe20000000a00 */
[----:B------:R-:W-:-:S02]  /*2d90*/  IADD3 R8, P2, R4, UR19, RZ ;  /* 0x0000001304087c10 */ /* 0x000fc4000ff5e0ff */
[----:B------:R-:W-:Y:S01]  /*2da0*/  IMAD.U32 R4, RZ, RZ, UR10 ;  /* 0x0000000aff047e24 */ /* 0x000fe2000f8e00ff */
[----:B------:R2:W-:Y:S04]  /*2db0*/  @P1 STS.64 [R0+0x9008], RZ ;  /* 0x009008ff00001388 */ /* 0x0005e80000000a00 */
[----:B------:R2:W-:Y:S01]  /*2dc0*/  @P1 STS.128 [R0+0xb000], RZ ;  /* 0x00b000ff00001388 */ /* 0x0005e20000000c00 */
[----:B------:R-:W-:Y:S01]  /*2dd0*/  IADD3.X R9, R5, UR24, R4, P2, !PT ;  /* 0x0000001805097c10 */ /* 0x000fe200097fe404 */
[----:B------:R-:W-:Y:S02]  /*2de0*/  IMAD R5, R14, UR16, RZ ;  /* 0x000000100e057c24 */ /* 0x000fe4000f8e02ff */
[----:B------:R2:W-:Y:S01]  /*2df0*/  @P1 STS.128 [R0+0xd000], RZ ;  /* 0x00d000ff00001388 */ /* 0x0005e20000000c00 */
[----:B------:R-:W-:-:S04]  /*2e00*/  IMAD.WIDE.U32 R8, R13, UR16, R8 ;  /* 0x000000100d087c25 */ /* 0x000fc8000f8e0008 */
[C---:B-----5:R-:W-:Y:S01]  /*2e10*/  VIADD R3, R21.reuse, 0x28 ;  /* 0x0000002815037836 */ /* 0x060fe20000000000 */
[----:B------:R-:W-:Y:S01]  /*2e20*/  SHF.R.S32.HI R19, RZ, 0x1f, R21 ;  /* 0x0000001fff137819 */ /* 0x000fe20000011415 */
[C---:B------:R-:W-:Y:S02]  /*2e30*/  VIADD R6, R21.reuse, 0x8 ;  /* 0x0000000815067836 */ /* 0x040fe40000000000 */
[----:B------:R-:W-:Y:S01]  /*2e40*/  VIADD R7, R21, 0x20 ;  /* 0x0000002015077836 */ /* 0x000fe20000000000 */
[----:B------:R-:W-:Y:S02]  /*2e50*/  ISETP.GE.AND P5, PT, R3, UR9, PT ;  /* 0x0000000903007c0c */ /* 0x000fe4000bfa6270 */
[----:B------:R-:W-:Y:S01]  /*2e60*/  ISETP.GE.AND P3, PT, R6, UR9, PT ;  /* 0x0000000906007c0c */ /* 0x000fe2000bf66270 */
[----:B------:R-:W-:Y:S01]  /*2e70*/  IMAD.SHL.U32 R6, R21, 0x4, RZ ;  /* 0x0000000415067824 */ /* 0x000fe200078e00ff */
[----:B------:R-:W-:Y:S02]  /*2e80*/  SHF.R.S32.HI R4, RZ, 0x1f, R3 ;  /* 0x0000001fff047819 */ /* 0x000fe40000011403 */
[----:B------:R-:W-:-:S02]  /*2e90*/  ISETP.GE.AND P6, PT, R7, UR9, PT ;  /* 0x0000000907007c0c */ /* 0x000fc4000bfc6270 */
[----:B------:R-:W-:-:S05]  /*2ea0*/  P2R R18, PR, RZ, 0x8 ;  /* 0x00000008ff127803 */ /* 0x000fca0000000000 */
[----:B------:R-:W-:-:S04]  /*2eb0*/  @!P5 LEA R16, P2, R3, UR12, 0x2 ;  /* 0x0000000c0310dc11 */ /* 0x000fc8000f8410ff */
[----:B------:R-:W-:Y:S01]  /*2ec0*/  @!P5 LEA.HI.X R17, R3, UR11, R4, 0x2, P2 ;  /* 0x0000000b0311dc11 */ /* 0x000fe200090f1404 */
[----:B------:R-:W-:Y:S01]  /*2ed0*/  IMAD R3, R13, UR17, R5 ;  /* 0x000000110d037c24 */ /* 0x000fe2000f8e0205 */
[----:B------:R-:W-:Y:S02]  /*2ee0*/  IADD3 R6, P2, R6, UR12, RZ ;  /* 0x0000000c06067c10 */ /* 0x000fe4000ff5e0ff */
[----:B------:R-:W-:Y:S01]  /*2ef0*/  SHF.L.U64.HI R4, R21, 0x2, R19 ;  /* 0x0000000215047819 */ /* 0x000fe20000010213 */
[----:B------:R-:W-:-:S03]  /*2f00*/  IMAD.IADD R14, R9, 0x1, R3 ;  /* 0x00000001090e7824 */ /* 0x000fc600078e0203 */
[----:B------:R-:W-:Y:S02]  /*2f10*/  IADD3.X R7, R4, UR11, RZ, P2, !PT ;  /* 0x0000000b04077c10 */ /* 0x000fe400097fe4ff */
[----:B------:R-:W-:-:S04]  /*2f20*/  ISETP.GE.AND P2, PT, R21, UR9, PT ;  /* 0x0000000915007c0c */ /* 0x000fc8000bf46270 */
[----:B------:R-:W-:Y:S01]  /*2f30*/  P2R R15, PR, RZ, 0x4 ;  /* 0x00000004ff0f7803 */ /* 0x000fe20000000000 */
[----:B--2---:R-:W-:Y:S08]  /*2f40*/  @P1 BRA `(.L_x_47) ;  /* 0x00000000009c1947 */ /* 0x004ff00003800000 */
[----:B------:R-:W2:Y:S01]  /*2f50*/  LDL R10, [R1+0x8] ;  /* 0x00000800010a7983 */ /* 0x000ea20000100800 */
[----:B------:R-:W-:-:S03]  /*2f60*/  ULDC UR9, c[0x0][0x2d0] ;  /* 0x0000b40000097ab9 */ /* 0x000fc60000000800 */
[----:B------:R-:W4:Y:S01]  /*2f70*/  LDL R23, [R1+0xc] ;  /* 0x00000c0001177983 */ /* 0x000f220000100800 */
[----:B------:R-:W-:Y:S01]  /*2f80*/  ISETP.GE.AND P3, PT, R250, UR9, PT ;  /* 0x00000009fa007c0c */ /* 0x000fe2000bf66270 */
[----:B------:R-:W-:Y:S02]  /*2f90*/  IMAD R3, R20, UR22, RZ ;  /* 0x0000001614037c24 */ /* 0x000fe4000f8e02ff */
[----:B------:R-:W-:Y:S02]  /*2fa0*/  IMAD.MOV.U32 R4, RZ, RZ, R8 ;  /* 0x000000ffff047224 */ /* 0x000fe400078e0008 */
[----:B------:R-:W-:Y:S02]  /*2fb0*/  IMAD.MOV.U32 R5, RZ, RZ, R14 ;  /* 0x000000ffff057224 */ /* 0x000fe400078e000e */
[C---:B------:R-:W-:Y:S02]  /*2fc0*/  IMAD R3, R22.reuse, UR23, R3 ;  /* 0x0000001716037c24 */ /* 0x040fe4000f8e0203 */
[----:B------:R-:W-:-:S04]  /*2fd0*/  IMAD.WIDE.U32 R4, R22, UR22, R4 ;  /* 0x0000001616047c25 */ /* 0x000fc8000f8e0004 */
[----:B------:R-:W5:Y:S01]  /*2fe0*/  @!P3 LDC.64 R12, c[0x0][0x218] ;  /* 0x00008600ff0cbb82 */ /* 0x000f620000000a00 */
[----:B------:R-:W-:Y:S01]  /*2ff0*/  IMAD.IADD R3, R5, 0x1, R3 ;  /* 0x0000000105037824 */ /* 0x000fe200078e0203 */
[----:B------:R1:W-:Y:S04]  /*3000*/  @P3 STS [R0+0x9000], RZ ;  /* 0x009000ff00003388 */ /* 0x0003e80000000800 */
[----:B------:R1:W-:Y:S04]  /*3010*/  @P3 STS [R0+0x9004], RZ ;  /* 0x009004ff00003388 */ /* 0x0003e80000000800 */
[----:B------:R1:W-:Y:S01]  /*3020*/  @P3 STS.64 [R0+0x9008], RZ ;  /* 0x009008ff00003388 */ /* 0x0003e20000000a00 */
[----:B-----5:R-:W-:-:S04]  /*3030*/  @!P3 LEA R12, P1, R4, R12, 0x1 ;  /* 0x0000000c040cb211 */ /* 0x020fc800078208ff */
[----:B------:R-:W-:-:S05]  /*3040*/  @!P3 LEA.HI.X R13, R4, R13, R3, 0x1, P1 ;  /* 0x0000000d040db211 */ /* 0x000fca00008f0c03 */
[----:B------:R-:W-:Y:S01]  /*3050*/  @!PT LDS RZ, [RZ] ;  /* 0x00000000fffff984 */ /* 0x000fe20000000800 */
[----:B------:R-:W-:Y:S01]  /*3060*/  @!PT LDS RZ, [RZ] ;  /* 0x00000000fffff984 */ /* 0x000fe20000000800 */
[----:B------:R-:W-:Y:S01]  /*3070*/  @!PT LDS RZ, [RZ] ;  /* 0x00000000fffff984 */ /* 0x000fe20000000800 */
[----:B------:R1:W-:Y:S01]  /*3080*/  @!P3 LDGSTS.E.BYPASS.LTC128B.128 [R0+0x9000], desc[UR6][R12.64] ;  /* 0x090000000c00bfae */ /* 0x0003e2000b901d46 */
[----:B--2---:R-:W-:-:S13]  /*3090*/  ISETP.GE.AND P2, PT, R10, UR9, PT ;  /* 0x000000090a007c0c */ /* 0x004fda000bf46270 */
[----:B------:R-:W2:Y:S01]  /*30a0*/  @!P2 LDC.64 R10, c[0x0][0x218] ;  /* 0x00008600ff0aab82 */ /* 0x000ea20000000a00 */
[----:B------:R1:W-:Y:S01]  /*30b0*/  @P2 STS.128 [R0+0xb000], RZ ;  /* 0x00b000ff00002388 */ /* 0x0003e20000000c00 */
[----:B--2---:R-:W-:-:S04]  /*30c0*/  @!P2 LEA R10, P1, R4, R10, 0x1 ;  /* 0x0000000a040aa211 */ /* 0x004fc800078208ff */
[----:B------:R-:W-:Y:S02]  /*30d0*/  @!P2 LEA.HI.X R11, R4, R11, R3, 0x1, P1 ;  /* 0x0000000b040ba211 */ /* 0x000fe400008f0c03 */
[----:B----4-:R-:W-:-:S03]  /*30e0*/  ISETP.GE.AND P1, PT, R23, UR9, PT ;  /* 0x0000000917007c0c */ /* 0x010fc6000bf26270 */
[----:B------:R-:W-:Y:S01]  /*30f0*/  @!PT LDS RZ, [RZ] ;  /* 0x00000000fffff984 */ /* 0x000fe20000000800 */
[----:B------:R-:W-:Y:S01]  /*3100*/  @!PT LDS RZ, [RZ] ;  /* 0x00000000fffff984 */ /* 0x000fe20000000800 */
[----:B------:R-:W-:Y:S01]  /*3110*/  @!PT LDS RZ, [RZ] ;  /* 0x00000000fffff984 */ /* 0x000fe20000000800 */
[----:B------:R1:W-:Y:S10]  /*3120*/  @!P2 LDGSTS.E.BYPASS.LTC128B.128 [R0+0xb000], desc[UR6][R10.64+0x40] ;  /* 0x0b0000400a00afae */ /* 0x0003f4000b901d46 */
[----:B------:R1:W-:Y:S01]  /*3130*/  @P1 STS.128 [R0+0xd000], RZ ;  /* 0x00d000ff00001388 */ /* 0x0003e20000000c00 */
[----:B------:R-:W-:Y:S05]  /*3140*/  @P1 BRA `(.L_x_47) ;  /* 0x00000000001c1947 */ /* 0x000fea0003800000 */
[----:B------:R-:W-:Y:S02]  /*3150*/  ULDC.64 UR16, c[0x0][0x218] ;  /* 0x0000860000107ab9 */ /* 0x000fe40000000a00 */
[----:B-1----:R-:W-:-:S04]  /*3160*/  LEA R10, P1, R4, UR16, 0x1 ;  /* 0x00000010040a7c11 */ /* 0x002fc8000f8208ff */
[----:B------:R-:W-:-:S05]  /*3170*/  LEA.HI.X R11, R4, UR17, R3, 0x1, P1 ;  /* 0x00000011040b7c11 */ /* 0x000fca00088f0c03 */
[----:B------:R-:W-:Y:S01]  /*3180*/  @!PT LDS RZ, [RZ] ;  /* 0x00000000fffff984 */ /* 0x000fe20000000800 */
[----:B------:R-:W-:Y:S01]  /*3190*/  @!PT LDS RZ, [RZ] ;  /* 0x00000000fffff984 */ /* 0x000fe20000000800 */
[----:B------:R-:W-:Y:S01]  /*31a0*/  @!PT LDS RZ, [RZ] ;  /* 0x00000000fffff984 */ /* 0x000fe20000000800 */
[----:B------:R2:W-:Y:S04]  /*31b0*/  LDGSTS.E.BYPASS.LTC128B.128 [R0+0xd000], desc[UR6][R10.64+0x80] ;  /* 0x0d0000800a007fae */ /* 0x0005e8000b901d46 */
.L_x_47:
[----:B------:R-:W-:Y:S05]  /*31c0*/  BSYNC B0 ;  /* 0x0000000000007941 */ /* 0x000fea0003800000 */
.L_x_46:
[----:B------:R4:W-:Y:S01]  /*31d0*/  @P4 STS.128 [R0+0xa000], RZ ;  /* 0x00a000ff00004388 */ /* 0x0009e20000000c00 */
[----:B------:R-:W-:Y:S03]  /*31e0*/  BSSY B0, `(.L_x_48) ;  /* 0x000002a000007945 */ /* 0x000fe60003800000 */
[----:B------:R4:W-:Y:S04]  /*31f0*/  @P4 STS.128 [R0+0xc000], RZ ;  /* 0x00c000ff00004388 */ /* 0x0009e80000000c00 */
[----:B------:R4:W-:Y:S01]  /*3200*/  @P4 STS.128 [R0+0xe000], RZ ;  /* 0x00e000ff00004388 */ /* 0x0009e20000000c00 */
[----:B------:R-:W-:Y:S05]  /*3210*/  @P4 BRA `(.L_x_49) ;  /* 0x0000000000984947 */ /* 0x000fea0003800000 */
[----:B-1----:R-:W5:Y:S01]  /*3220*/  LDL R13, [R1+0x8] ;  /* 0x00000800010d7983 */ /* 0x002f620000100800 */
[----:B------:R-:W-:-:S03]  /*3230*/  ULDC UR9, c[0x0][0x2d0] ;  /* 0x0000b40000097ab9 */ /* 0x000fc60000000800 */
[----:B------:R-:W3:Y:S01]  /*3240*/  LDL R12, [R1+0xc] ;  /* 0x00000c00010c7983 */ /* 0x000ee20000100800 */
[----:B------:R-:W-:Y:S01]  /*3250*/  ISETP.GE.AND P1, PT, R250, UR9, PT ;  /* 0x00000009fa007c0c */ /* 0x000fe2000bf26270 */
[----:B------:R-:W-:Y:S01]  /*3260*/  IMAD.MOV.U32 R9, RZ, RZ, R14 ;  /* 0x000000ffff097224 */ /* 0x000fe200078e000e */
[----:B------:R-:W-:-:S05]  /*3270*/  IADD3 R3, P2, R22, 0x40, RZ ;  /* 0x0000004016037810 */ /* 0x000fca0007f5e0ff */
[----:B------:R-:W-:Y:S02]  /*3280*/  IMAD.X R4, RZ, RZ, R20, P2 ;  /* 0x000000ffff047224 */ /* 0x000fe400010e0614 */
[----:B------:R-:W-:-:S04]  /*3290*/  IMAD.WIDE.U32 R8, R3, UR22, R8 ;  /* 0x0000001603087c25 */ /* 0x000fc8000f8e0008 */
[----:B--2---:R-:W1:Y:S01]  /*32a0*/  @!P1 LDC.64 R10, c[0x0][0x218] ;  /* 0x00008600ff0a9b82 */ /* 0x004e620000000a00 */
[----:B------:R-:W-:Y:S01]  /*32b0*/  IMAD R4, R4, UR22, RZ ;  /* 0x0000001604047c24 */ /* 0x000fe2000f8e02ff */
[----:B------:R2:W-:Y:S03]  /*32c0*/  @P1 STS.128 [R0+0xa000], RZ ;  /* 0x00a000ff00001388 */ /* 0x0005e60000000c00 */
[----:B------:R-:W-:-:S04]  /*32d0*/  IMAD R3, R3, UR23, R4 ;  /* 0x0000001703037c24 */ /* 0x000fc8000f8e0204 */
[----:B------:R-:W-:Y:S01]  /*32e0*/  IMAD.IADD R3, R9, 0x1, R3 ;  /* 0x0000000109037824 */ /* 0x000fe200078e0203 */
[----:B-1----:R-:W-:-:S04]  /*32f0*/  @!P1 LEA R4, P2, R8, R10, 0x1 ;  /* 0x0000000a08049211 */ /* 0x002fc800078408ff */
[----:B------:R-:W-:-:S05]  /*3300*/  @!P1 LEA.HI.X R5, R8, R11, R3, 0x1, P2 ;  /* 0x0000000b08059211 */ /* 0x000fca00010f0c03 */
[----:B------:R-:W-:Y:S01]  /*3310*/  @!PT LDS RZ, [RZ] ;  /* 0x00000000fffff984 */ /* 0x000fe20000000800 */
[----:B------:R-:W-:Y:S01]  /*3320*/  @!PT LDS RZ, [RZ] ;  /* 0x00000000fffff984 */ /* 0x000fe20000000800 */
[----:B------:R-:W-:Y:S01]  /*3330*/  @!PT LDS RZ, [RZ] ;  /* 0x00000000fffff984 */ /* 0x000fe20000000800 */
[----:B------:R1:W-:Y:S01]  /*3340*/  @!P1 LDGSTS.E.BYPASS.LTC128B.128 [R0+0xa000], desc[UR6][R4.64] ;  /* 0x0a00000004009fae */ /* 0x0003e2000b901d46 */
[----:B-----5:R-:W-:-:S13]  /*3350*/  ISETP.GE.AND P2, PT, R13, UR9, PT ;  /* 0x000000090d007c0c */ /* 0x020fda000bf46270 */
[----:B------:R-:W1:Y:S01]  /*3360*/  @!P2 LDC.64 R10, c[0x0][0x218] ;  /* 0x00008600ff0aab82 */ /* 0x000e620000000a00 */
[----:B------:R2:W-:Y:S01]  /*3370*/  @P2 STS.128 [R0+0xc000], RZ ;  /* 0x00c000ff00002388 */ /* 0x0005e20000000c00 */
[----:B-1----:R-:W-:-:S04]  /*3380*/  @!P2 LEA R4, P1, R8, R10, 0x1 ;  /* 0x0000000a0804a211 */ /* 0x002fc800078208ff */
[----:B------:R-:W-:Y:S02]  /*3390*/  @!P2 LEA.HI.X R5, R8, R11, R3, 0x1, P1 ;  /* 0x0000000b0805a211 */ /* 0x000fe400008f0c03 */
[----:B---3--:R-:W-:-:S03]  /*33a0*/  ISETP.GE.AND P1, PT, R12, UR9, PT ;  /* 0x000000090c007c0c */ /* 0x008fc6000bf26270 */
[----:B------:R-:W-:Y:S01]  /*33b0*/  @!PT LDS RZ, [RZ] ;  /* 0x00000000fffff984 */ /* 0x000fe20000000800 */
[----:B------:R-:W-:Y:S01]  /*33c0*/  @!PT LDS RZ, [RZ] ;  /* 0x00000000fffff984 */ /* 0x000fe20000000800 */
[----:B------:R-:W-:Y:S01]  /*33d0*/  @!PT LDS RZ, [RZ] ;  /* 0x00000000fffff984 */ /* 0x000fe20000000800 */
[----:B------:R2:W-:Y:S10]  /*33e0*/  @!P2 LDGSTS.E.BYPASS.LTC128B.128 [R0+0xc000], desc[UR6][R4.64+0x40] ;  /* 0x0c0000400400afae */ /* 0x0005f4000b901d46 */
[----:B------:R2:W-:Y:S01]  /*33f0*/  @P1 STS.128 [R0+0xe000], RZ ;  /* 0x00e000ff00001388 */ /* 0x0005e20000000c00 */
[----:B------:R-:W-:Y:S05]  /*3400*/  @P1 BRA `(.L_x_49) ;  /* 0x00000000001c1947 */ /* 0x000fea0003800000 */
[----:B------:R-:W-:Y:S02]  /*3410*/  ULDC.64 UR16, c[0x0][0x218] ;  /* 0x0000860000107ab9 */ /* 0x000fe40000000a00 */
[----:B--2---:R-:W-:-:S04]  /*3420*/  LEA R4, P1, R8, UR16, 0x1 ;  /* 0x0000001008047c11 */ /* 0x004fc8000f8208ff */
[----:B------:R-:W-:-:S05]  /*3430*/  LEA.HI.X R5, R8, UR17, R3, 0x1, P1 ;  /* 0x0000001108057c11 */ /* 0x000fca00088f0c03 */
[----:B------:R-:W-:Y:S01]  /*3440*/  @!PT LDS RZ, [RZ] ;  /* 0x00000000fffff984 */ /* 0x000fe20000000800 */
[----:B------:R-:W-:Y:S01]  /*3450*/  @!PT LDS RZ, [RZ] ;  /* 0x00000000fffff984 */ /* 0x000fe20000000800 */
[----:B------:R-:W-:Y:S01]  /*3460*/  @!PT LDS RZ, [RZ] ;  /* 0x00000000fffff984 */ /* 0x000fe20000000800 */
[----:B------:R1:W-:Y:S04]  /*3470*/  LDGSTS.E.BYPASS.LTC128B.128 [R0+0xe000], desc[UR6][R4.64+0x80] ;  /* 0x0e00008004007fae */ /* 0x0003e8000b901d46 */
.L_x_49:
[----:B------:R-:W-:Y:S05]  /*3480*/  BSYNC B0 ;  /* 0x0000000000007941 */ /* 0x000fea0003800000 */
.L_x_48:
[----:B------:R-:W-:Y:S01]  /*3490*/  ISETP.NE.AND P2, PT, R15, RZ, PT ;  /* 0x000000ff0f00720c */ /* 0x000fe20003f45270 */
[----:B------:R-:W-:Y:S01]  /*34a0*/  IMAD.MOV.U32 R3, RZ, RZ, 0x7f800000 ;  /* 0x7f800000ff037424 */ /* 0x000fe200078e00ff */
[----:B------:R-:W-:Y:S01]  /*34b0*/  ISETP.NE.AND P1, PT, R18, RZ, PT ;  /* 0x000000ff1200720c */ /* 0x000fe20003f25270 */
[----:B-1234-:R-:W-:Y:S01]  /*34c0*/  IMAD.MOV.U32 R0, RZ, RZ, 0x7f800000 ;  /* 0x7f800000ff007424 */ /* 0x01efe200078e00ff */
[----:B------:R-:W0:Y:S01]  /*34d0*/  LDGDEPBAR ;  /* 0x00000000000079af */ /* 0x000e220000000000 */
[----:B------:R-:W-:Y:S02]  /*34e0*/  IMAD.MOV.U32 R252, RZ, RZ, 0x7f800000 ;  /* 0x7f800000fffc7424 */ /* 0x000fe400078e00ff */
[----:B------:R-:W-:Y:S02]  /*34f0*/  IMAD.MOV.U32 R249, RZ, RZ, 0x7f800000 ;  /* 0x7f800000fff97424 */ /* 0x000fe400078e00ff */
[----:B------:R-:W-:Y:S02]  /*3500*/  VIADD R4, R230, 0x1800 ;  /* 0x00001800e6047836 */ /* 0x000fe40000000000 */
[----:B------:R-:W-:Y:S01]  /*3510*/  IMAD.SHL.U32 R5, R21, 0x4, RZ ;  /* 0x0000000415057824 */ /* 0x000fe200078e00ff */
[----:B------:R-:W5:Y:S01]  /*3520*/  @!P5 LDG.E R252, desc[UR6][R16.64] ;  /* 0x0000000610fcd981 */ /* 0x000f62000c1e1900 */
[----:B------:R-:W-:-:S02]  /*3530*/  USHF.L.U32 UR16, UR29, 0x4, URZ ;  /* 0x000000041d107899 */ /* 0x000fc4000800063f */
[----:B------:R-:W-:Y:S01]  /*3540*/  USHF.L.U32 UR15, UR29, 0x3, URZ ;  /* 0x000000031d0f7899 */ /* 0x000fe2000800063f */
[----:B------:R-:W2:Y:S01]  /*3550*/  @!P2 LDG.E R3, desc[UR6][R6.64] ;  /* 0x000000060603a981 */ /* 0x000ea2000c1e1900 */
[----:B------:R-:W-:Y:S01]  /*3560*/  UIADD3 UR10, UR25, 0x80, URZ ;  /* 0x00000080190a7890 */ /* 0x000fe2000fffe03f */
[----:B------:R-:W-:Y:S01]  /*3570*/  IMAD.MOV.U32 R242, RZ, RZ, R231 ;  /* 0x000000fffff27224 */ /* 0x000fe200078e00e7 */
[----:B------:R-:W-:Y:S01]  /*3580*/  CS2R R126, SRZ ;  /* 0x00000000007e7805 */ /* 0x000fe2000001ff00 */
[----:B------:R-:W3:Y:S01]  /*3590*/  @!P1 LDG.E R0, desc[UR6][R6.64+0x20] ;  /* 0x0000200606009981 */ /* 0x000ee2000c1e1900 */
[----:B------:R-:W-:Y:S01]  /*35a0*/  IMAD.SHL.U32 R221, R230, 0x2, RZ ;  /* 0x00000002e6dd7824 */ /* 0x000fe200078e00ff */
[----:B------:R-:W-:Y:S02]  /*35b0*/  CS2R R124, SRZ ;  /* 0x00000000007c7805 */ /* 0x000fe4000001ff00 */
[----:B------:R-:W-:Y:S01]  /*35c0*/  CS2R R130, SRZ ;  /* 0x0000000000827805 */ /* 0x000fe2000001ff00 */
[----:B------:R1:W5:Y:S01]  /*35d0*/  @!P6 LDG.E R249, desc[UR6][R6.64+0x80] ;  /* 0x0000800606f9e981 */ /* 0x000362000c1e1900 */
[----:B------:R-:W-:-:S02]  /*35e0*/  CS2R R128, SRZ ;  /* 0x0000000000807805 */ /* 0x000fc4000001ff00 */
[----:B------:R-:W-:Y:S02]  /*35f0*/  CS2R R122, SRZ ;  /* 0x00000000007a7805 */ /* 0x000fe4000001ff00 */
[----:B------:R-:W-:Y:S01]  /*3600*/  CS2R R120, SRZ ;  /* 0x0000000000787805 */ /* 0x000fe2000001ff00 */
[----:B------:R-:W-:-:S04]  /*3610*/  DEPBAR.LE SB0, 0x1 ;  /* 0x000080400000791a */ /* 0x000fc80000000000 */
[----:B------:R-:W-:Y:S01]  /*3620*/  BAR.SYNC.DEFER_BLOCKING 0x0 ;  /* 0x0000000000007b1d */ /* 0x000fe20000010000 */
[----:B------:R-:W-:Y:S02]  /*3630*/  SEL R220, R4, R230, !P0 ;  /* 0x000000e604dc7207 */ /* 0x000fe40004000000 */
        /* <DEDUP_REMOVED lines=15> */
[----:B-1----:R-:W-:Y:S01]  /*3730*/  IMAD R6, RZ, RZ, -UR18 ;  /* 0x80000012ff067e24 */ /* 0x002fe2000f8e02ff */
[----:B------:R-:W-:Y:S02]  /*3740*/  CS2R R88, SRZ ;  /* 0x0000000000587805 */ /* 0x000fe4000001ff00 */
[----:B------:R-:W-:-:S02]  /*3750*/  CS2R R86, SRZ ;  /* 0x0000000000567805 */ /* 0x000fc4000001ff00 */
[----:B------:R-:W-:Y:S02]  /*3760*/  CS2R R84, SRZ ;  /* 0x0000000000547805 */ /* 0x000fe4000001ff00 */
[----:B------:R-:W-:Y:S02]  /*3770*/  CS2R R78, SRZ ;  /* 0x00000000004e7805 */ /* 0x000fe4000001ff00 */
[----:B------:R-:W-:Y:S02]  /*3780*/  CS2R R76, SRZ ;  /* 0x00000000004c7805 */ /* 0x000fe4000001ff00 */
[----:B------:R-:W-:Y:S01]  /*3790*/  CS2R R82, SRZ ;  /* 0x0000000000527805 */ /* 0x000fe2000001ff00 */
[----:B------:R-:W1:Y:S01]  /*37a0*/  LDSM.16.M88.4 R172, [R222+0xf000] ;  /* 0x00f00000deac783b */ /* 0x000e620000000200 */
[----:B------:R-:W-:Y:S02]  /*37b0*/  CS2R R80, SRZ ;  /* 0x0000000000507805 */ /* 0x000fe4000001ff00 */
[----:B------:R-:W-:-:S02]  /*37c0*/  CS2R R74, SRZ ;  /* 0x00000000004a7805 */ /* 0x000fc4000001ff00 */
[----:B------:R-:W-:Y:S01]  /*37d0*/  CS2R R72, SRZ ;  /* 0x0000000000487805 */ /* 0x000fe2000001ff00 */
[----:B------:R-:W4:Y:S01]  /*37e0*/  LDSM.16.M88.4 R176, [R222+0xf400] ;  /* 0x00f40000deb0783b */ /* 0x000f220000000200 */
[----:B------:R-:W-:Y:S02]  /*37f0*/  CS2R R70, SRZ ;  /* 0x0000000000467805 */ /* 0x000fe4000001ff00 */
[----:B------:R-:W-:Y:S02]  /*3800*/  CS2R R68, SRZ ;  /* 0x0000000000447805 */ /* 0x000fe4000001ff00 */
[----:B------:R-:W-:Y:S01]  /*3810*/  CS2R R62, SRZ ;  /* 0x00000000003e7805 */ /* 0x000fe2000001ff00 */
[----:B------:R-:W1:Y:S01]  /*3820*/  LDSM.16.M88.4 R180, [R223+0xf000] ;  /* 0x00f00000dfb4783b */ /* 0x000e620000000200 */
[----:B------:R-:W-:Y:S02]  /*3830*/  CS2R R60, SRZ ;  /* 0x00000000003c7805 */ /* 0x000fe4000001ff00 */
[----:B------:R-:W-:-:S02]  /*3840*/  CS2R R66, SRZ ;  /* 0x0000000000427805 */ /* 0x000fc4000001ff00 */
[----:B------:R-:W-:Y:S01]  /*3850*/  CS2R R64, SRZ ;  /* 0x0000000000407805 */ /* 0x000fe2000001ff00 */
[----:B------:R-:W1:Y:S01]  /*3860*/  LDSM.16.M88.4 R184, [R223+0xf400] ;  /* 0x00f40000dfb8783b */ /* 0x000e620000000200 */
        /* <DEDUP_REMOVED lines=16> */
[----:B------:R-:W-:Y:S02]  /*3970*/  UIMAD UR33, UR29, 0x18, URZ ;  /* 0x000000181d2178a4 */ /* 0x000fe4000f8e023f */
[----:B------:R-:W-:Y:S01]  /*3980*/  USHF.L.U32 UR32, UR29, 0x5, URZ ;  /* 0x000000051d207899 */ /* 0x000fe2000800063f */
[----:B------:R-:W1:Y:S01]  /*3990*/  LDSM.16.M88.4 R204, [R222+0x13000] ;  /* 0x01300000decc783b */ /* 0x000e620000000200 */
[----:B------:R-:W-:Y:S02]  /*39a0*/  UIMAD UR31, UR29, 0x28, URZ ;  /* 0x000000281d1f78a4 */ /* 0x000fe4000f8e023f */
[----:B------:R-:W-:Y:S01]  /*39b0*/  UIMAD UR30, UR29, 0x30, URZ ;  /* 0x000000301d1e78a4 */ /* 0x000fe2000f8e023f */
[----:B------:R-:W1:Y:S01]  /*39c0*/  LDSM.16.M88.4 R208, [R222+0x13400] ;  /* 0x01340000ded0783b */ /* 0x000e620000000200 */
[----:B------:R-:W-:-:S03]  /*39d0*/  ULDC UR34, c[0x0][0x2d0] ;  /* 0x0000b40000227ab9 */ /* 0x000fc60000000800 */
[----:B------:R-:W1:Y:S04]  /*39e0*/  LDSM.16.M88.4 R212, [R223+0x13000] ;  /* 0x01300000dfd4783b */ /* 0x000e680000000200 */
[----:B------:R-:W1:Y:S01]  /*39f0*/  LDSM.16.M88.4 R216, [R223+0x13400] ;  /* 0x01340000dfd8783b */ /* 0x000e620000000200 */
[----:B------:R-:W-:Y:S02]  /*3a00*/  UIADD3 UR9, UR16, 0x20, URZ ;  /* 0x0000002010097890 */ /* 0x000fe4000fffe03f */
[----:B------:R-:W-:Y:S02]  /*3a10*/  UIADD3 UR21, UR16, 0x40, URZ ;  /* 0x0000004010157890 */ /* 0x000fe4000fffe03f */
[----:B------:R-:W-:Y:S02]  /*3a20*/  UIADD3 UR25, UR16, 0x20, URZ ;  /* 0x0000002010197890 */ /* 0x000fe4000fffe03f */
[----:B------:R-:W-:-:S02]  /*3a30*/  UIADD3 UR9, UR15, UR9, URZ ;  /* 0x000000090f097290 */ /* 0x000fc4000fffe03f */
[----:B------:R-:W-:Y:S02]  /*3a40*/  UIADD3 UR20, UR15, UR21, URZ ;  /* 0x000000150f147290 */ /* 0x000fe4000fffe03f */
[----:B------:R-:W-:Y:S02]  /*3a50*/  UIADD3 UR24, UR15, UR25, URZ ;  /* 0x000000190f187290 */ /* 0x000fe4000fffe03f */
[----:B------:R-:W-:Y:S02]  /*3a60*/  UIADD3 UR9, UR15, UR9, URZ ;  /* 0x000000090f097290 */ /* 0x000fe4000fffe03f */
[----:B------:R-:W-:Y:S02]  /*3a70*/  UIADD3 UR19, UR15, UR20, URZ ;  /* 0x000000140f137290 */ /* 0x000fe4000fffe03f */
[----:B------:R-:W-:Y:S02]  /*3a80*/  UIADD3 UR23, UR15, UR24, URZ ;  /* 0x000000180f177290 */ /* 0x000fe4000fffe03f */
[----:B------:R-:W-:-:S02]  /*3a90*/  UIADD3 UR9, UR15, UR9, URZ ;  /* 0x000000090f097290 */ /* 0x000fc4000fffe03f */
[----:B------:R-:W-:Y:S01]  /*3aa0*/  UIADD3 UR18, UR15, UR19, URZ ;  /* 0x000000130f127290 */ /* 0x000fe2000fffe03f */
[----:B------:R-:W-:Y:S01]  /*3ab0*/  LEA R220, R220, UR4, 0x1 ;  /* 0x00000004dcdc7c11 */ /* 0x000fe2000f8e08ff */
[----:B------:R-:W-:Y:S02]  /*3ac0*/  UIADD3 UR22, UR15, UR23, URZ ;  /* 0x000000170f167290 */ /* 0x000fe4000fffe03f */
[----:B------:R-:W-:Y:S02]  /*3ad0*/  UIADD3 UR9, UR15, UR9, URZ ;  /* 0x000000090f097290 */ /* 0x000fe4000fffe03f */
[----:B------:R-:W-:Y:S02]  /*3ae0*/  UIADD3 UR17, UR15, UR18, URZ ;  /* 0x000000120f117290 */ /* 0x000fe4000fffe03f */
[----:B------:R-:W-:Y:S02]  /*3af0*/  UISETP.GE.AND UP0, UPT, UR10, UR5, UPT ;  /* 0x000000050a00728c */ /* 0x000fe4000bf06270 */
[----:B------:R-:W-:-:S02]  /*3b00*/  UIMAD UR29, UR29, 0x38, URZ ;  /* 0x000000381d1d78a4 */ /* 0x000fc4000f8e023f */
[----:B------:R-:W-:Y:S02]  /*3b10*/  UIADD3 UR27, UR15, UR22, URZ ;  /* 0x000000160f1b7290 */ /* 0x000fe4000fffe03f */
[----:B------:R-:W-:Y:S02]  /*3b20*/  UIADD3 UR28, UR15, UR9, URZ ;  /* 0x000000090f1c7290 */ /* 0x000fe4000fffe03f */
[----:B------:R-:W-:Y:S01]  /*3b30*/  UIADD3 UR26, UR15, UR17, URZ ;  /* 0x000000110f1a7290 */ /* 0x000fe2000fffe03f */
[----:B------:R-:W-:Y:S01]  /*3b40*/  ULDC UR10, c[0x0][0x2ec] ;  /* 0x0000bb00000a7ab9 */ /* 0x000fe20000000800 */
[----:B--2---:R2:W-:Y:S04]  /*3b50*/  STL [R1], R3 ;  /* 0x0000000301007387 */ /* 0x0045e80000100800 */
[----:B---3--:R3:W-:Y:S04]  /*3b60*/  STL [R1+0x4], R0 ;  /* 0x0000040001007387 */ /* 0x0087e80000100800 */
[----:B------:R-:W-:Y:S04]  /*3b70*/  STL [R1+0x10], R6 ;  /* 0x0000100601007387 */ /* 0x000fe80000100800 */
[----:B------:R4:W-:Y:S01]  /*3b80*/  STL [R1+0x2c], R5 ;  /* 0x00002c0501007387 */ /* 0x0009e20000100800 */
[----:B--2---:R-:W-:-:S02]  /*3b90*/  VIADD R3, R229, 0x1800 ;  /* 0x00001800e5037836 */ /* 0x004fc40000000000 */
[----:B---3--:R-:W-:-:S03]  /*3ba0*/  VIADD R0, R21, 0xffffffc0 ;  /* 0xffffffc015007836 */ /* 0x008fc60000000000 */
[----:B------:R-:W-:Y:S02]  /*3bb0*/  SEL R4, R3, R229, !P0 ;  /* 0x000000e503047207 */ /* 0x000fe40004000000 */
[----:B------:R-:W-:Y:S02]  /*3bc0*/  SHF.R.S32.HI R3, RZ, 0x1f, R0 ;  /* 0x0000001fff037819 */ /* 0x000fe40000011400 */
[----:B----4-:R-:W-:Y:S02]  /*3bd0*/  SHF.L.U64.HI R5, R21, 0x2, R19 ;  /* 0x0000000215057819 */ /* 0x010fe40000010213 */
[C---:B------:R-:W-:Y:S01]  /*3be0*/  SHF.L.U64.HI R3, R0.reuse, 0x2, R3 ;  /* 0x0000000200037819 */ /* 0x040fe20000010203 */
[----:B------:R-:W-:Y:S02]  /*3bf0*/  IMAD.SHL.U32 R0, R0, 0x4, RZ ;  /* 0x0000000400007824 */ /* 0x000fe400078e00ff */
[----:B------:R-:W-:Y:S04]  /*3c00*/  STL [R1+0x28], R5 ;  /* 0x0000280501007387 */ /* 0x000fe80000100800 */
[----:B------:R2:W-:Y:S04]  /*3c10*/  STL [R1+0x24], R3 ;  /* 0x0000240301007387 */ /* 0x0005e80000100800 */
[----:B------:R3:W-:Y:S01]  /*3c20*/  STL [R1+0x20], R0 ;  /* 0x0000200001007387 */ /* 0x0007e20000100800 */
[----:B-12---:R-:W-:-:S07]  /*3c30*/  LEA R3, R4, UR4, 0x1 ;  /* 0x0000000404037c11 */ /* 0x006fce000f8e08ff */
.L_x_52:
[----:B------:R-:W0:Y:S01]  /*3c40*/  LDGDEPBAR ;  /* 0x00000000000079af */ /* 0x000e220000000000 */
[----:B---3--:R-:W-:Y:S01]  /*3c50*/  IMAD.IADD R0, R228, 0x1, R220 ;  /* 0x00000001e4007824 */ /* 0x008fe200078e02dc */
[----:B------:R-:W-:Y:S01]  /*3c60*/  PLOP3.LUT P0, PT, PT, PT, UP0, 0x80, 0x0 ;  /* 0x000000000000781c */ /* 0x000fe20003f0f008 */
[----:B------:R-:W-:Y:S05]  /*3c70*/  UISETP.GE.AND UP3, UPT, UR8, 0x1, UPT ;  /* 0x000000010800788c */ /* 0x000fea000bf66270 */
[----:B------:R-:W2:Y:S01]  /*3c80*/  LDL R245, [R1+0x30] ;  /* 0x0000300001f57983 */ /* 0x000ea20000100800 */
[----:B------:R-:W-:Y:S02]  /*3c90*/  PLOP3.LUT P5, PT, PT, PT, UP0, 0x80, 0x0 ;  /* 0x000000000000781c */ /* 0x000fe40003faf008 */
[----:B------:R-:W-:Y:S01]  /*3ca0*/  PLOP3.LUT P2, PT, PT, PT, UP0, 0x80, 0x0 ;  /* 0x000000000000781c */ /* 0x000fe20003f4f008 */
[----:B------:R-:W3:Y:S01]  /*3cb0*/  LDL R244, [R1] ;  /* 0x0000000001f47983 */ /* 0x000ee20000100800 */
[----:B------:R-:W-:Y:S02]  /*3cc0*/  PLOP3.LUT P1, PT, PT, PT, UP0, 0x80, 0x0 ;  /* 0x000000000000781c */ /* 0x000fe40003f2f008 */
[----:B------:R-:W-:Y:S01]  /*3cd0*/  PLOP3.LUT P6, PT, PT, PT, UP0, 0x80, 0x0 ;  /* 0x000000000000781c */ /* 0x000fe20003fcf008 */
[----:B------:R-:W4:Y:S01]  /*3ce0*/  LDL R243, [R1+0x4] ;  /* 0x0000040001f37983 */ /* 0x000f220000100800 */
[----:B------:R-:W-:Y:S01]  /*3cf0*/  PLOP3.LUT P4, PT, PT, PT, UP0, 0x80, 0x0 ;  /* 0x000000000000781c */ /* 0x000fe20003f8f008 */
[----:B------:R-:W-:Y:S04]  /*3d00*/  DEPBAR.LE SB0, 0x0 ;  /* 0x000080000000791a */ /* 0x000fe80000000000 */
[----:B------:R-:W-:Y:S06]  /*3d10*/  BAR.SYNC.DEFER_BLOCKING 0x0 ;  /* 0x0000000000007b1d */ /* 0x000fec0000010000 */
[----:B------:R-:W-:Y:S08]  /*3d20*/  LDSM.16.M88.4 R32, [R220] ;  /* 0x00000000dc20783b */ /* 0x000ff00000000200 */
[----:B------:R-:W1:Y:S08]  /*3d30*/  LDSM.16.M88.4 R16, [R222+0x9000] ;  /* 0x00900000de10783b */ /* 0x000e700000000200 */
[----:B------:R-:W1:Y:S08]  /*3d40*/  LDSM.16.M88.4 R28, [R220+0x800] ;  /* 0x00080000dc1c783b */ /* 0x000e700000000200 */
[----:B------:R-:W1:Y:S08]  /*3d50*/  LDSM.16.M88.4 R132, [R222+0x9400] ;  /* 0x00940000de84783b */ /* 0x000e700000000200 */
[----:B------:R-:W-:Y:S08]  /*3d60*/  LDSM.16.M88.4 R136, [R0] ;  /* 0x000000000088783b */ /* 0x000ff00000000200 */
[----:B------:R-:W1:Y:S02]  /*3d70*/  LDSM.16.M88.4 R140, [R223+0x9000] ;  /* 0x00900000df8c783b */ /* 0x000e640000000200 */
[-C--:B-1----:R-:W-:Y:S06]  /*3d80*/  HMMA.16816.F32 R4, R32, R16.reuse, RZ ;  /* 0x000000102004723c */ /* 0x082fec00000018ff */
[----:B------:R-:W1:Y:S01]  /*3d90*/  LDSM.16.M88.4 R144, [R0+0x800] ;  /* 0x000800000090783b */ /* 0x000e620000000200 */
[C---:B------:R-:W-:Y:S07]  /*3da0*/  HMMA.16816.F32 R8, R28.reuse, R16, RZ ;  /* 0x000000101c08723c */ /* 0x040fee00000018ff */
[----:B------:R-:W1:Y:S01]  /*3db0*/  LDSM.16.M88.4 R148, [R223+0x9400] ;  /* 0x00940000df94783b */ /* 0x000e620000000200 */
[-C--:B------:R-:W-:Y:S07]  /*3dc0*/  HMMA.16816.F32 R12, R28, R18.reuse, RZ ;  /* 0x000000121c0c723c */ /* 0x080fee00000018ff */
[----:B------:R-:W-:Y:S01]  /*3dd0*/  LDSM.16.M88.4 R152, [R220+0x1000] ;  /* 0x00100000dc98783b */ /* 0x000fe20000000200 */
[C---:B------:R-:W-:Y:S07]  /*3de0*/  HMMA.16816.F32 R16, R32.reuse, R18, RZ ;  /* 0x000000122010723c */ /* 0x040fee00000018ff */
[----:B------:R-:W1:Y:S01]  /*3df0*/  LDSM.16.M88.4 R156, [R222+0xb000] ;  /* 0x00b00000de9c783b */ /* 0x000e620000000200 */
[-C--:B------:R-:W-:Y:S06]  /*3e00*/  HMMA.16816.F32 R20, R32, R132.reuse, RZ ;  /* 0x000000842014723c */ /* 0x080fec00000018ff */
[C---:B------:R-:W-:Y:S01]  /*3e10*/  HMMA.16816.F32 R24, R28.reuse, R132, RZ ;  /* 0x000000841c18723c */ /* 0x040fe200000018ff */
[----:B------:R-:W1:Y:S05]  /*3e20*/  LDSM.16.M88.4 R160, [R220+0x1800] ;  /* 0x00180000dca0783b */ /* 0x000e6a0000000200 */
[-C--:B------:R-:W-:Y:S03]  /*3e30*/  HMMA.16816.F32 R28, R28, R134.reuse, RZ ;  /* 0x000000861c1c723c */ /* 0x080fe600000018ff */
[----:B-----5:R-:W-:Y:S03]  /*3e40*/  LDSM.16.M88.4 R164, [R0+0x1000] ;  /* 0x0010000000a4783b */ /* 0x020fe60000000200 */
[----:B------:R-:W-:Y:S05]  /*3e50*/  HMMA.16816.F32 R32, R32, R134, RZ ;  /* 0x000000862020723c */ /* 0x000fea00000018ff */
[----:B------:R-:W1:Y:S01]  /*3e60*/  LDSM.16.M88.4 R132, [R222+0xb400] ;  /* 0x00b40000de84783b */ /* 0x000e620000000200 */
[-C--:B------:R-:W-:Y:S06]  /*3e70*/  HMMA.16816.F32 R4, R136, R140.reuse, R4 ;  /* 0x0000008c8804723c */ /* 0x080fec0000001804 */
[C---:B-1----:R-:W-:Y:S01]  /*3e80*/  HMMA.16816.F32 R8, R144.reuse, R140, R8 ;  /* 0x0000008c9008723c */ /* 0x042fe20000001808 */
[----:B------:R-:W1:Y:S05]  /*3e90*/  LDSM.16.M88.4 R168, [R223+0xb000] ;  /* 0x00b00000dfa8783b */ /* 0x000e6a0000000200 */
        /* <DEDUP_REMOVED lines=8> */
[----:B------:R-:W1:Y:S03]  /*3f20*/  LDSM.16.M88.4 R136, [R0+0x1800] ;  /* 0x001800000088783b */ /* 0x000e660000000200 */
[-C--:B------:R-:W-:Y:S05]  /*3f30*/  HMMA.16816.F32 R4, R152, R156.reuse, R4 ;  /* 0x0000009c9804723c */ /* 0x080fea0000001804 */
[----:B------:R-:W1:Y:S01]  /*3f40*/  LDSM.16.M88.4 R148, [R222+0xd000] ;  /* 0x00d00000de94783b */ /* 0x000e620000000200 */
[C---:B------:R-:W-:Y:S06]  /*3f50*/  HMMA.16816.F32 R8, R160.reuse, R156, R8 ;  /* 0x0000009ca008723c */ /* 0x040fec0000001808 */
        /* <DEDUP_REMOVED lines=8> */
[----:B------:R-:W2:Y:S03]  /*3fe0*/  LDSM.16.M88.4 R132, [R220+0x2800] ;  /* 0x00280000dc84783b */ /* 0x000ea60000000200 */
[-C--:B-1----:R-:W-:Y:S05]  /*3ff0*/  HMMA.16816.F32 R4, R164, R168.reuse, R4 ;  /* 0x000000a8a404723c */ /* 0x082fea0000001804 */
[----:B------:R-:W1:Y:S01]  /*4000*/  LDSM.16.M88.4 R152, [R222+0xd400] ;  /* 0x00d40000de98783b */ /* 0x000e620000000200 */
[C---:B------:R-:W-:Y:S06]  /*4010*/  HMMA.16816.F32 R8, R136.reuse, R168, R8 ;  /* 0x000000a88808723c */ /* 0x040fec0000001808 */
[-C--:B------:R-:W-:Y:S06]  /*4020*/  HMMA.16816.F32 R12, R136, R170.reuse, R12 ;  /* 0x000000aa880c723c */ /* 0x080fec000000180c */
[C---:B------:R-:W-:Y:S06]  /*4030*/  HMMA.16816.F32 R16, R164.reuse, R170, R16 ;  /* 0x000000aaa410723c */ /* 0x040fec0000001810 */
[-C--:B------:R-:W-:Y:S06]  /*4040*/  HMMA.16816.F32 R20, R164, R140.reuse, R20 ;  /* 0x0000008ca414723c */ /* 0x080fec0000001814 */
[C---:B------:R-:W-:Y:S01]  /*4050*/  HMMA.16816.F32 R24, R136.reuse, R140, R24 ;  /* 0x0000008c8818723c */ /* 0x040fe20000001818 */
[----:B------:R-:W4:Y:S04]  /*4060*/  LDL R141, [R1+0x2c] ;  /* 0x00002c00018d7983 */ /* 0x000f280000100800 */
[----:B------:R-:W4:Y:S01]  /*4070*/  LDL R140, [R1+0x28] ;  /* 0x00002800018c7983 */ /* 0x000f220000100800 */
[-C--:B------:R-:W-:Y:S03]  /*4080*/  HMMA.16816.F32 R28, R136, R142.reuse, R28 ;  /* 0x0000008e881c723c */ /* 0x080fe6000000181c */
[----:B------:R-:W1:Y:S03]  /*4090*/  LDSM.16.M88.4 R136, [R0+0x2800] ;  /* 0x002800000088783b */ /* 0x000e660000000200 */
[----:B------:R-:W-:Y:S06]  /*40a0*/  HMMA.16816.F32 R32, R164, R142, R32 ;  /* 0x0000008ea420723c */ /* 0x000fec0000001820 */
[-C--:B------:R-:W-:Y:S06]  /*40b0*/  HMMA.16816.F32 R4, R144, R148.reuse, R4 ;  /* 0x000000949004723c */ /* 0x080fec0000001804 */
[C---:B--2---:R-:W-:Y:S06]  /*40c0*/  HMMA.16816.F32 R8, R132.reuse, R148, R8 ;  /* 0x000000948408723c */ /* 0x044fec0000001808 */
[-C--:B------:R-:W-:Y:S03]  /*40d0*/  HMMA.16816.F32 R12, R132, R150.reuse, R12 ;  /* 0x00000096840c723c */ /* 0x080fe6000000180c */
[----:B---3--:R-:W-:Y:S03]  /*40e0*/  FSETP.NEU.FTZ.AND P3, PT, R244, -INF , PT ;  /* 0xff800000f400780b */ /* 0x008fe60003f7d000 */
[C---:B------:R-:W-:Y:S06]  /*40f0*/  HMMA.16816.F32 R16, R144.reuse, R150, R16 ;  /* 0x000000969010723c */ /* 0x040fec0000001810 */
[-C--:B-1----:R-:W-:Y:S06]  /*4100*/  HMMA.16816.F32 R20, R144, R152.reuse, R20 ;  /* 0x000000989014723c */ /* 0x082fec0000001814 */
[C---:B------:R-:W-:Y:S06]  /*4110*/  HMMA.16816.F32 R24, R132.reuse, R152, R24 ;  /* 0x000000988418723c */ /* 0x040fec0000001818 */
[-C--:B------:R-:W-:Y:S06]  /*4120*/  HMMA.16816.F32 R28, R132, R154.reuse, R28 ;  /* 0x0000009a841c723c */ /* 0x080fec000000181c */
[----:B------:R-:W-:Y:S01]  /*4130*/  HMMA.16816.F32 R32, R144, R154, R32 ;  /* 0x0000009a9020723c */ /* 0x000fe20000001820 */
[----:B------:R-:W-:Y:S04]  /*4140*/  IMAD.U32 R135, RZ, RZ, UR36 ;  /* 0x00000024ff877e24 */ /* 0x000fe8000f8e00ff */
[----:B------:R-:W-:Y:S01]  /*4150*/  @P0 IMAD R135, R135, 0x80, R245 ;  /* 0x0000008087870824 */ /* 0x000fe200078e02f5 */
[-C--:B------:R-:W-:Y:S01]  /*4160*/  HMMA.16816.F32 R4, R156, R160.reuse, R4 ;  /* 0x000000a09c04723c */ /* 0x080fe20000001804 */
[----:B------:R-:W-:Y:S04]  /*4170*/  PLOP3.LUT P0, PT, PT, PT, UP0, 0x80, 0x0 ;  /* 0x000000000000781c */ /* 0x000fe80003f0f008 */
[C---:B------:R-:W-:Y:S01]  /*4180*/  @P5 ISETP.GE.AND P5, PT, R135.reuse, UR5, PT ;  /* 0x0000000587005c0c */ /* 0x040fe2000bfa6270 */
[C---:B------:R-:W-:Y:S05]  /*4190*/  HMMA.16816.F32 R8, R136.reuse, R160, R8 ;  /* 0x000000a08808723c */ /* 0x040fea0000001808 */
[----:B------:R-:W-:Y:S01]  /*41a0*/  @P2 VIADD R0, R135, 0x1 ;  /* 0x0000000187002836 */ /* 0x000fe20000000000 */
[-C--:B------:R-:W-:Y:S03]  /*41b0*/  HMMA.16816.F32 R12, R136, R162.reuse, R12 ;  /* 0x000000a2880c723c */ /* 0x080fe6000000180c */
[C---:B----4-:R-:W-:Y:S02]  /*41c0*/  FSETP.NEU.FTZ.AND P2, PT, R243.reuse, -INF , PT ;  /* 0xff800000f300780b */ /* 0x050fe40003f5d000 */
[----:B------:R-:W-:Y:S01]  /*41d0*/  @P6 ISETP.GE.AND P6, PT, R0, UR5, PT ;  /* 0x0000000500006c0c */ /* 0x000fe2000bfc6270 */
[C---:B------:R-:W-:Y:S05]  /*41e0*/  HMMA.16816.F32 R16, R156.reuse, R162, R16 ;  /* 0x000000a29c10723c */ /* 0x040fea0000001810 */
[----:B------:R-:W-:Y:S01]  /*41f0*/  FMUL.FTZ R134, R244, 1.4426950216293334961 ;  /* 0x3fb8aa3bf4867820 */ /* 0x000fe20000410000 */
[----:B------:R-:W-:Y:S01]  /*4200*/  @P1 FSEL R4, R4, -INF , !P5 ;  /* 0xff80000004041808 */ /* 0x000fe20006800000 */
[----:B------:R-:W-:Y:S01]  /*4210*/  FMUL.FTZ R133, R243, 1.4426950216293334961 ;  /* 0x3fb8aa3bf3857820 */ /* 0x000fe20000410000 */
[----:B------:R-:W-:Y:S03]  /*4220*/  PLOP3.LUT P1, PT, PT, PT, UP0, 0x80, 0x0 ;  /* 0x000000000000781c */ /* 0x000fe60003f2f008 */
[----:B------:R-:W-:Y:S01]  /*4230*/  @P0 FSEL R5, R5, -INF , !P6 ;  /* 0xff80000005050808 */ /* 0x000fe20007000000 */
[----:B-----5:R-:W-:Y:S01]  /*4240*/  FMUL.FTZ R132, R249, 1.4426950216293334961 ;  /* 0x3fb8aa3bf9847820 */ /* 0x020fe20000410000 */
[----:B------:R-:W-:Y:S01]  /*4250*/  PLOP3.LUT P0, PT, PT, PT, UP0, 0x80, 0x0 ;  /* 0x000000000000781c */ /* 0x000fe20003f0f008 */
[----:B------:R-:W-:Y:S01]  /*4260*/  FMUL.FTZ R0, R252, 1.4426950216293334961 ;  /* 0x3fb8aa3bfc007820 */ /* 0x000fe20000410000 */
[----:B------:R-:W-:Y:S02]  /*4270*/  FSEL R134, R134, RZ, P3 ;  /* 0x000000ff86867208 */ /* 0x000fe40001800000 */
[----:B------:R-:W-:Y:S02]  /*4280*/  FSEL R133, R133, RZ, P2 ;  /* 0x000000ff85857208 */ /* 0x000fe40001000000 */
[----:B------:R-:W-:Y:S01]  /*4290*/  FSETP.NEU.FTZ.AND P2, PT, R249, -INF , PT ;  /* 0xff800000f900780b */ /* 0x000fe20003f5d000 */
[--C-:B------:R-:W-:Y:S01]  /*42a0*/  FFMA.FTZ R4, R4, UR10, -R134.reuse ;  /* 0x0000000a04047c23 */ /* 0x100fe20008010886 */
[----:B------:R-:W-:Y:S01]  /*42b0*/  @P1 FSEL R6, R6, -INF , !P5 ;  /* 0xff80000006061808 */ /* 0x000fe20006800000 */
[----:B------:R-:W-:Y:S01]  /*42c0*/  FFMA.FTZ R5, R5, UR10, -R134 ;  /* 0x0000000a05057c23 */ /* 0x000fe20008010886 */
[----:B------:R-:W-:Y:S01]  /*42d0*/  PLOP3.LUT P1, PT, PT, PT, UP0, 0x80, 0x0 ;  /* 0x000000000000781c */ /* 0x000fe20003f2f008 */
[----:B------:R-:W-:Y:S01]  /*42e0*/  MUFU.EX2 R244, R4 ;  /* 0x0000000400f47308 */ /* 0x000fe20000000800 */
[----:B------:R-:W-:Y:S01]  /*42f0*/  FSEL R132, R132, RZ, P2 ;  /* 0x000000ff84847208 */ /* 0x000fe20001000000 */
[--C-:B------:R-:W-:Y:S01]  /*4300*/  FFMA.FTZ R6, R6, UR10, -R133.reuse ;  /* 0x0000000a06067c23 */ /* 0x100fe20008010885 */
[----:B------:R-:W-:Y:S02]  /*4310*/  @P0 FSEL R7, R7, -INF , !P6 ;  /* 0xff80000007070808 */ /* 0x000fe40007000000 */
[----:B------:R-:W-:Y:S02]  /*4320*/  PLOP3.LUT P0, PT, PT, PT, UP0, 0x80, 0x0 ;  /* 0x000000000000781c */ /* 0x000fe40003f0f008 */
[----:B------:R-:W-:Y:S01]  /*4330*/  FSETP.NEU.FTZ.AND P3, PT, R252, -INF , PT ;  /* 0xff800000fc00780b */ /* 0x000fe20003f7d000 */
[--C-:B------:R-:W-:Y:S02]  /*4340*/  FFMA.FTZ R7, R7, UR10, -R133.reuse ;  /* 0x0000000a07077c23 */ /* 0x100fe40008010885 */
[----:B------:R-:W1:Y:S01]  /*4350*/  MUFU.EX2 R170, R5 ;  /* 0x0000000500aa7308 */ /* 0x000e620000000800 */
[----:B------:R-:W-:Y:S02]  /*4360*/  PLOP3.LUT P2, PT, PT, PT, UP0, 0x80, 0x0 ;  /* 0x000000000000781c */ /* 0x000fe40003f4f008 */
[----:B------:R-:W-:Y:S02]  /*4370*/  @P1 FSEL R8, R8, -INF , !P5 ;  /* 0xff80000008081808 */ /* 0x000fe40006800000 */
[----:B------:R-:W-:Y:S02]  /*4380*/  FSEL R0, R0, RZ, P3 ;  /* 0x000000ff00007208 */ /* 0x000fe40001800000 */
[----:B------:R-:W-:Y:S03]  /*4390*/  PLOP3.LUT P1, PT, PT, PT, UP0, 0x80, 0x0 ;  /* 0x000000000000781c */ /* 0x000fe60003f2f008 */
[----:B------:R-:W-:Y:S01]  /*43a0*/  MUFU.EX2 R248, R6 ;  /* 0x0000000600f87308 */ /* 0x000fe20000000800 */
[--C-:B------:R-:W-:Y:S01]  /*43b0*/  FFMA.FTZ R8, R8, UR10, -R132.reuse ;  /* 0x0000000a08087c23 */ /* 0x100fe20008010884 */
[----:B------:R-:W-:Y:S02]  /*43c0*/  PLOP3.LUT P3, PT, PT, PT, UP0, 0x80, 0x0 ;  /* 0x000000000000781c */ /* 0x000fe40003f6f008 */
[----:B------:R-:W-:Y:S02]  /*43d0*/  @P0 FSEL R9, R9, -INF , !P6 ;  /* 0xff80000009090808 */ /* 0x000fe40007000000 */
[----:B------:R-:W-:Y:S04]  /*43e0*/  PLOP3.LUT P0, PT, PT, PT, UP0, 0x80, 0x0 ;  /* 0x000000000000781c */ /* 0x000fe80003f0f008 */
[----:B------:R2:W3:Y:S01]  /*43f0*/  MUFU.EX2 R247, R7 ;  /* 0x0000000700f77308 */ /* 0x0004e20000000800 */
[----:B------:R-:W-:Y:S01]  /*4400*/  @P2 FSEL R10, R10, -INF , !P5 ;  /* 0xff8000000a0a2808 */ /* 0x000fe20006800000 */
[----:B------:R-:W-:Y:S01]  /*4410*/  FFMA.FTZ R9, R9, UR10, -R132 ;  /* 0x0000000a09097c23 */ /* 0x000fe20008010884 */
[----:B------:R-:W-:Y:S02]  /*4420*/  PLOP3.LUT P2, PT, PT, PT, UP0, 0x80, 0x0 ;  /* 0x000000000000781c */ /* 0x000fe40003f4f008 */
[----:B------:R-:W-:Y:S01]  /*4430*/  PLOP3.LUT P5, PT, PT, PT, UP0, 0x80, 0x0 ;  /* 0x000000000000781c */ /* 0x000fe20003faf008 */
[--C-:B------:R-:W-:Y:S04]  /*4440*/  FFMA.FTZ R10, R10, UR10, -R0.reuse ;  /* 0x0000000a0a0a7c23 */ /* 0x100fe80008010800 */
[----:B------:R4:W-:Y:S01]  /*4450*/  MUFU.EX2 R164, R8 ;  /* 0x0000000800a47308 */ /* 0x0009e20000000800 */
[----:B------:R-:W-:Y:S02]  /*4460*/  @P0 FSEL R11, R11, -INF , !P6 ;  /* 0xff8000000b0b0808 */ /* 0x000fe40007000000 */
[----:B------:R-:W-:Y:S02]  /*4470*/  PLOP3.LUT P0, PT, PT, PT, UP0, 0x80, 0x0 ;  /* 0x000000000000781c */ /* 0x000fe40003f0f008 */
[----:B------:R-:W-:Y:S05]  /*4480*/  PLOP3.LUT P6, PT, PT, PT, UP0, 0x80, 0x0 ;  /* 0x000000000000781c */ /* 0x000fea0003fcf008 */
[----:B------:R-:W-:Y:S01]  /*4490*/  MUFU.EX2 R160, R9 ;  /* 0x0000000900a07308 */ /* 0x000fe20000000800 */
[----:B--2---:R-:W2:Y:S01]  /*44a0*/  LDSM.16.M88.4 R4, [R223+0xd400] ;  /* 0x00d40000df04783b */ /* 0x004ea20000000200 */
[----:B------:R-:W-:Y:S08]  /*44b0*/  FFMA.FTZ R11, R11, UR10, -R0 ;  /* 0x0000000a0b0b7c23 */ /* 0x000ff00008010800 */
[----:B------:R-:W-:Y:S01]  /*44c0*/  MUFU.EX2 R165, R10 ;  /* 0x0000000a00a57308 */ /* 0x000fe20000000800 */
[C---:B----4-:R-:W-:Y:S01]  /*44d0*/  @P4 VIADD R8, R135.reuse, 0x8 ;  /* 0x0000000887084836 */ /* 0x050fe20000000000 */
[----:B------:R-:W-:Y:S04]  /*44e0*/  PLOP3.LUT P4, PT, PT, PT, UP0, 0x80, 0x0 ;  /* 0x000000000000781c */ /* 0x000fe80003f8f008 */
[----:B------:R-:W-:Y:S01]  /*44f0*/  @P1 ISETP.GE.AND P1, PT, R8, UR5, PT ;  /* 0x0000000508001c0c */ /* 0x000fe2000bf26270 */
[----:B------:R-:W-:Y:S01]  /*4500*/  @P3 VIADD R8, R135, 0x9 ;  /* 0x0000000987083836 */ /* 0x000fe20000000000 */
[----:B------:R-:W-:Y:S02]  /*4510*/  PLOP3.LUT P3, PT, PT, PT, UP0, 0x80, 0x0 ;  /* 0x000000000000781c */ /* 0x000fe40003f6f008 */
[----:B------:R-:W-:Y:S01]  /*4520*/  MUFU.EX2 R163, R11 ;  /* 0x0000000b00a37308 */ /* 0x000fe20000000800 */
[----:B------:R-:W-:Y:S02]  /*4530*/  @P2 FSEL R12, R12, -INF , !P1 ;  /* 0xff8000000c0c2808 */ /* 0x000fe40004800000 */
[----:B------:R-:W-:Y:S02]  /*4540*/  PLOP3.LUT P2, PT, PT, PT, UP0, 0x80, 0x0 ;  /* 0x000000000000781c */ /* 0x000fe40003f4f008 */
[----:B------:R-:W-:Y:S01]  /*4550*/  @P5 ISETP.GE.AND P5, PT, R8, UR5, PT ;  /* 0x0000000508005c0c */ /* 0x000fe2000bfa6270 */
[--C-:B------:R-:W-:Y:S03]  /*4560*/  FFMA.FTZ R12, R12, UR10, -R132.reuse ;  /* 0x0000000a0c0c7c23 */ /* 0x100fe60008010884 */
[----:B------:R-:W-:Y:S01]  /*4570*/  @P0 FSEL R13, R13, -INF , !P5 ;  /* 0xff8000000d0d0808 */ /* 0x000fe20006800000 */
[----:B------:R-:W-:Y:S01]  /*4580*/  MUFU.EX2 R155, R12 ;  /* 0x0000000c009b7308 */ /* 0x000fe20000000800 */
[----:B------:R-:W-:Y:S02]  /*4590*/  PLOP3.LUT P0, PT, PT, PT, UP0, 0x80, 0x0 ;  /* 0x000000000000781c */ /* 0x000fe40003f0f008 */
[----:B------:R-:W-:Y:S01]  /*45a0*/  @P3 FSEL R14, R14, -INF , !P1 ;  /* 0xff8000000e0e3808 */ /* 0x000fe20004800000 */
[----:B------:R-:W-:Y:S01]  /*45b0*/  FFMA.FTZ R13, R13, UR10, -R132 ;  /* 0x0000000a0d0d7c23 */ /* 0x000fe20008010884 */
[----:B------:R-:W-:Y:S02]  /*45c0*/  PLOP3.LUT P3, PT, PT, PT, UP0, 0x80, 0x0 ;  /* 0x000000000000781c */ /* 0x000fe40003f6f008 */
[----:B------:R-:W-:Y:S01]  /*45d0*/  @P2 FSEL R15, R15, -INF , !P5 ;  /* 0xff8000000f0f2808 */ /* 0x000fe20006800000 */
[--C-:B------:R-:W-:Y:S01]  /*45e0*/  FFMA.FTZ R14, R14, UR10, -R0.reuse ;  /* 0x0000000a0e0e7c23 */ /* 0x100fe20008010800 */
[----:B------:R-:W-:Y:S01]  /*45f0*/  PLOP3.LUT P2, PT, PT, PT, UP0, 0x80, 0x0 ;  /* 0x000000000000781c */ /* 0x000fe20003f4f008 */
[----:B------:R-:W-:Y:S02]  /*4600*/  MUFU.EX2 R154, R13 ;  /* 0x0000000d009a7308 */ /* 0x000fe40000000800 */
[----:B------:R-:W-:Y:S01]  /*4610*/  FFMA.FTZ R15, R15, UR10, -R0 ;  /* 0x0000000a0f0f7c23 */ /* 0x000fe20008010800 */
[-C--:B--2---:R-:W-:Y:S03]  /*4620*/  HMMA.16816.F32 R20, R156, R4.reuse, R20 ;  /* 0x000000049c14723c */ /* 0x084fe60000001814 */
[----:B------:R-:W-:Y:S04]  /*4630*/  @P0 FSEL R16, R16, -INF , !P1 ;  /* 0xff80000010100808 */ /* 0x000fe80004800000 */
[----:B------:R-:W-:Y:S01]  /*4640*/  MUFU.EX2 R162, R14 ;  /* 0x0000000e00a27308 */ /* 0x000fe20000000800 */
[----:B------:R-:W-:Y:S01]  /*4650*/  @P3 FSEL R17, R17, -INF , !P5 ;  /* 0xff80000011113808 */ /* 0x000fe20006800000 */
[C---:B------:R-:W-:Y:S01]  /*4660*/  HMMA.16816.F32 R24, R136.reuse, R4, R24 ;  /* 0x000000048818723c */ /* 0x040fe20000001818 */
[----:B------:R-:W-:Y:S02]  /*4670*/  PLOP3.LUT P3, PT, PT, PT, UP0, 0x80, 0x0 ;  /* 0x000000000000781c */ /* 0x000fe40003f6f008 */
[----:B------:R-:W-:Y:S02]  /*4680*/  PLOP3.LUT P0, PT, PT, PT, UP0, 0x80, 0x0 ;  /* 0x000000000000781c */ /* 0x000fe40003f0f008 */
[----:B------:R-:W-:Y:S01]  /*4690*/  @P2 FSEL R18, R18, -INF , !P1 ;  /* 0xff80000012122808 */ /* 0x000fe20004800000 */
[-C--:B------:R-:W-:Y:S01]  /*46a0*/  HMMA.16816.F32 R28, R136, R6.reuse, R28 ;  /* 0x00000006881c723c */ /* 0x080fe2000000181c */
[----:B------:R-:W-:Y:S01]  /*46b0*/  PLOP3.LUT P1, PT, PT, PT, UP0, 0x80, 0x0 ;  /* 0x000000000000781c */ /* 0x000fe20003f2f008 */
[----:B------:R-:W-:Y:S01]  /*46c0*/  MUFU.EX2 R161, R15 ;  /* 0x0000000f00a17308 */ /* 0x000fe20000000800 */
[----:B------:R-:W-:Y:S02]  /*46d0*/  PLOP3.LUT P2, PT, PT, PT, UP0, 0x80, 0x0 ;  /* 0x000000000000781c */ /* 0x000fe40003f4f008 */
[----:B-1----:R-:W-:Y:S01]  /*46e0*/  F2FP.F16.F32.PACK_AB R5, R170, R244 ;  /* 0x000000f4aa05723e */ /* 0x002fe200000000ff */
[----:B------:R-:W-:Y:S04]  /*46f0*/  HMMA.16816.F32 R32, R156, R6, R32 ;  /* 0x000000069c20723c */ /* 0x000fe80000001820 */
[----:B------:R1:W-:Y:S01]  /*4700*/  STS [R235+0x13000], R5 ;  /* 0x01300005eb007388 */ /* 0x0003e20000000800 */
[----:B------:R-:W-:Y:S01]  /*4710*/  @P3 VIADD R8, R135, 0x10 ;  /* 0x0000001087083836 */ /* 0x000fe20000000000 */
[----:B------:R-:W-:Y:S01]  /*4720*/  @P0 FSEL R19, R19, -INF , !P5 ;  /* 0xff80000013130808 */ /* 0x000fe20006800000 */
[--C-:B------:R-:W-:Y:S01]  /*4730*/  FFMA.FTZ R16, R16, UR10, -R134.reuse ;  /* 0x0000000a10107c23 */ /* 0x100fe20008010886 */
[----:B------:R-:W-:Y:S02]  /*4740*/  PLOP3.LUT P0, PT, PT, PT, UP0, 0x80, 0x0 ;  /* 0x000000000000781c */ /* 0x000fe40003f0f008 */
[----:B------:R-:W-:Y:S01]  /*4750*/  @P4 ISETP.GE.AND P4, PT, R8, UR5, PT ;  /* 0x0000000508004c0c */ /* 0x000fe2000bf86270 */
[----:B------:R-:W-:Y:S01]  /*4760*/  @P2 VIADD R8, R135, 0x11 ;  /* 0x0000001187082836 */ /* 0x000fe20000000000 */
[----:B------:R-:W-:Y:S01]  /*4770*/  PLOP3.LUT P2, PT, PT, PT, UP0, 0x80, 0x0 ;  /* 0x000000000000781c */ /* 0x000fe20003f4f008 */
[--C-:B------:R-:W-:Y:S01]  /*4780*/  FFMA.FTZ R17, R17, UR10, -R134.reuse ;  /* 0x0000000a11117c23 */ /* 0x100fe20008010886 */
[----:B------:R-:W-:Y:S01]  /*4790*/  @P1 FSEL R20, R20, -INF , !P4 ;  /* 0xff80000014141808 */ /* 0x000fe20006000000 */
[--C-:B------:R-:W-:Y:S01]  /*47a0*/  FFMA.FTZ R18, R18, UR10, -R133.reuse ;  /* 0x0000000a12127c23 */ /* 0x100fe20008010885 */
[----:B------:R-:W-:Y:S01]  /*47b0*/  PLOP3.LUT P1, PT, PT, PT, UP0, 0x80, 0x0 ;  /* 0x000000000000781c */ /* 0x000fe20003f2f008 */
[--C-:B------:R-:W-:Y:S01]  /*47c0*/  FFMA.FTZ R19, R19, UR10, -R133.reuse ;  /* 0x0000000a13137c23 */ /* 0x100fe20008010885 */
[----:B------:R-:W-:Y:S01]  /*47d0*/  @P6 ISETP.GE.AND P6, PT, R8, UR5, PT ;  /* 0x0000000508006c0c */ /* 0x000fe2000bfc6270 */
[----:B------:R-:W-:Y:S01]  /*47e0*/  MUFU.EX2 R169, R16 ;  /* 0x0000001000a97308 */ /* 0x000fe20000000800 */
[----:B------:R-:W-:Y:S01]  /*47f0*/  PLOP3.LUT P3, PT, PT, PT, UP0, 0x80, 0x0 ;  /* 0x000000000000781c */ /* 0x000fe20003f6f008 */
[--C-:B------:R-:W-:Y:S01]  /*4800*/  FFMA.FTZ R20, R20, UR10, -R134.reuse ;  /* 0x0000000a14147c23 */ /* 0x100fe20008010886 */
[----:B------:R-:W-:Y:S02]  /*4810*/  @P0 FSEL R21, R21, -INF , !P6 ;  /* 0xff80000015150808 */ /* 0x000fe40007000000 */
[----:B------:R-:W-:Y:S02]  /*4820*/  PLOP3.LUT P0, PT, PT, PT, UP0, 0x80, 0x0 ;  /* 0x000000000000781c */ /* 0x000fe40003f0f008 */
[----:B------:R-:W-:Y:S03]  /*4830*/  @P2 FSEL R24, R24, -INF , !P4 ;  /* 0xff80000018182808 */ /* 0x000fe60006000000 */
[----:B------:R-:W2:Y:S01]  /*4840*/  MUFU.EX2 R168, R17 ;  /* 0x0000001100a87308 */ /* 0x000ea20000000800 */
[----:B------:R-:W-:Y:S01]  /*4850*/  PLOP3.LUT P2, PT, PT, PT, UP0, 0x80, 0x0 ;  /* 0x000000000000781c */ /* 0x000fe20003f4f008 */
[----:B------:R-:W-:Y:S01]  /*4860*/  FFMA.FTZ R21, R21, UR10, -R134 ;  /* 0x0000000a15157c23 */ /* 0x000fe20008010886 */
[----:B------:R-:W-:Y:S01]  /*4870*/  @P1 FSEL R22, R22, -INF , !P4 ;  /* 0xff80000016161808 */ /* 0x000fe20006000000 */
[--C-:B------:R-:W-:Y:S01]  /*4880*/  FFMA.FTZ R24, R24, UR10, -R132.reuse ;  /* 0x0000000a18187c23 */ /* 0x100fe20008010884 */
[----:B------:R-:W-:Y:S01]  /*4890*/  PLOP3.LUT P1, PT, PT, PT, UP0, 0x80, 0x0 ;  /* 0x000000000000781c */ /* 0x000fe20003f2f008 */
[----:B------:R-:W-:Y:S01]  /*48a0*/  @P3 VIADD R4, R135, 0x18 ;  /* 0x0000001887043836 */ /* 0x000fe20000000000 */
[----:B------:R-:W-:Y:S03]  /*48b0*/  PLOP3.LUT P5, PT, PT, PT, UP0, 0x80, 0x0 ;  /* 0x000000000000781c */ /* 0x000fe60003faf008 */
[----:B------:R-:W-:Y:S01]  /*48c0*/  MUFU.EX2 R246, R18 ;  /* 0x0000001200f67308 */ /* 0x000fe20000000800 */
[----:B------:R-:W-:Y:S01]  /*48d0*/  PLOP3.LUT P3, PT, PT, PT, UP0, 0x80, 0x0 ;  /* 0x000000000000781c */ /* 0x000fe20003f6f008 */
[--C-:B------:R-:W-:Y:S01]  /*48e0*/  FFMA.FTZ R22, R22, UR10, -R133.reuse ;  /* 0x0000000a16167c23 */ /* 0x100fe20008010885 */
[----:B------:R-:W-:Y:S02]  /*48f0*/  @P0 FSEL R23, R23, -INF , !P6 ;  /* 0xff80000017170808 */ /* 0x000fe40007000000 */
[----:B------:R-:W-:Y:S02]  /*4900*/  PLOP3.LUT P0, PT, PT, PT, UP0, 0x80, 0x0 ;  /* 0x000000000000781c */ /* 0x000fe40003f0f008 */
[----:B------:R-:W-:Y:S03]  /*4910*/  @P2 ISETP.GE.AND P2, PT, R4, UR5, PT ;  /* 0x0000000504002c0c */ /* 0x000fe6000bf46270 */
[----:B------:R-:W4:Y:S01]  /*4920*/  MUFU.EX2 R245, R19 ;  /* 0x0000001300f57308 */ /* 0x000f220000000800 */
[----:B---3--:R-:W-:Y:S01]  /*4930*/  F2FP.F16.F32.PACK_AB R4, R247, R248 ;  /* 0x000000f8f704723e */ /* 0x008fe200000000ff */
[--C-:B------:R-:W-:Y:S01]  /*4940*/  FFMA.FTZ R23, R23, UR10, -R133.reuse ;  /* 0x0000000a17177c23 */ /* 0x100fe20008010885 */
[----:B------:R-:W-:Y:S01]  /*4950*/  @P1 FSEL R25, R25, -INF , !P6 ;  /* 0xff80000019191808 */ /* 0x000fe20007000000 */
[----:B------:R-:W-:Y:S01]  /*4960*/  @P5 VIADD R135, R135, 0x19 ;  /* 0x0000001987875836 */ /* 0x000fe20000000000 */
[----:B------:R-:W-:Y:S01]  /*4970*/  PLOP3.LUT P1, PT, PT, PT, UP0, 0x80, 0x0 ;  /* 0x000000000000781c */ /* 0x000fe20003f2f008 */
[----:B------:R3:W-:Y:S01]  /*4980*/  STS [R235+0x13400], R4 ;  /* 0x01340004eb007388 */ /* 0x0007e20000000800 */
[----:B--2---:R-:W-:Y:S03]  /*4990*/  F2FP.F16.F32.PACK_AB R7, R168, R169 ;  /* 0x000000a9a807723e */ /* 0x004fe600000000ff */
[----:B------:R-:W-:Y:S01]  /*49a0*/  MUFU.EX2 R167, R20 ;  /* 0x0000001400a77308 */ /* 0x000fe20000000800 */
[----:B-1----:R-:W-:Y:S01]  /*49b0*/  F2FP.F16.F32.PACK_AB R5, R160, R164 ;  /* 0x000000a4a005723e */ /* 0x002fe200000000ff */
[----:B------:R-:W-:Y:S01]  /*49c0*/  FFMA.FTZ R25, R25, UR10, -R132 ;  /* 0x0000000a19197c23 */ /* 0x000fe20008010884 */
[----:B------:R-:W-:Y:S01]  /*49d0*/  @P0 FSEL R26, R26, -INF , !P4 ;  /* 0xff8000001a1a0808 */ /* 0x000fe20006000000 */
[----:B------:R1:W-:Y:S01]  /*49e0*/  STS [R234+0x13000], R7 ;  /* 0x01300007ea007388 */ /* 0x0003e20000000800 */
[----:B------:R-:W-:Y:S02]  /*49f0*/  PLOP3.LUT P4, PT, PT, PT, UP0, 0x80, 0x0 ;  /* 0x000000000000781c */ /* 0x000fe40003f8f008 */
[----:B------:R-:W-:Y:S03]  /*4a00*/  PLOP3.LUT P0, PT, PT, PT, UP0, 0x80, 0x0 ;  /* 0x000000000000781c */ /* 0x000fe60003f0f008 */
[----:B------:R-:W2:Y:S01]  /*4a10*/  MUFU.EX2 R166, R21 ;  /* 0x0000001500a67308 */ /* 0x000ea20000000800 */
[----:B----4-:R-:W-:Y:S01]  /*4a20*/  F2FP.F16.F32.PACK_AB R6, R245, R246 ;  /* 0x000000f6f506723e */ /* 0x010fe200000000ff */
[--C-:B------:R-:W-:Y:S01]  /*4a30*/  FFMA.FTZ R26, R26, UR10, -R0.reuse ;  /* 0x0000000a1a1a7c23 */ /* 0x100fe20008010800 */
[----:B------:R-:W-:Y:S02]  /*4a40*/  @P1 FSEL R27, R27, -INF , !P6 ;  /* 0xff8000001b1b1808 */ /* 0x000fe40007000000 */
[----:B------:R-:W-:Y:S01]  /*4a50*/  PLOP3.LUT P1, PT, PT, PT, UP0, 0x80, 0x0 ;  /* 0x000000000000781c */ /* 0x000fe20003f2f008 */
[----:B------:R4:W-:Y:S01]  /*4a60*/  STS [R234+0x13400], R6 ;  /* 0x01340006ea007388 */ /* 0x0009e20000000800 */
[----:B------:R-:W-:Y:S01]  /*4a70*/  @P3 FSEL R30, R30, -INF , !P2 ;  /* 0xff8000001e1e3808 */ /* 0x000fe20005000000 */
[--C-:B------:R-:W-:Y:S02]  /*4a80*/  FFMA.FTZ R27, R27, UR10, -R0.reuse ;  /* 0x0000000a1b1b7c23 */ /* 0x100fe40008010800 */
[----:B------:R-:W-:Y:S01]  /*4a90*/  MUFU.EX2 R243, R22 ;  /* 0x0000001600f37308 */ /* 0x000fe20000000800 */
[----:B------:R-:W-:Y:S01]  /*4aa0*/  @P4 ISETP.GE.AND P4, PT, R135, UR5, PT ;  /* 0x0000000587004c0c */ /* 0x000fe2000bf86270 */
[----:B------:R2:W-:Y:S01]  /*4ab0*/  STS [R235+0x14000], R5 ;  /* 0x01400005eb007388 */ /* 0x0005e20000000800 */
[----:B------:R-:W-:Y:S01]  /*4ac0*/  @P0 FSEL R28, R28, -INF , !P2 ;  /* 0xff8000001c1c0808 */ /* 0x000fe20005000000 */
[----:B------:R-:W-:Y:S01]  /*4ad0*/  FFMA.FTZ R30, R30, UR10, -R0 ;  /* 0x0000000a1e1e7c23 */ /* 0x000fe20008010800 */
[----:B------:R-:W-:Y:S02]  /*4ae0*/  PLOP3.LUT P0, PT, PT, PT, UP0, 0x80, 0x0 ;  /* 0x000000000000781c */ /* 0x000fe40003f0f008 */
[----:B---3--:R-:W-:Y:S03]  /*4af0*/  F2FP.F16.F32.PACK_AB R4, R163, R165 ;  /* 0x000000a5a304723e */ /* 0x008fe600000000ff */
[----:B------:R-:W3:Y:S01]  /*4b00*/  MUFU.EX2 R171, R23 ;  /* 0x0000001700ab7308 */ /* 0x000ee20000000800 */
[----:B------:R-:W-:Y:S01]  /*4b10*/  @P1 FSEL R29, R29, -INF , !P4 ;  /* 0xff8000001d1d1808 */ /* 0x000fe20006000000 */
[--C-:B------:R-:W-:Y:S01]  /*4b20*/  FFMA.FTZ R28, R28, UR10, -R132.reuse ;  /* 0x0000000a1c1c7c23 */ /* 0x100fe20008010884 */
[----:B------:R-:W-:Y:S01]  /*4b30*/  PLOP3.LUT P1, PT, PT, PT, UP0, 0x80, 0x0 ;  /* 0x000000000000781c */ /* 0x000fe20003f2f008 */
[----:B------:R3:W-:Y:S01]  /*4b40*/  STS [R235+0x14400], R4 ;  /* 0x01440004eb007388 */ /* 0x0007e20000000800 */
[----:B------:R-:W-:Y:S01]  /*4b50*/  PLOP3.LUT P3, PT, PT, PT, UP0, 0x80, 0x0 ;  /* 0x000000000000781c */ /* 0x000fe20003f6f008 */
[----:B------:R-:W-:Y:S01]  /*4b60*/  FFMA.FTZ R132, R29, UR10, -R132 ;  /* 0x0000000a1d847c23 */ /* 0x000fe20008010884 */
[----:B-1----:R-:W-:Y:S03]  /*4b70*/  F2FP.F16.F32.PACK_AB R7, R154, R155 ;  /* 0x0000009b9a07723e */ /* 0x002fe600000000ff */
[----:B------:R-:W-:Y:S01]  /*4b80*/  MUFU.EX2 R151, R24 ;  /* 0x0000001800977308 */ /* 0x000fe20000000800 */
[----:B------:R-:W-:Y:S02]  /*4b90*/  @P0 FSEL R32, R32, -INF , !P2 ;  /* 0xff80000020200808 */ /* 0x000fe40005000000 */
[----:B------:R-:W-:Y:S01]  /*4ba0*/  PLOP3.LUT P0, PT, PT, PT, UP0, 0x80, 0x0 ;  /* 0x000000000000781c */ /* 0x000fe20003f0f008 */
[----:B------:R1:W-:Y:S01]  /*4bb0*/  STS [R234+0x14000], R7 ;  /* 0x01400007ea007388 */ /* 0x0003e20000000800 */
[----:B----4-:R-:W-:Y:S01]  /*4bc0*/  F2FP.F16.F32.PACK_AB R6, R161, R162 ;  /* 0x000000a2a106723e */ /* 0x010fe200000000ff */
[--C-:B------:R-:W-:Y:S01]  /*4bd0*/  FFMA.FTZ R32, R32, UR10, -R134.reuse ;  /* 0x0000000a20207c23 */ /* 0x100fe20008010886 */
[----:B------:R-:W-:Y:S03]  /*4be0*/  @P1 FSEL R33, R33, -INF , !P4 ;  /* 0xff80000021211808 */ /* 0x000fe60006000000 */
[----:B------:R-:W1:Y:S01]  /*4bf0*/  MUFU.EX2 R150, R25 ;  /* 0x0000001900967308 */ /* 0x000e620000000800 */
[----:B------:R-:W-:Y:S01]  /*4c00*/  PLOP3.LUT P1, PT, PT, PT, UP0, 0x80, 0x0 ;  /* 0x000000000000781c */ /* 0x000fe20003f2f008 */
[----:B------:R-:W-:Y:S01]  /*4c10*/  STS [R234+0x14400], R6 ;  /* 0x01440006ea007388 */ /* 0x000fe20000000800 */
[----:B--2---:R-:W-:Y:S01]  /*4c20*/  F2FP.F16.F32.PACK_AB R5, R166, R167 ;  /* 0x000000a7a605723e */ /* 0x004fe200000000ff */
[----:B------:R-:W-:Y:S01]  /*4c30*/  FFMA.FTZ R134, R33, UR10, -R134 ;  /* 0x0000000a21867c23 */ /* 0x000fe20008010886 */
[----:B------:R-:W-:Y:S05]  /*4c40*/  @P3 FSEL R34, R34, -INF , !P2 ;  /* 0xff80000022223808 */ /* 0x000fea0005000000 */
[----:B------:R-:W-:Y:S01]  /*4c50*/  MUFU.EX2 R157, R32 ;  /* 0x00000020009d7308 */ /* 0x000fe20000000800 */
[----:B------:R-:W-:Y:S01]  /*4c60*/  @P0 FSEL R35, R35, -INF , !P4 ;  /* 0xff80000023230808 */ /* 0x000fe20006000000 */
[----:B------:R2:W-:Y:S01]  /*4c70*/  STS [R233+0x13000], R5 ;  /* 0x01300005e9007388 */ /* 0x0005e20000000800 */
[--C-:B------:R-:W-:Y:S01]  /*4c80*/  FFMA.FTZ R34, R34, UR10, -R133.reuse ;  /* 0x0000000a22227c23 */ /* 0x100fe20008010885 */
[----:B---3--:R-:W-:Y:S02]  /*4c90*/  F2FP.F16.F32.PACK_AB R4, R171, R243 ;  /* 0x000000f3ab04723e */ /* 0x008fe400000000ff */
[----:B------:R-:W-:Y:S01]  /*4ca0*/  @P1 FSEL R31, R31, -INF , !P4 ;  /* 0xff8000001f1f1808 */ /* 0x000fe20006000000 */
[----:B------:R-:W-:Y:S03]  /*4cb0*/  FFMA.FTZ R133, R35, UR10, -R133 ;  /* 0x0000000a23857c23 */ /* 0x000fe60008010885 */
[----:B------:R-:W3:Y:S01]  /*4cc0*/  MUFU.EX2 R156, R134 ;  /* 0x00000086009c7308 */ /* 0x000ee20000000800 */
[----:B------:R4:W-:Y:S01]  /*4cd0*/  STS [R233+0x13400], R4 ;  /* 0x01340004e9007388 */ /* 0x0009e20000000800 */
[----:B------:R-:W-:Y:S01]  /*4ce0*/  IADD3 R144, P0, R141, UR14, RZ ;  /* 0x0000000e8d907c10 */ /* 0x000fe2000ff1e0ff */
[----:B------:R-:W-:Y:S01]  /*4cf0*/  FFMA.FTZ R0, R31, UR10, -R0 ;  /* 0x0000000a1f007c23 */ /* 0x000fe20008010800 */
[----:B-1----:R-:W-:Y:S02]  /*4d00*/  F2FP.F16.F32.PACK_AB R7, R150, R151 ;  /* 0x000000979607723e */ /* 0x002fe400000000ff */
[----:B------:R-:W-:Y:S04]  /*4d10*/  IADD3.X R145, R140, UR13, RZ, P0, !PT ;  /* 0x0000000d8c917c10 */ /* 0x000fe800087fe4ff */
[----:B------:R3:W-:Y:S01]  /*4d20*/  MUFU.EX2 R147, R0 ;  /* 0x0000000000937308 */ /* 0x0007e20000000800 */
[----:B------:R-:W-:Y:S01]  /*4d30*/  PLOP3.LUT P0, PT, PT, PT, UP3, 0x80, 0x0 ;  /* 0x000000000000781c */ /* 0x000fe20003f0f038 */
[----:B------:R-:W4:Y:S08]  /*4d40*/  LDG.E R143, desc[UR6][R144.64] ;  /* 0x00000006908f7981 */ /* 0x000f30000c1e1900 */
[----:B------:R-:W-:Y:S01]  /*4d50*/  MUFU.EX2 R159, R34 ;  /* 0x00000022009f7308 */ /* 0x000fe20000000800 */
[----:B------:R-:W4:Y:S04]  /*4d60*/  LDG.E R142, desc[UR6][R144.64+0x20] ;  /* 0x00002006908e7981 */ /* 0x000f28000c1e1900 */
[----:B------:R-:W5:Y:S05]  /*4d70*/  LDG.E R141, desc[UR6][R144.64+0x80] ;  /* 0x00008006908d7981 */ /* 0x000f6a000c1e1900 */
[----:B------:R-:W2:Y:S01]  /*4d80*/  MUFU.EX2 R158, R133 ;  /* 0x00000085009e7308 */ /* 0x000ea20000000800 */
[----:B---3--:R-:W-:Y:S01]  /*4d90*/  F2FP.F16.F32.PACK_AB R0, R156, R157 ;  /* 0x0000009d9c00723e */ /* 0x008fe200000000ff */
[----:B------:R1:W5:Y:S04]  /*4da0*/  LDG.E R140, desc[UR6][R144.64+0xa0] ;  /* 0x0000a006908c7981 */ /* 0x000368000c1e1900 */
[----:B------:R3:W-:Y:S04]  /*4db0*/  STS [R232+0x13000], R0 ;  /* 0x01300000e8007388 */ /* 0x0007e80000000800 */
[----:B------:R-:W-:Y:S10]  /*4dc0*/  MUFU.EX2 R153, R26 ;  /* 0x0000001a00997308 */ /* 0x000ff40000000800 */
[----:B------:R-:W1:Y:S01]  /*4dd0*/  MUFU.EX2 R152, R27 ;  /* 0x0000001b00987308 */ /* 0x000e620000000800 */
[----:B--2---:R-:W-:Y:S05]  /*4de0*/  F2FP.F16.F32.PACK_AB R5, R158, R159 ;  /* 0x0000009f9e05723e */ /* 0x004fea00000000ff */
[----:B------:R-:W-:Y:S04]  /*4df0*/  STS [R232+0x13400], R5 ;  /* 0x01340005e8007388 */ /* 0x000fe80000000800 */
[----:B------:R-:W-:Y:S01]  /*4e00*/  MUFU.EX2 R148, R28 ;  /* 0x0000001c00947308 */ /* 0x000fe20000000800 */
[----:B------:R-:W-:Y:S09]  /*4e10*/  STS [R233+0x14000], R7 ;  /* 0x01400007e9007388 */ /* 0x000ff20000000800 */
[----:B------:R-:W4:Y:S01]  /*4e20*/  MUFU.EX2 R146, R132 ;  /* 0x0000008400927308 */ /* 0x000f220000000800 */
[----:B-1----:R-:W-:Y:S05]  /*4e30*/  F2FP.F16.F32.PACK_AB R6, R152, R153 ;  /* 0x000000999806723e */ /* 0x002fea00000000ff */
[----:B------:R-:W-:Y:S04]  /*4e40*/  STS [R233+0x14400], R6 ;  /* 0x01440006e9007388 */ /* 0x000fe80000000800 */
[----:B------:R-:W3:Y:S01]  /*4e50*/  MUFU.EX2 R149, R30 ;  /* 0x0000001e00957308 */ /* 0x000ee20000000800 */
[----:B----4-:R-:W-:Y:S05]  /*4e60*/  F2FP.F16.F32.PACK_AB R4, R146, R148 ;  /* 0x000000949204723e */ /* 0x010fea00000000ff */
[----:B------:R-:W-:Y:S01]  /*4e70*/  STS [R232+0x14000], R4 ;  /* 0x01400004e8007388 */ /* 0x000fe20000000800 */
[----:B---3--:R-:W-:Y:S05]  /*4e80*/  F2FP.F16.F32.PACK_AB R0, R147, R149 ;  /* 0x000000959300723e */ /* 0x008fea00000000ff */
[----:B------:R1:W-:Y:S04]  /*4e90*/  STS [R232+0x14400], R0 ;  /* 0x01440000e8007388 */ /* 0x0003e80000000800 */
[----:B------:R-:W2:Y:S08]  /*4ea0*/  LDSM.16.M88.4 R32, [R221+UR4+0x6000] ;  /* 0x00600004dd20783b */ /* 0x000eb00008000200 */
[----:B------:R-:W3:Y:S01]  /*4eb0*/  LDSM.16.M88.4 R28, [R221+UR4+0x6800] ;  /* 0x00680004dd1c783b */ /* 0x000ee20008000200 */
[----:B-1----:R-:W-:Y:S05]  /*4ec0*/  IMAD.U32 R0, RZ, RZ, UR4 ;  /* 0x00000004ff007e24 */ /* 0x002fea000f8e00ff */
[----:B------:R-:W-:Y:S05]  /*4ed0*/  IADD3 R0, R221, 0x6000, R0 ;  /* 0x00006000dd007810 */ /* 0x000fea0007ffe000 */
[----:B------:R-:W-:Y:S05]  /*4ee0*/  IMAD.IADD R0, R0, 0x1, R228 ;  /* 0x0000000100007824 */ /* 0x000fea00078e02e4 */
[----:B------:R-:W1:Y:S01]  /*4ef0*/  LDSM.16.M88.4 R132, [R0] ;  /* 0x000000000084783b */ /* 0x000e620000000200 */
[-C--:B--2---:R-:W-:Y:S07]  /*4f00*/  HMMA.16816.F32 R4, R32, R172.reuse, RZ ;  /* 0x000000ac2004723c */ /* 0x084fee00000018ff */
[----:B------:R-:W2:Y:S01]  /*4f10*/  LDSM.16.M88.4 R136, [R0+0x800] ;  /* 0x000800000088783b */ /* 0x000ea20000000200 */
        /* <DEDUP_REMOVED lines=8> */
[C---:B--2---:R-:W-:Y:S06]  /*4fa0*/  HMMA.16816.F32 R8, R136.reuse, R180, R8 ;  /* 0x000000b48808723c */ /* 0x044fec0000001808 */
[-C--:B------:R-:W-:Y:S06]  /*4fb0*/  HMMA.16816.F32 R12, R136, R182.reuse, R12 ;  /* 0x000000b6880c723c */ /* 0x080fec000000180c */
[C---:B------:R-:W-:Y:S06]  /*4fc0*/  HMMA.16816.F32 R16, R132.reuse, R182, R16 ;  /* 0x000000b68410723c */ /* 0x040fec0000001810 */
[-C--:B------:R-:W-:Y:S06]  /*4fd0*/  HMMA.16816.F32 R20, R132, R184.reuse, R20 ;  /* 0x000000b88414723c */ /* 0x080fec0000001814 */
[C---:B------:R-:W-:Y:S06]  /*4fe0*/  HMMA.16816.F32 R24, R136.reuse, R184, R24 ;  /* 0x000000b88818723c */ /* 0x040fec0000001818 */
[-C--:B------:R-:W-:Y:S01]  /*4ff0*/  HMMA.16816.F32 R28, R136, R186.reuse, R28 ;  /* 0x000000ba881c723c */ /* 0x080fe2000000181c */
[----:B------:R-:W1:Y:S05]  /*5000*/  LDSM.16.M88.4 R136, [R221+UR4+0x7000] ;  /* 0x00700004dd88783b */ /* 0x000e6a0008000200 */
[----:B------:R-:W-:Y:S03]  /*5010*/  HMMA.16816.F32 R32, R132, R186, R32 ;  /* 0x000000ba8420723c */ /* 0x000fe60000001820 */
[----:B------:R-:W2:Y:S03]  /*5020*/  LDSM.16.M88.4 R132, [R221+UR4+0x7800] ;  /* 0x00780004dd84783b */ /* 0x000ea60008000200 */
        /* <DEDUP_REMOVED lines=34> */
[C---:B------:R-:W-:Y:S01]  /*5250*/  FADD.FTZ R4, -R143.reuse, R4 ;  /* 0x000000048f047221 */ /* 0x040fe20000010100 */
[----:B------:R-:W-:Y:S01]  /*5260*/  FADD.FTZ R5, -R143, R5 ;  /* 0x000000058f057221 */ /* 0x000fe20000010100 */
[-C--:B------:R-:W-:Y:S03]  /*5270*/  HMMA.16816.F32 R20, R132, R216.reuse, R20 ;  /* 0x000000d88414723c */ /* 0x080fe60000001814 */
[----:B------:R-:W-:Y:S01]  /*5280*/  FMUL.FTZ R144, R244, R4 ;  /* 0x00000004f4907220 */ /* 0x000fe20000410000 */
[----:B------:R-:W-:Y:S01]  /*5290*/  FMUL.FTZ R5, R170, R5 ;  /* 0x00000005aa057220 */ /* 0x000fe20000410000 */
[----:B------:R1:W5:Y:S01]  /*52a0*/  LDL R244, [R1+0xc] ;  /* 0x00000c0001f47983 */ /* 0x0003620000100800 */
[C---:B------:R-:W-:Y:S03]  /*52b0*/  HMMA.16816.F32 R24, R136.reuse, R216, R24 ;  /* 0x000000d88818723c */ /* 0x040fe60000001818 */
[----:B------:R1:W5:Y:S02]  /*52c0*/  LDL R170, [R1+0x8] ;  /* 0x0000080001aa7983 */ /* 0x0003640000100800 */
[----:B------:R-:W-:Y:S01]  /*52d0*/  F2FP.F16.F32.PACK_AB R5, R5, R144 ;  /* 0x000000900505723e */ /* 0x000fe200000000ff */
[-C--:B------:R-:W-:Y:S05]  /*52e0*/  HMMA.16816.F32 R28, R136, R218.reuse, R28 ;  /* 0x000000da881c723c */ /* 0x080fea000000181c */
[C---:B------:R-:W-:Y:S01]  /*52f0*/  FADD.FTZ R0, -R143.reuse, R16 ;  /* 0x000000108f007221 */ /* 0x040fe20000010100 */
[----:B------:R-:W-:Y:S05]  /*5300*/  HMMA.16816.F32 R32, R132, R218, R32 ;  /* 0x000000da8420723c */ /* 0x000fea0000001820 */
[C---:B------:R-:W-:Y:S01]  /*5310*/  FADD.FTZ R17, -R143.reuse, R17 ;  /* 0x000000118f117221 */ /* 0x040fe20000010100 */
[C---:B------:R-:W-:Y:S01]  /*5320*/  FADD.FTZ R4, -R143.reuse, R20 ;  /* 0x000000148f047221 */ /* 0x040fe20000010100 */
[----:B------:R-:W-:Y:S01]  /*5330*/  FADD.FTZ R21, -R143, R21 ;  /* 0x000000158f157221 */ /* 0x000fe20000010100 */
[----:B------:R-:W-:Y:S03]  /*5340*/  FMUL.FTZ R0, R169, R0 ;  /* 0x00000000a9007220 */ /* 0x000fe60000410000 */
[----:B------:R-:W-:Y:S01]  /*5350*/  FMUL.FTZ R20, R168, R17 ;  /* 0x00000011a8147220 */ /* 0x000fe20000410000 */
[----:B------:R-:W-:Y:S01]  /*5360*/  FMUL.FTZ R4, R167, R4 ;  /* 0x00000004a7047220 */ /* 0x000fe20000410000 */
[----:B------:R-:W-:Y:S01]  /*5370*/  FMUL.FTZ R21, R166, R21 ;  /* 0x00000015a6157220 */ /* 0x000fe20000410000 */
[C---:B------:R-:W-:Y:S01]  /*5380*/  FADD.FTZ R16, -R142.reuse, R6 ;  /* 0x000000068e107221 */ /* 0x040fe20000010100 */
[----:B------:R-:W-:Y:S01]  /*5390*/  FADD.FTZ R6, -R142, R7 ;  /* 0x000000078e067221 */ /* 0x000fe20000010100 */
[----:B------:R-:W-:Y:S01]  /*53a0*/  F2FP.F16.F32.PACK_AB R20, R20, R0 ;  /* 0x000000001414723e */ /* 0x000fe200000000ff */
[----:B------:R-:W-:Y:S01]  /*53b0*/  FADD.FTZ R133, -R142, R18 ;  /* 0x000000128e857221 */ /* 0x000fe20000010100 */
[----:B------:R-:W-:Y:S01]  /*53c0*/  F2FP.F16.F32.PACK_AB R21, R21, R4 ;  /* 0x000000041515723e */ /* 0x000fe200000000ff */
[----:B------:R-:W-:Y:S01]  /*53d0*/  FMUL.FTZ R7, R248, R16 ;  /* 0x00000010f8077220 */ /* 0x000fe20000410000 */
[----:B------:R-:W-:Y:S01]  /*53e0*/  FMUL.FTZ R6, R247, R6 ;  /* 0x00000006f7067220 */ /* 0x000fe20000410000 */
[C---:B------:R-:W-:Y:S01]  /*53f0*/  FADD.FTZ R19, -R142.reuse, R19 ;  /* 0x000000138e137221 */ /* 0x040fe20000010100 */
[C---:B------:R-:W-:Y:S01]  /*5400*/  FADD.FTZ R22, -R142.reuse, R22 ;  /* 0x000000168e167221 */ /* 0x040fe20000010100 */
[C---:B------:R-:W-:Y:S01]  /*5410*/  FADD.FTZ R23, -R142.reuse, R23 ;  /* 0x000000178e177221 */ /* 0x040fe20000010100 */
[C---:B------:R-:W-:Y:S01]  /*5420*/  FADD.FTZ R4, -R143.reuse, R32 ;  /* 0x000000208f047221 */ /* 0x040fe20000010100 */
[----:B------:R-:W-:Y:S01]  /*5430*/  FADD.FTZ R0, -R143, R33 ;  /* 0x000000218f007221 */ /* 0x000fe20000010100 */
[C---:B------:R-:W-:Y:S01]  /*5440*/  FADD.FTZ R34, -R142.reuse, R34 ;  /* 0x000000228e227221 */ /* 0x040fe20000010100 */
[----:B------:R-:W-:Y:S01]  /*5450*/  FADD.FTZ R33, -R142, R35 ;  /* 0x000000238e217221 */ /* 0x000fe20000010100 */
[----:B------:R-:W-:Y:S01]  /*5460*/  FMUL.FTZ R4, R157, R4 ;  /* 0x000000049d047220 */ /* 0x000fe20000410000 */
[----:B------:R-:W-:Y:S01]  /*5470*/  FMUL.FTZ R0, R156, R0 ;  /* 0x000000009c007220 */ /* 0x000fe20000410000 */
[----:B------:R-:W-:Y:S01]  /*5480*/  FMUL.FTZ R133, R246, R133 ;  /* 0x00000085f6857220 */ /* 0x000fe20000410000 */
[----:B------:R-:W-:Y:S01]  /*5490*/  FMUL.FTZ R132, R245, R19 ;  /* 0x00000013f5847220 */ /* 0x000fe20000410000 */
[----:B------:R-:W-:Y:S01]  /*54a0*/  FMUL.FTZ R32, R243, R22 ;  /* 0x00000016f3207220 */ /* 0x000fe20000410000 */
[----:B------:R-:W-:Y:S01]  /*54b0*/  FMUL.FTZ R23, R171, R23 ;  /* 0x00000017ab177220 */ /* 0x000fe20000410000 */
[----:B------:R-:W-:Y:S01]  /*54c0*/  F2FP.F16.F32.PACK_AB R18, R0, R4 ;  /* 0x000000040012723e */ /* 0x000fe200000000ff */
[----:B------:R-:W-:Y:S01]  /*54d0*/  FMUL.FTZ R34, R159, R34 ;  /* 0x000000229f227220 */ /* 0x000fe20000410000 */
[----:B------:R-:W-:Y:S01]  /*54e0*/  F2FP.F16.F32.PACK_AB R4, R6, R7 ;  /* 0x000000070604723e */ /* 0x000fe200000000ff */
[----:B------:R-:W-:Y:S01]  /*54f0*/  FMUL.FTZ R33, R158, R33 ;  /* 0x000000219e217220 */ /* 0x000fe20000410000 */
[----:B-1----:R-:W-:Y:S06]  /*5500*/  @!P0 BRA `(.L_x_50) ;  /* 0x0000000000c08947 */ /* 0x002fec0003800000 */
[----:B------:R-:W1:Y:S01]  /*5510*/  LDC R0, c[0x0][0x240] ;  /* 0x00009000ff007b82 */ /* 0x000e620000000800 */
[----:B------:R-:W-:Y:S01]  /*5520*/  ULOP3.LUT UR9, UR8, 0x1, URZ, 0xc0, !UPT ;  /* 0x0000000108097892 */ /* 0x000fe2000f8ec03f */
[----:B------:R-:W-:Y:S02]  /*5530*/  ISETP.GE.AND P3, PT, R250, UR34, PT ;  /* 0x00000022fa007c0c */ /* 0x000fe4000bf66270 */
[----:B-----5:R-:W-:Y:S01]  /*5540*/  ISETP.GE.AND P2, PT, R170, UR34, PT ;  /* 0x00000022aa007c0c */ /* 0x020fe2000bf46270 */
[----:B------:R-:W-:Y:S01]  /*5550*/  UISETP.NE.U32.AND UP1, UPT, UR9, 0x1, UPT ;  /* 0x000000010900788c */ /* 0x000fe2000bf25070 */
[----:B------:R-:W-:Y:S03]  /*5560*/  ISETP.GE.AND P1, PT, R244, UR34, PT ;  /* 0x00000022f4007c0c */ /* 0x000fe6000bf26270 */
[----:B------:R-:W-:Y:S06]  /*5570*/  USEL UR9, UR61, 0x3000, !UP1 ;  /* 0x000030003d097887 */ /* 0x000fec000c800000 */
[----:B------:R-:W-:Y:S02]  /*5580*/  VIADD R231, R231, UR9 ;  /* 0x00000009e7e77c36 */ /* 0x000fe40008000000 */
[C---:B------:R-:W-:Y:S02]  /*5590*/  @!P2 VIADD R22, R242.reuse, UR9 ;  /* 0x00000009f216ac36 */ /* 0x040fe40008000000 */
[----:B------:R-:W-:Y:S01]  /*55a0*/  @!P1 VIADD R19, R242, UR9 ;  /* 0x00000009f2139c36 */ /* 0x000fe20008000000 */
[----:B------:R2:W-:Y:S01]  /*55b0*/  @P3 STS [R231], RZ ;  /* 0x000000ffe7003388 */ /* 0x0005e20000000800 */
[----:B------:R-:W-:Y:S03]  /*55c0*/  VIADD R220, R220, UR9 ;  /* 0x00000009dcdc7c36 */ /* 0x000fe60008000000 */
[----:B------:R2:W-:Y:S01]  /*55d0*/  @P3 STS [R231+0x4], RZ ;  /* 0x000004ffe7003388 */ /* 0x0005e20000000800 */
[----:B-1----:R-:W-:Y:S03]  /*55e0*/  IMAD.U32 R0, R0, -0x40, RZ ;  /* 0xffffffc000007824 */ /* 0x002fe600078e00ff */
[----:B------:R2:W-:Y:S02]  /*55f0*/  @P3 STS [R231+0x8], RZ ;  /* 0x000008ffe7003388 */ /* 0x0005e40000000800 */
[C---:B------:R-:W-:Y:S02]  /*5600*/  LEA R238, P4, R0.reuse, R238, 0x1 ;  /* 0x000000ee00ee7211 */ /* 0x040fe400078808ff */
[----:B------:R2:W-:Y:S01]  /*5610*/  @P3 STS [R231+0xc], RZ ;  /* 0x00000cffe7003388 */ /* 0x0005e20000000800 */
[----:B------:R-:W-:Y:S02]  /*5620*/  SHF.R.S32.HI R6, RZ, 0x1f, R0 ;  /* 0x0000001fff067819 */ /* 0x000fe40000011400 */
[----:B------:R-:W-:Y:S02]  /*5630*/  @!P2 IMAD.MOV.U32 R16, RZ, RZ, R238 ;  /* 0x000000ffff10a224 */ /* 0x000fe400078e00ee */
[----:B------:R-:W-:Y:S02]  /*5640*/  LEA.HI.X R237, R0, R237, R6, 0x1, P4 ;  /* 0x000000ed00ed7211 */ /* 0x000fe400020f0c06 */
[----:B------:R-:W-:Y:S02]  /*5650*/  IADD3 R0, R242, UR9, RZ ;  /* 0x00000009f2007c10 */ /* 0x000fe4000fffe0ff */
[----:B------:R-:W-:Y:S01]  /*5660*/  @!P3 MOV R6, R238 ;  /* 0x000000ee0006b202 */ /* 0x000fe20000000f00 */
[----:B------:R-:W-:Y:S01]  /*5670*/  @!P3 IMAD.MOV.U32 R7, RZ, RZ, R237 ;  /* 0x000000ffff07b224 */ /* 0x000fe200078e00ed */
[-C--:B------:R-:W-:Y:S02]  /*5680*/  @!P2 MOV R17, R237.reuse ;  /* 0x000000ed0011a202 */ /* 0x080fe40000000f00 */
[----:B------:R-:W-:Y:S02]  /*5690*/  MOV R242, R0 ;  /* 0x0000000000f27202 */ /* 0x000fe40000000f00 */
[----:B------:R-:W-:Y:S01]  /*56a0*/  @!PT LDS RZ, [RZ] ;  /* 0x00000000fffff984 */ /* 0x000fe20000000800 */
[----:B------:R-:W-:Y:S01]  /*56b0*/  @!PT LDS RZ, [RZ] ;  /* 0x00000000fffff984 */ /* 0x000fe20000000800 */
[----:B------:R-:W-:Y:S01]  /*56c0*/  @!PT LDS RZ, [RZ] ;  /* 0x00000000fffff984 */ /* 0x000fe20000000800 */
[----:B------:R1:W-:Y:S04]  /*56d0*/  @!P3 LDGSTS.E.BYPASS.LTC128B.128 [R0], desc[UR6][R6.64] ;  /* 0x000000000600bfae */ /* 0x0003e8000b901d46 */
        /* <DEDUP_REMOVED lines=8> */
[----:B------:R2:W-:Y:S01]  /*5760*/  @P1 STS [R231+0x2000], RZ ;  /* 0x002000ffe7001388 */ /* 0x0005e20000000800 */
[----:B-1----:R-:W-:Y:S03]  /*5770*/  @!P1 IMAD.MOV.U32 R6, RZ, RZ, R238 ;  /* 0x000000ffff069224 */ /* 0x002fe600078e00ee */
[----:B------:R2:W-:Y:S01]  /*5780*/  @P1 STS [R231+0x2004], RZ ;  /* 0x002004ffe7001388 */ /* 0x0005e20000000800 */
[----:B------:R-:W-:Y:S03]  /*5790*/  @!P1 MOV R7, R237 ;  /* 0x000000ed00079202 */ /* 0x000fe60000000f00 */
[----:B------:R2:W-:Y:S04]  /*57a0*/  @P1 STS [R231+0x2008], RZ ;  /* 0x002008ffe7001388 */ /* 0x0005e80000000800 */
[----:B------:R2:W-:Y:S04]  /*57b0*/  @P1 STS [R231+0x200c], RZ ;  /* 0x00200cffe7001388 */ /* 0x0005e80000000800 */
[----:B------:R-:W-:Y:S01]  /*57c0*/  @!PT LDS RZ, [RZ] ;  /* 0x00000000fffff984 */ /* 0x000fe20000000800 */
[----:B------:R-:W-:Y:S01]  /*57d0*/  @!PT LDS RZ, [RZ] ;  /* 0x00000000fffff984 */ /* 0x000fe20000000800 */
[----:B------:R-:W-:Y:S01]  /*57e0*/  @!PT LDS RZ, [RZ] ;  /* 0x00000000fffff984 */ /* 0x000fe20000000800 */
[----:B------:R2:W-:Y:S04]  /*57f0*/  @!P1 LDGSTS.E.BYPASS.LTC128B.128 [R19+0x2000], desc[UR6][R6.64+0x80] ;  /* 0x0200008006139fae */ /* 0x0005e8000b901d46 */
[----:B------:R-:W0:Y:S02]  /*5800*/  LDGDEPBAR ;  /* 0x00000000000079af */ /* 0x000e240000000000 */
.L_x_50:
[----:B------:R1:W-:Y:S01]  /*5810*/  STS [R235+0xf000], R5 ;  /* 0x00f00005eb007388 */ /* 0x0003e20000000800 */
[----:B------:R-:W-:Y:S01]  /*5820*/  F2FP.F16.F32.PACK_AB R0, R132, R133 ;  /* 0x000000858400723e */ /* 0x000fe200000000ff */
[C---:B-----5:R-:W-:Y:S01]  /*5830*/  FADD.FTZ R8, -R141.reuse, R8 ;  /* 0x000000088d087221 */ /* 0x060fe20000010100 */
[C---:B------:R-:W-:Y:S01]  /*5840*/  FADD.FTZ R9, -R141.reuse, R9 ;  /* 0x000000098d097221 */ /* 0x040fe20000010100 */
[----:B------:R3:W-:Y:S01]  /*5850*/  STS [R235+0xf400], R4 ;  /* 0x00f40004eb007388 */ /* 0x0007e20000000800 */
[C---:B------:R-:W-:Y:S01]  /*5860*/  FADD.FTZ R11, -R140.reuse, R11 ;  /* 0x0000000b8c0b7221 */ /* 0x040fe20000010100 */
[C---:B------:R-:W-:Y:S01]  /*5870*/  FADD.FTZ R10, -R140.reuse, R10 ;  /* 0x0000000a8c0a7221 */ /* 0x040fe20000010100 */
[----:B------:R-:W-:Y:S01]  /*5880*/  FADD.FTZ R13, -R141, R13 ;  /* 0x0000000d8d0d7221 */ /* 0x000fe20000010100 */
[----:B------:R4:W-:Y:S01]  /*5890*/  STS [R234+0xf400], R0 ;  /* 0x00f40000ea007388 */ /* 0x0009e20000000800 */
[C---:B------:R-:W-:Y:S01]  /*58a0*/  FADD.FTZ R15, -R140.reuse, R15 ;  /* 0x0000000f8c0f7221 */ /* 0x040fe20000010100 */
[----:B------:R-:W-:Y:S01]  /*58b0*/  FMUL.FTZ R10, R165, R10 ;  /* 0x0000000aa50a7220 */ /* 0x000fe20000410000 */
[C---:B------:R-:W-:Y:S01]  /*58c0*/  FADD.FTZ R12, -R141.reuse, R12 ;  /* 0x0000000c8d0c7221 */ /* 0x040fe20000010100 */
[----:B------:R-:W-:Y:S01]  /*58d0*/  STS [R234+0xf000], R20 ;  /* 0x00f00014ea007388 */ /* 0x000fe20000000800 */
[----:B------:R-:W-:Y:S01]  /*58e0*/  FADD.FTZ R14, -R140, R14 ;  /* 0x0000000e8c0e7221 */ /* 0x000fe20000010100 */
[----:B------:R-:W-:Y:S01]  /*58f0*/  FADD.FTZ R25, -R141, R25 ;  /* 0x000000198d197221 */ /* 0x000fe20000010100 */
[----:B------:R-:W-:Y:S01]  /*5900*/  FMUL.FTZ R12, R155, R12 ;  /* 0x0000000c9b0c7220 */ /* 0x000fe20000410000 */
[----:B------:R-:W-:Y:S01]  /*5910*/  FADD.FTZ R24, -R141, R24 ;  /* 0x000000188d187221 */ /* 0x000fe20000010100 */
[----:B------:R-:W-:Y:S01]  /*5920*/  FMUL.FTZ R14, R162, R14 ;  /* 0x0000000ea20e7220 */ /* 0x000fe20000410000 */
[C---:B------:R-:W-:Y:S01]  /*5930*/  FADD.FTZ R26, -R140.reuse, R26 ;  /* 0x0000001a8c1a7221 */ /* 0x040fe20000010100 */
[----:B------:R-:W-:Y:S01]  /*5940*/  FADD.FTZ R27, -R140, R27 ;  /* 0x0000001b8c1b7221 */ /* 0x000fe20000010100 */
[----:B--2---:R-:W-:Y:S01]  /*5950*/  F2FP.F16.F32.PACK_AB R17, R23, R32 ;  /* 0x000000201711723e */ /* 0x004fe200000000ff */
[----:B------:R-:W-:Y:S01]  /*5960*/  FADD.FTZ R29, -R141, R29 ;  /* 0x0000001d8d1d7221 */ /* 0x000fe20000010100 */
[----:B------:R-:W-:Y:S01]  /*5970*/  FMUL.FTZ R24, R151, R24 ;  /* 0x0000001897187220 */ /* 0x000fe20000410000 */
[----:B------:R-:W-:Y:S01]  /*5980*/  FMUL.FTZ R7, R150, R25 ;  /* 0x0000001996077220 */ /* 0x000fe20000410000 */
[----:B------:R-:W-:Y:S01]  /*5990*/  FADD.FTZ R31, -R140, R31 ;  /* 0x0000001f8c1f7221 */ /* 0x000fe20000010100 */
[----:B-1----:R-:W-:Y:S01]  /*59a0*/  FMUL.FTZ R5, R164, R8 ;  /* 0x00000008a4057220 */ /* 0x002fe20000410000 */
[----:B------:R-:W-:Y:S01]  /*59b0*/  FMUL.FTZ R8, R154, R13 ;  /* 0x0000000d9a087220 */ /* 0x000fe20000410000 */
[----:B------:R-:W-:Y:S01]  /*59c0*/  FMUL.FTZ R26, R153, R26 ;  /* 0x0000001a991a7220 */ /* 0x000fe20000410000 */
[----:B------:R-:W-:Y:S01]  /*59d0*/  FMUL.FTZ R27, R152, R27 ;  /* 0x0000001b981b7220 */ /* 0x000fe20000410000 */
[----:B---3--:R-:W-:Y:S01]  /*59e0*/  FMUL.FTZ R4, R160, R9 ;  /* 0x00000009a0047220 */ /* 0x008fe20000410000 */
[----:B------:R-:W-:Y:S01]  /*59f0*/  FADD.FTZ R28, -R141, R28 ;  /* 0x0000001c8d1c7221 */ /* 0x000fe20000010100 */
[----:B------:R-:W-:Y:S01]  /*5a00*/  F2FP.F16.F32.PACK_AB R8, R8, R12 ;  /* 0x0000000c0808723e */ /* 0x000fe200000000ff */
[----:B------:R-:W-:Y:S01]  /*5a10*/  FADD.FTZ R30, -R140, R30 ;  /* 0x0000001e8c1e7221 */ /* 0x000fe20000010100 */
[----:B------:R-:W-:Y:S01]  /*5a20*/  F2FP.F16.F32.PACK_AB R16, R33, R34 ;  /* 0x000000222110723e */ /* 0x000fe200000000ff */
[----:B------:R-:W-:Y:S01]  /*5a30*/  FMUL.FTZ R28, R148, R28 ;  /* 0x0000001c941c7220 */ /* 0x000fe20000410000 */
[----:B----4-:R-:W-:Y:S01]  /*5a40*/  F2FP.F16.F32.PACK_AB R0, R4, R5 ;  /* 0x000000050400723e */ /* 0x010fe200000000ff */
[----:B------:R-:W-:Y:S01]  /*5a50*/  FMUL.FTZ R5, R163, R11 ;  /* 0x0000000ba3057220 */ /* 0x000fe20000410000 */
[----:B------:R-:W-:Y:S01]  /*5a60*/  FMUL.FTZ R4, R161, R15 ;  /* 0x0000000fa1047220 */ /* 0x000fe20000410000 */
[----:B------:R-:W-:Y:S01]  /*5a70*/  FMUL.FTZ R9, R146, R29 ;  /* 0x0000001d92097220 */ /* 0x000fe20000410000 */
[----:B------:R-:W-:Y:S01]  /*5a80*/  FMUL.FTZ R30, R149, R30 ;  /* 0x0000001e951e7220 */ /* 0x000fe20000410000 */
[----:B------:R1:W-:Y:S01]  /*5a90*/  STS [R235+0x10000], R0 ;  /* 0x01000000eb007388 */ /* 0x0003e20000000800 */
[----:B------:R-:W-:Y:S01]  /*5aa0*/  F2FP.F16.F32.PACK_AB R5, R5, R10 ;  /* 0x0000000a0505723e */ /* 0x000fe200000000ff */
[----:B------:R-:W-:Y:S01]  /*5ab0*/  FMUL.FTZ R6, R147, R31 ;  /* 0x0000001f93067220 */ /* 0x000fe20000410000 */
[----:B------:R-:W-:Y:S01]  /*5ac0*/  F2FP.F16.F32.PACK_AB R4, R4, R14 ;  /* 0x0000000e0404723e */ /* 0x000fe200000000ff */
[----:B------:R2:W5:Y:S01]  /*5ad0*/  LDL R166, [R1+0x14] ;  /* 0x0000140001a67983 */ /* 0x0005620000100800 */
[----:B------:R-:W-:Y:S02]  /*5ae0*/  F2FP.F16.F32.PACK_AB R7, R7, R24 ;  /* 0x000000180707723e */ /* 0x000fe400000000ff */
[----:B------:R-:W-:Y:S01]  /*5af0*/  F2FP.F16.F32.PACK_AB R9, R9, R28 ;  /* 0x0000001c0909723e */ /* 0x000fe200000000ff */
[----:B------:R-:W-:Y:S01]  /*5b00*/  STS [R235+0x10400], R5 ;  /* 0x01040005eb007388 */ /* 0x000fe20000000800 */
[----:B------:R-:W-:Y:S02]  /*5b10*/  F2FP.F16.F32.PACK_AB R6, R6, R30 ;  /* 0x0000001e0606723e */ /* 0x000fe400000000ff */
[----:B------:R-:W-:Y:S01]  /*5b20*/  MOV R160, R241 ;  /* 0x000000f100a07202 */ /* 0x000fe20000000f00 */
[----:B------:R-:W-:Y:S01]  /*5b30*/  STS [R234+0x10000], R8 ;  /* 0x01000008ea007388 */ /* 0x000fe20000000800 */
[----:B------:R-:W-:Y:S03]  /*5b40*/  MOV R161, R240 ;  /* 0x000000f000a17202 */ /* 0x000fe60000000f00 */
[----:B------:R-:W-:Y:S04]  /*5b50*/  STS [R234+0x10400], R4 ;  /* 0x01040004ea007388 */ /* 0x000fe80000000800 */
[----:B------:R-:W-:Y:S04]  /*5b60*/  STS [R233+0xf000], R21 ;  /* 0x00f00015e9007388 */ /* 0x000fe80000000800 */
[----:B------:R-:W-:Y:S01]  /*5b70*/  STS [R233+0xf400], R17 ;  /* 0x00f40011e9007388 */ /* 0x000fe20000000800 */
[----:B-1----:R-:W-:Y:S03]  /*5b80*/  F2FP.F16.F32.PACK_AB R0, R27, R26 ;  /* 0x0000001a1b00723e */ /* 0x002fe600000000ff */
[----:B------:R-:W-:Y:S04]  /*5b90*/  STS [R232+0xf000], R18 ;  /* 0x00f00012e8007388 */ /* 0x000fe80000000800 */
[----:B------:R-:W-:Y:S04]  /*5ba0*/  STS [R232+0xf400], R16 ;  /* 0x00f40010e8007388 */ /* 0x000fe80000000800 */
[----:B------:R-:W-:Y:S04]  /*5bb0*/  STS [R233+0x10000], R7 ;  /* 0x01000007e9007388 */ /* 0x000fe80000000800 */
[----:B------:R1:W-:Y:S04]  /*5bc0*/  STS [R233+0x10400], R0 ;  /* 0x01040000e9007388 */ /* 0x0003e80000000800 */
[----:B------:R-:W-:Y:S04]  /*5bd0*/  STS [R232+0x10000], R9 ;  /* 0x01000009e8007388 */ /* 0x000fe80000000800 */
[----:B------:R-:W-:Y:S01]  /*5be0*/  STS [R232+0x10400], R6 ;  /* 0x01040006e8007388 */ /* 0x000fe20000000800 */
[----:B------:R-:W-:Y:S01]  /*5bf0*/  BAR.SYNC.DEFER_BLOCKING 0x0 ;  /* 0x0000000000007b1d */ /* 0x000fe20000010000 */
[----:B-1----:R-:W-:Y:S05]  /*5c00*/  LEA R0, R229, UR4, 0x1 ;  /* 0x00000004e5007c11 */ /* 0x002fea000f8e08ff */
[----:B------:R-:W-:Y:S04]  /*5c10*/  LDSM.16.MT88.4 R4, [R2+0x13000] ;  /* 0x013000000204783b */ /* 0x000fe80000004200 */
[----:B------:R-:W1:Y:S04]  /*5c20*/  LDSM.16.MT88.4 R8, [R0+0x6000] ;  /* 0x006000000008783b */ /* 0x000e680000004200 */
[----:B------:R-:W3:Y:S04]  /*5c30*/  LDSM.16.MT88.4 R12, [R2+0x15000] ;  /* 0x01500000020c783b */ /* 0x000ee80000004200 */
[----:B------:R-:W4:Y:S04]  /*5c40*/  LDSM.16.MT88.4 R16, [R0+0x7000] ;  /* 0x007000000010783b */ /* 0x000f280000004200 */
[----:B------:R-:W2:Y:S04]  /*5c50*/  LDSM.16.MT88.4 R20, [R0+0x8000] ;  /* 0x008000000014783b */ /* 0x000ea80000004200 */
[----:B------:R-:W-:Y:S04]  /*5c60*/  LDSM.16.MT88.4 R24, [R2+0x13800] ;  /* 0x013800000218783b */ /* 0x000fe80000004200 */
[----:B------:R-:W2:Y:S04]  /*5c70*/  LDSM.16.MT88.4 R28, [R0+0x6400] ;  /* 0x00640000001c783b */ /* 0x000ea80000004200 */
[----:B------:R-:W2:Y:S04]  /*5c80*/  LDSM.16.MT88.4 R32, [R2+0x15800] ;  /* 0x015800000220783b */ /* 0x000ea80000004200 */
[----:B------:R-:W2:Y:S04]  /*5c90*/  LDSM.16.MT88.4 R132, [R0+0x7400] ;  /* 0x007400000084783b */ /* 0x000ea80000004200 */
[----:B------:R-:W2:Y:S01]  /*5ca0*/  LDSM.16.MT88.4 R136, [R0+0x8400] ;  /* 0x008400000088783b */ /* 0x000ea20000004200 */
[-C--:B-1----:R-:W-:Y:S06]  /*5cb0*/  HMMA.16816.F32 R36, R4, R8.reuse, R36 ;  /* 0x000000080424723c */ /* 0x082fec0000001824 */
[C---:B---3--:R-:W-:Y:S06]  /*5cc0*/  HMMA.16816.F32 R40, R12.reuse, R8, R40 ;  /* 0x000000080c28723c */ /* 0x048fec0000001828 */
[-C--:B------:R-:W-:Y:S06]  /*5cd0*/  HMMA.16816.F32 R44, R12, R10.reuse, R44 ;  /* 0x0000000a0c2c723c */ /* 0x080fec000000182c */
[C---:B------:R-:W-:Y:S01]  /*5ce0*/  HMMA.16816.F32 R48, R4.reuse, R10, R48 ;  /* 0x0000000a0430723c */ /* 0x040fe20000001830 */
[----:B------:R-:W-:Y:S05]  /*5cf0*/  LDSM.16.MT88.4 R8, [R0+0x6800] ;  /* 0x006800000008783b */ /* 0x000fea0000004200 */
[-C--:B----4-:R-:W-:Y:S06]  /*5d00*/  HMMA.16816.F32 R52, R4, R16.reuse, R52 ;  /* 0x000000100434723c */ /* 0x090fec0000001834 */
[C---:B------:R-:W-:Y:S06]  /*5d10*/  HMMA.16816.F32 R56, R12.reuse, R16, R56 ;  /* 0x000000100c38723c */ /* 0x040fec0000001838 */
[-C--:B------:R-:W-:Y:S06]  /*5d20*/  HMMA.16816.F32 R60, R12, R18.reuse, R60 ;  /* 0x000000120c3c723c */ /* 0x080fec000000183c */
[C---:B------:R-:W-:Y:S01]  /*5d30*/  HMMA.16816.F32 R64, R4.reuse, R18, R64 ;  /* 0x000000120440723c */ /* 0x040fe20000001840 */
[----:B------:R-:W-:Y:S05]  /*5d40*/  LDSM.16.MT88.4 R16, [R0+0x7800] ;  /* 0x007800000010783b */ /* 0x000fea0000004200 */
[-C--:B--2---:R-:W-:Y:S06]  /*5d50*/  HMMA.16816.F32 R68, R4, R20.reuse, R68 ;  /* 0x000000140444723c */ /* 0x084fec0000001844 */
        /* <DEDUP_REMOVED lines=52> */
[----:B------:R-:W-:Y:S02]  /*60a0*/  ISETP.GE.AND P3, PT, R250, UR34, PT ;  /* 0x00000022fa007c0c */ /* 0x000fe4000bf66270 */
[----:B------:R-:W-:Y:S02]  /*60b0*/  ISETP.GE.AND P2, PT, R170, UR34, PT ;  /* 0x00000022aa007c0c */ /* 0x000fe4000bf46270 */
[----:B-----5:R-:W-:Y:S02]  /*60c0*/  LEA R4, R166, UR4, 0x1 ;  /* 0x00000004a6047c11 */ /* 0x020fe4000f8e08ff */
[----:B------:R-:W-:Y:S07]  /*60d0*/  ISETP.GE.AND P1, PT, R244, UR34, PT ;  /* 0x00000022f4007c0c */ /* 0x000fee000bf26270 */
[----:B------:R2:W-:Y:S04]  /*60e0*/  @P3 STS [R4+0x6000], RZ ;  /* 0x006000ff04003388 */ /* 0x0005e80000000800 */
[----:B------:R2:W-:Y:S04]  /*60f0*/  @P3 STS [R4+0x6004], RZ ;  /* 0x006004ff04003388 */ /* 0x0005e80000000800 */
[----:B------:R2:W-:Y:S01]  /*6100*/  @P3 STS.64 [R4+0x6008], RZ ;  /* 0x006008ff04003388 */ /* 0x0005e20000000a00 */
[----:B-1----:R-:W-:Y:S05]  /*6110*/  IMAD.U32 R5, R5, -0x40, RZ ;  /* 0xffffffc005057824 */ /* 0x002fea00078e00ff */
[C---:B------:R-:W-:Y:S02]  /*6120*/  LEA R239, P4, R5.reuse, R239, 0x1 ;  /* 0x000000ef05ef7211 */ /* 0x040fe400078808ff */
[----:B------:R-:W-:Y:S03]  /*6130*/  SHF.R.S32.HI R6, RZ, 0x1f, R5 ;  /* 0x0000001fff067819 */ /* 0x000fe60000011405 */
[--C-:B------:R-:W-:Y:S01]  /*6140*/  @!P3 IMAD.MOV.U32 R10, RZ, RZ, R239.reuse ;  /* 0x000000ffff0ab224 */ /* 0x100fe200078e00ef */
[----:B------:R-:W-:Y:S01]  /*6150*/  LEA.HI.X R236, R5, R236, R6, 0x1, P4 ;  /* 0x000000ec05ec7211 */ /* 0x000fe200020f0c06 */
[--C-:B------:R-:W-:Y:S02]  /*6160*/  @!P2 IMAD.MOV.U32 R8, RZ, RZ, R239.reuse ;  /* 0x000000ffff08a224 */ /* 0x100fe400078e00ef */
[----:B------:R-:W-:Y:S02]  /*6170*/  @!P1 IMAD.MOV.U32 R6, RZ, RZ, R239 ;  /* 0x000000ffff069224 */ /* 0x000fe400078e00ef */
[--C-:B------:R-:W-:Y:S02]  /*6180*/  @!P3 IMAD.MOV.U32 R11, RZ, RZ, R236.reuse ;  /* 0x000000ffff0bb224 */ /* 0x100fe400078e00ec */
[--C-:B------:R-:W-:Y:S02]  /*6190*/  @!P2 IMAD.MOV.U32 R9, RZ, RZ, R236.reuse ;  /* 0x000000ffff09a224 */ /* 0x100fe400078e00ec */
[----:B------:R-:W-:Y:S01]  /*61a0*/  @!P1 IMAD.MOV.U32 R7, RZ, RZ, R236 ;  /* 0x000000ffff079224 */ /* 0x000fe200078e00ec */
[----:B------:R-:W-:Y:S01]  /*61b0*/  @!PT LDS RZ, [RZ] ;  /* 0x00000000fffff984 */ /* 0x000fe20000000800 */
[----:B------:R-:W-:Y:S01]  /*61c0*/  @!PT LDS RZ, [RZ] ;  /* 0x00000000fffff984 */ /* 0x000fe20000000800 */
[----:B------:R-:W-:Y:S01]  /*61d0*/  @!PT LDS RZ, [RZ] ;  /* 0x00000000fffff984 */ /* 0x000fe20000000800 */
[----:B------:R2:W-:Y:S04]  /*61e0*/  @!P3 LDGSTS.E.BYPASS.LTC128B.128 [R4+0x6000], desc[UR6][R10.64] ;  /* 0x060000000a04bfae */ /* 0x0005e8000b901d46 */
[----:B------:R2:W-:Y:S04]  /*61f0*/  @P2 STS.128 [R4+0x7000], RZ ;  /* 0x007000ff04002388 */ /* 0x0005e80000000c00 */
        /* <DEDUP_REMOVED lines=9> */
[----:B------:R-:W0:Y:S02]  /*6290*/  LDGDEPBAR ;  /* 0x00000000000079af */ /* 0x000e240000000000 */
.L_x_51:
[----:B------:R-:W3:Y:S01]  /*62a0*/  LDL R167, [R1+0x20] ;  /* 0x0000200001a77983 */ /* 0x000ee20000100800 */
[----:B------:R-:W-:Y:S03]  /*62b0*/  ULOP3.LUT UR9, UR8, 0x1, URZ, 0xc0, !UPT ;  /* 0x0000000108097892 */ /* 0x000fe6000f8ec03f */
[----:B------:R-:W4:Y:S01]  /*62c0*/  LDL R164, [R1+0x24] ;  /* 0x0000240001a47983 */ /* 0x000f220000100800 */
[----:B------:R-:W-:Y:S02]  /*62d0*/  UISETP.NE.U32.AND UP1, UPT, UR9, 0x1, UPT ;  /* 0x000000010900788c */ /* 0x000fe4000bf25070 */
[----:B------:R-:W-:Y:S01]  /*62e0*/  UIADD3 UR9, UR8, -0x1, URZ ;  /* 0xffffffff08097890 */ /* 0x000fe2000fffe03f */
[----:B------:R-:W-:Y:S04]  /*62f0*/  LDSM.16.M88.4 R24, [R224] ;  /* 0x00000000e018783b */ /* 0x000fe80000000200 */
[----:B--2---:R-:W1:Y:S04]  /*6300*/  LDSM.16.MT88.4 R8, [R0+0x9000] ;  /* 0x009000000008783b */ /* 0x004e680000004200 */
[----:B------:R-:W2:Y:S04]  /*6310*/  LDL R163, [R1] ;  /* 0x0000000001a37983 */ /* 0x000ea80000100800 */
[----:B------:R-:W2:Y:S04]  /*6320*/  LDL R162, [R1+0x4] ;  /* 0x0000040001a27983 */ /* 0x000ea80000100800 */
[----:B------:R-:W1:Y:S04]  /*6330*/  LDSM.16.MT88.4 R16, [R0+0xb000] ;  /* 0x00b000000010783b */ /* 0x000e680000004200 */
[----:B------:R-:W1:Y:S04]  /*6340*/  LDSM.16.MT88.4 R28, [R0+0xd000] ;  /* 0x00d00000001c783b */ /* 0x000e680000004200 */
[----:B------:R-:W-:Y:S04]  /*6350*/  LDSM.16.M88.4 R32, [R225] ;  /* 0x00000000e120783b */ /* 0x000fe80000000200 */
[----:B------:R-:W1:Y:S04]  /*6360*/  LDSM.16.MT88.4 R132, [R0+0x9400] ;  /* 0x009400000084783b */ /* 0x000e680000004200 */
[----:B------:R-:W1:Y:S04]  /*6370*/  LDSM.16.MT88.4 R136, [R0+0xb400] ;  /* 0x00b400000088783b */ /* 0x000e680000004200 */
[----:B------:R-:W1:Y:S04]  /*6380*/  LDSM.16.MT88.4 R140, [R0+0xd400] ;  /* 0x00d40000008c783b */ /* 0x000e680000004200 */
[----:B------:R-:W-:Y:S01]  /*6390*/  LDSM.16.M88.4 R144, [R227] ;  /* 0x00000000e390783b */ /* 0x000fe20000000200 */
[C---:B-1----:R-:W-:Y:S03]  /*63a0*/  HMMA.16816.F32 R4, R24.reuse, R8, RZ ;  /* 0x000000081804723c */ /* 0x042fe600000018ff */
[----:B------:R-:W1:Y:S04]  /*63b0*/  LDSM.16.MT88.4 R148, [R0+0x9800] ;  /* 0x009800000094783b */ /* 0x000e680000004200 */
[----:B------:R-:W1:Y:S01]  /*63c0*/  LDSM.16.MT88.4 R152, [R0+0xb800] ;  /* 0x00b800000098783b */ /* 0x000e620000004200 */
[C---:B------:R-:W-:Y:S03]  /*63d0*/  HMMA.16816.F32 R8, R24.reuse, R10, RZ ;  /* 0x0000000a1808723c */ /* 0x040fe600000018ff */
[----:B------:R-:W-:Y:S03]  /*63e0*/  LDSM.16.MT88.4 R156, [R0+0xbc00] ;  /* 0x00bc0000009c783b */ /* 0x000fe60000004200 */
[C---:B------:R-:W-:Y:S01]  /*63f0*/  HMMA.16816.F32 R12, R24.reuse, R16, RZ ;  /* 0x00000010180c723c */ /* 0x040fe200000018ff */
[----:B------:R-:W2:Y:S05]  /*6400*/  LDL R165, [R1+0x10] ;  /* 0x0000100001a57983 */ /* 0x000eaa0000100800 */
[C---:B------:R-:W-:Y:S06]  /*6410*/  HMMA.16816.F32 R16, R24.reuse, R18, RZ ;  /* 0x000000121810723c */ /* 0x040fec00000018ff */
[C---:B------:R-:W-:Y:S06]  /*6420*/  HMMA.16816.F32 R20, R24.reuse, R28, RZ ;  /* 0x0000001c1814723c */ /* 0x040fec00000018ff */
[----:B------:R-:W-:Y:S01]  /*6430*/  HMMA.16816.F32 R24, R24, R30, RZ ;  /* 0x0000001e1818723c */ /* 0x000fe200000018ff */
[----:B------:R-:W1:Y:S05]  /*6440*/  LDSM.16.MT88.4 R28, [R0+0xd800] ;  /* 0x00d80000001c783b */ /* 0x000e6a0000004200 */
[C---:B------:R-:W-:Y:S06]  /*6450*/  HMMA.16816.F32 R4, R32.reuse, R132, R4 ;  /* 0x000000842004723c */ /* 0x040fec0000001804 */
[C---:B------:R-:W-:Y:S01]  /*6460*/  HMMA.16816.F32 R8, R32.reuse, R134, R8 ;  /* 0x000000862008723c */ /* 0x040fe20000001808 */
[----:B------:R-:W-:Y:S05]  /*6470*/  LDSM.16.M88.4 R132, [R226] ;  /* 0x00000000e284783b */ /* 0x000fea0000000200 */
[C---:B------:R-:W-:Y:S06]  /*6480*/  HMMA.16816.F32 R12, R32.reuse, R136, R12 ;  /* 0x00000088200c723c */ /* 0x040fec000000180c */
[C---:B------:R-:W-:Y:S01]  /*6490*/  HMMA.16816.F32 R16, R32.reuse, R138, R16 ;  /* 0x0000008a2010723c */ /* 0x040fe20000001810 */
[----:B------:R-:W1:Y:S05]  /*64a0*/  LDSM.16.MT88.4 R136, [R0+0x9c00] ;  /* 0x009c00000088783b */ /* 0x000e6a0000004200 */
[C---:B------:R-:W-:Y:S06]  /*64b0*/  HMMA.16816.F32 R20, R32.reuse, R140, R20 ;  /* 0x0000008c2014723c */ /* 0x040fec0000001814 */
[----:B------:R-:W-:Y:S01]  /*64c0*/  HMMA.16816.F32 R24, R32, R142, R24 ;  /* 0x0000008e2018723c */ /* 0x000fe20000001818 */
[----:B------:R-:W1:Y:S04]  /*64d0*/  LDSM.16.MT88.4 R32, [R0+0xdc00] ;  /* 0x00dc00000020783b */ /* 0x000e680000004200 */
[----:B------:R-:W-:Y:S01]  /*64e0*/  LDSM.16.M88.4 R140, [R224+0x2000] ;  /* 0x00200000e08c783b */ /* 0x000fe20000000200 */
[C---:B-1----:R-:W-:Y:S06]  /*64f0*/  HMMA.16816.F32 R4, R144.reuse, R148, R4 ;  /* 0x000000949004723c */ /* 0x042fec0000001804 */
[C---:B------:R-:W-:Y:S01]  /*6500*/  HMMA.16816.F32 R8, R144.reuse, R150, R8 ;  /* 0x000000969008723c */ /* 0x040fe20000001808 */
[----:B------:R-:W1:Y:S05]  /*6510*/  LDSM.16.MT88.4 R148, [R0+0xa000] ;  /* 0x00a000000094783b */ /* 0x000e6a0000004200 */
[C---:B------:R-:W-:Y:S06]  /*6520*/  HMMA.16816.F32 R12, R144.reuse, R152, R12 ;  /* 0x00000098900c723c */ /* 0x040fec000000180c */
[C---:B------:R-:W-:Y:S01]  /*6530*/  HMMA.16816.F32 R16, R144.reuse, R154, R16 ;  /* 0x0000009a9010723c */ /* 0x040fe20000001810 */
[----:B------:R-:W1:Y:S05]  /*6540*/  LDSM.16.MT88.4 R152, [R0+0xc000] ;  /* 0x00c000000098783b */ /* 0x000e6a0000004200 */
[C---:B------:R-:W-:Y:S06]  /*6550*/  HMMA.16816.F32 R20, R144.reuse, R28, R20 ;  /* 0x0000001c9014723c */ /* 0x040fec0000001814 */
[----:B------:R-:W-:Y:S01]  /*6560*/  HMMA.16816.F32 R24, R144, R30, R24 ;  /* 0x0000001e9018723c */ /* 0x000fe20000001818 */
[----:B------:R-:W1:Y:S04]  /*6570*/  LDSM.16.MT88.4 R28, [R0+0xe000] ;  /* 0x00e00000001c783b */ /* 0x000e680000004200 */
[----:B------:R-:W-:Y:S01]  /*6580*/  LDSM.16.MT88.4 R144, [R0+0xa400] ;  /* 0x00a400000090783b */ /* 0x000fe20000004200 */
[C---:B------:R-:W-:Y:S06]  /*6590*/  HMMA.16816.F32 R4, R132.reuse, R136, R4 ;  /* 0x000000888404723c */ /* 0x040fec0000001804 */
[C---:B------:R-:W-:Y:S01]  /*65a0*/  HMMA.16816.F32 R8, R132.reuse, R138, R8 ;  /* 0x0000008a8408723c */ /* 0x040fe20000001808 */
[----:B------:R-:W1:Y:S05]  /*65b0*/  LDSM.16.M88.4 R136, [R225+0x2000] ;  /* 0x00200000e188783b */ /* 0x000e6a0000000200 */
        /* <DEDUP_REMOVED lines=16> */
[----:B------:R-:W-:Y:S01]  /*66c0*/  LDSM.16.M88.4 R140, [R226+0x2000] ;  /* 0x00200000e28c783b */ /* 0x000fe20000000200 */
[C---:B------:R-:W-:Y:S06]  /*66d0*/  HMMA.16816.F32 R4, R136.reuse, R144, R4 ;  /* 0x000000908804723c */ /* 0x040fec0000001804 */
[C---:B------:R-:W-:Y:S01]  /*66e0*/  HMMA.16816.F32 R8, R136.reuse, R146, R8 ;  /* 0x000000928808723c */ /* 0x040fe20000001808 */
[----:B------:R-:W3:Y:S05]  /*66f0*/  LDSM.16.MT88.4 R144, [R0+0xac00] ;  /* 0x00ac00000090783b */ /* 0x000eea0000004200 */
[C---:B------:R-:W-:Y:S06]  /*6700*/  HMMA.16816.F32 R12, R136.reuse, R156, R12 ;  /* 0x0000009c880c723c */ /* 0x040fec000000180c */
[C---:B------:R-:W-:Y:S01]  /*6710*/  HMMA.16816.F32 R16, R136.reuse, R158, R16 ;  /* 0x0000009e8810723c */ /* 0x040fe20000001810 */
[----:B------:R-:W4:Y:S05]  /*6720*/  LDSM.16.MT88.4 R156, [R0+0xcc00] ;  /* 0x00cc0000009c783b */ /* 0x000f2a0000004200 */
[C---:B------:R-:W-:Y:S06]  /*6730*/  HMMA.16816.F32 R20, R136.reuse, R32, R20 ;  /* 0x000000208814723c */ /* 0x040fec0000001814 */
[----:B------:R-:W-:Y:S01]  /*6740*/  HMMA.16816.F32 R24, R136, R34, R24 ;  /* 0x000000228818723c */ /* 0x000fe20000001818 */
[----:B------:R3:W2:Y:S04]  /*6750*/  LDSM.16.MT88.4 R32, [R0+0xec00] ;  /* 0x00ec00000020783b */ /* 0x0006a80000004200 */
[----:B------:R-:W-:Y:S01]  /*6760*/  LDSM.16.MT88.4 R136, [R3+0x2400] ;  /* 0x002400000388783b */ /* 0x000fe20000004200 */
[C---:B-1----:R-:W-:Y:S06]  /*6770*/  HMMA.16816.F32 R4, R132.reuse, R148, R4 ;  /* 0x000000948404723c */ /* 0x042fec0000001804 */
[C---:B------:R-:W-:Y:S06]  /*6780*/  HMMA.16816.F32 R8, R132.reuse, R150, R8 ;  /* 0x000000968408723c */ /* 0x040fec0000001808 */
[C---:B------:R-:W-:Y:S06]  /*6790*/  HMMA.16816.F32 R12, R132.reuse, R152, R12 ;  /* 0x00000098840c723c */ /* 0x040fec000000180c */
[C---:B------:R-:W-:Y:S01]  /*67a0*/  HMMA.16816.F32 R16, R132.reuse, R154, R16 ;  /* 0x0000009a8410723c */ /* 0x040fe20000001810 */
[----:B---3--:R-:W-:Y:S05]  /*67b0*/  IMAD.U32 R0, RZ, RZ, UR15 ;  /* 0x0000000fff007e24 */ /* 0x008fea000f8e00ff */
[C---:B------:R-:W-:Y:S06]  /*67c0*/  HMMA.16816.F32 R20, R132.reuse, R28, R20 ;  /* 0x0000001c8414723c */ /* 0x040fec0000001814 */
[----:B------:R-:W-:Y:S06]  /*67d0*/  HMMA.16816.F32 R24, R132, R30, R24 ;  /* 0x0000001e8418723c */ /* 0x000fec0000001818 */
[C---:B------:R-:W-:Y:S01]  /*67e0*/  HMMA.16816.F32 R4, R140.reuse, R144, R4 ;  /* 0x000000908c04723c */ /* 0x040fe20000001804 */
[----:B------:R-:W-:Y:S04]  /*67f0*/  IMAD.U32 R132, RZ, RZ, UR15 ;  /* 0x0000000fff847e24 */ /* 0x000fe8000f8e00ff */
[----:B------:R-:W-:Y:S01]  /*6800*/  @P0 IADD3 R30, P2, R167, UR12, RZ ;  /* 0x0000000ca71e0c10 */ /* 0x000fe2000ff5e0ff */
[C---:B------:R-:W-:Y:S01]  /*6810*/  HMMA.16816.F32 R8, R140.reuse, R146, R8 ;  /* 0x000000928c08723c */ /* 0x040fe20000001808 */
[----:B------:R-:W-:Y:S01]  /*6820*/  LDSM.16.MT88.4 R144, [R3+0x1c00] ;  /* 0x001c00000390783b */ /* 0x000fe20000004200 */
[----:B------:R-:W-:Y:S03]  /*6830*/  @UP3 UIADD3 UR12, UP2, UR12, -0x100, URZ ;  /* 0xffffff000c0c3890 */ /* 0x000fe6000ff5e03f */
[----:B----4-:R-:W-:Y:S01]  /*6840*/  @P0 IADD3.X R31, R164, UR11, RZ, P2, !PT ;  /* 0x0000000ba41f0c10 */ /* 0x010fe200097fe4ff */
[C---:B------:R-:W-:Y:S01]  /*6850*/  HMMA.16816.F32 R12, R140.reuse, R156, R12 ;  /* 0x0000009c8c0c723c */ /* 0x040fe2000000180c */
[----:B------:R-:W-:Y:S03]  /*6860*/  @UP3 UIADD3.X UR11, UR11, -0x1, URZ, UP2, !UPT ;  /* 0xffffffff0b0b3890 */ /* 0x000fe600097fe43f */
[----:B--2---:R-:W2:Y:S02]  /*6870*/  @P0 LDG.E R163, desc[UR6][R30.64] ;  /* 0x000000061ea30981 */ /* 0x004ea4000c1e1900 */
[C---:B------:R-:W-:Y:S02]  /*6880*/  HMMA.16816.F32 R16, R140.reuse, R158, R16 ;  /* 0x0000009e8c10723c */ /* 0x040fe40000001810 */
[----:B------:R-:W3:Y:S04]  /*6890*/  @P0 LDG.E R162, desc[UR6][R30.64+0x20] ;  /* 0x000020061ea20981 */ /* 0x000ee8000c1e1900 */
[C---:B------:R-:W-:Y:S01]  /*68a0*/  HMMA.16816.F32 R20, R140.reuse, R32, R20 ;  /* 0x000000208c14723c */ /* 0x040fe20000001814 */
[----:B------:R-:W5:Y:S04]  /*68b0*/  @P0 LDG.E R249, desc[UR6][R30.64+0x80] ;  /* 0x000080061ef90981 */ /* 0x000f68000c1e1900 */
[----:B------:R1:W5:Y:S01]  /*68c0*/  @P0 LDG.E R252, desc[UR6][R30.64+0xa0] ;  /* 0x0000a0061efc0981 */ /* 0x000362000c1e1900 */
[----:B------:R-:W-:Y:S03]  /*68d0*/  HMMA.16816.F32 R24, R140, R34, R24 ;  /* 0x000000228c18723c */ /* 0x000fe60000001818 */
[----:B------:R-:W-:Y:S04]  /*68e0*/  LDSM.16.MT88.4 R140, [R3+0x1800] ;  /* 0x00180000038c783b */ /* 0x000fe80000004200 */
[----:B------:R-:W-:Y:S04]  /*68f0*/  IMAD.U32 R34, RZ, RZ, UR33 ;  /* 0x00000021ff227e24 */ /* 0x000fe8000f8e00ff */
[----:B-1----:R-:W-:Y:S02]  /*6900*/  IMAD.U32 R30, RZ, RZ, UR32 ;  /* 0x00000020ff1e7e24 */ /* 0x002fe4000f8e00ff */
[----:B------:R-:W-:Y:S01]  /*6910*/  IMAD.U32 R31, RZ, RZ, UR33 ;  /* 0x00000021ff1f7e24 */ /* 0x000fe2000f8e00ff */
[C---:B------:R-:W-:Y:S04]  /*6920*/  LEA R241, P1, R165.reuse, R160, 0x2 ;  /* 0x000000a0a5f17211 */ /* 0x040fe800078210ff */
[----:B------:R-:W-:Y:S01]  /*6930*/  LEA.HI.X.SX32 R240, R165, R161, 0x2, P1 ;  /* 0x000000a1a5f07211 */ /* 0x000fe200008f16ff */
[----:B------:R-:W-:Y:S04]  /*6940*/  IMAD.MOV.U32 R28, RZ, RZ, R241 ;  /* 0x000000ffff1c7224 */ /* 0x000fe800078e00f1 */
[----:B------:R-:W-:Y:S01]  /*6950*/  IMAD.MOV.U32 R29, RZ, RZ, R240 ;  /* 0x000000ffff1d7224 */ /* 0x000fe200078e00f0 */
[-C--:B------:R-:W-:Y:S01]  /*6960*/  LEA R32, P1, R132, R28.reuse, 0x2 ;  /* 0x0000001c84207211 */ /* 0x080fe200078210ff */
[----:B------:R-:W-:Y:S01]  /*6970*/  IMAD.U32 R132, RZ, RZ, UR16 ;  /* 0x00000010ff847e24 */ /* 0x000fe2000f8e00ff */
[-C--:B------:R-:W-:Y:S02]  /*6980*/  LEA R34, P2, R34, R28.reuse, 0x2 ;  /* 0x0000001c22227211 */ /* 0x080fe400078410ff */
[-C--:B------:R-:W-:Y:S01]  /*6990*/  LEA.HI.X.SX32 R33, R0, R29.reuse, 0x2, P1 ;  /* 0x0000001d00217211 */ /* 0x080fe200008f16ff */
[----:B------:R1:W-:Y:S01]  /*69a0*/  REDG.E.ADD.F32.FTZ.RN.STRONG.GPU desc[UR6][R28.64], R4 ;  /* 0x000000041c0079a6 */ /* 0x0003e2000c10f386 */
[----:B------:R-:W-:Y:S01]  /*69b0*/  IMAD.U32 R0, RZ, RZ, UR16 ;  /* 0x00000010ff007e24 */ /* 0x000fe2000f8e00ff */
[-C--:B------:R-:W-:Y:S02]  /*69c0*/  LEA R30, P1, R30, R28.reuse, 0x2 ;  /* 0x0000001c1e1e7211 */ /* 0x080fe400078210ff */
[----:B------:R4:W-:Y:S01]  /*69d0*/  REDG.E.ADD.F32.FTZ.RN.STRONG.GPU desc[UR6][R32.64], R5 ;  /* 0x00000005200079a6 */ /* 0x0009e2000c10f386 */
[-C--:B------:R-:W-:Y:S01]  /*69e0*/  LEA.HI.X.SX32 R35, R31, R29.reuse, 0x2, P2 ;  /* 0x0000001d1f237211 */ /* 0x080fe200010f16ff */
[----:B-1----:R-:W-:Y:S02]  /*69f0*/  IMAD.U32 R4, RZ, RZ, UR31 ;  /* 0x0000001fff047e24 */ /* 0x002fe4000f8e00ff */
[----:B----4-:R-:W-:Y:S05]  /*6a00*/  IMAD.U32 R5, RZ, RZ, UR32 ;  /* 0x00000020ff057e24 */ /* 0x010fea000f8e00ff */
[-C--:B------:R-:W-:Y:S01]  /*6a10*/  LEA.HI.X.SX32 R31, R5, R29.reuse, 0x2, P1 ;  /* 0x0000001d051f7211 */ /* 0x080fe200008f16ff */
[----:B--2---:R-:W-:Y:S04]  /*6a20*/  @P0 STL [R1], R163 ;  /* 0x000000a301000387 */ /* 0x004fe80000100800 */
[----:B---3--:R-:W-:Y:S01]  /*6a30*/  @P0 STL [R1+0x4], R162 ;  /* 0x000004a201000387 */ /* 0x008fe20000100800 */
[-C--:B------:R-:W-:Y:S04]  /*6a40*/  LEA R132, P0, R132, R28.reuse, 0x2 ;  /* 0x0000001c84847211 */ /* 0x080fe800078010ff */
[-C--:B------:R-:W-:Y:S01]  /*6a50*/  LEA.HI.X.SX32 R133, R0, R29.reuse, 0x2, P0 ;  /* 0x0000001d00857211 */ /* 0x080fe200000f16ff */
[----:B------:R-:W-:Y:S01]  /*6a60*/  IMAD.U32 R0, RZ, RZ, UR31 ;  /* 0x0000001fff007e24 */ /* 0x000fe2000f8e00ff */
[-C--:B------:R-:W-:Y:S03]  /*6a70*/  LEA R4, P0, R4, R28.reuse, 0x2 ;  /* 0x0000001c04047211 */ /* 0x080fe600078010ff */
[----:B------:R1:W-:Y:S01]  /*6a80*/  REDG.E.ADD.F32.FTZ.RN.STRONG.GPU desc[UR6][R132.64], R6 ;  /* 0x00000006840079a6 */ /* 0x0003e2000c10f386 */
[-C--:B------:R-:W-:Y:S01]  /*6a90*/  LEA.HI.X.SX32 R5, R0, R29.reuse, 0x2, P0 ;  /* 0x0000001d00057211 */ /* 0x080fe200000f16ff */
[----:B------:R-:W-:Y:S02]  /*6aa0*/  IMAD.U32 R0, RZ, RZ, UR30 ;  /* 0x0000001eff007e24 */ /* 0x000fe4000f8e00ff */
[----:B------:R2:W-:Y:S04]  /*6ab0*/  REDG.E.ADD.F32.FTZ.RN.STRONG.GPU desc[UR6][R34.64], R7 ;  /* 0x00000007220079a6 */ /* 0x0005e8000c10f386 */
[----:B------:R3:W-:Y:S04]  /*6ac0*/  REDG.E.ADD.F32.FTZ.RN.STRONG.GPU desc[UR6][R30.64], R8 ;  /* 0x000000081e0079a6 */ /* 0x0007e8000c10f386 */
[----:B------:R4:W-:Y:S04]  /*6ad0*/  REDG.E.ADD.F32.FTZ.RN.STRONG.GPU desc[UR6][R4.64], R9 ;  /* 0x00000009040079a6 */ /* 0x0009e8000c10f386 */
[----:B------:R-:W-:Y:S01]  /*6ae0*/  LDSM.16.MT88.4 R132, [R2+0x11800] ;  /* 0x011800000284783b */ /* 0x000fe20000004200 */
[----:B-1----:R-:W-:Y:S02]  /*6af0*/  IMAD.U32 R6, RZ, RZ, UR25 ;  /* 0x00000019ff067e24 */ /* 0x002fe4000f8e00ff */
[----:B--2---:R-:W-:Y:S02]  /*6b00*/  IMAD.U32 R7, RZ, RZ, UR24 ;  /* 0x00000018ff077e24 */ /* 0x004fe4000f8e00ff */
[----:B---3--:R-:W-:Y:S02]  /*6b10*/  IMAD.U32 R8, RZ, RZ, UR29 ;  /* 0x0000001dff087e24 */ /* 0x008fe4000f8e00ff */
[----:B------:R-:W-:Y:S02]  /*6b20*/  IMAD.U32 R30, RZ, RZ, UR25 ;  /* 0x00000019ff1e7e24 */ /* 0x000fe4000f8e00ff */
[----:B----4-:R-:W-:Y:S01]  /*6b30*/  IMAD.U32 R5, RZ, RZ, UR30 ;  /* 0x0000001eff057e24 */ /* 0x010fe2000f8e00ff */
[-C--:B------:R-:W-:Y:S01]  /*6b40*/  LEA R4, P1, R0, R28.reuse, 0x2 ;  /* 0x0000001c00047211 */ /* 0x080fe200078210ff */
[----:B------:R-:W-:Y:S01]  /*6b50*/  IMAD.U32 R0, RZ, RZ, UR29 ;  /* 0x0000001dff007e24 */ /* 0x000fe2000f8e00ff */
[-C--:B------:R-:W-:Y:S02]  /*6b60*/  LEA R8, P0, R8, R28.reuse, 0x2 ;  /* 0x0000001c08087211 */ /* 0x080fe400078010ff */
[-C--:B------:R-:W-:Y:S02]  /*6b70*/  LEA.HI.X.SX32 R5, R5, R29.reuse, 0x2, P1 ;  /* 0x0000001d05057211 */ /* 0x080fe400008f16ff */
[-C--:B------:R-:W-:Y:S01]  /*6b80*/  LEA.HI.X.SX32 R9, R0, R29.reuse, 0x2, P0 ;  /* 0x0000001d00097211 */ /* 0x080fe200000f16ff */
[----:B------:R-:W-:Y:S01]  /*6b90*/  IMAD.U32 R0, RZ, RZ, UR24 ;  /* 0x00000018ff007e24 */ /* 0x000fe2000f8e00ff */
[-C--:B------:R-:W-:Y:S01]  /*6ba0*/  LEA R6, P1, R6, R28.reuse, 0x2 ;  /* 0x0000001c06067211 */ /* 0x080fe200078210ff */
[----:B------:R1:W-:Y:S04]  /*6bb0*/  REDG.E.ADD.F32.FTZ.RN.STRONG.GPU desc[UR6][R4.64], R10 ;  /* 0x0000000a040079a6 */ /* 0x0003e8000c10f386 */
[----:B------:R2:W-:Y:S04]  /*6bc0*/  REDG.E.ADD.F32.FTZ.RN.STRONG.GPU desc[UR6][R8.64], R11 ;  /* 0x0000000b080079a6 */ /* 0x0005e8000c10f386 */
[----:B------:R3:W-:Y:S04]  /*6bd0*/  REDG.E.ADD.F32.FTZ.RN.STRONG.GPU desc[UR6][R28.64+0x80], R12 ;  /* 0x0000800c1c0079a6 */ /* 0x0007e8000c10f386 */
[----:B------:R4:W-:Y:S01]  /*6be0*/  REDG.E.ADD.F32.FTZ.RN.STRONG.GPU desc[UR6][R32.64+0x80], R13 ;  /* 0x0000800d200079a6 */ /* 0x0009e2000c10f386 */
[-C--:B-1----:R-:W-:Y:S01]  /*6bf0*/  LEA R4, P0, R7, R28.reuse, 0x2 ;  /* 0x0000001c07047211 */ /* 0x082fe200078010ff */
[----:B------:R-:W-:Y:S01]  /*6c00*/  IMAD.U32 R10, RZ, RZ, UR23 ;  /* 0x00000017ff0a7e24 */ /* 0x000fe2000f8e00ff */
[-C--:B------:R-:W-:Y:S02]  /*6c10*/  LEA.HI.X.SX32 R7, R30, R29.reuse, 0x2, P1 ;  /* 0x0000001d1e077211 */ /* 0x080fe400008f16ff */
[-C--:B------:R-:W-:Y:S01]  /*6c20*/  LEA.HI.X.SX32 R5, R0, R29.reuse, 0x2, P0 ;  /* 0x0000001d00057211 */ /* 0x080fe200000f16ff */
[----:B--2---:R-:W-:Y:S01]  /*6c30*/  IMAD.U32 R8, RZ, RZ, UR22 ;  /* 0x00000016ff087e24 */ /* 0x004fe2000f8e00ff */
[-C--:B------:R-:W-:Y:S01]  /*6c40*/  LEA R10, P0, R10, R28.reuse, 0x2 ;  /* 0x0000001c0a0a7211 */ /* 0x080fe200078010ff */
[----:B------:R1:W-:Y:S01]  /*6c50*/  REDG.E.ADD.F32.FTZ.RN.STRONG.GPU desc[UR6][R6.64], R14 ;  /* 0x0000000e060079a6 */ /* 0x0003e2000c10f386 */
[----:B------:R-:W-:Y:S02]  /*6c60*/  IMAD.U32 R0, RZ, RZ, UR23 ;  /* 0x00000017ff007e24 */ /* 0x000fe4000f8e00ff */
[-C--:B------:R-:W-:Y:S01]  /*6c70*/  LEA R8, P2, R8, R28.reuse, 0x2 ;  /* 0x0000001c08087211 */ /* 0x080fe200078410ff */
[----:B------:R2:W-:Y:S01]  /*6c80*/  REDG.E.ADD.F32.FTZ.RN.STRONG.GPU desc[UR6][R4.64], R15 ;  /* 0x0000000f040079a6 */ /* 0x0005e2000c10f386 */
[----:B---3--:R-:W-:Y:S01]  /*6c90*/  IMAD.U32 R12, RZ, RZ, UR20 ;  /* 0x00000014ff0c7e24 */ /* 0x008fe2000f8e00ff */
[-C--:B------:R-:W-:Y:S01]  /*6ca0*/  LEA.HI.X.SX32 R11, R0, R29.reuse, 0x2, P0 ;  /* 0x0000001d000b7211 */ /* 0x080fe200000f16ff */
[----:B------:R-:W-:Y:S02]  /*6cb0*/  IMAD.U32 R0, RZ, RZ, UR28 ;  /* 0x0000001cff007e24 */ /* 0x000fe4000f8e00ff */
[----:B----4-:R-:W-:Y:S01]  /*6cc0*/  IMAD.U32 R13, RZ, RZ, UR21 ;  /* 0x00000015ff0d7e24 */ /* 0x010fe2000f8e00ff */
[-C--:B------:R-:W-:Y:S01]  /*6cd0*/  LEA R12, P4, R12, R28.reuse, 0x2 ;  /* 0x0000001c0c0c7211 */ /* 0x080fe200078810ff */
[----:B------:R3:W-:Y:S01]  /*6ce0*/  REDG.E.ADD.F32.FTZ.RN.STRONG.GPU desc[UR6][R10.64], R16 ;  /* 0x000000100a0079a6 */ /* 0x0007e2000c10f386 */
[----:B-1----:R-:W-:Y:S02]  /*6cf0*/  IMAD.U32 R6, RZ, RZ, UR27 ;  /* 0x0000001bff067e24 */ /* 0x002fe4000f8e00ff */
[----:B------:R-:W-:Y:S02]  /*6d00*/  IMAD.U32 R7, RZ, RZ, UR22 ;  /* 0x00000016ff077e24 */ /* 0x000fe4000f8e00ff */
[----:B--2---:R-:W-:Y:S01]  /*6d10*/  IMAD.U32 R4, RZ, RZ, UR28 ;  /* 0x0000001cff047e24 */ /* 0x004fe2000f8e00ff */
[-C--:B------:R-:W-:Y:S01]  /*6d20*/  LEA R6, P1, R6, R28.reuse, 0x2 ;  /* 0x0000001c06067211 */ /* 0x080fe200078210ff */
[----:B------:R-:W-:Y:S01]  /*6d30*/  IMAD.U32 R5, RZ, RZ, UR27 ;  /* 0x0000001bff057e24 */ /* 0x000fe2000f8e00ff */
[-C--:B------:R-:W-:Y:S01]  /*6d40*/  LEA.HI.X.SX32 R9, R7, R29.reuse, 0x2, P2 ;  /* 0x0000001d07097211 */ /* 0x080fe200010f16ff */
[----:B------:R-:W-:Y:S01]  /*6d50*/  IMAD.U32 R14, RZ, RZ, UR21 ;  /* 0x00000015ff0e7e24 */ /* 0x000fe2000f8e00ff */
[-C--:B------:R-:W-:Y:S02]  /*6d60*/  LEA R4, P0, R4, R28.reuse, 0x2 ;  /* 0x0000001c04047211 */ /* 0x080fe400078010ff */
[-C--:B------:R-:W-:Y:S01]  /*6d70*/  LEA.HI.X.SX32 R7, R5, R29.reuse, 0x2, P1 ;  /* 0x0000001d05077211 */ /* 0x080fe200008f16ff */
[----:B------:R1:W-:Y:S01]  /*6d80*/  REDG.E.ADD.F32.FTZ.RN.STRONG.GPU desc[UR6][R8.64], R17 ;  /* 0x00000011080079a6 */ /* 0x0003e2000c10f386 */
[-C--:B------:R-:W-:Y:S01]  /*6d90*/  LEA.HI.X.SX32 R5, R0, R29.reuse, 0x2, P0 ;  /* 0x0000001d00057211 */ /* 0x080fe200000f16ff */
[----:B---3--:R-:W-:Y:S01]  /*6da0*/  IMAD.U32 R10, RZ, RZ, UR19 ;  /* 0x00000013ff0a7e24 */ /* 0x008fe2000f8e00ff */
[-C--:B------:R-:W-:Y:S01]  /*6db0*/  LEA R14, P5, R14, R28.reuse, 0x2 ;  /* 0x0000001c0e0e7211 */ /* 0x080fe200078a10ff */
[----:B------:R2:W-:Y:S01]  /*6dc0*/  REDG.E.ADD.F32.FTZ.RN.STRONG.GPU desc[UR6][R6.64], R18 ;  /* 0x00000012060079a6 */ /* 0x0005e2000c10f386 */
[----:B------:R-:W-:Y:S02]  /*6dd0*/  IMAD.U32 R11, RZ, RZ, UR20 ;  /* 0x00000014ff0b7e24 */ /* 0x000fe4000f8e00ff */
[-C--:B------:R-:W-:Y:S01]  /*6de0*/  LEA.HI.X.SX32 R15, R13, R29.reuse, 0x2, P5 ;  /* 0x0000001d0d0f7211 */ /* 0x080fe200028f16ff */
[----:B------:R3:W-:Y:S01]  /*6df0*/  REDG.E.ADD.F32.FTZ.RN.STRONG.GPU desc[UR6][R4.64], R19 ;  /* 0x00000013040079a6 */ /* 0x0007e2000c10f386 */
[-C--:B------:R-:W-:Y:S01]  /*6e00*/  LEA R10, P3, R10, R28.reuse, 0x2 ;  /* 0x0000001c0a0a7211 */ /* 0x080fe200078610ff */
[----:B------:R-:W-:Y:S01]  /*6e10*/  IMAD.U32 R0, RZ, RZ, UR26 ;  /* 0x0000001aff007e24 */ /* 0x000fe2000f8e00ff */
[-C--:B------:R-:W-:Y:S01]  /*6e20*/  LEA.HI.X.SX32 R13, R11, R29.reuse, 0x2, P4 ;  /* 0x0000001d0b0d7211 */ /* 0x080fe200020f16ff */
[----:B------:R-:W-:Y:S04]  /*6e30*/  REDG.E.ADD.F32.FTZ.RN.STRONG.GPU desc[UR6][R28.64+0x100], R20 ;  /* 0x000100141c0079a6 */ /* 0x000fe8000c10f386 */
[----:B------:R-:W-:Y:S04]  /*6e40*/  REDG.E.ADD.F32.FTZ.RN.STRONG.GPU desc[UR6][R32.64+0x100], R21 ;  /* 0x00010015200079a6 */ /* 0x000fe8000c10f386 */
[----:B------:R-:W-:Y:S04]  /*6e50*/  REDG.E.ADD.F32.FTZ.RN.STRONG.GPU desc[UR6][R14.64], R22 ;  /* 0x000000160e0079a6 */ /* 0x000fe8000c10f386 */
[----:B------:R-:W-:Y:S01]  /*6e60*/  REDG.E.ADD.F32.FTZ.RN.STRONG.GPU desc[UR6][R12.64], R23 ;  /* 0x000000170c0079a6 */ /* 0x000fe2000c10f386 */
[----:B-1----:R-:W-:Y:S03]  /*6e70*/  IMAD.U32 R8, RZ, RZ, UR18 ;  /* 0x00000012ff087e24 */ /* 0x002fe6000f8e00ff */
[----:B------:R-:W-:Y:S01]  /*6e80*/  LDSM.16.MT88.4 R12, [R2+0x11000] ;  /* 0x01100000020c783b */ /* 0x000fe20000004200 */
[----:B------:R-:W-:Y:S02]  /*6e90*/  IMAD.U32 R9, RZ, RZ, UR19 ;  /* 0x00000013ff097e24 */ /* 0x000fe4000f8e00ff */
[----:B--2---:R-:W-:Y:S01]  /*6ea0*/  IMAD.U32 R6, RZ, RZ, UR17 ;  /* 0x00000011ff067e24 */ /* 0x004fe2000f8e00ff */
[-C--:B------:R-:W-:Y:S01]  /*6eb0*/  LEA R8, P2, R8, R28.reuse, 0x2 ;  /* 0x0000001c08087211 */ /* 0x080fe200078410ff */
[----:B------:R-:W-:Y:S01]  /*6ec0*/  IMAD.U32 R7, RZ, RZ, UR18 ;  /* 0x00000012ff077e24 */ /* 0x000fe2000f8e00ff */
[-C--:B------:R-:W-:Y:S01]  /*6ed0*/  LEA.HI.X.SX32 R11, R9, R29.reuse, 0x2, P3 ;  /* 0x0000001d090b7211 */ /* 0x080fe200018f16ff */
[----:B---3--:R-:W-:Y:S01]  /*6ee0*/  IMAD.U32 R4, RZ, RZ, UR26 ;  /* 0x0000001aff047e24 */ /* 0x008fe2000f8e00ff */
[-C--:B------:R-:W-:Y:S01]  /*6ef0*/  LEA R6, P1, R6, R28.reuse, 0x2 ;  /* 0x0000001c06067211 */ /* 0x080fe200078210ff */
[----:B------:R-:W-:Y:S01]  /*6f00*/  IMAD.U32 R5, RZ, RZ, UR17 ;  /* 0x00000011ff057e24 */ /* 0x000fe2000f8e00ff */
        /* <DEDUP_REMOVED lines=19> */
[----:B------:R-:W-:Y:S04]  /*7040*/  LDSM.16.MT88.4 R32, [R2+0xf800] ;  /* 0x00f800000220783b */ /* 0x000fe80000004200 */
[----:B------:R-:W4:Y:S04]  /*7050*/  LDSM.16.MT88.4 R20, [R3+0x400] ;  /* 0x000400000314783b */ /* 0x000f280000004200 */
[----:B------:R-:W4:Y:S01]  /*7060*/  LDSM.16.MT88.4 R24, [R3+0x1400] ;  /* 0x001400000318783b */ /* 0x000f220000004200 */
[-C--:B-1----:R-:W-:Y:S06]  /*7070*/  HMMA.16816.F32 R84, R4, R8.reuse, R84 ;  /* 0x000000080454723c */ /* 0x082fec0000001854 */
[C---:B------:R-:W-:Y:S06]  /*7080*/  HMMA.16816.F32 R88, R12.reuse, R8, R88 ;  /* 0x000000080c58723c */ /* 0x040fec0000001858 */
[-C--:B------:R-:W-:Y:S06]  /*7090*/  HMMA.16816.F32 R92, R12, R10.reuse, R92 ;  /* 0x0000000a0c5c723c */ /* 0x080fec000000185c */
[C---:B------:R-:W-:Y:S01]  /*70a0*/  HMMA.16816.F32 R96, R4.reuse, R10, R96 ;  /* 0x0000000a0460723c */ /* 0x040fe20000001860 */
[----:B------:R-:W-:Y:S05]  /*70b0*/  LDSM.16.MT88.4 R8, [R2+0x10000] ;  /* 0x010000000208783b */ /* 0x000fea0000004200 */
[-C--:B--2---:R-:W-:Y:S06]  /*70c0*/  HMMA.16816.F32 R100, R4, R16.reuse, R100 ;  /* 0x000000100464723c */ /* 0x084fec0000001864 */
        /* <DEDUP_REMOVED lines=54> */
[----:B------:R-:W2:Y:S01]  /*7430*/  LDL R149, [R1+0x18] ;  /* 0x0000180001957983 */ /* 0x000ea20000100800 */
        /* <DEDUP_REMOVED lines=169> */
.L_x_53:
        /* <DEDUP_REMOVED lines=20> */
.L_x_54:
[----:B------:R-:W-:Y:S01]  /*8010*/  BAR.SYNC.DEFER_BLOCKING 0x0 ;  /* 0x0000000000007b1d */ /* 0x000fe20000010000 */
[----:B------:R-:W-:Y:S01]  /*8020*/  USHF.R.S32.HI UR13, URZ, 0x1f, UR12 ;  /* 0x0000001f3f0d7899 */ /* 0x000fe2000801140c */
[--C-:B------:R-:W-:Y:S01]  /*8030*/  SHF.R.S32.HI R7, RZ, 0x1f, R250.reuse ;  /* 0x0000001fff077819 */ /* 0x100fe200000114fa */
[----:B------:R-:W-:Y:S01]  /*8040*/  IMAD.U32 R3, RZ, RZ, UR10 ;  /* 0x0000000aff037e24 */ /* 0x000fe2000f8e00ff */
[----:B------:R-:W-:Y:S01]  /*8050*/  UIMAD UR5, UR36, -0x80, UR5 ;  /* 0xffffff80240578a4 */ /* 0x000fe2000f8e0205 */
[----:B------:R-:W-:Y:S01]  /*8060*/  IMAD.MOV.U32 R6, RZ, RZ, R250 ;  /* 0x000000ffff067224 */ /* 0x000fe200078e00fa */
[----:B------:R-:W-:Y:S01]  /*8070*/  UIMAD UR15, UR13, UR10, URZ ;  /* 0x0000000a0d0f72a4 */ /* 0x000fe2000f8e023f */
[----:B------:R-:W-:Y:S01]  /*8080*/  BSSY B0, `(.L_x_55) ;  /* 0x0000030000007945 */ /* 0x000fe20003800000 */
[----:B------:R-:W1:Y:S01]  /*8090*/  S2R R26, SR_TID.X ;  /* 0x00000000001a7919 */ /* 0x000e620000002100 */
[----:B------:R-:W-:Y:S01]  /*80a0*/  IMAD.WIDE.U32 R4, R3, UR12, R6 ;  /* 0x0000000c03047c25 */ /* 0x000fe2000f8e0006 */
[----:B------:R-:W-:Y:S01]  /*80b0*/  UIMAD UR15, UR12, UR11, UR15 ;  /* 0x0000000b0c0f72a4 */ /* 0x000fe2000f8e020f */
[----:B------:R-:W2:Y:S01]  /*80c0*/  S2R R27, SR_TID.X ;  /* 0x00000000001b7919 */ /* 0x000ea20000002100 */
[----:B------:R-:W-:Y:S01]  /*80d0*/  USHF.R.S32.HI UR21, URZ, 0x1f, UR59 ;  /* 0x0000001f3f157899 */ /* 0x000fe2000801143b */
[----:B------:R-:W-:Y:S01]  /*80e0*/  IADD3 R4, P0, R4, UR19, RZ ;  /* 0x0000001304047c10 */ /* 0x000fe2000ff1e0ff */
[----:B------:R-:W-:-:S02]  /*80f0*/  ULDC.64 UR16, c[0x0][0x468] ;  /* 0x00011a0000107ab9 */ /* 0x000fc40000000a00 */
[----:B------:R-:W-:Y:S01]  /*8100*/  IMAD.U32 R3, RZ, RZ, UR15 ;  /* 0x0000000fff037e24 */ /* 0x000fe2000f8e00ff */
[----:B------:R-:W-:-:S04]  /*8110*/  UIMAD UR15, UR21, UR16, URZ ;  /* 0x00000010150f72a4 */ /* 0x000fc8000f8e023f */
[----:B------:R-:W-:Y:S01]  /*8120*/  IADD3.X R5, R5, UR20, R3, P0, !PT ;  /* 0x0000001405057c10 */ /* 0x000fe200087fe403 */
[----:B------:R-:W-:Y:S01]  /*8130*/  IMAD.U32 R3, RZ, RZ, UR16 ;  /* 0x00000010ff037e24 */ /* 0x000fe2000f8e00ff */
[----:B------:R-:W-:Y:S01]  /*8140*/  UIMAD UR17, UR59, UR17, UR15 ;  /* 0x000000113b1172a4 */ /* 0x000fe2000f8e020f */
[----:B------:R3:W4:Y:S04]  /*8150*/  LDS.128 R36, [R0+0xa000] ;  /* 0x00a0000000247984 */ /* 0x0007280000000c00 */
[----:B------:R3:W3:Y:S04]  /*8160*/  LDS.128 R32, [R0+0xc000] ;  /* 0x00c0000000207984 */ /* 0x0006e80000000c00 */
[----:B------:R3:W3:Y:S04]  /*8170*/  LDS.128 R28, [R0+0xe000] ;  /* 0x00e00000001c7984 */ /* 0x0006e80000000c00 */
[----:B------:R3:W3:Y:S04]  /*8180*/  LDS.128 R48, [R0+0x10000] ;  /* 0x0100000000307984 */ /* 0x0006e80000000c00 */
[----:B------:R3:W3:Y:S01]  /*8190*/  LDS.128 R44, [R0+0x12000] ;  /* 0x01200000002c7984 */ /* 0x0006e20000000c00 */
[----:B-1----:R-:W-:-:S03]  /*81a0*/  SHF.R.S32.HI R26, RZ, 0x1f, R26 ;  /* 0x0000001fff1a7819 */ /* 0x002fc6000001141a */
[----:B------:R1:W1:Y:S01]  /*81b0*/  LDS.128 R40, [R0+0x14000] ;  /* 0x0140000000287984 */ /* 0x0002620000000c00 */
[----:B--2---:R-:W-:-:S04]  /*81c0*/  LEA.HI R26, R26, R27, RZ, 0x2 ;  /* 0x0000001b1a1a7211 */ /* 0x004fc800078f10ff */
[----:B------:R-:W-:-:S04]  /*81d0*/  SHF.R.S32.HI R26, RZ, 0x2, R26 ;  /* 0x00000002ff1a7819 */ /* 0x000fc8000001141a */
[C---:B------:R-:W-:Y:S01]  /*81e0*/  ISETP.GE.AND P4, PT, R26.reuse, UR5, PT ;  /* 0x000000051a007c0c */ /* 0x040fe2000bf86270 */
[----:B------:R-:W-:Y:S01]  /*81f0*/  VIADD R8, R26, 0x40 ;  /* 0x000000401a087836 */ /* 0x000fe20000000000 */
[----:B------:R-:W-:-:S04]  /*8200*/  SHF.R.S32.HI R25, RZ, 0x1f, R26 ;  /* 0x0000001fff197819 */ /* 0x000fc8000001141a */
[----:B------:R-:W-:Y:S01]  /*8210*/  ISETP.GE.AND P3, PT, R8, UR5, PT ;  /* 0x0000000508007c0c */ /* 0x000fe2000bf66270 */
[----:B------:R-:W-:-:S04]  /*8220*/  IMAD.WIDE.U32 R8, R3, UR59, R4 ;  /* 0x0000003b03087c25 */ /* 0x000fc8000f8e0004 */
[----:B------:R-:W-:Y:S02]  /*8230*/  VIADD R24, R9, UR17 ;  /* 0x0000001109187c36 */ /* 0x000fe40008000000 */
[----:B----4-:R-:W-:Y:S06]  /*8240*/  @P4 BRA `(.L_x_56) ;  /* 0x00000000004c4947 */ /* 0x010fec0003800000 */
[----:B------:R-:W-:Y:S01]  /*8250*/  ULDC UR15, c[0x0][0x2d0] ;  /* 0x0000b400000f7ab9 */ /* 0x000fe20000000800 */
[----:B------:R-:W2:Y:S01]  /*8260*/  LDS.128 R20, [R0+0xb000] ;  /* 0x00b0000000147984 */ /* 0x000ea20000000c00 */
[----:B------:R-:W-:Y:S01]  /*8270*/  ISETP.GE.AND P5, PT, R250, UR15, PT ;  /* 0x0000000ffa007c0c */ /* 0x000fe2000bfa6270 */
[----:B------:R-:W-:Y:S01]  /*8280*/  IMAD R3, R25, UR10, RZ ;  /* 0x0000000a19037c24 */ /* 0x000fe2000f8e02ff */
[----:B------:R-:W-:Y:S01]  /*8290*/  MOV R5, R24 ;  /* 0x0000001800057202 */ /* 0x000fe20000000f00 */
[----:B------:R-:W4:Y:S01]  /*82a0*/  LDS.128 R16, [R0+0xd000] ;  /* 0x00d0000000107984 */ /* 0x000f220000000c00 */
[----:B------:R-:W-:Y:S01]  /*82b0*/  IMAD.MOV.U32 R4, RZ, RZ, R8 ;  /* 0x000000ffff047224 */ /* 0x000fe200078e0008 */
[----:B------:R-:W-:Y:S01]  /*82c0*/  ISETP.GE.AND P2, PT, R170, UR15, PT ;  /* 0x0000000faa007c0c */ /* 0x000fe2000bf46270 */
[----:B------:R-:W-:Y:S01]  /*82d0*/  IMAD R3, R26, UR11, R3 ;  /* 0x0000000b1a037c24 */ /* 0x000fe2000f8e0203 */
[----:B------:R-:W-:Y:S01]  /*82e0*/  ISETP.GE.AND P1, PT, R244, UR15, PT ;  /* 0x0000000ff4007c0c */ /* 0x000fe2000bf26270 */
[----:B------:R-:W-:Y:S01]  /*82f0*/  IMAD.WIDE.U32 R10, R26, UR10, R4 ;  /* 0x0000000a1a0a7c25 */ /* 0x000fe2000f8e0004 */
[----:B------:R-:W-:-:S03]  /*8300*/  ULDC.64 UR16, c[0x0][0x3f0] ;  /* 0x0000fc0000107ab9 */ /* 0x000fc60000000a00 */
[----:B------:R-:W-:Y:S01]  /*8310*/  IMAD.IADD R3, R11, 0x1, R3 ;  /* 0x000000010b037824 */ /* 0x000fe200078e0203 */
[----:B------:R-:W5:Y:S01]  /*8320*/  @!P5 LDS.128 R12, [R0+0x9000] ;  /* 0x00900000000cd984 */ /* 0x000f620000000c00 */
[----:B------:R-:W-:-:S04]  /*8330*/  LEA R4, P0, R10, UR16, 0x1 ;  /* 0x000000100a047c11 */ /* 0x000fc8000f8008ff */
[----:B------:R-:W-:-:S05]  /*8340*/  LEA.HI.X R5, R10, UR17, R3, 0x1, P0 ;  /* 0x000000110a057c11 */ /* 0x000fca00080f0c03 */
[----:B--2---:R2:W-:Y:S04]  /*8350*/  @!P2 STG.E.128 desc[UR6][R4.64+0x40], R20 ;  /* 0x000040140400a986 */ /* 0x0045e8000c101d06 */
[----:B----4-:R2:W-:Y:S04]  /*8360*/  @!P1 STG.E.128 desc[UR6][R4.64+0x80], R16 ;  /* 0x0000801004009986 */ /* 0x0105e8000c101d06 */
[----:B-----5:R2:W-:Y:S02]  /*8370*/  @!P5 STG.E.128 desc[UR6][R4.64], R12 ;  /* 0x0000000c0400d986 */ /* 0x0205e4000c101d06 */
.L_x_56:
[----:B------:R-:W-:Y:S05]  /*8380*/  BSYNC B0 ;  /* 0x0000000000007941 */ /* 0x000fea0003800000 */
.L_x_55:
[----:B------:R-:W-:Y:S04]  /*8390*/  BSSY B0, `(.L_x_57) ;  /* 0x0000014000007945 */ /* 0x000fe80003800000 */
[----:B------:R-:W-:Y:S05]  /*83a0*/  @P3 BRA `(.L_x_58) ;  /* 0x0000000000483947 */ /* 0x000fea0003800000 */
[----:B------:R-:W-:Y:S01]  /*83b0*/  IADD3 R3, P0, R26, 0x40, RZ ;  /* 0x000000401a037810 */ /* 0x000fe20007f1e0ff */
[----:B------:R-:W-:Y:S01]  /*83c0*/  ULDC UR5, c[0x0][0x2d0] ;  /* 0x0000b40000057ab9 */ /* 0x000fe20000000800 */
[----:B--2---:R-:W-:Y:S01]  /*83d0*/  MOV R5, R24 ;  /* 0x0000001800057202 */ /* 0x004fe20000000f00 */
[----:B------:R-:W-:Y:S01]  /*83e0*/  ULDC.64 UR16, c[0x0][0x3f0] ;  /* 0x0000fc0000107ab9 */ /* 0x000fe20000000a00 */
[----:B------:R-:W-:Y:S01]  /*83f0*/  ISETP.GE.AND P2, PT, R250, UR5, PT ;  /* 0x00000005fa007c0c */ /* 0x000fe2000bf46270 */
[----:B------:R-:W-:Y:S01]  /*8400*/  IMAD.X R4, RZ, RZ, R25, P0 ;  /* 0x000000ffff047224 */ /* 0x000fe200000e0619 */
[----:B------:R-:W-:Y:S02]  /*8410*/  ISETP.GE.AND P1, PT, R170, UR5, PT ;  /* 0x00000005aa007c0c */ /* 0x000fe4000bf26270 */
[----:B------:R-:W-:Y:S01]  /*8420*/  ISETP.GE.AND P0, PT, R244, UR5, PT ;  /* 0x00000005f4007c0c */ /* 0x000fe2000bf06270 */
[----:B------:R-:W-:Y:S02]  /*8430*/  IMAD R10, R4, UR10, RZ ;  /* 0x0000000a040a7c24 */ /* 0x000fe4000f8e02ff */
[----:B------:R-:W-:-:S04]  /*8440*/  IMAD.MOV.U32 R4, RZ, RZ, R8 ;  /* 0x000000ffff047224 */ /* 0x000fc800078e0008 */
[----:B------:R-:W-:-:S04]  /*8450*/  IMAD.WIDE.U32 R8, R3, UR10, R4 ;  /* 0x0000000a03087c25 */ /* 0x000fc8000f8e0004 */
[----:B------:R-:W-:Y:S01]  /*8460*/  IMAD R3, R3, UR11, R10 ;  /* 0x0000000b03037c24 */ /* 0x000fe2000f8e020a */
[----:B------:R-:W-:-:S03]  /*8470*/  LEA R4, P5, R8, UR16, 0x1 ;  /* 0x0000001008047c11 */ /* 0x000fc6000f8a08ff */
[----:B------:R-:W-:-:S05]  /*8480*/  IMAD.IADD R3, R9, 0x1, R3 ;  /* 0x0000000109037824 */ /* 0x000fca00078e0203 */
[----:B------:R-:W-:-:S05]  /*8490*/  LEA.HI.X R5, R8, UR17, R3, 0x1, P5 ;  /* 0x0000001108057c11 */ /* 0x000fca000a8f0c03 */
[----:B------:R4:W-:Y:S04]  /*84a0*/  @!P2 STG.E.128 desc[UR6][R4.64], R36 ;  /* 0x000000240400a986 */ /* 0x0009e8000c101d06 */
[----:B---3--:R4:W-:Y:S04]  /*84b0*/  @!P1 STG.E.128 desc[UR6][R4.64+0x40], R32 ;  /* 0x0000402004009986 */ /* 0x0089e8000c101d06 */
[----:B------:R4:W-:Y:S02]  /*84c0*/  @!P0 STG.E.128 desc[UR6][R4.64+0x80], R28 ;  /* 0x0000801c04008986 */ /* 0x0009e4000c101d06 */
.L_x_58:
[----:B------:R-:W-:Y:S05]  /*84d0*/  BSYNC B0 ;  /* 0x0000000000007941 */ /* 0x000fea0003800000 */
.L_x_57:
[----:B------:R-:W-:Y:S01]  /*84e0*/  IMAD.U32 R3, RZ, RZ, UR8 ;  /* 0x00000008ff037e24 */ /* 0x000fe2000f8e00ff */
[----:B------:R-:W-:Y:S01]  /*84f0*/  UIMAD UR13, UR13, UR8, URZ ;  /* 0x000000080d0d72a4 */ /* 0x000fe2000f8e023f */
[----:B--2---:R-:W2:Y:S01]  /*8500*/  LDS.128 R20, [R0+0xf000] ;  /* 0x00f0000000147984 */ /* 0x004ea20000000c00 */
[----:B------:R-:W-:Y:S01]  /*8510*/  USHF.R.S32.HI UR5, URZ, 0x1f, UR59 ;  /* 0x0000001f3f057899 */ /* 0x000fe2000801143b */
[----:B------:R-:W-:Y:S01]  /*8520*/  IMAD.WIDE.U32 R6, R3, UR12, R6 ;  /* 0x0000000c03067c25 */ /* 0x000fe2000f8e0006 */
[----:B------:R-:W-:Y:S01]  /*8530*/  UIMAD UR12, UR12, UR9, UR13 ;  /* 0x000000090c0c72a4 */ /* 0x000fe2000f8e020d */
[----:B------:R-:W2:Y:S01]  /*8540*/  LDS.128 R16, [R0+0x11000] ;  /* 0x0110000000107984 */ /* 0x000ea20000000c00 */
[----:B------:R-:W-:Y:S01]  /*8550*/  ULDC.64 UR10, c[0x0][0x470] ;  /* 0x00011c00000a7ab9 */ /* 0x000fe20000000a00 */
[----:B------:R-:W-:Y:S01]  /*8560*/  BSSY B0, `(.L_x_59) ;  /* 0x000001b000007945 */ /* 0x000fe20003800000 */
[----:B------:R-:W-:Y:S01]  /*8570*/  IADD3 R6, P0, R6, UR14, RZ ;  /* 0x0000000e06067c10 */ /* 0x000fe2000ff1e0ff */
[----:B------:R1:W2:Y:S01]  /*8580*/  LDS.128 R12, [R0+0x13000] ;  /* 0x01300000000c7984 */ /* 0x0002a20000000c00 */
[----:B------:R-:W-:-:S04]  /*8590*/  UIMAD UR5, UR5, UR10, URZ ;  /* 0x0000000a050572a4 */ /* 0x000fc8000f8e023f */
[----:B------:R-:W-:Y:S01]  /*85a0*/  UIMAD UR11, UR59, UR11, UR5 ;  /* 0x0000000b3b0b72a4 */ /* 0x000fe2000f8e0205 */
[----:B-1-3--:R-:W-:-:S05]  /*85b0*/  IMAD.U32 R0, RZ, RZ, UR12 ;  /* 0x0000000cff007e24 */ /* 0x00afca000f8e00ff */
[----:B------:R-:W-:Y:S02]  /*85c0*/  IADD3.X R7, R7, UR18, R0, P0, !PT ;  /* 0x0000001207077c10 */ /* 0x000fe400087fe400 */
[----:B------:R-:W-:-:S05]  /*85d0*/  MOV R0, UR10 ;  /* 0x0000000a00007c02 */ /* 0x000fca0008000f00 */
[----:B------:R-:W-:-:S05]  /*85e0*/  IMAD.WIDE.U32 R6, R0, UR59, R6 ;  /* 0x0000003b00067c25 */ /* 0x000fca000f8e0006 */
[----:B------:R-:W-:Y:S01]  /*85f0*/  IADD3 R3, R7, UR11, RZ ;  /* 0x0000000b07037c10 */ /* 0x000fe2000fffe0ff */
[----:B--2---:R-:W-:Y:S06]  /*8600*/  @P4 BRA `(.L_x_60) ;  /* 0x0000000000404947 */ /* 0x004fec0003800000 */
[----:B----4-:R-:W-:Y:S01]  /*8610*/  MOV R5, R3 ;  /* 0x0000000300057202 */ /* 0x010fe20000000f00 */
[----:B------:R-:W-:Y:S01]  /*8620*/  IMAD R0, R25, UR8, RZ ;  /* 0x0000000819007c24 */ /* 0x000fe2000f8e02ff */
[----:B------:R-:W-:Y:S01]  /*8630*/  ULDC UR5, c[0x0][0x2d0] ;  /* 0x0000b40000057ab9 */ /* 0x000fe20000000800 */
[----:B------:R-:W-:Y:S01]  /*8640*/  IMAD.MOV.U32 R4, RZ, RZ, R6 ;  /* 0x000000ffff047224 */ /* 0x000fe200078e0006 */
[----:B------:R-:W-:Y:S01]  /*8650*/  ISETP.GE.AND P2, PT, R250, UR5, PT ;  /* 0x00000005fa007c0c */ /* 0x000fe2000bf46270 */
[----:B------:R-:W-:Y:S01]  /*8660*/  IMAD R0, R26, UR9, R0 ;  /* 0x000000091a007c24 */ /* 0x000fe2000f8e0200 */
[----:B------:R-:W-:Y:S01]  /*8670*/  ISETP.GE.AND P1, PT, R170, UR5, PT ;  /* 0x00000005aa007c0c */ /* 0x000fe2000bf26270 */
[----:B------:R-:W-:Y:S01]  /*8680*/  IMAD.WIDE.U32 R8, R26, UR8, R4 ;  /* 0x000000081a087c25 */ /* 0x000fe2000f8e0004 */
[----:B------:R-:W-:Y:S01]  /*8690*/  ISETP.GE.AND P0, PT, R244, UR5, PT ;  /* 0x00000005f4007c0c */ /* 0x000fe2000bf06270 */
[----:B------:R-:W-:Y:S02]  /*86a0*/  ULDC.64 UR10, c[0x0][0x3f8] ;  /* 0x0000fe00000a7ab9 */ /* 0x000fe40000000a00 */
[----:B------:R-:W-:Y:S01]  /*86b0*/  IMAD.IADD R0, R9, 0x1, R0 ;  /* 0x0000000109007824 */ /* 0x000fe200078e0200 */
[----:B------:R-:W-:-:S04]  /*86c0*/  LEA R4, P4, R8, UR10, 0x1 ;  /* 0x0000000a08047c11 */ /* 0x000fc8000f8808ff */
[----:B------:R-:W-:-:S05]  /*86d0*/  LEA.HI.X R5, R8, UR11, R0, 0x1, P4 ;  /* 0x0000000b08057c11 */ /* 0x000fca000a0f0c00 */
[----:B------:R1:W-:Y:S04]  /*86e0*/  @!P2 STG.E.128 desc[UR6][R4.64], R20 ;  /* 0x000000140400a986 */ /* 0x0003e8000c101d06 */
[----:B------:R1:W-:Y:S04]  /*86f0*/  @!P1 STG.E.128 desc[UR6][R4.64+0x40], R16 ;  /* 0x0000401004009986 */ /* 0x0003e8000c101d06 */
[----:B------:R1:W-:Y:S02]  /*8700*/  @!P0 STG.E.128 desc[UR6][R4.64+0x80], R12 ;  /* 0x0000800c04008986 */ /* 0x0003e4000c101d06 */
.L_x_60:
[----:B------:R-:W-:Y:S05]  /*8710*/  BSYNC B0 ;  /* 0x0000000000007941 */ /* 0x000fea0003800000 */
.L_x_59:
[----:B------:R-:W-:Y:S05]  /*8720*/  @P3 BRA `(.L_x_61) ;  /* 0x0000000800cc3947 */ /* 0x000fea0003800000 */
[----:B------:R-:W-:Y:S01]  /*8730*/  IADD3 R0, P0, R26, 0x40, RZ ;  /* 0x000000401a007810 */ /* 0x000fe20007f1e0ff */
[----:B------:R-:W-:Y:S01]  /*8740*/  IMAD.MOV.U32 R7, RZ, RZ, R3 ;  /* 0x000000ffff077224 */ /* 0x000fe200078e0003 */
[----:B------:R-:W-:Y:S01]  /*8750*/  ULDC UR5, c[0x0][0x2d0] ;  /* 0x0000b40000057ab9 */ /* 0x000fe20000000800 */
[----:B------:R-:W-:Y:S01]  /*8760*/  ULDC.64 UR10, c[0x0][0x3f8] ;  /* 0x0000fe00000a7ab9 */ /* 0x000fe20000000a00 */
[----:B------:R-:W-:Y:S01]  /*8770*/  ISETP.GE.AND P1, PT, R250, UR5, PT ;  /* 0x00000005fa007c0c */ /* 0x000fe2000bf26270 */
[----:B-1--4-:R-:W-:Y:S01]  /*8780*/  IMAD.X R4, RZ, RZ, R25, P0 ;  /* 0x000000ffff047224 */ /* 0x012fe200000e0619 */
[----:B------:R-:W-:Y:S01]  /*8790*/  ISETP.GE.AND P0, PT, R170, UR5, PT ;  /* 0x00000005aa007c0c */ /* 0x000fe2000bf06270 */
[----:B------:R-:W-:-:S04]  /*87a0*/  IMAD.WIDE.U32 R6, R0, UR8, R6 ;  /* 0x0000000800067c25 */ /* 0x000fc8000f8e0006 */
[----:B------:R-:W-:-:S04]  /*87b0*/  IMAD R4, R4, UR8, RZ ;  /* 0x0000000804047c24 */ /* 0x000fc8000f8e02ff */
[----:B------:R-:W-:Y:S01]  /*87c0*/  IMAD R0, R0, UR9, R4 ;  /* 0x0000000900007c24 */ /* 0x000fe2000f8e0204 */
[----:B------:R-:W-:-:S03]  /*87d0*/  LEA R4, P2, R6, UR10, 0x1 ;  /* 0x0000000a06047c11 */ /* 0x000fc6000f8408ff */
[----:B------:R-:W-:-:S05]  /*87e0*/  IMAD.IADD R0, R7, 0x1, R0 ;  /* 0x0000000107007824 */ /* 0x000fca00078e0200 */
[----:B------:R-:W-:-:S05]  /*87f0*/  LEA.HI.X R5, R6, UR11, R0, 0x1, P2 ;  /* 0x0000000b06057c11 */ /* 0x000fca00090f0c00 */
[----:B------:R3:W-:Y:S04]  /*8800*/  @!P1 STG.E.128 desc[UR6][R4.64], R48 ;  /* 0x0000003004009986 */ /* 0x0007e8000c101d06 */
[----:B------:R3:W-:Y:S01]  /*8810*/  @!P0 STG.E.128 desc[UR6][R4.64+0x40], R44 ;  /* 0x0000402c04008986 */ /* 0x0007e2000c101d06 */
[----:B------:R-:W-:-:S13]  /*8820*/  ISETP.GE.AND P0, PT, R244, UR5, PT ;  /* 0x00000005f4007c0c */ /* 0x000fda000bf06270 */
[----:B------:R-:W-:Y:S05]  /*8830*/  @P0 BRA `(.L_x_61) ;  /* 0x0000000800880947 */ /* 0x000fea0003800000 */
[----:B------:R1:W-:Y:S01]  /*8840*/  STG.E.128 desc[UR6][R4.64+0x80], R40 ;  /* 0x0000802804007986 */ /* 0x0003e2000c101d06 */
[----:B------:R-:W-:Y:S05]  /*8850*/  BRA `(.L_x_61) ;  /* 0x0000000800807947 */ /* 0x000fea0003800000 */
.L_x_36:
        /* <DEDUP_REMOVED lines=23> */
.L_x_62:
[----:B------:R-:W-:Y:S01]  /*89d0*/  @UP0 UIADD3 UR14, UR35, UR37, URZ ;  /* 0x00000025230e0290 */ /* 0x000fe2000fffe03f */
[----:B------:R-:W-:Y:S01]  /*89e0*/  @UP0 ULDC.64 UR10, c[0x0][0x458] ;  /* 0x00011600000a0ab9 */ /* 0x000fe20000000a00 */
[----:B------:R-:W-:Y:S02]  /*89f0*/  USHF.R.S32.HI UR18, URZ, 0x1f, UR17 ;  /* 0x0000001f3f127899 */ /* 0x000fe40008011411 */
        /* <DEDUP_REMOVED lines=16> */
[----:B------:R-:W-:-:S03]  /*8b00*/  UIADD3 UR16, UR13, UR15, URZ ;  /* 0x0000000f0d107290 */ /* 0x000fc6000fffe03f */
[----:B------:R-:W-:-:S09]  /*8b10*/  UMOV UR15, UR12 ;  /* 0x0000000c000f7c82 */ /* 0x000fd20008000000 */
.L_x_63:
[----:B------:R1:W5:Y:S04]  /*8b20*/  LDL R12, [R1+0x8] ;  /* 0x00000800010c7983 */ /* 0x0003680000100800 */
[----:B------:R1:W5:Y:S01]  /*8b30*/  LDL R11, [R1+0xc] ;  /* 0x00000c00010b7983 */ /* 0x0003620000100800 */
[----:B------:R-:W-:Y:S01]  /*8b40*/  UIMAD UR12, UR18, UR8, URZ ;  /* 0x00000008120c72a4 */ /* 0x000fe2000f8e023f */
[----:B------:R-:W-:Y:S01]  /*8b50*/  IMAD.U32 R4, RZ, RZ, UR8 ;  /* 0x00000008ff047e24 */ /* 0x000fe2000f8e00ff */
[----:B------:R-:W-:Y:S01]  /*8b60*/  UIMAD UR5, UR36, -0x80, UR5 ;  /* 0xffffff80240578a4 */ /* 0x000fe2000f8e0205 */
[----:B------:R-:W2:Y:S01]  /*8b70*/  S2R R13, SR_TID.X ;  /* 0x00000000000d7919 */ /* 0x000ea20000002100 */
[----:B------:R-:W-:Y:S01]  /*8b80*/  UIMAD UR12, UR17, UR9, UR12 ;  /* 0x00000009110c72a4 */ /* 0x000fe2000f8e020c */
[----:B------:R-:W-:Y:S01]  /*8b90*/  IMAD.WIDE.U32 R4, R4, UR17, R250 ;  /* 0x0000001104047c25 */ /* 0x000fe2000f8e00fa */
[----:B------:R-:W-:Y:S01]  /*8ba0*/  USHF.R.S32.HI UR14, URZ, 0x1f, UR59 ;  /* 0x0000001f3f0e7899 */ /* 0x000fe2000801143b */
[----:B------:R-:W3:Y:S01]  /*8bb0*/  S2R R14, SR_TID.X ;  /* 0x00000000000e7919 */ /* 0x000ee20000002100 */
[----:B------:R-:W-:Y:S02]  /*8bc0*/  BSSY B0, `(.L_x_64) ;  /* 0x0000022000007945 */ /* 0x000fe40003800000 */
[----:B------:R-:W-:Y:S01]  /*8bd0*/  IMAD.U32 R0, RZ, RZ, UR12 ;  /* 0x0000000cff007e24 */ /* 0x000fe2000f8e00ff */
[----:B------:R-:W-:Y:S01]  /*8be0*/  IADD3 R6, P0, R4, UR19, RZ ;  /* 0x0000001304067c10 */ /* 0x000fe2000ff1e0ff */
[----:B------:R-:W-:-:S02]  /*8bf0*/  ULDC.64 UR12, c[0x0][0x468] ;  /* 0x00011a00000c7ab9 */ /* 0x000fc40000000a00 */
[----:B------:R-:W-:Y:S01]  /*8c00*/  UIMAD UR14, UR14, UR12, URZ ;  /* 0x0000000c0e0e72a4 */ /* 0x000fe2000f8e023f */
[----:B------:R-:W-:Y:S01]  /*8c10*/  IADD3.X R7, R5, UR20, R0, P0, !PT ;  /* 0x0000001405077c10 */ /* 0x000fe200087fe400 */
[----:B------:R-:W-:Y:S02]  /*8c20*/  IMAD.U32 R0, RZ, RZ, UR12 ;  /* 0x0000000cff007e24 */ /* 0x000fe4000f8e00ff */
[----:B------:R-:W-:Y:S02]  /*8c30*/  UIMAD UR13, UR59, UR13, UR14 ;  /* 0x0000000d3b0d72a4 */ /* 0x000fe4000f8e020e */
[----:B------:R-:W-:Y:S01]  /*8c40*/  IMAD.WIDE.U32 R6, R0, UR59, R6 ;  /* 0x0000003b00067c25 */ /* 0x000fe2000f8e0006 */
[----:B--2---:R-:W-:-:S04]  /*8c50*/  SHF.R.S32.HI R13, RZ, 0x1f, R13 ;  /* 0x0000001fff0d7819 */ /* 0x004fc8000001140d */
[----:B---3--:R-:W-:-:S04]  /*8c60*/  LEA.HI R13, R13, R14, RZ, 0x2 ;  /* 0x0000000e0d0d7211 */ /* 0x008fc800078f10ff */
[----:B------:R-:W-:-:S04]  /*8c70*/  SHF.R.S32.HI R13, RZ, 0x2, R13 ;  /* 0x00000002ff0d7819 */ /* 0x000fc8000001140d */
[C---:B------:R-:W-:Y:S01]  /*8c80*/  ISETP.GE.AND P4, PT, R13.reuse, UR5, PT ;  /* 0x000000050d007c0c */ /* 0x040fe2000bf86270 */
[----:B------:R-:W-:Y:S01]  /*8c90*/  VIADD R3, R13, 0x40 ;  /* 0x000000400d037836 */ /* 0x000fe20000000000 */
[----:B------:R-:W-:-:S04]  /*8ca0*/  SHF.R.S32.HI R10, RZ, 0x1f, R13 ;  /* 0x0000001fff0a7819 */ /* 0x000fc8000001140d */
[----:B------:R-:W-:Y:S01]  /*8cb0*/  ISETP.GE.AND P3, PT, R3, UR5, PT ;  /* 0x0000000503007c0c */ /* 0x000fe2000bf66270 */
[----:B------:R-:W-:-:S06]  /*8cc0*/  VIADD R3, R7, UR13 ;  /* 0x0000000d07037c36 */ /* 0x000fcc0008000000 */
[----:B-1----:R-:W-:Y:S06]  /*8cd0*/  @P4 BRA `(.L_x_65) ;  /* 0x0000000000404947 */ /* 0x002fec0003800000 */
[----:B------:R-:W-:Y:S01]  /*8ce0*/  MOV R5, R3 ;  /* 0x0000000300057202 */ /* 0x000fe20000000f00 */
[----:B------:R-:W-:Y:S01]  /*8cf0*/  IMAD R0, R10, UR8, RZ ;  /* 0x000000080a007c24 */ /* 0x000fe2000f8e02ff */
[----:B------:R-:W-:Y:S01]  /*8d00*/  ULDC UR14, c[0x0][0x2d0] ;  /* 0x0000b400000e7ab9 */ /* 0x000fe20000000800 */
[----:B------:R-:W-:Y:S01]  /*8d10*/  IMAD.MOV.U32 R4, RZ, RZ, R6 ;  /* 0x000000ffff047224 */ /* 0x000fe200078e0006 */
[----:B------:R-:W-:Y:S01]  /*8d20*/  ISETP.GE.AND P2, PT, R250, UR14, PT ;  /* 0x0000000efa007c0c */ /* 0x000fe2000bf46270 */
[C---:B------:R-:W-:Y:S01]  /*8d30*/  IMAD R0, R13.reuse, UR9, R0 ;  /* 0x000000090d007c24 */ /* 0x040fe2000f8e0200 */
[----:B-----5:R-:W-:Y:S01]  /*8d40*/  ISETP.GE.AND P1, PT, R12, UR14, PT ;  /* 0x0000000e0c007c0c */ /* 0x020fe2000bf26270 */
[----:B------:R-:W-:Y:S01]  /*8d50*/  IMAD.WIDE.U32 R8, R13, UR8, R4 ;  /* 0x000000080d087c25 */ /* 0x000fe2000f8e0004 */
[----:B------:R-:W-:Y:S01]  /*8d60*/  ISETP.GE.AND P0, PT, R11, UR14, PT ;  /* 0x0000000e0b007c0c */ /* 0x000fe2000bf06270 */
[----:B------:R-:W-:Y:S02]  /*8d70*/  ULDC.64 UR12, c[0x0][0x3f0] ;  /* 0x0000fc00000c7ab9 */ /* 0x000fe40000000a00 */
[----:B------:R-:W-:Y:S01]  /*8d80*/  IMAD.IADD R0, R0, 0x1, R9 ;  /* 0x0000000100007824 */ /* 0x000fe200078e0209 */
[----:B------:R-:W-:-:S04]  /*8d90*/  LEA R4, P5, R8, UR12, 0x1 ;  /* 0x0000000c08047c11 */ /* 0x000fc8000f8a08ff */
[----:B------:R-:W-:-:S05]  /*8da0*/  LEA.HI.X R5, R8, UR13, R0, 0x1, P5 ;  /* 0x0000000d08057c11 */ /* 0x000fca000a8f0c00 */
[----:B------:R1:W-:Y:S04]  /*8db0*/  @!P2 STG.E.128 desc[UR6][R4.64], RZ ;  /* 0x000000ff0400a986 */ /* 0x0003e8000c101d06 */
[----:B------:R1:W-:Y:S04]  /*8dc0*/  @!P1 STG.E.128 desc[UR6][R4.64+0x40], RZ ;  /* 0x000040ff04009986 */ /* 0x0003e8000c101d06 */
[----:B------:R1:W-:Y:S02]  /*8dd0*/  @!P0 STG.E.128 desc[UR6][R4.64+0x80], RZ ;  /* 0x000080ff04008986 */ /* 0x0003e4000c101d06 */
.L_x_65:
[----:B------:R-:W-:Y:S05]  /*8de0*/  BSYNC B0 ;  /* 0x0000000000007941 */ /* 0x000fea0003800000 */
.L_x_64:
[----:B------:R-:W-:Y:S04]  /*8df0*/  BSSY B0, `(.L_x_66) ;  /* 0x0000013000007945 */ /* 0x000fe80003800000 */
[----:B------:R-:W-:Y:S05]  /*8e00*/  @P3 BRA `(.L_x_67) ;  /* 0x0000000000443947 */ /* 0x000fea0003800000 */
[----:B------:R-:W-:Y:S01]  /*8e10*/  IADD3 R0, P0, R13, 0x40, RZ ;  /* 0x000000400d007810 */ /* 0x000fe20007f1e0ff */
[----:B------:R-:W-:Y:S01]  /*8e20*/  IMAD.MOV.U32 R7, RZ, RZ, R3 ;  /* 0x000000ffff077224 */ /* 0x000fe200078e0003 */
[----:B------:R-:W-:Y:S01]  /*8e30*/  ULDC UR5, c[0x0][0x2d0] ;  /* 0x0000b40000057ab9 */ /* 0x000fe20000000800 */
[----:B------:R-:W-:Y:S01]  /*8e40*/  ULDC.64 UR12, c[0x0][0x3f0] ;  /* 0x0000fc00000c7ab9 */ /* 0x000fe20000000a00 */
[----:B------:R-:W-:Y:S01]  /*8e50*/  ISETP.GE.AND P2, PT, R250, UR5, PT ;  /* 0x00000005fa007c0c */ /* 0x000fe2000bf46270 */
[----:B-1----:R-:W-:Y:S01]  /*8e60*/  IMAD.X R4, RZ, RZ, R10, P0 ;  /* 0x000000ffff047224 */ /* 0x002fe200000e060a */
[----:B-----5:R-:W-:Y:S01]  /*8e70*/  ISETP.GE.AND P1, PT, R12, UR5, PT ;  /* 0x000000050c007c0c */ /* 0x020fe2000bf26270 */
[----:B------:R-:W-:Y:S01]  /*8e80*/  IMAD.WIDE.U32 R6, R0, UR8, R6 ;  /* 0x0000000800067c25 */ /* 0x000fe2000f8e0006 */
[----:B------:R-:W-:-:S03]  /*8e90*/  ISETP.GE.AND P0, PT, R11, UR5, PT ;  /* 0x000000050b007c0c */ /* 0x000fc6000bf06270 */
[----:B------:R-:W-:-:S04]  /*8ea0*/  IMAD R4, R4, UR8, RZ ;  /* 0x0000000804047c24 */ /* 0x000fc8000f8e02ff */
[----:B------:R-:W-:Y:S01]  /*8eb0*/  IMAD R0, R0, UR9, R4 ;  /* 0x0000000900007c24 */ /* 0x000fe2000f8e0204 */
[----:B------:R-:W-:-:S03]  /*8ec0*/  LEA R4, P5, R6, UR12, 0x1 ;  /* 0x0000000c06047c11 */ /* 0x000fc6000f8a08ff */
[----:B------:R-:W-:-:S05]  /*8ed0*/  IMAD.IADD R0, R0, 0x1, R7 ;  /* 0x0000000100007824 */ /* 0x000fca00078e0207 */
[----:B------:R-:W-:-:S05]  /*8ee0*/  LEA.HI.X R5, R6, UR13, R0, 0x1, P5 ;  /* 0x0000000d06057c11 */ /* 0x000fca000a8f0c00 */
[----:B------:R2:W-:Y:S04]  /*8ef0*/  @!P2 STG.E.128 desc[UR6][R4.64], RZ ;  /* 0x000000ff0400a986 */ /* 0x0005e8000c101d06 */
[----:B------:R2:W-:Y:S04]  /*8f00*/  @!P1 STG.E.128 desc[UR6][R4.64+0x40], RZ ;  /* 0x000040ff04009986 */ /* 0x0005e8000c101d06 */
[----:B------:R2:W-:Y:S02]  /*8f10*/  @!P0 STG.E.128 desc[UR6][R4.64+0x80], RZ ;  /* 0x000080ff04008986 */ /* 0x0005e4000c101d06 */
.L_x_67:
[----:B------:R-:W-:Y:S05]  /*8f20*/  BSYNC B0 ;  /* 0x0000000000007941 */ /* 0x000fea0003800000 */
.L_x_66:
        /* <DEDUP_REMOVED lines=32> */
.L_x_69:
[----:B------:R-:W-:Y:S05]  /*9130*/  BSYNC B0 ;  /* 0x0000000000007941 */ /* 0x000fea0003800000 */
.L_x_68:
        /* <DEDUP_REMOVED lines=18> */
.L_x_61:
[----:B------:R-:W-:Y:S05]  /*9260*/  BSYNC B1 ;  /* 0x0000000000017941 */ /* 0x000fea0003800000 */
.L_x_31:
[----:B------:R-:W-:Y:S02]  /*9270*/  ULDC UR8, c[0x0][0x2c8] ;  /* 0x0000b20000087ab9 */ /* 0x000fe40000000800 */
[----:B------:R-:W-:-:S04]  /*9280*/  UIADD3 UR8, UR8, 0x7f, URZ ;  /* 0x0000007f08087890 */ /* 0x000fc8000fffe03f */
[----:B------:R-:W-:-:S04]  /*9290*/  USHF.R.S32.HI UR5, URZ, 0x1f, UR8 ;  /* 0x0000001f3f057899 */ /* 0x000fc80008011408 */
[----:B------:R-:W-:-:S03]  /*92a0*/  ULEA.HI UR5, UR5, UR8, URZ, 0x7 ;  /* 0x0000000805057291 */ /* 0x000fc6000f8f383f */
[----:B------:R-:W-:Y:S01]  /*92b0*/  ULDC UR8, c[0x0][0xc] ;  /* 0x0000030000087ab9 */ /* 0x000fe20000000800 */
[----:B------:R-:W-:Y:S02]  /*92c0*/  USHF.R.S32.HI UR5, URZ, 0x7, UR5 ;  /* 0x000000073f057899 */ /* 0x000fe40008011405 */
[----:B------:R-:W-:-:S04]  /*92d0*/  UIADD3 UR36, UR8, UR36, URZ ;  /* 0x0000002408247290 */ /* 0x000fc8000fffe03f */
[----:B------:R-:W-:-:S06]  /*92e0*/  UISETP.GE.AND UP0, UPT, UR36, UR5, UPT ;  /* 0x000000052400728c */ /* 0x000fcc000bf06270 */
[----:B------:R-:W-:-:S13]  /*92f0*/  PLOP3.LUT P0, PT, PT, PT, UP0, 0x80, 0x0 ;  /* 0x000000000000781c */ /* 0x000fda0003f0f008 */
[----:B------:R-:W-:Y:S05]  /*9300*/  @P0 BRA `(.L_x_70) ;  /* 0x0000000000040947 */ /* 0x000fea0003800000 */
[----:B------:R-:W-:Y:S05]  /*9310*/  BRA `(.L_x_71) ;  /* 0xffffff7800547947 */ /* 0x000fea000383ffff */
.L_x_70:
[----:B------:R-:W-:Y:S05]  /*9320*/  EXIT ;  /* 0x000000000000794d */ /* 0x000fea0003800000 */
.L_x_72:
        /* <DEDUP_REMOVED lines=13> */
.L_x_1279:


//--------------------- .text._ZN5flash44flash_bwd_dq_dk_dv_loop_seqk_parallel_kernelI23Flash_bwd_kernel_traitsILi96ELi64ELi128ELi8ELi2ELi4ELi4ELb1ELb0EN7cutlass6half_tE19Flash_kernel_traitsILi96ELi64ELi128ELi8ES3_EELb0ELb0ELb1ELb0ELb0ELb0ELb0EEEvNS_16Flash_bwd_paramsE --------------------------
	.section	.text._ZN5flash44flash_bwd_dq_dk_dv_loop_seqk_parallel_kernelI23Flash_bwd_kernel_traitsILi96ELi64ELi128ELi8ELi2ELi4ELi4ELb1ELb0EN7cutlass6half_tE19Flash_kernel_traitsILi96ELi64ELi128ELi8ES3_EELb0ELb0ELb1ELb0ELb0ELb0ELb0EEEvNS_16Flash_bwd_paramsE,"ax",@progbits
	.align	128
        .global         _ZN5flash44flash_bwd_dq_dk_dv_loop_seqk_parallel_kernelI23Flash_bwd_kernel_traitsILi96ELi64ELi128ELi8ELi2ELi4ELi4ELb1ELb0EN7cutlass6half_tE19Flash_kernel_traitsILi96ELi64ELi128ELi8ES3_EELb0ELb0ELb1ELb0ELb0ELb0ELb0EEEvNS_16Flash_bwd_paramsE
        .type           _ZN5flash44flash_bwd_dq_dk_dv_loop_seqk_parallel_kernelI23Flash_bwd_kernel_traitsILi96ELi64ELi128ELi8ELi2ELi4ELi4ELb1ELb0EN7cutlass6half_tE19Flash_kernel_traitsILi96ELi64ELi128ELi8ES3_EELb0ELb0ELb1ELb0ELb0ELb0ELb0EEEvNS_16Flash_bwd_paramsE,@function
        .size           _ZN5flash44flash_bwd_dq_dk_dv_loop_seqk_parallel_kernelI23Flash_bwd_kernel_traitsILi96ELi64ELi128ELi8ELi2ELi4ELi4ELb1ELb0EN7cutlass6half_tE19Flash_kernel_traitsILi96ELi64ELi128ELi8ES3_EELb0ELb0ELb1ELb0ELb0ELb0ELb0EEEvNS_16Flash_bwd_paramsE,(.L_x_1280 - _ZN5flash44flash_bwd_dq_dk_dv_loop_seqk_parallel_kernelI23Flash_bwd_kernel_traitsILi96ELi64ELi128ELi8ELi2ELi4ELi4ELb1ELb0EN7cutlass6half_tE19Flash_kernel_traitsILi96ELi64ELi128ELi8ES3_EELb0ELb0ELb1ELb0ELb0ELb0ELb0EEEvNS_16Flash_bwd_paramsE)
        .other          _ZN5flash44flash_bwd_dq_dk_dv_loop_seqk_parallel_kernelI23Flash_bwd_kernel_traitsILi96ELi64ELi128ELi8ELi2ELi4ELi4ELb1ELb0EN7cutlass6half_tE19Flash_kernel_traitsILi96ELi64ELi128ELi8ES3_EELb0ELb0ELb1ELb0ELb0ELb0ELb0EEEvNS_16Flash_bwd_paramsE,@"STO_CUDA_ENTRY STV_DEFAULT"
_ZN5flash44flash_bwd_dq_dk_dv_loop_seqk_parallel_kernelI23Flash_bwd_kernel_traitsILi96ELi64ELi128ELi8ELi2ELi4ELi4ELb1ELb0EN7cutlass6half_tE19Flash_kernel_traitsILi96ELi64ELi128ELi8ES3_EELb0ELb0ELb1ELb0ELb0ELb0ELb0EEEvNS_16Flash_bwd_paramsE:
.text._ZN5flash44flash_bwd_dq_dk_dv_loop_seqk_parallel_kernelI23Flash_bwd_kernel_traitsILi96ELi64ELi128ELi8ELi2ELi4ELi4ELb1ELb0EN7cutlass6half_tE19Flash_kernel_traitsILi96ELi64ELi128ELi8ES3_EELb0ELb0ELb1ELb0ELb0ELb0ELb0EEEvNS_16Flash_bwd_paramsE:
        /* <DEDUP_REMOVED lines=14> */
[----:B------:R-:W3:Y:S01]  /*00e0*/  S2UR UR4, SR_CgaCtaId ;  /* 0x00000000000479c3 */ /* 0x000ee20000008800 */
[----:B------:R-:W-:Y:S01]  /*00f0*/  UMOV UR5, 0x400 ;  /* 0x0000040000057882 */ /* 0x000fe20000000000 */
[----:B------:R-:W-:Y:S01]  /*0100*/  IMAD.MOV.U32 R218, RZ, RZ, 0x20 ;  /* 0x00000020ffda7424 */ /* 0x000fe200078e00ff */
[----:B------:R-:W-:Y:S01]  /*0110*/  ULDC.64 UR10, c[0x0][0x208] ;  /* 0x00008200000a7ab9 */ /* 0x000fe20000000a00 */
[----:B------:R-:W-:Y:S01]  /*0120*/  IMAD.MOV.U32 R224, RZ, RZ, -0x10 ;  /* 0xfffffff0ffe07424 */ /* 0x000fe200078e00ff */
[----:B------:R-:W-:Y:S01]  /*0130*/  ULDC UR61, c[0x0][0x394] ;  /* 0x0000e500003d7ab9 */ /* 0x000fe20000000800 */
[----:B------:R-:W-:Y:S02]  /*0140*/  IMAD.MOV.U32 R215, RZ, RZ, -0x40 ;  /* 0xffffffc0ffd77424 */ /* 0x000fe400078e00ff */
[----:B------:R-:W4:Y:S08]  /*0150*/  S2UR UR58, SR_CTAID.Z ;  /* 0x00000000003a79c3 */ /* 0x000f300000002700 */
[----:B------:R-:W5:Y:S01]  /*0160*/  S2UR UR50, SR_CTAID.Y ;  /* 0x00000000003279c3 */ /* 0x000f620000002600 */
[----:B---3--:R-:W-:-:S06]  /*0170*/  ULEA UR4, UR4, UR5, 0x18 ;  /* 0x0000000504047291 */ /* 0x008fcc000f8ec03f */
[----:B------:R-:W-:Y:S01]  /*0180*/  IMAD.U32 R212, RZ, RZ, UR4 ;  /* 0x00000004ffd47e24 */ /* 0x000fe2000f8e00ff */
[----:B--2---:R-:W-:Y:S01]  /*0190*/  SHF.R.S32.HI R20, RZ, 0x1f, R21 ;  /* 0x0000001fff147819 */ /* 0x004fe20000011415 */
[----:B----4-:R-:W-:-:S03]  /*01a0*/  USHF.R.S32.HI UR5, URZ, 0x1f, UR58 ;  /* 0x0000001f3f057899 */ /* 0x010fc6000801143a */
[CC--:B------:R-:W-:Y:S02]  /*01b0*/  LEA.HI R11, R20.reuse, R21.reuse, RZ, 0x4 ;  /* 0x00000015140b7211 */ /* 0x0c0fe400078f20ff */
[CC--:B------:R-:W-:Y:S02]  /*01c0*/  LEA.HI R9, R20.reuse, R21.reuse, RZ, 0x5 ;  /* 0x0000001514097211 */ /* 0x0c0fe400078f28ff */
[----:B------:R-:W-:Y:S01]  /*01d0*/  SHF.R.S32.HI R4, RZ, 0x4, R11 ;  /* 0x00000004ff047819 */ /* 0x000fe2000001140b */
[----:B-----5:R-:W-:Y:S01]  /*01e0*/  USHF.L.U32 UR6, UR50, 0x7, URZ ;  /* 0x0000000732067899 */ /* 0x020fe2000800063f */
[----:B------:R-:W-:Y:S02]  /*01f0*/  LEA.HI R5, R20, R21, RZ, 0x2 ;  /* 0x0000001514057211 */ /* 0x000fe400078f10ff */
[----:B-1----:R-:W-:Y:S02]  /*0200*/  LEA.HI R0, R11, R4, RZ, 0x1 ;  /* 0x000000040b007211 */ /* 0x002fe400078f08ff */
[----:B------:R-:W-:-:S02]  /*0210*/  LOP3.LUT R6, R9, 0xffffffe0, RZ, 0xc0, !PT ;  /* 0xffffffe009067812 */ /* 0x000fc400078ec0ff */
[--C-:B------:R-:W-:Y:S02]  /*0220*/  SHF.R.S32.HI R10, RZ, 0x2, R5.reuse ;  /* 0x00000002ff0a7819 */ /* 0x100fe40000011405 */
[----:B------:R-:W-:Y:S02]  /*0230*/  SHF.R.S32.HI R2, RZ, 0x1f, R5 ;  /* 0x0000001fff027819 */ /* 0x000fe40000011405 */
[----:B------:R-:W-:Y:S01]  /*0240*/  LOP3.LUT R3, R0, 0xfffffffe, RZ, 0xc0, !PT ;  /* 0xfffffffe00037812 */ /* 0x000fe200078ec0ff */
[----:B------:R-:W-:Y:S01]  /*0250*/  IMAD.IADD R0, R21, 0x1, -R6 ;  /* 0x0000000115007824 */ /* 0x000fe200078e0a06 */
[-C--:B------:R-:W-:Y:S02]  /*0260*/  LEA.HI R7, R5, R10.reuse, RZ, 0x1 ;  /* 0x0000000a05077211 */ /* 0x080fe400078f08ff */
[----:B------:R-:W-:Y:S01]  /*0270*/  LEA.HI R2, R2, R10, RZ, 0x3 ;  /* 0x0000000a02027211 */ /* 0x000fe200078f18ff */
[----:B------:R-:W-:Y:S01]  /*0280*/  IMAD.IADD R17, R4, 0x1, -R3 ;  /* 0x0000000104117824 */ /* 0x000fe200078e0a03 */
[----:B------:R-:W-:-:S02]  /*0290*/  LOP3.LUT R3, R7, 0x7fffffe, RZ, 0xc0, !PT ;  /* 0x07fffffe07037812 */ /* 0x000fc400078ec0ff */
[----:B------:R-:W-:Y:S02]  /*02a0*/  LOP3.LUT R2, R2, 0xfffffff8, RZ, 0xc0, !PT ;  /* 0xfffffff802027812 */ /* 0x000fe400078ec0ff */
[----:B------:R-:W-:Y:S01]  /*02b0*/  SHF.R.S32.HI R4, RZ, 0x1f, R0 ;  /* 0x0000001fff047819 */ /* 0x000fe20000011400 */
[----:B------:R-:W-:Y:S01]  /*02c0*/  IMAD.IADD R8, R10, 0x1, -R3 ;  /* 0x000000010a087824 */ /* 0x000fe200078e0a03 */
[----:B------:R-:W-:Y:S01]  /*02d0*/  LEA.HI R19, R20, R21, RZ, 0x3 ;  /* 0x0000001514137211 */ /* 0x000fe200078f18ff */
[----:B------:R-:W-:Y:S01]  /*02e0*/  IMAD.IADD R10, R10, 0x1, -R2 ;  /* 0x000000010a0a7824 */ /* 0x000fe200078e0a02 */
[----:B------:R-:W-:Y:S02]  /*02f0*/  LEA.HI R22, R4, R0, RZ, 0x2 ;  /* 0x0000000004167211 */ /* 0x000fe400078f10ff */
[----:B------:R-:W-:Y:S02]  /*0300*/  LOP3.LUT R5, R5, 0xfffffffc, RZ, 0xc0, !PT ;  /* 0xfffffffc05057812 */ /* 0x000fe400078ec0ff */
[----:B------:R-:W-:-:S02]  /*0310*/  SHF.R.S32.HI R0, RZ, 0x5, R9 ;  /* 0x00000005ff007819 */ /* 0x000fc40000011409 */
[----:B------:R-:W-:Y:S01]  /*0320*/  SHF.R.S32.HI R4, RZ, 0x3, R19 ;  /* 0x00000003ff047819 */ /* 0x000fe20000011413 */
[----:B------:R-:W-:Y:S01]  /*0330*/  IMAD.IADD R14, R21, 0x1, -R5 ;  /* 0x00000001150e7824 */ /* 0x000fe200078e0a05 */
[----:B------:R-:W-:Y:S01]  /*0340*/  SHF.R.S32.HI R2, RZ, 0x1f, R9 ;  /* 0x0000001fff027819 */ /* 0x000fe20000011409 */
[----:B------:R-:W-:Y:S01]  /*0350*/  IMAD R16, R0, 0x8, R8 ;  /* 0x0000000800107824 */ /* 0x000fe200078e0208 */
[-C--:B------:R-:W-:Y:S01]  /*0360*/  LEA.HI R3, R9, R0.reuse, RZ, 0x1 ;  /* 0x0000000009037211 */ /* 0x080fe200078f08ff */
[----:B------:R-:W-:Y:S01]  /*0370*/  IMAD.SHL.U32 R4, R4, 0x40, RZ ;  /* 0x0000004004047824 */ /* 0x000fe200078e00ff */
[----:B------:R-:W-:Y:S01]  /*0380*/  LEA.HI R5, R2, R0, RZ, 0x2 ;  /* 0x0000000002057211 */ /* 0x000fe200078f10ff */
[----:B------:R-:W-:Y:S01]  /*0390*/  IMAD.SHL.U32 R248, R14, 0x8, RZ ;  /* 0x000000080ef87824 */ /* 0x000fe200078e00ff */
[----:B------:R-:W-:Y:S02]  /*03a0*/  LOP3.LUT R6, R3, 0xfffffffe, RZ, 0xc0, !PT ;  /* 0xfffffffe03067812 */ /* 0x000fe400078ec0ff */
[----:B------:R-:W-:-:S02]  /*03b0*/  LOP3.LUT R3, R5, 0xfffffffc, RZ, 0xc0, !PT ;  /* 0xfffffffc05037812 */ /* 0x000fc400078ec0ff */
[----:B------:R-:W-:Y:S01]  /*03c0*/  LOP3.LUT R7, R11, 0xfffffff0, RZ, 0xc0, !PT ;  /* 0xfffffff00b077812 */ /* 0x000fe200078ec0ff */
[----:B------:R-:W-:Y:S01]  /*03d0*/  IMAD.IADD R219, R0, 0x1, -R6 ;  /* 0x0000000100db7824 */ /* 0x000fe200078e0a06 */
[----:B------:R-:W-:Y:S01]  /*03e0*/  LOP3.LUT R2, R4, 0xc0, RZ, 0xc0, !PT ;  /* 0x000000c004027812 */ /* 0x000fe200078ec0ff */
[----:B------:R-:W-:Y:S01]  /*03f0*/  IMAD.IADD R12, R0, 0x1, -R3 ;  /* 0x00000001000c7824 */ /* 0x000fe200078e0a03 */
[----:B------:R-:W-:Y:S01]  /*0400*/  LOP3.LUT R3, R19, 0xfffffff8, RZ, 0xc0, !PT ;  /* 0xfffffff813037812 */ /* 0x000fe200078ec0ff */
[----:B------:R-:W-:Y:S01]  /*0410*/  IMAD.IADD R0, R21, 0x1, -R7 ;  /* 0x0000000115007824 */ /* 0x000fe200078e0a07 */
[----:B------:R-:W-:Y:S02]  /*0420*/  LOP3.LUT R4, R2, 0x18, R248, 0xf8, !PT ;  /* 0x0000001802047812 */ /* 0x000fe400078ef8f8 */
[----:B------:R-:W-:Y:S02]  /*0430*/  SHF.R.U32.HI R2, RZ, 0x3, R2 ;  /* 0x00000003ff027819 */ /* 0x000fe40000011602 */
[----:B------:R-:W-:-:S02]  /*0440*/  SHF.R.S32.HI R11, RZ, 0x1f, R0 ;  /* 0x0000001fff0b7819 */ /* 0x000fc40000011400 */
[----:B------:R-:W-:Y:S01]  /*0450*/  LOP3.LUT R13, R4, R2, RZ, 0x3c, !PT ;  /* 0x00000002040d7212 */ /* 0x000fe200078e3cff */
[----:B------:R-:W-:Y:S01]  /*0460*/  IMAD.IADD R2, R21, 0x1, -R3 ;  /* 0x0000000115027824 */ /* 0x000fe200078e0a03 */
[-C--:B------:R-:W-:Y:S02]  /*0470*/  LEA.HI R11, R11, R0.reuse, RZ, 0x3 ;  /* 0x000000000b0b7211 */ /* 0x080fe400078f18ff */
[----:B------:R-:W-:Y:S02]  /*0480*/  LEA.HI R3, R0, R0, RZ, 0x1 ;  /* 0x0000000000037211 */ /* 0x000fe400078f08ff */
[----:B------:R-:W-:Y:S02]  /*0490*/  LEA.HI R7, R20, R21, RZ, 0x6 ;  /* 0x0000001514077211 */ /* 0x000fe400078f30ff */
[----:B------:R-:W-:Y:S02]  /*04a0*/  LEA.HI R9, R2, R2, RZ, 0x1 ;  /* 0x0000000202097211 */ /* 0x000fe400078f08ff */
[----:B------:R-:W-:-:S02]  /*04b0*/  LOP3.LUT R5, R11, 0xfffffff8, RZ, 0xc0, !PT ;  /* 0xfffffff80b057812 */ /* 0x000fc400078ec0ff */
[----:B------:R-:W-:Y:S02]  /*04c0*/  SHF.R.S32.HI R8, RZ, 0x1, R3 ;  /* 0x00000001ff087819 */ /* 0x000fe40000011403 */
[----:B------:R-:W-:Y:S01]  /*04d0*/  LOP3.LUT R6, R3, 0x7fffffe, RZ, 0xc0, !PT ;  /* 0x07fffffe03067812 */ /* 0x000fe200078ec0ff */
[C---:B------:R-:W-:Y:S01]  /*04e0*/  IMAD.IADD R15, R0.reuse, 0x1, -R5 ;  /* 0x00000001000f7824 */ /* 0x040fe200078e0a05 */
[----:B------:R-:W-:Y:S02]  /*04f0*/  SHF.R.S32.HI R4, RZ, 0x1f, R3 ;  /* 0x0000001fff047819 */ /* 0x000fe40000011403 */
[----:B------:R-:W-:Y:S01]  /*0500*/  SHF.R.S32.HI R7, RZ, 0x6, R7 ;  /* 0x00000006ff077819 */ /* 0x000fe20000011407 */
[----:B------:R-:W-:Y:S01]  /*0510*/  IMAD.IADD R18, R0, 0x1, -R6 ;  /* 0x0000000100127824 */ /* 0x000fe200078e0a06 */
[----:B------:R-:W-:Y:S01]  /*0520*/  LOP3.LUT R3, R9, 0x3fffffe, RZ, 0xc0, !PT ;  /* 0x03fffffe09037812 */ /* 0x000fe200078ec0ff */
[----:B------:R-:W-:Y:S01]  /*0530*/  IMAD.U32 R6, R16, 0x20, R13 ;  /* 0x0000002010067824 */ /* 0x000fe200078e000d */
[----:B------:R-:W-:Y:S01]  /*0540*/  LEA.HI R5, R4, R8, RZ, 0x2 ;  /* 0x0000000804057211 */ /* 0x000fe200078f10ff */
[C---:B------:R-:W-:Y:S01]  /*0550*/  IMAD R0, R7.reuse, 0x4, R17 ;  /* 0x0000000407007824 */ /* 0x040fe200078e0211 */
[----:B------:R-:W-:Y:S01]  /*0560*/  LOP3.LUT P2, RZ, R10, 0x2, RZ, 0xc0, !PT ;  /* 0x000000020aff7812 */ /* 0x000fe2000784c0ff */
[----:B------:R-:W-:Y:S01]  /*0570*/  IMAD.IADD R4, R2, 0x1, -R3 ;  /* 0x0000000102047824 */ /* 0x000fe200078e0a03 */
[----:B------:R-:W-:Y:S01]  /*0580*/  LOP3.LUT R3, R10, 0x1, RZ, 0xc0, !PT ;  /* 0x000000010a037812 */ /* 0x000fe200078ec0ff */
[----:B------:R-:W-:Y:S01]  /*0590*/  IMAD.SHL.U32 R7, R7, 0x20, RZ ;  /* 0x0000002007077824 */ /* 0x000fe200078e00ff */
[----:B------:R-:W-:Y:S01]  /*05a0*/  LOP3.LUT R5, R5, 0xfffffffc, RZ, 0xc0, !PT ;  /* 0xfffffffc05057812 */ /* 0x000fe200078ec0ff */
[----:B------:R-:W-:Y:S01]  /*05b0*/  IMAD R209, R0, 0x8, R4 ;  /* 0x0000000800d17824 */ /* 0x000fe200078e0204 */
[----:B------:R-:W-:Y:S01]  /*05c0*/  LEA.HI R0, R20, R21, RZ, 0x7 ;  /* 0x0000001514007211 */ /* 0x000fe200078f38ff */
[----:B------:R-:W-:Y:S01]  /*05d0*/  IMAD.SHL.U32 R21, R21, 0x2, RZ ;  /* 0x0000000215157824 */ /* 0x000fe200078e00ff */
[----:B------:R-:W-:Y:S01]  /*05e0*/  ISETP.NE.U32.AND P3, PT, R3, 0x1, PT ;  /* 0x000000010300780c */ /* 0x000fe20003f65070 */
[----:B------:R-:W-:Y:S01]  /*05f0*/  IMAD.SHL.U32 R2, R2, 0x40, RZ ;  /* 0x0000004002027824 */ /* 0x000fe200078e00ff */
[----:B------:R-:W-:Y:S01]  /*0600*/  SHF.R.S32.HI R13, RZ, 0x7, R0 ;  /* 0x00000007ff0d7819 */ /* 0x000fe20000011400 */
[----:B------:R-:W-:Y:S01]  /*0610*/  IMAD.IADD R16, R8, 0x1, -R5 ;  /* 0x0000000108107824 */ /* 0x000fe200078e0a05 */
[----:B------:R-:W-:Y:S01]  /*0620*/  LOP3.LUT R3, R7, 0x6, R21, 0xf8, !PT ;  /* 0x0000000607037812 */ /* 0x000fe200078ef815 */
[----:B------:R-:W-:Y:S01]  /*0630*/  IMAD.SHL.U32 R8, R14, 0x2, RZ ;  /* 0x000000020e087824 */ /* 0x000fe200078e00ff */
[----:B------:R-:W-:Y:S01]  /*0640*/  SHF.R.S32.HI R0, RZ, 0x1, R9 ;  /* 0x00000001ff007819 */ /* 0x000fe20000011409 */
[----:B------:R1:W-:Y:S01]  /*0650*/  STL [R1+0x14], R6 ;  /* 0x0000140601007387 */ /* 0x0003e20000100800 */
[C---:B------:R-:W-:Y:S01]  /*0660*/  LEA.HI R14, R10.reuse, R10, RZ, 0x1 ;  /* 0x0000000a0a0e7211 */ /* 0x040fe200078f08ff */
[----:B------:R-:W-:Y:S01]  /*0670*/  IMAD.SHL.U32 R4, R10, 0x40, RZ ;  /* 0x000000400a047824 */ /* 0x000fe200078e00ff */
[C---:B------:R-:W-:Y:S01]  /*0680*/  LOP3.LUT P4, RZ, R0.reuse, 0x2, RZ, 0xc0, !PT ;  /* 0x0000000200ff7812 */ /* 0x040fe2000788c0ff */
[----:B------:R2:W-:Y:S01]  /*0690*/  STL [R1+0x30], R3 ;  /* 0x0000300301007387 */ /* 0x0005e20000100800 */
[----:B------:R-:W-:Y:S01]  /*06a0*/  IMAD.SHL.U32 R5, R0, 0x40, RZ ;  /* 0x0000004000057824 */ /* 0x000fe200078e00ff */
[C---:B------:R-:W-:Y:S01]  /*06b0*/  LOP3.LUT P5, RZ, R15.reuse, 0x2, RZ, 0xc0, !PT ;  /* 0x000000020fff7812 */ /* 0x040fe200078ac0ff */
[----:B------:R-:W-:Y:S01]  /*06c0*/  IMAD.SHL.U32 R0, R12, 0x10, RZ ;  /* 0x000000100c007824 */ /* 0x000fe200078e00ff */
[----:B------:R-:W-:-:S02]  /*06d0*/  LOP3.LUT P6, RZ, R15, 0x4, RZ, 0xc0, !PT ;  /* 0x000000040fff7812 */ /* 0x000fc400078cc0ff */
[----:B------:R-:W-:Y:S02]  /*06e0*/  LOP3.LUT P0, RZ, R16, 0x2, RZ, 0xc0, !PT ;  /* 0x0000000210ff7812 */ /* 0x000fe4000780c0ff */
[C---:B------:R-:W-:Y:S02]  /*06f0*/  SEL R214, R218.reuse, 0xffffffe0, !P5 ;  /* 0xffffffe0dad67807 */ /* 0x040fe40006800000 */
[----:B------:R-:W-:Y:S02]  /*0700*/  SEL R210, R218, 0xffffffe0, !P4 ;  /* 0xffffffe0dad27807 */ /* 0x000fe40006000000 */
[----:B------:R-:W-:Y:S02]  /*0710*/  SEL R224, R224, 0x10, !P3 ;  /* 0x00000010e0e07807 */ /* 0x000fe40005800000 */
[----:B------:R-:W-:Y:S02]  /*0720*/  SEL R215, R215, 0x40, P6 ;  /* 0x00000040d7d77807 */ /* 0x000fe40003000000 */
[----:B------:R-:W-:-:S02]  /*0730*/  SEL R218, R218, 0xffffffe0, !P0 ;  /* 0xffffffe0dada7807 */ /* 0x000fc40004000000 */
[----:B-1----:R-:W-:Y:S02]  /*0740*/  LOP3.LUT R6, R2, 0x1c0, RZ, 0xc0, !PT ;  /* 0x000001c002067812 */ /* 0x002fe400078ec0ff */
[----:B------:R-:W-:Y:S02]  /*0750*/  SHF.R.S32.HI R2, RZ, 0x3, R11 ;  /* 0x00000003ff027819 */ /* 0x000fe4000001140b */
[----:B--2---:R-:W-:-:S03]  /*0760*/  LOP3.LUT R3, R14, 0x3fffffe, RZ, 0xc0, !PT ;  /* 0x03fffffe0e037812 */ /* 0x004fc600078ec0ff */
[----:B------:R-:W-:Y:S02]  /*0770*/  IMAD R20, R2, 0x8, R18 ;  /* 0x0000000802147824 */ /* 0x000fe400078e0212 */
[----:B------:R-:W-:Y:S01]  /*0780*/  IMAD.IADD R11, R10, 0x1, -R3 ;  /* 0x000000010a0b7824 */ /* 0x000fe200078e0a03 */
[----:B------:R-:W-:Y:S01]  /*0790*/  LOP3.LUT R3, R6, 0x30, R0, 0xf8, !PT ;  /* 0x0000003006037812 */ /* 0x000fe200078ef800 */
[C---:B------:R-:W-:Y:S01]  /*07a0*/  IMAD R18, R12.reuse, 0x2, R2 ;  /* 0x000000020c127824 */ /* 0x040fe200078e0202 */
[----:B------:R-:W-:Y:S01]  /*07b0*/  LOP3.LUT R2, R5, 0xc0, RZ, 0xc0, !PT ;  /* 0x000000c005027812 */ /* 0x000fe200078ec0ff */
[----:B------:R-:W-:Y:S01]  /*07c0*/  IMAD R12, R12, 0x200, R8 ;  /* 0x000002000c0c7824 */ /* 0x000fe200078e0208 */
[----:B------:R-:W-:Y:S02]  /*07d0*/  LOP3.LUT R0, R4, 0x1c0, RZ, 0xc0, !PT ;  /* 0x000001c004007812 */ /* 0x000fe400078ec0ff */
[--C-:B------:R-:W-:Y:S01]  /*07e0*/  LOP3.LUT R10, R3, 0x8, R19.reuse, 0xf8, !PT ;  /* 0x00000008030a7812 */ /* 0x100fe200078ef813 */
[----:B------:R-:W-:Y:S01]  /*07f0*/  IMAD R11, R11, 0x20, R12 ;  /* 0x000000200b0b7824 */ /* 0x000fe200078e020c */
[----:B------:R-:W-:-:S02]  /*0800*/  LOP3.LUT R9, R2, 0x8, R19, 0xf8, !PT ;  /* 0x0000000802097812 */ /* 0x000fc400078ef813 */
[----:B------:R-:W-:Y:S02]  /*0810*/  SHF.R.U32.HI R4, RZ, 0x3, R2 ;  /* 0x00000003ff047819 */ /* 0x000fe40000011602 */
[----:B------:R-:W-:Y:S02]  /*0820*/  LOP3.LUT R3, R0, 0x20, R7, 0xf8, !PT ;  /* 0x0000002000037812 */ /* 0x000fe400078ef807 */
[----:B------:R-:W-:Y:S01]  /*0830*/  SHF.R.U32.HI R2, RZ, 0x3, R0 ;  /* 0x00000003ff027819 */ /* 0x000fe20000011600 */
[----:B------:R-:W-:Y:S01]  /*0840*/  IMAD R0, R13, 0x1000, R8 ;  /* 0x000010000d007824 */ /* 0x000fe200078e0208 */
[----:B------:R-:W-:Y:S01]  /*0850*/  SHF.R.U32.HI R5, RZ, 0x3, R6 ;  /* 0x00000003ff057819 */ /* 0x000fe20000011606 */
[----:B------:R-:W-:Y:S01]  /*0860*/  IMAD.SHL.U32 R6, R15, 0x40, RZ ;  /* 0x000000400f067824 */ /* 0x000fe200078e00ff */
[----:B------:R-:W-:Y:S01]  /*0870*/  LOP3.LUT R2, R3, R2, RZ, 0x3c, !PT ;  /* 0x0000000203027212 */ /* 0x000fe200078e3cff */
[----:B------:R-:W-:Y:S01]  /*0880*/  IMAD R0, R219, 0x400, R0 ;  /* 0x00000400db007824 */ /* 0x000fe200078e0200 */
[----:B------:R-:W-:Y:S01]  /*0890*/  LOP3.LUT R3, R10, R5, RZ, 0x3c, !PT ;  /* 0x000000050a037212 */ /* 0x000fe200078e3cff */
[----:B------:R-:W-:Y:S01]  /*08a0*/  IMAD.SHL.U32 R5, R17, 0x8, RZ ;  /* 0x0000000811057824 */ /* 0x000fe200078e00ff */
[----:B------:R-:W-:Y:S01]  /*08b0*/  LOP3.LUT R4, R9, R4, RZ, 0x3c, !PT ;  /* 0x0000000409047212 */ /* 0x000fe200078e3cff */
[----:B------:R-:W-:Y:S01]  /*08c0*/  IMAD.IADD R227, R2, 0x1, R0 ;  /* 0x0000000102e37824 */ /* 0x000fe200078e0200 */
[----:B------:R-:W-:Y:S01]  /*08d0*/  LOP3.LUT R6, R6, 0x1c0, RZ, 0xc0, !PT ;  /* 0x000001c006067812 */ /* 0x000fe200078ec0ff */
[----:B------:R-:W-:Y:S01]  /*08e0*/  IMAD.SHL.U32 R0, R13, 0x8, RZ ;  /* 0x000000080d007824 */ /* 0x000fe200078e00ff */
[----:B------:R-:W-:Y:S01]  /*08f0*/  LOP3.LUT R5, R5, 0x8, RZ, 0xc0, !PT ;  /* 0x0000000805057812 */ /* 0x000fe200078ec0ff */
[----:B------:R-:W-:Y:S01]  /*0900*/  IMAD.SHL.U32 R2, R16, 0x40, RZ ;  /* 0x0000004010027824 */ /* 0x000fe200078e00ff */
[----:B------:R-:W-:Y:S01]  /*0910*/  SHF.R.U32.HI R213, RZ, 0x3, R6 ;  /* 0x00000003ffd57819 */ /* 0x000fe20000011606 */
[----:B------:R-:W-:Y:S01]  /*0920*/  IMAD.SHL.U32 R9, R17, 0x10, RZ ;  /* 0x0000001011097824 */ /* 0x000fe200078e00ff */
[----:B------:R-:W-:Y:S01]  /*0930*/  LOP3.LUT R7, R0, 0x8, RZ, 0xc0, !PT ;  /* 0x0000000800077812 */ /* 0x000fe200078ec0ff */
[----:B------:R-:W-:Y:S01]  /*0940*/  IMAD.U32 R209, R209, 0x20, R4 ;  /* 0x00000020d1d17824 */ /* 0x000fe200078e0004 */
[----:B------:R-:W-:Y:S01]  /*0950*/  SHF.R.S32.HI R0, RZ, 0x1, R14 ;  /* 0x00000001ff007819 */ /* 0x000fe2000001140e */
[----:B------:R-:W-:Y:S01]  /*0960*/  IMAD R3, R17, 0x200, R3 ;  /* 0x0000020011037824 */ /* 0x000fe200078e0203 */
[----:B------:R-:W-:-:S02]  /*0970*/  LOP3.LUT R2, R2, 0xc0, RZ, 0xc0, !PT ;  /* 0x000000c002027812 */ /* 0x000fc400078ec0ff */
[C---:B------:R-:W-:Y:S01]  /*0980*/  LOP3.LUT P1, RZ, R0.reuse, 0x2, RZ, 0xc0, !PT ;  /* 0x0000000200ff7812 */ /* 0x040fe2000782c0ff */
[----:B------:R-:W-:Y:S01]  /*0990*/  IMAD.SHL.U32 R0, R0, 0x40, RZ ;  /* 0x0000004000007824 */ /* 0x000fe200078e00ff */
[----:B------:R-:W-:Y:S02]  /*09a0*/  SHF.R.U32.HI R4, RZ, 0x3, R2 ;  /* 0x00000003ff047819 */ /* 0x000fe40000011602 */
[----:B------:R-:W-:Y:S02]  /*09b0*/  LOP3.LUT R9, R7, 0x10, R9, 0xf8, !PT ;  /* 0x0000001007097812 */ /* 0x000fe400078ef809 */
[----:B------:R-:W-:Y:S02]  /*09c0*/  LOP3.LUT R0, R0, 0xc0, RZ, 0xc0, !PT ;  /* 0x000000c000007812 */ /* 0x000fe400078ec0ff */
[----:B------:R-:W-:Y:S02]  /*09d0*/  LOP3.LUT R213, R213, R6, R5, 0x1e, !PT ;  /* 0x00000006d5d57212 */ /* 0x000fe400078e1e05 */
[----:B------:R-:W-:-:S02]  /*09e0*/  SHF.R.U32.HI R8, RZ, 0x3, R0 ;  /* 0x00000003ff087819 */ /* 0x000fc40000011600 */
[----:B------:R-:W-:Y:S01]  /*09f0*/  LOP3.LUT R5, R4, R2, R5, 0x1e, !PT ;  /* 0x0000000204057212 */ /* 0x000fe200078e1e05 */
[----:B------:R-:W-:Y:S01]  /*0a00*/  IMAD.U32 R213, R18, 0x200, R213 ;  /* 0x0000020012d57824 */ /* 0x000fe200078e00d5 */
[----:B------:R-:W-:Y:S02]  /*0a10*/  LOP3.LUT R2, R4, R9, R2, 0x1e, !PT ;  /* 0x0000000904027212 */ /* 0x000fe400078e1e02 */
[----:B------:R-:W-:Y:S02]  /*0a20*/  SHF.R.S32.HI R4, RZ, 0x2, R22 ;  /* 0x00000002ff047819 */ /* 0x000fe40000011416 */
[----:B------:R-:W-:Y:S01]  /*0a30*/  LOP3.LUT R8, R8, R0, R7, 0x1e, !PT ;  /* 0x0000000008087212 */ /* 0x000fe200078e1e07 */
[----:B------:R-:W-:Y:S01]  /*0a40*/  IMAD.SHL.U32 R0, R20, 0x20, RZ ;  /* 0x0000002014007824 */ /* 0x000fe200078e00ff */
[----:B------:R-:W-:Y:S01]  /*0a50*/  LEA R227, R227, UR4, 0x1 ;  /* 0x00000004e3e37c11 */ /* 0x000fe2000f8e08ff */
[----:B------:R-:W-:Y:S01]  /*0a60*/  IMAD R4, R219, 0x10, R4 ;  /* 0x00000010db047824 */ /* 0x000fe200078e0204 */
[----:B------:R-:W-:Y:S01]  /*0a70*/  LEA R209, R209, UR4, 0x1 ;  /* 0x00000004d1d17c11 */ /* 0x000fe2000f8e08ff */
[----:B------:R-:W-:-:S02]  /*0a80*/  IMAD R219, R219, 0x200, R0 ;  /* 0x00000200dbdb7824 */ /* 0x000fc400078e0200 */
[----:B------:R-:W-:Y:S01]  /*0a90*/  IMAD.IADD R217, R0, 0x1, R2 ;  /* 0x0000000100d97824 */ /* 0x000fe200078e0202 */
[----:B------:R1:W-:Y:S01]  /*0aa0*/  STL [R1+0x10], R4 ;  /* 0x0000100401007387 */ /* 0x0003e20000100800 */
[----:B------:R-:W-:Y:S01]  /*0ab0*/  IMAD.U32 R0, RZ, RZ, UR5 ;  /* 0x00000005ff007e24 */ /* 0x000fe2000f8e00ff */
[----:B------:R-:W-:Y:S01]  /*0ac0*/  USHF.R.S32.HI UR5, URZ, 0x1f, UR50 ;  /* 0x0000001f3f057899 */ /* 0x000fe20008011432 */
[----:B------:R-:W-:Y:S01]  /*0ad0*/  IMAD.U32 R2, RZ, RZ, UR6 ;  /* 0x00000006ff027e24 */ /* 0x000fe2000f8e00ff */
[----:B------:R-:W-:Y:S01]  /*0ae0*/  USHF.R.S32.HI UR6, URZ, 0x1f, UR58 ;  /* 0x0000001f3f067899 */ /* 0x000fe2000801143a */
[----:B------:R-:W-:Y:S02]  /*0af0*/  IMAD.IADD R8, R8, 0x1, R11 ;  /* 0x0000000108087824 */ /* 0x000fe400078e020b */
[C---:B------:R-:W-:Y:S02]  /*0b00*/  VIADD R2, R248.reuse, 0x20 ;  /* 0x00000020f8027836 */ /* 0x040fe40000000000 */
[----:B------:R-:W-:Y:S01]  /*0b10*/  IMAD.U32 R0, RZ, RZ, UR5 ;  /* 0x00000005ff007e24 */ /* 0x000fe2000f8e00ff */
[----:B------:R-:W-:Y:S01]  /*0b20*/  UIADD3 UR5, UR4, 0xf000, URZ ;  /* 0x0000f00004057890 */ /* 0x000fe2000fffe03f */
[----:B------:R-:W-:Y:S01]  /*0b30*/  IMAD.U32 R0, RZ, RZ, UR6 ;  /* 0x00000006ff007e24 */ /* 0x000fe2000f8e00ff */
[----:B------:R-:W-:Y:S01]  /*0b40*/  UIADD3 UR6, UR4, 0x9000, URZ ;  /* 0x0000900004067890 */ /* 0x000fe2000fffe03f */
[----:B------:R-:W-:Y:S01]  /*0b50*/  VIADD R0, R248, 0x40 ;  /* 0x00000040f8007836 */ /* 0x000fe20000000000 */
[----:B------:R2:W-:Y:S01]  /*0b60*/  STL [R1+0x4], R2 ;  /* 0x0000040201007387 */ /* 0x0005e20000100800 */
[----:B------:R-:W-:Y:S01]  /*0b70*/  IMAD.IADD R219, R219, 0x1, R5 ;  /* 0x00000001dbdb7824 */ /* 0x000fe200078e0205 */
[----:B------:R-:W-:Y:S01]  /*0b80*/  LEA R213, R213, UR5, 0x1 ;  /* 0x00000005d5d57c11 */ /* 0x000fe2000f8e08ff */
[----:B------:R-:W-:Y:S01]  /*0b90*/  VIADD R225, R227, 0x20 ;  /* 0x00000020e3e17836 */ /* 0x000fe20000000000 */
[----:B------:R3:W-:Y:S01]  /*0ba0*/  STL [R1+0x8], R0 ;  /* 0x0000080001007387 */ /* 0x0007e20000100800 */
[----:B------:R-:W-:-:S02]  /*0bb0*/  IMAD.SHL.U32 R211, R219, 0x2, RZ ;  /* 0x00000002dbd37824 */ /* 0x000fc400078e00ff */
[----:B------:R-:W-:Y:S02]  /*0bc0*/  @P2 VIADD R225, R227, 0xffffffe0 ;  /* 0xffffffe0e3e12836 */ /* 0x000fe40000000000 */
[----:B------:R-:W-:Y:S01]  /*0bd0*/  IMAD.IADD R214, R213, 0x1, R214 ;  /* 0x00000001d5d67824 */ /* 0x000fe200078e02d6 */
[----:B------:R-:W-:Y:S01]  /*0be0*/  IADD3 R212, R211, 0x6000, R212 ;  /* 0x00006000d3d47810 */ /* 0x000fe20007ffe0d4 */
[----:B------:R-:W-:Y:S01]  /*0bf0*/  IMAD.IADD R226, R227, 0x1, R224 ;  /* 0x00000001e3e27824 */ /* 0x000fe200078e02e0 */
[----:B-1----:R-:W-:Y:S01]  /*0c00*/  LEA R4, R8, UR6, 0x1 ;  /* 0x0000000608047c11 */ /* 0x002fe2000f8e08ff */
[----:B------:R-:W-:Y:S02]  /*0c10*/  IMAD.IADD R216, R213, 0x1, R215 ;  /* 0x00000001d5d87824 */ /* 0x000fe400078e02d7 */
[----:B------:R-:W-:Y:S02]  /*0c20*/  IMAD.IADD R210, R210, 0x1, R209 ;  /* 0x00000001d2d27824 */ /* 0x000fe400078e02d1 */
[----:B------:R1:W-:Y:S01]  /*0c30*/  STL [R1+0x18], R4 ;  /* 0x0000180401007387 */ /* 0x0003e20000100800 */
[----:B------:R-:W-:-:S02]  /*0c40*/  IMAD.IADD R224, R224, 0x1, R225 ;  /* 0x00000001e0e07824 */ /* 0x000fc400078e02e1 */
[----:B------:R-:W-:Y:S02]  /*0c50*/  IMAD.IADD R215, R214, 0x1, R215 ;  /* 0x00000001d6d77824 */ /* 0x000fe400078e02d7 */
[----:B------:R-:W-:Y:S01]  /*0c60*/  IMAD.IADD R212, R212, 0x1, R218 ;  /* 0x00000001d4d47824 */ /* 0x000fe200078e02da */
[----:B--2---:R-:W-:Y:S01]  /*0c70*/  LEA R2, R3, UR4, 0x1 ;  /* 0x0000000403027c11 */ /* 0x004fe2000f8e08ff */
[C---:B---3--:R-:W-:Y:S02]  /*0c80*/  VIADD R0, R4.reuse, 0x20 ;  /* 0x0000002004007836 */ /* 0x048fe40000000000 */
[----:B------:R-:W-:-:S05]  /*0c90*/  @P1 VIADD R0, R4, 0xffffffe0 ;  /* 0xffffffe004001836 */ /* 0x000fca0000000000 */
[----:B------:R1:W-:Y:S02]  /*0ca0*/  STL [R1+0x1c], R0 ;  /* 0x00001c0001007387 */ /* 0x0003e40000100800 */
.L_x_116:
        /* <DEDUP_REMOVED lines=14> */
[----:B------:R-:W-:Y:S02]  /*0d90*/  @UP3 UIADD3.X UR7, UR5, UR7, URZ, UP0, !UPT ;  /* 0x0000000705073290 */ /* 0x000fe400087fe43f */
[----:B------:R-:W-:Y:S01]  /*0da0*/  UIADD3 UR15, UP2, UR16, UR12, URZ ;  /* 0x0000000c100f7290 */ /* 0x000fe2000ff5e03f */
[----:B-12---:R-:W-:Y:S01]  /*0db0*/  IMAD.U32 R4, RZ, RZ, UR6 ;  /* 0x00000006ff047e24 */ /* 0x006fe2000f8e00ff */
[----:B------:R-:W-:Y:S01]  /*0dc0*/  UISETP.NE.U32.AND UP0, UPT, UR12, URZ, UPT ;  /* 0x0000003f0c00728c */ /* 0x000fe2000bf05070 */
[----:B------:R-:W-:Y:S01]  /*0dd0*/  IMAD.U32 R6, RZ, RZ, UR8 ;  /* 0x00000008ff067e24 */ /* 0x000fe2000f8e00ff */
[----:B------:R-:W-:Y:S01]  /*0de0*/  @UP4 UIADD3.X UR9, UR5, UR9, URZ, UP1, !UPT ;  /* 0x0000000905094290 */ /* 0x000fe20008ffe43f */
[----:B------:R-:W-:Y:S01]  /*0df0*/  IMAD.U32 R5, RZ, RZ, UR7 ;  /* 0x00000007ff057e24 */ /* 0x000fe2000f8e00ff */
[----:B------:R-:W-:-:S02]  /*0e00*/  UIADD3.X UR14, UR5, UR13, URZ, UP2, !UPT ;  /* 0x0000000d050e7290 */ /* 0x000fc400097fe43f */
        /* <DEDUP_REMOVED lines=15> */
[----:B----4-:R-:W4:Y:S04]  /*0f00*/  @P3 LDG.E R7, desc[UR10][R4.64] ;  /* 0x0000000a04073981 */ /* 0x010f28000c1e1900 */
        /* <DEDUP_REMOVED lines=29> */
.L_x_73:
        /* <DEDUP_REMOVED lines=15> */
[----:B------:R-:W-:Y:S01]  /*11d0*/  UIMAD UR12, UR50, UR7, UR6 ;  /* 0x00000007320c72a4 */ /* 0x000fe2000f8e0206 */
[----:B------:R-:W-:-:S02]  /*11e0*/  ULDC UR60, c[0x0][0x2d4] ;  /* 0x0000b500003c7ab9 */ /* 0x000fc40000000800 */
[----:B------:R-:W-:Y:S01]  /*11f0*/  @!UP2 ULDC.64 UR6, c[0x0][0x418] ;  /* 0x000106000006aab9 */ /* 0x000fe20000000a00 */
[----:B------:R-:W-:Y:S01]  /*1200*/  ULDC.64 UR48, c[0x0][0x240] ;  /* 0x0000900000307ab9 */ /* 0x000fe20000000a00 */
[----:B------:R-:W-:Y:S02]  /*1210*/  @!UP2 UIMAD.WIDE.U32 UR28, UR50, UR6, URZ ;  /* 0x00000006321ca2a5 */ /* 0x000fe4000f8e003f */
[----:B------:R-:W-:Y:S02]  /*1220*/  USHF.R.S32.HI UR36, URZ, 0x1f, UR60 ;  /* 0x0000001f3f247899 */ /* 0x000fe4000801143c */
[----:B------:R-:W-:Y:S01]  /*1230*/  @UP1 ULDC.64 UR26, c[0x0][0x248] ;  /* 0x00009200001a1ab9 */ /* 0x000fe20000000a00 */
[----:B------:R-:W-:Y:S01]  /*1240*/  ULDC UR41, c[0x0][0x2dc] ;  /* 0x0000b70000297ab9 */ /* 0x000fe20000000800 */
[----:B------:R-:W-:Y:S01]  /*1250*/  ULDC UR38, c[0x0][0x270] ;  /* 0x00009c0000267ab9 */ /* 0x000fe20000000800 */
[----:B------:R-:W-:Y:S01]  /*1260*/  UIADD3 UR51, UR19, UR12, URZ ;  /* 0x0000000c13337290 */ /* 0x000fe2000fffe03f */
[----:B-1----:R-:W-:Y:S01]  /*1270*/  IABS R6, R7 ;  /* 0x0000000700067213 */ /* 0x002fe20000000000 */
[----:B------:R-:W-:Y:S01]  /*1280*/  USHF.L.U64.HI UR20, UR50, 0x7, UR59 ;  /* 0x0000000732147899 */ /* 0x000fe2000801023b */
[----:B------:R-:W-:Y:S01]  /*1290*/  ISETP.NE.AND P3, PT, R7, RZ, PT ;  /* 0x000000ff0700720c */ /* 0x000fe20003f65270 */
[----:B------:R-:W-:Y:S01]  /*12a0*/  ULDC.U8 UR37, c[0x0][0x3d8] ;  /* 0x0000f60000257ab9 */ /* 0x000fe20000000000 */
[----:B------:R-:W1:Y:S01]  /*12b0*/  I2F.RP R4, R6 ;  /* 0x0000000600047306 */ /* 0x000e620000209400 */
[----:B------:R-:W-:Y:S01]  /*12c0*/  UIMAD UR17, UR16, UR49, URZ ;  /* 0x00000031101172a4 */ /* 0x000fe2000f8e023f */
[----:B------:R-:W-:Y:S01]  /*12d0*/  ULDC.U8 UR22, c[0x0][0x480] ;  /* 0x0001200000167ab9 */ /* 0x000fe20000000000 */
[----:B--2---:R-:W-:-:S02]  /*12e0*/  UIMAD.WIDE.U32 UR24, UR14, UR8, URZ ;  /* 0x000000080e1872a5 */ /* 0x004fc4000f8e003f */
[----:B------:R-:W-:Y:S02]  /*12f0*/  UISETP.NE.AND UP3, UPT, UR37, URZ, UPT ;  /* 0x0000003f2500728c */ /* 0x000fe4000bf65270 */
[----:B------:R-:W-:Y:S02]  /*1300*/  UIMAD UR39, UR14, UR9, UR25 ;  /* 0x000000090e2772a4 */ /* 0x000fe4000f8e0219 */
[----:B------:R-:W-:Y:S01]  /*1310*/  USHF.L.U32 UR14, UR50, 0x7, URZ ;  /* 0x00000007320e7899 */ /* 0x000fe2000800063f */
[----:B------:R-:W-:Y:S01]  /*1320*/  @UP2 ULDC.64 UR8, c[0x0][0x420] ;  /* 0x0001080000082ab9 */ /* 0x000fe20000000a00 */
[----:B------:R-:W-:Y:S01]  /*1330*/  UIMAD UR12, UR36, UR50, URZ ;  /* 0x00000032240c72a4 */ /* 0x000fe2000f8e023f */
[----:B-1----:R-:W1:Y:S01]  /*1340*/  MUFU.RCP R4, R4 ;  /* 0x0000000400047308 */ /* 0x002e620000001000 */
[----:B------:R-:W-:Y:S02]  /*1350*/  @UP2 UIMAD.WIDE.U32 UR32, UR16, UR8, URZ ;  /* 0x00000008102022a5 */ /* 0x000fe4000f8e003f */
[----:B------:R-:W-:-:S02]  /*1360*/  @!UP2 UIMAD UR8, UR59, UR6, URZ ;  /* 0x000000063b08a2a4 */ /* 0x000fc4000f8e023f */
[----:B------:R-:W-:Y:S02]  /*1370*/  UIADD3 UR6, UR13, 0x3f, URZ ;  /* 0x0000003f0d067890 */ /* 0x000fe4000fffe03f */
[----:B------:R-:W-:Y:S02]  /*1380*/  @!UP2 UIMAD UR21, UR50, UR7, UR8 ;  /* 0x000000073215a2a4 */ /* 0x000fe4000f8e0208 */
[----:B------:R-:W-:Y:S02]  /*1390*/  UIADD3 UR7, UR13, 0x80, UR45 ;  /* 0x000000800d077890 */ /* 0x000fe4000fffe02d */
[----:B------:R-:W-:Y:S01]  /*13a0*/  @UP2 UIMAD UR47, UR16, UR9, UR33 ;  /* 0x00000009102f22a4 */ /* 0x000fe2000f8e0221 */
[----:B------:R-:W-:Y:S01]  /*13b0*/  ULDC UR8, c[0x0][0x394] ;  /* 0x0000e50000087ab9 */ /* 0x000fe20000000800 */
[----:B------:R-:W-:Y:S02]  /*13c0*/  USHF.R.S32.HI UR9, URZ, 0x1f, UR6 ;  /* 0x0000001f3f097899 */ /* 0x000fe40008011406 */
[----:B------:R-:W-:Y:S01]  /*13d0*/  UIADD3 UR7, UR7, UR8, -UR5 ;  /* 0x0000000807077290 */ /* 0x000fe2000fffe805 */
[----:B-1----:R-:W-:Y:S01]  /*13e0*/  VIADD R4, R4, 0xffffffe ;  /* 0x0ffffffe04047836 */ /* 0x002fe20000000000 */
[----:B------:R-:W-:-:S02]  /*13f0*/  @UP1 UIADD3 UR8, UR43, UR46, URZ ;  /* 0x0000002e2b081290 */ /* 0x000fc4000fffe03f */
[----:B------:R-:W-:Y:S01]  /*1400*/  ULEA.HI UR23, UR9, UR6, URZ, 0x6 ;  /* 0x0000000609177291 */ /* 0x000fe2000f8f303f */
[----:B------:R-:W1:Y:S01]  /*1410*/  F2I.FTZ.U32.TRUNC.NTZ R5, R4 ;  /* 0x0000000400057305 */ /* 0x000e62000021f000 */
[----:B------:R-:W-:Y:S02]  /*1420*/  UIADD3 UR9, UR7, 0x3f, URZ ;  /* 0x0000003f07097890 */ /* 0x000fe4000fffe03f */
[----:B------:R-:W-:Y:S02]  /*1430*/  @UP1 UIMAD.WIDE.U32 UR6, UR8, UR26, URZ ;  /* 0x0000001a080612a5 */ /* 0x000fe4000f8e003f */
[----:B------:R-:W-:Y:S02]  /*1440*/  @UP1 UIMAD UR8, UR8, UR27, URZ ;  /* 0x0000001b080812a4 */ /* 0x000fe4000f8e023f */
[----:B------:R-:W-:Y:S02]  /*1450*/  USEL UR34, UR14, URZ, UP0 ;  /* 0x0000003f0e227287 */ /* 0x000fe40008000000 */
[----:B------:R-:W-:-:S02]  /*1460*/  @UP1 UIADD3 UR35, UR7, UR8, URZ ;  /* 0x0000000807231290 */ /* 0x000fc4000fffe03f */
[----:B------:R-:W-:Y:S02]  /*1470*/  USHF.R.S32.HI UR8, URZ, 0x1f, UR9 ;  /* 0x0000001f3f087899 */ /* 0x000fe40008011409 */
[----:B------:R-:W-:Y:S01]  /*1480*/  UIMAD.WIDE.U32 UR14, UR16, UR48, URZ ;  /* 0x00000030100e72a5 */ /* 0x000fe2000f8e003f */
[--C-:B-1----:R-:W-:Y:S01]  /*1490*/  IMAD.MOV R0, RZ, RZ, -R5.reuse ;  /* 0x000000ffff007224 */ /* 0x102fe200078e0a05 */
[----:B------:R-:W-:Y:S01]  /*14a0*/  @UP1 UMOV UR31, UR6 ;  /* 0x00000006001f1c82 */ /* 0x000fe20008000000 */
[----:B------:R-:W-:Y:S01]  /*14b0*/  IMAD.MOV.U32 R4, RZ, RZ, RZ ;  /* 0x000000ffff047224 */ /* 0x000fe200078e00ff */
[----:B------:R-:W-:Y:S01]  /*14c0*/  ULEA.HI UR19, UR8, UR9, URZ, 0x6 ;  /* 0x0000000908137291 */ /* 0x000fe2000f8f303f */
[----:B------:R-:W-:Y:S01]  /*14d0*/  IMAD R0, R0, R6, RZ ;  /* 0x0000000600007224 */ /* 0x000fe200078e02ff */
[----:B------:R-:W-:Y:S02]  /*14e0*/  UIMAD.WIDE UR6, UR41, UR38, URZ ;  /* 0x00000026290672a5 */ /* 0x000fe4000f8e023f */
[----:B------:R-:W-:Y:S01]  /*14f0*/  UIMAD.WIDE.U32 UR8, UR50, UR60, URZ ;  /* 0x0000003c320872a5 */ /* 0x000fe2000f8e003f */
[----:B------:R-:W-:Y:S01]  /*1500*/  IMAD.HI.U32 R0, R5, R0, R4 ;  /* 0x0000000005007227 */ /* 0x000fe200078e0004 */
[----:B------:R-:W-:-:S02]  /*1510*/  UISETP.NE.AND UP4, UPT, UR22, URZ, UPT ;  /* 0x0000003f1600728c */ /* 0x000fc4000bf85270 */
[----:B------:R-:W-:Y:S02]  /*1520*/  USEL UR57, UR18, UR14, !UP2 ;  /* 0x0000000e12397287 */ /* 0x000fe4000d000000 */
[----:B------:R-:W-:Y:S01]  /*1530*/  USEL UR22, UR20, URZ, UP0 ;  /* 0x0000003f14167287 */ /* 0x000fe20008000000 */
[----:B------:R-:W-:Y:S01]  /*1540*/  IMAD.HI.U32 R0, R0, R3, RZ ;  /* 0x0000000300007227 */ /* 0x000fe200078e00ff */
[----:B------:R-:W-:Y:S02]  /*1550*/  @UP2 UIADD3 UR51, UR15, UR17, URZ ;  /* 0x000000110f332290 */ /* 0x000fe4000fffe03f */
[----:B------:R-:W-:Y:S02]  /*1560*/  UIMAD.WIDE.U32 UR14, UR6, UR8, URZ ;  /* 0x00000008060e72a5 */ /* 0x000fe4000f8e003f */
[----:B------:R-:W-:Y:S01]  /*1570*/  IADD3 R4, -R0, RZ, RZ ;  /* 0x000000ff00047210 */ /* 0x000fe20007ffe1ff */
[----:B------:R-:W-:Y:S02]  /*1580*/  UIMAD UR20, UR7, UR8, URZ ;  /* 0x00000008071472a4 */ /* 0x000fe4000f8e023f */
[----:B------:R-:W-:-:S02]  /*1590*/  UIMAD UR8, UR59, UR60, UR12 ;  /* 0x0000003c3b0872a4 */ /* 0x000fc4000f8e020c */
[C---:B------:R-:W-:Y:S01]  /*15a0*/  IMAD R3, R6.reuse, R4, R3 ;  /* 0x0000000406037224 */ /* 0x040fe200078e0203 */
[----:B------:R-:W-:Y:S01]  /*15b0*/  ULDC UR40, c[0x0][0x2c4] ;  /* 0x0000b10000287ab9 */ /* 0x000fe20000000800 */
[----:B------:R-:W-:Y:S02]  /*15c0*/  UIADD3 UR17, UR9, UR8, URZ ;  /* 0x0000000809117290 */ /* 0x000fe4000fffe03f */
[----:B------:R-:W-:Y:S01]  /*15d0*/  USHF.R.S32.HI UR9, URZ, 0x6, UR23 ;  /* 0x000000063f097899 */ /* 0x000fe20008011417 */
[----:B------:R-:W-:Y:S01]  /*15e0*/  ISETP.GT.U32.AND P1, PT, R6, R3, PT ;  /* 0x000000030600720c */ /* 0x000fe20003f24070 */
[----:B------:R-:W-:Y:S02]  /*15f0*/  USHF.R.S32.HI UR8, URZ, 0x6, UR19 ;  /* 0x000000063f087899 */ /* 0x000fe40008011413 */
[----:B------:R-:W-:Y:S02]  /*1600*/  @UP3 UIMAD UR18, UR50, UR40, URZ ;  /* 0x00000028321232a4 */ /* 0x000fe4000f8e023f */
[----:B------:R-:W-:-:S02]  /*1610*/  UISETP.LT.AND UP0, UPT, UR9, UR8, UPT ;  /* 0x000000080900728c */ /* 0x000fc4000bf01270 */
[----:B------:R-:W-:Y:S02]  /*1620*/  @UP3 USEL UR18, UR18, UR16, !UP2 ;  /* 0x0000001012123287 */ /* 0x000fe4000d000000 */
[----:B------:R-:W-:Y:S01]  /*1630*/  @!UP3 UIMAD UR19, UR50, UR38, UR58 ;  /* 0x000000263213b2a4 */ /* 0x000fe2000f8e023a */
[----:B------:R-:W-:Y:S01]  /*1640*/  @UP3 ULDC UR12, c[0x0][0x2e4] ;  /* 0x0000b900000c3ab9 */ /* 0x000fe20000000800 */
[----:B------:R-:W-:Y:S02]  /*1650*/  USEL UR38, UR9, UR8, UP0 ;  /* 0x0000000809267287 */ /* 0x000fe40008000000 */
[----:B------:R-:W-:Y:S01]  /*1660*/  @!P1 IMAD.IADD R3, R3, 0x1, -R6 ;  /* 0x0000000103039824 */ /* 0x000fe200078e0a06 */
[----:B------:R-:W-:Y:S01]  /*1670*/  @UP3 UIMAD UR37, UR58, UR12, UR18 ;  /* 0x0000000c3a2532a4 */ /* 0x000fe2000f8e0212 */
[----:B------:R-:W-:Y:S01]  /*1680*/  @!P1 VIADD R0, R0, 0x1 ;  /* 0x0000000100009836 */ /* 0x000fe20000000000 */
[----:B------:R-:W-:Y:S01]  /*1690*/  UIMAD UR12, UR6, UR17, UR20 ;  /* 0x00000011060c72a4 */ /* 0x000fe2000f8e0214 */
[----:B------:R-:W-:Y:S01]  /*16a0*/  PLOP3.LUT P1, PT, PT, PT, UP1, 0x80, 0x0 ;  /* 0x000000000000781c */ /* 0x000fe20003f2f018 */
[----:B------:R-:W-:Y:S01]  /*16b0*/  UIMAD.WIDE.U32 UR8, UR6, UR16, URZ ;  /* 0x00000010060872a5 */ /* 0x000fe2000f8e003f */
[----:B------:R-:W-:Y:S01]  /*16c0*/  ISETP.GE.U32.AND P0, PT, R3, R6, PT ;  /* 0x000000060300720c */ /* 0x000fe20003f06070 */
[----:B------:R-:W-:Y:S01]  /*16d0*/  ULEA UR17, UR38, 0xffffffc0, 0x6 ;  /* 0xffffffc026117891 */ /* 0x000fe2000f8e303f */
[----:B------:R-:W-:Y:S01]  /*16e0*/  LOP3.LUT R3, R7, UR58, RZ, 0x3c, !PT ;  /* 0x0000003a07037c12 */ /* 0x000fe2000f8e3cff */
[----:B------:R-:W-:-:S02]  /*16f0*/  UIMAD UR42, UR58, UR41, URZ ;  /* 0x000000293a2a72a4 */ /* 0x000fc4000f8e023f */
[----:B------:R-:W-:Y:S01]  /*1700*/  USEL UR56, UR14, UR8, !UP2 ;  /* 0x000000080e387287 */ /* 0x000fe2000d000000 */
[----:B------:R-:W-:Y:S01]  /*1710*/  ISETP.GE.AND P2, PT, R3, RZ, PT ;  /* 0x000000ff0300720c */ /* 0x000fe20003f46270 */
[----:B------:R-:W-:Y:S02]  /*1720*/  UIADD3 UR41, UR15, UR12, URZ ;  /* 0x0000000c0f297290 */ /* 0x000fe4000fffe03f */
[----:B------:R-:W-:Y:S02]  /*1730*/  USHF.R.S32.HI UR15, URZ, 0x1f, UR17 ;  /* 0x0000001f3f0f7899 */ /* 0x000fe40008011411 */
[----:B------:R-:W-:Y:S02]  /*1740*/  UIADD3 UR8, UP0, UR17, UR34, URZ ;  /* 0x0000002211087290 */ /* 0x000fe4000ff1e03f */
[----:B------:R-:W-:Y:S01]  /*1750*/  UIMAD UR12, UR7, UR16, URZ ;  /* 0x00000010070c72a4 */ /* 0x000fe2000f8e023f */
[----:B------:R-:W-:Y:S01]  /*1760*/  @P0 IADD3 R0, R0, 0x1, RZ ;  /* 0x0000000100000810 */ /* 0x000fe20007ffe0ff */
[----:B------:R-:W-:Y:S01]  /*1770*/  UIADD3.X UR14, UR15, UR22, URZ, UP0, !UPT ;  /* 0x000000160f0e7290 */ /* 0x000fe200087fe43f */
[----:B------:R-:W-:Y:S01]  /*1780*/  PLOP3.LUT P0, PT, PT, PT, UP3, 0x80, 0x0 ;  /* 0x000000000000781c */ /* 0x000fe20003f0f038 */
[----:B------:R-:W-:-:S02]  /*1790*/  UIMAD UR7, UR7, UR8, URZ ;  /* 0x00000008070772a4 */ /* 0x000fc4000f8e023f */
[----:B------:R-:W-:Y:S01]  /*17a0*/  @UP1 UIADD3 UR25, UR43, UR46, URZ ;  /* 0x0000002e2b191290 */ /* 0x000fe2000fffe03f */
[----:B------:R-:W-:Y:S01]  /*17b0*/  IMAD.MOV.U32 R14, RZ, RZ, R0 ;  /* 0x000000ffff0e7224 */ /* 0x000fe200078e0000 */
[----:B------:R-:W-:Y:S01]  /*17c0*/  @!UP2 UIADD3 UR47, UR29, UR21, URZ ;  /* 0x000000151d2fa290 */ /* 0x000fe2000fffe03f */
[----:B------:R-:W-:Y:S01]  /*17d0*/  @UP1 ULDC.64 UR22, c[0x0][0x250] ;  /* 0x0000940000161ab9 */ /* 0x000fe20000000a00 */
[----:B------:R-:W-:Y:S02]  /*17e0*/  UIMAD.WIDE.U32 UR20, UR6, UR8, URZ ;  /* 0x00000008061472a5 */ /* 0x000fe4000f8e003f */
[----:B------:R-:W-:Y:S01]  /*17f0*/  @!P2 IADD3 R14, -R14, RZ, RZ ;  /* 0x000000ff0e0ea210 */ /* 0x000fe20007ffe1ff */
[----:B------:R-:W-:Y:S01]  /*1800*/  UIMAD UR8, UR6, UR14, UR7 ;  /* 0x0000000e060872a4 */ /* 0x000fe2000f8e0207 */
[----:B------:R-:W-:Y:S01]  /*1810*/  @!P3 LOP3.LUT R14, RZ, R7, RZ, 0x33, !PT ;  /* 0x00000007ff0eb212 */ /* 0x000fe200078e33ff */
[----:B------:R-:W-:Y:S02]  /*1820*/  @UP1 UIMAD.WIDE.U32 UR6, UR25, UR22, URZ ;  /* 0x00000016190612a5 */ /* 0x000fe4000f8e003f */
[----:B------:R-:W-:-:S02]  /*1830*/  @UP2 UIADD3 UR41, UR9, UR12, URZ ;  /* 0x0000000c09292290 */ /* 0x000fc4000fffe03f */
[----:B------:R-:W-:Y:S02]  /*1840*/  @UP1 UIMAD UR9, UR25, UR23, URZ ;  /* 0x00000017190912a4 */ /* 0x000fe4000f8e023f */
[----:B------:R-:W-:Y:S02]  /*1850*/  @!UP3 UIMAD UR37, UR19, UR40, URZ ;  /* 0x000000281325b2a4 */ /* 0x000fe4000f8e023f */
[----:B------:R-:W-:Y:S02]  /*1860*/  USEL UR53, UR39, URZ, UP4 ;  /* 0x0000003f27357287 */ /* 0x000fe4000a000000 */
[----:B------:R-:W-:Y:S02]  /*1870*/  USHF.R.S32.HI UR30, URZ, 0x1f, UR45 ;  /* 0x0000001f3f1e7899 */ /* 0x000fe4000801142d */
[----:B------:R-:W-:Y:S02]  /*1880*/  USHF.R.S32.HI UR55, URZ, 0x1f, UR42 ;  /* 0x0000001f3f377899 */ /* 0x000fe4000801142a */
[----:B------:R-:W-:-:S02]  /*1890*/  USEL UR54, UR24, URZ, UP4 ;  /* 0x0000003f18367287 */ /* 0x000fc4000a000000 */
        /* <DEDUP_REMOVED lines=16> */
.L_x_75:
        /* <DEDUP_REMOVED lines=13> */
.L_x_76:
        /* <DEDUP_REMOVED lines=11> */
.L_x_77:
[----:B------:R-:W-:Y:S02]  /*1b20*/  ULDC UR6, c[0x0][0x270] ;  /* 0x00009c0000067ab9 */ /* 0x000fe40000000800 */
[----:B------:R-:W-:-:S04]  /*1b30*/  UIMAD UR6, UR50, UR6, UR58 ;  /* 0x00000006320672a4 */ /* 0x000fc8000f8e023a */
[----:B------:R-:W-:-:S12]  /*1b40*/  UIMAD UR6, UR6, UR60, URZ ;  /* 0x0000003c060672a4 */ /* 0x000fd8000f8e023f */
.L_x_78:
[----:B------:R-:W1:Y:S01]  /*1b50*/  S2R R10, SR_TID.X ;  /* 0x00000000000a7919 */ /* 0x000e620000002100 */
[----:B------:R-:W-:Y:S01]  /*1b60*/  USHF.R.S32.HI UR24, URZ, 0x1f, UR58 ;  /* 0x0000001f3f187899 */ /* 0x000fe2000801143a */
[----:B------:R-:W-:Y:S01]  /*1b70*/  SHF.R.S32.HI R249, RZ, 0x1f, R248 ;  /* 0x0000001ffff97819 */ /* 0x000fe200000114f8 */
[----:B------:R-:W-:Y:S01]  /*1b80*/  UIADD3 UR12, UR17, UR6, URZ ;  /* 0x00000006110c7290 */ /* 0x000fe2000fffe03f */
[----:B------:R-:W-:Y:S01]  /*1b90*/  IADD3 R4, P0, R248, UR8, RZ ;  /* 0x00000008f8047c10 */ /* 0x000fe2000ff1e0ff */
[----:B------:R-:W-:Y:S01]  /*1ba0*/  ULDC UR14, c[0x0][0x2dc] ;  /* 0x0000b700000e7ab9 */ /* 0x000fe20000000800 */
[----:B------:R-:W-:Y:S01]  /*1bb0*/  ULDC.64 UR6, c[0x0][0x428] ;  /* 0x00010a0000067ab9 */ /* 0x000fe20000000a00 */
[----:B------:R-:W-:Y:S01]  /*1bc0*/  ULDC UR16, c[0x0][0x270] ;  /* 0x00009c0000107ab9 */ /* 0x000fe20000000800 */
[----:B------:R-:W-:Y:S01]  /*1bd0*/  UIMAD UR9, UR24, UR6, URZ ;  /* 0x00000006180972a4 */ /* 0x000fe2000f8e023f */
[----:B------:R-:W-:Y:S01]  /*1be0*/  IMAD.U32 R9, RZ, RZ, UR6 ;  /* 0x00000006ff097e24 */ /* 0x000fe2000f8e00ff */
[----:B------:R-:W-:Y:S01]  /*1bf0*/  IADD3.X R5, R249, UR47, RZ, P0, !PT ;  /* 0x0000002ff9057c10 */ /* 0x000fe200087fe4ff */
[----:B------:R-:W-:Y:S01]  /*1c00*/  UIMAD UR34, UR14, UR16, URZ ;  /* 0x000000100e2272a4 */ /* 0x000fe2000f8e023f */
[----:B------:R-:W-:Y:S01]  /*1c10*/  BSSY B1, `(.L_x_74) ;  /* 0x000078f000017945 */ /* 0x000fe20003800000 */
[----:B------:R-:W-:-:S02]  /*1c20*/  UIMAD UR36, UR58, UR7, UR9 ;  /* 0x000000073a2472a4 */ /* 0x000fc4000f8e0209 */
[----:B------:R-:W-:Y:S01]  /*1c30*/  UIADD3 UR16, -UR5, UR13, UR45 ;  /* 0x0000000d05107290 */ /* 0x000fe2000fffe12d */
[----:B------:R-:W-:Y:S01]  /*1c40*/  ULDC.64 UR6, c[0x0][0x420] ;  /* 0x0001080000067ab9 */ /* 0x000fe20000000a00 */
[----:B------:R-:W-:Y:S01]  /*1c50*/  ULDC UR47, c[0x0][0x398] ;  /* 0x0000e600002f7ab9 */ /* 0x000fe20000000800 */
[----:B------:R-:W-:Y:S01]  /*1c60*/  IMAD.U32 R0, RZ, RZ, UR6 ;  /* 0x00000006ff007e24 */ /* 0x000fe2000f8e00ff */
[----:B------:R-:W-:Y:S02]  /*1c70*/  UIMAD UR8, UR15, UR6, URZ ;  /* 0x000000060f0872a4 */ /* 0x000fe4000f8e023f */
[----:B------:R-:W-:Y:S01]  /*1c80*/  USHF.L.U32 UR9, UR34, 0x6, URZ ;  /* 0x0000000622097899 */ /* 0x000fe2000800063f */
[----:B------:R-:W-:Y:S01]  /*1c90*/  IMAD.WIDE.U32 R4, R0, UR17, R4 ;  /* 0x0000001100047c25 */ /* 0x000fe2000f8e0004 */
[----:B------:R-:W-:Y:S02]  /*1ca0*/  UIMAD UR8, UR17, UR7, UR8 ;  /* 0x00000007110872a4 */ /* 0x000fe4000f8e0208 */
[----:B------:R-:W-:Y:S01]  /*1cb0*/  UIADD3 UR37, UR17, UR37, URZ ;  /* 0x0000002511257290 */ /* 0x000fe2000fffe03f */
[----:B------:R-:W-:Y:S01]  /*1cc0*/  ULDC.64 UR18, c[0x0][0x478] ;  /* 0x00011e0000127ab9 */ /* 0x000fe20000000a00 */
[----:B------:R-:W-:-:S02]  /*1cd0*/  ULDC.64 UR32, c[0x0][0x210] ;  /* 0x0000840000207ab9 */ /* 0x000fc40000000a00 */
[----:B------:R-:W-:Y:S01]  /*1ce0*/  VIADD R5, R5, UR8 ;  /* 0x0000000805057c36 */ /* 0x000fe20008000000 */
[----:B------:R-:W-:Y:S01]  /*1cf0*/  UIADD3 UR8, UR16, -UR47, URZ ;  /* 0x8000002f10087290 */ /* 0x000fe2000fffe03f */
[----:B-1----:R-:W-:Y:S01]  /*1d00*/  SHF.R.S32.HI R11, RZ, 0x1f, R10 ;  /* 0x0000001fff0b7819 */ /* 0x002fe2000001140a */
[----:B------:R-:W-:Y:S01]  /*1d10*/  UIMAD.WIDE UR18, UR12, 0x4, UR18 ;  /* 0x000000040c1278a5 */ /* 0x000fe2000f8e0212 */
[----:B------:R-:W-:Y:S01]  /*1d20*/  IMAD.WIDE.U32 R4, R9, UR58, R4 ;  /* 0x0000003a09047c25 */ /* 0x000fe2000f8e0004 */
[----:B------:R-:W-:Y:S01]  /*1d30*/  USHF.R.S32.HI UR21, URZ, 0x1f, UR8 ;  /* 0x0000001f3f157899 */ /* 0x000fe20008011408 */
[----:B------:R-:W-:Y:S01]  /*1d40*/  LEA.HI R3, R11, R10, RZ, 0x2 ;  /* 0x0000000a0b037211 */ /* 0x000fe200078f10ff */
[----:B------:R-:W-:Y:S01]  /*1d50*/  ULDC.64 UR28, c[0x0][0x3e0] ;  /* 0x0000f800001c7ab9 */ /* 0x000fe20000000a00 */
[----:B------:R-:W-:Y:S01]  /*1d60*/  VIADD R5, R5, UR36 ;  /* 0x0000002405057c36 */ /* 0x000fe20008000000 */
[----:B------:R-:W-:Y:S01]  /*1d70*/  ULEA.HI UR21, UR21, UR8, URZ, 0x6 ;  /* 0x0000000815157291 */ /* 0x000fe2000f8f303f */
[----:B------:R-:W-:Y:S01]  /*1d80*/  SHF.R.S32.HI R3, RZ, 0x2, R3 ;  /* 0x00000002ff037819 */ /* 0x000fe20000011403 */
[----:B------:R-:W-:-:S02]  /*1d90*/  USHF.R.S32.HI UR8, URZ, 0x1f, UR9 ;  /* 0x0000001f3f087899 */ /* 0x000fc40008011409 */
[----:B------:R-:W-:Y:S01]  /*1da0*/  USHF.R.S32.HI UR21, URZ, 0x6, UR21 ;  /* 0x000000063f157899 */ /* 0x000fe20008011415 */
[----:B------:R-:W-:Y:S01]  /*1db0*/  SHF.R.S32.HI R21, RZ, 0x1f, R3 ;  /* 0x0000001fff157819 */ /* 0x000fe20000011403 */
[C---:B------:R-:W-:Y:S01]  /*1dc0*/  IMAD.WIDE.U32 R4, R3.reuse, UR6, R4 ;  /* 0x0000000603047c25 */ /* 0x040fe2000f8e0004 */
[----:B------:R-:W-:Y:S01]  /*1dd0*/  IADD3 R0, P0, R3, UR17, RZ ;  /* 0x0000001103007c10 */ /* 0x000fe2000ff1e0ff */
[----:B------:R-:W-:-:S03]  /*1de0*/  UIADD3 UR17, UP2, UP0, UR20, UR9, UR42 ;  /* 0x0000000914117290 */ /* 0x000fc6000f85e02a */
[----:B------:R-:W-:Y:S01]  /*1df0*/  IADD3.X R8, R21, UR15, RZ, P0, !PT ;  /* 0x0000000f15087c10 */ /* 0x000fe200087fe4ff */
[----:B------:R-:W-:Y:S01]  /*1e00*/  IMAD.WIDE.U32 R6, R0, UR48, R248 ;  /* 0x0000003000067c25 */ /* 0x000fe2000f8e00f8 */
[----:B------:R-:W-:Y:S01]  /*1e10*/  ULDC.64 UR14, c[0x0][0x258] ;  /* 0x00009600000e7ab9 */ /* 0x000fe20000000a00 */
[----:B------:R-:W-:Y:S01]  /*1e20*/  UIADD3.X UR8, UR52, UR8, UR55, UP2, UP0 ;  /* 0x0000000834087290 */ /* 0x000fe200097e0437 */
[----:B------:R-:W-:Y:S01]  /*1e30*/  LEA R231, P3, R4, UR28, 0x1 ;  /* 0x0000001c04e77c11 */ /* 0x000fe2000f8608ff */
[----:B------:R-:W-:Y:S01]  /*1e40*/  IMAD R8, R8, UR48, RZ ;  /* 0x0000003008087c24 */ /* 0x000fe2000f8e02ff */
[----:B------:R-:W-:Y:S01]  /*1e50*/  IADD3 R6, P0, R6, UR57, RZ ;  /* 0x0000003906067c10 */ /* 0x000fe2000ff1e0ff */
[----:B------:R-:W-:Y:S02]  /*1e60*/  UIMAD UR12, UR24, UR14, URZ ;  /* 0x0000000e180c72a4 */ /* 0x000fe4000f8e023f */
[----:B------:R-:W-:Y:S01]  /*1e70*/  IMAD R8, R0, UR49, R8 ;  /* 0x0000003100087c24 */ /* 0x000fe2000f8e0208 */
[----:B------:R-:W-:Y:S01]  /*1e80*/  LEA.HI R0, R11, R10, RZ, 0x5 ;  /* 0x0000000a0b007211 */ /* 0x000fe200078f28ff */
[----:B------:R-:W-:-:S02]  /*1e90*/  UISETP.LT.AND UP0, UPT, URZ, UR21, UPT ;  /* 0x000000153f00728c */ /* 0x000fc4000bf01270 */
[----:B------:R-:W-:Y:S01]  /*1ea0*/  UIMAD UR16, UR58, UR15, UR12 ;  /* 0x0000000f3a1072a4 */ /* 0x000fe2000f8e020c */
[----:B------:R-:W-:Y:S01]  /*1eb0*/  LOP3.LUT R9, R0, 0xffffffe0, RZ, 0xc0, !PT ;  /* 0xffffffe000097812 */ /* 0x000fe200078ec0ff */
[----:B------:R-:W-:Y:S01]  /*1ec0*/  UIADD3 UR12, UP3, UP2, UR54, UR17, UR56 ;  /* 0x00000011360c7290 */ /* 0x000fe2000fa7e038 */
[----:B------:R-:W-:Y:S01]  /*1ed0*/  IADD3.X R7, R7, UR51, R8, P0, !PT ;  /* 0x0000003307077c10 */ /* 0x000fe200087fe408 */
[----:B------:R-:W-:Y:S01]  /*1ee0*/  USEL UR21, URZ, UR21, !UP0 ;  /* 0x000000153f157287 */ /* 0x000fe2000c000000 */
[----:B------:R-:W-:Y:S01]  /*1ef0*/  SHF.R.S32.HI R8, RZ, 0x5, R0 ;  /* 0x00000005ff087819 */ /* 0x000fe20000011400 */
[----:B------:R-:W-:Y:S01]  /*1f00*/  IMAD.IADD R9, R10, 0x1, -R9 ;  /* 0x000000010a097824 */ /* 0x000fe200078e0a09 */
[----:B------:R-:W-:Y:S01]  /*1f10*/  UIADD3.X UR8, UR53, UR8, UR41, UP3, UP2 ;  /* 0x0000000835087290 */ /* 0x000fe20009fe4429 */
[----:B------:R-:W-:Y:S01]  /*1f20*/  IMAD.U32 R0, RZ, RZ, UR14 ;  /* 0x0000000eff007e24 */ /* 0x000fe2000f8e00ff */
[----:B------:R-:W-:Y:S01]  /*1f30*/  UISETP.GT.AND UP0, UPT, UR38, UR21, UPT ;  /* 0x000000152600728c */ /* 0x000fe2000bf04270 */
[----:B------:R-:W-:Y:S01]  /*1f40*/  IMAD R8, R8, UR34, R9 ;  /* 0x0000002208087c24 */ /* 0x000fe2000f8e0209 */
[----:B------:R-:W-:Y:S01]  /*1f50*/  ULDC.64 UR48, c[0x0][0x2b0] ;  /* 0x0000ac0000307ab9 */ /* 0x000fe20000000a00 */
[----:B------:R-:W-:Y:S01]  /*1f60*/  IMAD.WIDE.U32 R6, R0, UR58, R6 ;  /* 0x0000003a00067c25 */ /* 0x000fe2000f8e0006 */
[----:B------:R-:W-:-:S02]  /*1f70*/  UIMAD.WIDE UR14, UR37, 0x4, UR48 ;  /* 0x00000004250e78a5 */ /* 0x000fc4000f8e0230 */
[C---:B------:R-:W-:Y:S01]  /*1f80*/  IADD3 R0, P0, R8.reuse, UR12, RZ ;  /* 0x0000000c08007c10 */ /* 0x040fe2000ff1e0ff */
[----:B------:R-:W-:Y:S01]  /*1f90*/  IMAD R9, R21, UR6, RZ ;  /* 0x0000000615097c24 */ /* 0x000fe2000f8e02ff */
[----:B------:R-:W-:Y:S01]  /*1fa0*/  ULDC.64 UR24, c[0x0][0x400] ;  /* 0x0001000000187ab9 */ /* 0x000fe20000000a00 */
[----:B------:R-:W-:Y:S01]  /*1fb0*/  VIADD R7, R7, UR16 ;  /* 0x0000001007077c36 */ /* 0x000fe20008000000 */
[----:B------:R-:W-:Y:S01]  /*1fc0*/  LEA.HI.X.SX32 R8, R8, UR8, 0x1, P0 ;  /* 0x0000000808087c11 */ /* 0x000fe200080f0eff */
[----:B------:R-:W-:Y:S01]  /*1fd0*/  IMAD R9, R3, UR7, R9 ;  /* 0x0000000703097c24 */ /* 0x000fe2000f8e0209 */
[----:B------:R-:W-:Y:S01]  /*1fe0*/  PLOP3.LUT P0, PT, PT, PT, UP0, 0x80, 0x0 ;  /* 0x000000000000781c */ /* 0x000fe20003f0f008 */
[----:B------:R-:W-:Y:S01]  /*1ff0*/  UIADD3 UR6, UR38, -0x1, URZ ;  /* 0xffffffff26067890 */ /* 0x000fe2000fffe03f */
[----:B------:R-:W-:Y:S01]  /*2000*/  LEA R222, P2, R0, UR24, 0x2 ;  /* 0x0000001800de7c11 */ /* 0x000fe2000f8410ff */
[----:B------:R-:W-:Y:S01]  /*2010*/  IMAD.IADD R5, R5, 0x1, R9 ;  /* 0x0000000105057824 */ /* 0x000fe200078e0209 */
[----:B------:R-:W-:Y:S01]  /*2020*/  LEA R230, P4, R6, UR32, 0x1 ;  /* 0x0000002006e67c11 */ /* 0x000fe2000f8808ff */
[----:B------:R-:W-:Y:S01]  /*2030*/  UMOV UR17, UR19 ;  /* 0x0000001300117c82 */ /* 0x000fe20008000000 */
[----:B------:R-:W-:Y:S01]  /*2040*/  LEA.HI.X R221, R0, UR25, R8, 0x2, P2 ;  /* 0x0000001900dd7c11 */ /* 0x000fe200090f1408 */
[----:B------:R-:W-:Y:S01]  /*2050*/  UMOV UR16, UR14 ;  /* 0x0000000e00107c82 */ /* 0x000fe20008000000 */
[----:B------:R-:W-:-:S02]  /*2060*/  LEA.HI.X R229, R4, UR29, R5, 0x1, P3 ;  /* 0x0000001d04e57c11 */ /* 0x000fc400098f0c05 */
[----:B------:R-:W-:-:S03]  /*2070*/  LEA.HI.X R228, R6, UR33, R7, 0x1, P4 ;  /* 0x0000002106e47c11 */ /* 0x000fc6000a0f0c07 */
[----:B------:R-:W-:Y:S05]  /*2080*/  @P0 BRA `(.L_x_79) ;  /* 0x0000000800580947 */ /* 0x000fea0003800000 */
        /* <DEDUP_REMOVED lines=19> */
.L_x_80:
[----:B------:R-:W-:Y:S01]  /*21c0*/  @UP1 UIADD3 UR14, UR43, UR46, URZ ;  /* 0x0000002e2b0e1290 */ /* 0x000fe2000fffe03f */
[----:B------:R-:W-:-:S03]  /*21d0*/  @UP1 ULDC.64 UR6, c[0x0][0x458] ;  /* 0x0001160000061ab9 */ /* 0x000fc60000000a00 */
[----:B------:R-:W-:Y:S02]  /*21e0*/  @UP1 UIMAD.WIDE.U32 UR12, UR14, UR6, URZ ;  /* 0x000000060e0c12a5 */ /* 0x000fe4000f8e003f */
[----:B------:R-:W-:-:S04]  /*21f0*/  @UP1 UIMAD UR14, UR14, UR7, URZ ;  /* 0x000000070e0e12a4 */ /* 0x000fc8000f8e023f */
[----:B------:R-:W-:-:S03]  /*2200*/  @UP1 UIADD3 UR16, UR13, UR14, URZ ;  /* 0x0000000e0d101290 */ /* 0x000fc6000fffe03f */
[----:B------:R-:W-:Y:S01]  /*2210*/  @UP1 UMOV UR14, UR12 ;  /* 0x0000000c000e1c82 */ /* 0x000fe20008000000 */
[----:B------:R-:W-:Y:S08]  /*2220*/  @P1 BRA `(.L_x_81) ;  /* 0x0000000000301947 */ /* 0x000ff00003800000 */
        /* <DEDUP_REMOVED lines=12> */
.L_x_81:
[----:B------:R1:W5:Y:S04]  /*22f0*/  LDL R12, [R1+0x4] ;  /* 0x00000400010c7983 */ /* 0x0003680000100800 */
[----:B------:R1:W5:Y:S01]  /*2300*/  LDL R11, [R1+0x8] ;  /* 0x00000800010b7983 */ /* 0x0003620000100800 */
[----:B------:R-:W-:Y:S01]  /*2310*/  UIMAD UR12, UR30, UR8, URZ ;  /* 0x000000081e0c72a4 */ /* 0x000fe2000f8e023f */
[----:B------:R-:W-:Y:S01]  /*2320*/  IMAD.U32 R4, RZ, RZ, UR8 ;  /* 0x00000008ff047e24 */ /* 0x000fe2000f8e00ff */
[----:B------:R-:W-:Y:S01]  /*2330*/  UIMAD UR5, UR44, -0x80, UR5 ;  /* 0xffffff802c0578a4 */ /* 0x000fe2000f8e0205 */
[----:B------:R-:W-:Y:S01]  /*2340*/  BSSY B0, `(.L_x_82) ;  /* 0x0000021000007945 */ /* 0x000fe20003800000 */
[----:B------:R-:W-:Y:S01]  /*2350*/  UIMAD UR12, UR45, UR9, UR12 ;  /* 0x000000092d0c72a4 */ /* 0x000fe2000f8e020c */
[----:B------:R-:W-:Y:S01]  /*2360*/  IMAD.WIDE.U32 R4, R4, UR45, R248 ;  /* 0x0000002d04047c25 */ /* 0x000fe2000f8e00f8 */
[----:B------:R-:W-:-:S02]  /*2370*/  USHF.R.S32.HI UR15, URZ, 0x1f, UR58 ;  /* 0x0000001f3f0f7899 */ /* 0x000fc4000801143a */
[C---:B------:R-:W-:Y:S02]  /*2380*/  ISETP.GE.AND P4, PT, R3.reuse, UR5, PT ;  /* 0x0000000503007c0c */ /* 0x040fe4000bf86270 */
[----:B------:R-:W-:Y:S01]  /*2390*/  MOV R0, UR12 ;  /* 0x0000000c00007c02 */ /* 0x000fe20008000f00 */
[----:B------:R-:W-:Y:S01]  /*23a0*/  ULDC.64 UR12, c[0x0][0x468] ;  /* 0x00011a00000c7ab9 */ /* 0x000fe20000000a00 */
[----:B------:R-:W-:Y:S01]  /*23b0*/  IADD3 R6, P0, R4, UR17, RZ ;  /* 0x0000001104067c10 */ /* 0x000fe2000ff1e0ff */
[----:B------:R-:W-:Y:S01]  /*23c0*/  UIMAD UR15, UR15, UR12, URZ ;  /* 0x0000000c0f0f72a4 */ /* 0x000fe2000f8e023f */
[----:B------:R-:W-:Y:S02]  /*23d0*/  VIADD R4, R3, 0x40 ;  /* 0x0000004003047836 */ /* 0x000fe40000000000 */
[----:B------:R-:W-:Y:S01]  /*23e0*/  IADD3.X R7, R5, UR18, R0, P0, !PT ;  /* 0x0000001205077c10 */ /* 0x000fe200087fe400 */
[----:B------:R-:W-:Y:S01]  /*23f0*/  UIMAD UR13, UR58, UR13, UR15 ;  /* 0x0000000d3a0d72a4 */ /* 0x000fe2000f8e020f */
[----:B------:R-:W-:-:S02]  /*2400*/  MOV R0, UR12 ;  /* 0x0000000c00007c02 */ /* 0x000fc40008000f00 */
[----:B------:R-:W-:-:S03]  /*2410*/  ISETP.GE.AND P3, PT, R4, UR5, PT ;  /* 0x0000000504007c0c */ /* 0x000fc6000bf66270 */
[----:B------:R-:W-:-:S04]  /*2420*/  IMAD.WIDE.U32 R6, R0, UR58, R6 ;  /* 0x0000003a00067c25 */ /* 0x000fc8000f8e0006 */
[----:B------:R-:W-:Y:S01]  /*2430*/  VIADD R10, R7, UR13 ;  /* 0x0000000d070a7c36 */ /* 0x000fe20008000000 */
        /* <DEDUP_REMOVED lines=17> */
.L_x_83:
[----:B------:R-:W-:Y:S05]  /*2550*/  BSYNC B0 ;  /* 0x0000000000007941 */ /* 0x000fea0003800000 */
.L_x_82:
        /* <DEDUP_REMOVED lines=19> */
.L_x_85:
[----:B------:R-:W-:Y:S05]  /*2690*/  BSYNC B0 ;  /* 0x0000000000007941 */ /* 0x000fea0003800000 */
.L_x_84:
        /* <DEDUP_REMOVED lines=17> */
[----:B------:R-:W-:Y:S01]  /*27b0*/  IMAD.MOV.U32 R4, RZ, RZ, R6 ;  /* 0x000000ffff047224 */ /* 0x000fe200078e0006 */
[----:B------:R-:W-:Y:S01]  /*27c0*/  ULDC UR5, c[0x0][0x2d0] ;  /* 0x0000b40000057ab9 */ /* 0x000fe20000000800 */
[----:B------:R-:W-:Y:S01]  /*27d0*/  IMAD R10, R21, UR6, RZ ;  /* 0x00000006150a7c24 */ /* 0x000fe2000f8e02ff */
[----:B------:R-:W-:Y:S01]  /*27e0*/  ISETP.GE.AND P2, PT, R248, UR5, PT ;  /* 0x00000005f8007c0c */ /* 0x000fe2000bf46270 */
[----:B------:R-:W-:Y:S01]  /*27f0*/  IMAD.WIDE.U32 R8, R3, UR6, R4 ;  /* 0x0000000603087c25 */ /* 0x000fe2000f8e0004 */
[----:B-----5:R-:W-:Y:S01]  /*2800*/  ISETP.GE.AND P1, PT, R12, UR5, PT ;  /* 0x000000050c007c0c */ /* 0x020fe2000bf26270 */
[----:B------:R-:W-:Y:S01]  /*2810*/  ULDC.64 UR8, c[0x0][0x3f8] ;  /* 0x0000fe0000087ab9 */ /* 0x000fe20000000a00 */
[----:B------:R-:W-:Y:S01]  /*2820*/  ISETP.GE.AND P0, PT, R11, UR5, PT ;  /* 0x000000050b007c0c */ /* 0x000fe2000bf06270 */
[----:B------:R-:W-:-:S04]  /*2830*/  IMAD R4, R3, UR7, R10 ;  /* 0x0000000703047c24 */ /* 0x000fc8000f8e020a */
[----:B------:R-:W-:Y:S01]  /*2840*/  IMAD.IADD R5, R9, 0x1, R4 ;  /* 0x0000000109057824 */ /* 0x000fe200078e0204 */
[----:B------:R-:W-:-:S04]  /*2850*/  LEA R4, P4, R8, UR8, 0x1 ;  /* 0x0000000808047c11 */ /* 0x000fc8000f8808ff */
[----:B------:R-:W-:-:S05]  /*2860*/  LEA.HI.X R5, R8, UR9, R5, 0x1, P4 ;  /* 0x0000000908057c11 */ /* 0x000fca000a0f0c05 */
[----:B------:R1:W-:Y:S04]  /*2870*/  @!P2 STG.E.128 desc[UR10][R4.64], RZ ;  /* 0x000000ff0400a986 */ /* 0x0003e8000c101d0a */
[----:B------:R1:W-:Y:S04]  /*2880*/  @!P1 STG.E.128 desc[UR10][R4.64+0x40], RZ ;  /* 0x000040ff04009986 */ /* 0x0003e8000c101d0a */
[----:B------:R1:W-:Y:S02]  /*2890*/  @!P0 STG.E.128 desc[UR10][R4.64+0x80], RZ ;  /* 0x000080ff04008986 */ /* 0x0003e4000c101d0a */
.L_x_87:
[----:B------:R-:W-:Y:S05]  /*28a0*/  BSYNC B0 ;  /* 0x0000000000007941 */ /* 0x000fea0003800000 */
.L_x_86:
        /* <DEDUP_REMOVED lines=8> */
[----:B------:R-:W-:-:S04]  /*2930*/  IMAD.WIDE.U32 R6, R3, UR6, R6 ;  /* 0x0000000603067c25 */ /* 0x000fc8000f8e0006 */
[----:B------:R-:W-:-:S04]  /*2940*/  IMAD R4, R4, UR6, RZ ;  /* 0x0000000604047c24 */ /* 0x000fc8000f8e02ff */
[----:B------:R-:W-:Y:S01]  /*2950*/  IMAD R3, R3, UR7, R4 ;  /* 0x0000000703037c24 */ /* 0x000fe2000f8e0204 */
[----:B------:R-:W-:-:S03]  /*2960*/  LEA R4, P2, R6, UR8, 0x1 ;  /* 0x0000000806047c11 */ /* 0x000fc6000f8408ff */
[----:B------:R-:W-:-:S05]  /*2970*/  IMAD.IADD R3, R7, 0x1, R3 ;  /* 0x0000000107037824 */ /* 0x000fca00078e0203 */
[----:B------:R-:W-:-:S05]  /*2980*/  LEA.HI.X R5, R6, UR9, R3, 0x1, P2 ;  /* 0x0000000906057c11 */ /* 0x000fca00090f0c03 */
[----:B------:R1:W-:Y:S04]  /*2990*/  @!P1 STG.E.128 desc[UR10][R4.64], RZ ;  /* 0x000000ff04009986 */ /* 0x0003e8000c101d0a */
[----:B------:R1:W-:Y:S01]  /*29a0*/  @!P0 STG.E.128 desc[UR10][R4.64+0x40], RZ ;  /* 0x000040ff04008986 */ /* 0x0003e2000c101d0a */
[----:B------:R-:W-:-:S13]  /*29b0*/  ISETP.GE.AND P0, PT, R11, UR5, PT ;  /* 0x000000050b007c0c */ /* 0x000fda000bf06270 */
[----:B------:R-:W-:Y:S05]  /*29c0*/  @P0 BRA `(.L_x_88) ;  /* 0x0000006800cc0947 */ /* 0x000fea0003800000 */
[----:B------:R2:W-:Y:S01]  /*29d0*/  STG.E.128 desc[UR10][R4.64+0x80], RZ ;  /* 0x000080ff04007986 */ /* 0x0005e2000c101d0a */
[----:B------:R-:W-:Y:S05]  /*29e0*/  BRA `(.L_x_88) ;  /* 0x0000006800c47947 */ /* 0x000fea0003800000 */
.L_x_79:
[----:B------:R-:W2:Y:S01]  /*29f0*/  LDL R18, [R1+0x14] ;  /* 0x0000140001127983 */ /* 0x000ea20000100800 */
[----:B------:R-:W-:Y:S01]  /*2a00*/  PLOP3.LUT P0, PT, PT, PT, UP4, 0x80, 0x0 ;  /* 0x000000000000781c */ /* 0x000fe20003f0f048 */
[----:B------:R-:W-:Y:S01]  /*2a10*/  UIMAD UR7, UR30, UR22, URZ ;  /* 0x000000161e0772a4 */ /* 0x000fe2000f8e023f */
[----:B------:R-:W-:Y:S01]  /*2a20*/  IMAD.U32 R4, RZ, RZ, UR22 ;  /* 0x00000016ff047e24 */ /* 0x000fe2000f8e00ff */
[----:B------:R-:W-:Y:S01]  /*2a30*/  UIMAD UR8, UR44, -0x80, UR5 ;  /* 0xffffff802c0878a4 */ /* 0x000fe2000f8e0205 */
[C---:B------:R-:W-:Y:S01]  /*2a40*/  VIADD R7, R3.reuse, 0x40 ;  /* 0x0000004003077836 */ /* 0x040fe20000000000 */
[----:B------:R-:W-:Y:S01]  /*2a50*/  UIMAD UR7, UR45, UR23, UR7 ;  /* 0x000000172d0772a4 */ /* 0x000fe2000f8e0207 */
[----:B------:R-:W-:Y:S01]  /*2a60*/  IMAD.WIDE.U32 R4, R4, UR45, R248 ;  /* 0x0000002d04047c25 */ /* 0x000fe2000f8e00f8 */
[----:B------:R-:W-:Y:S01]  /*2a70*/  ULEA.HI UR12, UR6, UR6, URZ, 0x1 ;  /* 0x00000006060c7291 */ /* 0x000fe2000f8f083f */
[----:B------:R-:W-:Y:S05]  /*2a80*/  BSSY B0, `(.L_x_89) ;  /* 0x000003f000007945 */ /* 0x000fea0003800000 */
[----:B------:R-:W-:Y:S01]  /*2a90*/  @P0 BAR.SYNC.DEFER_BLOCKING 0x0 ;  /* 0x0000000000000b1d */ /* 0x000fe20000010000 */
[----:B------:R-:W-:Y:S01]  /*2aa0*/  ISETP.GE.AND P1, PT, R3, UR8, PT ;  /* 0x0000000803007c0c */ /* 0x000fe2000bf26270 */
[----:B------:R-:W-:Y:S01]  /*2ab0*/  ULOP3.LUT UR12, UR12, 0xfffffffe, URZ, 0xc0, !UPT ;  /* 0xfffffffe0c0c7892 */ /* 0x000fe2000f8ec03f */
[----:B------:R-:W-:Y:S01]  /*2ac0*/  MOV R0, UR7 ;  /* 0x0000000700007c02 */ /* 0x000fe20008000f00 */
[----:B------:R-:W-:Y:S01]  /*2ad0*/  UIMAD UR7, UR6, -0x40, UR13 ;  /* 0xffffffc0060778a4 */ /* 0x000fe2000f8e020d */
[----:B------:R-:W-:Y:S01]  /*2ae0*/  IADD3 R6, P2, R4, UR39, RZ ;  /* 0x0000002704067c10 */ /* 0x000fe2000ff5e0ff */
[----:B------:R-:W-:Y:S01]  /*2af0*/  ULDC.64 UR24, c[0x0][0x268] ;  /* 0x00009a0000187ab9 */ /* 0x000fe20000000a00 */
[----:B------:R-:W-:Y:S01]  /*2b00*/  ISETP.GE.AND P4, PT, R7, UR8, PT ;  /* 0x0000000807007c0c */ /* 0x000fe2000bf86270 */
[----:B------:R-:W-:Y:S01]  /*2b10*/  IMAD R4, R15, UR24, RZ ;  /* 0x000000180f047c24 */ /* 0x000fe2000f8e02ff */
[----:B------:R-:W-:Y:S01]  /*2b20*/  IADD3.X R7, R5, UR40, R0, P2, !PT ;  /* 0x0000002805077c10 */ /* 0x000fe200097fe400 */
[----:B------:R-:W-:Y:S01]  /*2b30*/  UIADD3 UR12, UR6, -UR12, URZ ;  /* 0x8000000c060c7290 */ /* 0x000fe2000fffe03f */
[----:B------:R-:W-:Y:S01]  /*2b40*/  ISETP.GE.AND P6, PT, R3, UR7, PT ;  /* 0x0000000703007c0c */ /* 0x000fe2000bfc6270 */
[----:B------:R-:W-:-:S02]  /*2b50*/  IMAD R4, R14, UR25, R4 ;  /* 0x000000190e047c24 */ /* 0x000fc4000f8e0204 */
[----:B------:R-:W-:Y:S01]  /*2b60*/  IMAD.WIDE.U32 R6, R14, UR24, R6 ;  /* 0x000000180e067c25 */ /* 0x000fe2000f8e0006 */
[----:B------:R-:W-:-:S03]  /*2b70*/  UISETP.NE.AND UP0, UPT, UR12, 0x1, UPT ;  /* 0x000000010c00788c */ /* 0x000fc6000bf05270 */
[----:B------:R-:W-:Y:S01]  /*2b80*/  IMAD.IADD R9, R7, 0x1, R4 ;  /* 0x0000000107097824 */ /* 0x000fe200078e0204 */
        /* <DEDUP_REMOVED lines=11> */
[----:B------:R-:W-:Y:S02]  /*2c40*/  IMAD.MOV.U32 R4, RZ, RZ, R6 ;  /* 0x000000ffff047224 */ /* 0x000fe400078e0006 */
[----:B------:R-:W-:Y:S02]  /*2c50*/  IMAD.MOV.U32 R5, RZ, RZ, R9 ;  /* 0x000000ffff057224 */ /* 0x000fe400078e0009 */
[----:B------:R-:W-:-:S08]  /*2c60*/  IMAD.WIDE.U32 R4, R3, UR22, R4 ;  /* 0x0000001603047c25 */ /* 0x000fd0000f8e0004 */
[----:B------:R-:W4:Y:S01]  /*2c70*/  @!P5 LDC.64 R12, c[0x0][0x220] ;  /* 0x00008800ff0cdb82 */ /* 0x000f220000000a00 */
[----:B------:R1:W-:Y:S04]  /*2c80*/  @P5 STS [R0+0xf000], RZ ;  /* 0x00f000ff00005388 */ /* 0x0003e80000000800 */
[----:B------:R1:W-:Y:S04]  /*2c90*/  @P5 STS [R0+0xf004], RZ ;  /* 0x00f004ff00005388 */ /* 0x0003e80000000800 */
[----:B------:R1:W-:Y:S01]  /*2ca0*/  @P5 STS.64 [R0+0xf008], RZ ;  /* 0x00f008ff00005388 */ /* 0x0003e20000000a00 */
[----:B----4-:R-:W-:-:S02]  /*2cb0*/  @!P5 LEA R12, P0, R4, R12, 0x1 ;  /* 0x0000000c040cd211 */ /* 0x010fc400078008ff */
[----:B--2---:R-:W-:Y:S01]  /*2cc0*/  ISETP.GE.AND P3, PT, R8, UR12, PT ;  /* 0x0000000c08007c0c */ /* 0x004fe2000bf66270 */
[----:B------:R-:W-:Y:S01]  /*2cd0*/  IMAD R8, R21, UR22, RZ ;  /* 0x0000001615087c24 */ /* 0x000fe2000f8e02ff */
[----:B---3--:R-:W-:-:S03]  /*2ce0*/  ISETP.GE.AND P2, PT, R16, UR12, PT ;  /* 0x0000000c10007c0c */ /* 0x008fc6000bf46270 */
[----:B------:R-:W-:-:S04]  /*2cf0*/  IMAD R8, R3, UR23, R8 ;  /* 0x0000001703087c24 */ /* 0x000fc8000f8e0208 */
[----:B------:R-:W-:-:S04]  /*2d00*/  IMAD.IADD R8, R5, 0x1, R8 ;  /* 0x0000000105087824 */ /* 0x000fc800078e0208 */
[----:B------:R-:W2:Y:S01]  /*2d10*/  @!P3 LDC.64 R10, c[0x0][0x220] ;  /* 0x00008800ff0abb82 */ /* 0x000ea20000000a00 */
[----:B------:R-:W-:-:S05]  /*2d20*/  @!P5 LEA.HI.X R13, R4, R13, R8, 0x1, P0 ;  /* 0x0000000d040dd211 */ /* 0x000fca00000f0c08 */
[----:B------:R-:W-:Y:S01]  /*2d30*/  @!PT LDS RZ, [RZ] ;  /* 0x00000000fffff984 */ /* 0x000fe20000000800 */
[----:B------:R-:W-:Y:S01]  /*2d40*/  @!PT LDS RZ, [RZ] ;  /* 0x00000000fffff984 */ /* 0x000fe20000000800 */
[----:B------:R-:W-:Y:S01]  /*2d50*/  @!PT LDS RZ, [RZ] ;  /* 0x00000000fffff984 */ /* 0x000fe20000000800 */
[----:B------:R1:W-:Y:S04]  /*2d60*/  @!P5 LDGSTS.E.BYPASS.LTC128B.128 [R0+0xf000], desc[UR10][R12.64] ;  /* 0x0f0000000c00dfae */ /* 0x0003e8000b901d4a */
[----:B------:R1:W-:Y:S01]  /*2d70*/  @P3 STS.128 [R0+0x11000], RZ ;  /* 0x011000ff00003388 */ /* 0x0003e20000000c00 */
[----:B--2---:R-:W-:-:S04]  /*2d80*/  @!P3 LEA R10, P0, R4, R10, 0x1 ;  /* 0x0000000a040ab211 */ /* 0x004fc800078008ff */
        /* <DEDUP_REMOVED lines=14> */
.L_x_90:
[----:B------:R-:W-:Y:S05]  /*2e70*/  BSYNC B0 ;  /* 0x0000000000007941 */ /* 0x000fea0003800000 */
.L_x_89:
[----:B------:R3:W-:Y:S01]  /*2e80*/  @P4 STS.128 [R0+0x10000], RZ ;  /* 0x010000ff00004388 */ /* 0x0007e20000000c00 */
[----:B------:R-:W-:Y:S03]  /*2e90*/  BSSY B0, `(.L_x_91) ;  /* 0x000002b000007945 */ /* 0x000fe60003800000 */
[----:B------:R3:W-:Y:S04]  /*2ea0*/  @P4 STS.128 [R0+0x12000], RZ ;  /* 0x012000ff00004388 */ /* 0x0007e80000000c00 */
[----:B------:R3:W-:Y:S01]  /*2eb0*/  @P4 STS.128 [R0+0x14000], RZ ;  /* 0x014000ff00004388 */ /* 0x0007e20000000c00 */
[----:B------:R-:W-:Y:S05]  /*2ec0*/  @P4 BRA `(.L_x_92) ;  /* 0x00000000009c4947 */ /* 0x000fea0003800000 */
[----:B------:R-:W4:Y:S01]  /*2ed0*/  LDL R4, [R1+0x4] ;  /* 0x0000040001047983 */ /* 0x000f220000100800 */
[----:B------:R-:W-:-:S03]  /*2ee0*/  ULDC UR8, c[0x0][0x2d0] ;  /* 0x0000b40000087ab9 */ /* 0x000fc60000000800 */
[----:B-12---:R-:W2:Y:S01]  /*2ef0*/  LDL R11, [R1+0x8] ;  /* 0x00000800010b7983 */ /* 0x006ea20000100800 */
[----:B------:R-:W-:Y:S01]  /*2f00*/  ISETP.GE.AND P5, PT, R248, UR8, PT ;  /* 0x00000008f8007c0c */ /* 0x000fe2000bfa6270 */
[----:B------:R-:W-:Y:S01]  /*2f10*/  IMAD.MOV.U32 R5, RZ, RZ, R9 ;  /* 0x000000ffff057224 */ /* 0x000fe200078e0009 */
[----:B------:R-:W-:-:S11]  /*2f20*/  IADD3 R7, P0, R3, 0x40, RZ ;  /* 0x0000004003077810 */ /* 0x000fd60007f1e0ff */
[----:B------:R-:W1:Y:S01]  /*2f30*/  @!P5 LDC.64 R12, c[0x0][0x220] ;  /* 0x00008800ff0cdb82 */ /* 0x000e620000000a00 */
[----:B------:R1:W-:Y:S01]  /*2f40*/  @P5 STS.128 [R0+0x10000], RZ ;  /* 0x010000ff00005388 */ /* 0x0003e20000000c00 */
[----:B----4-:R-:W-:Y:S01]  /*2f50*/  ISETP.GE.AND P3, PT, R4, UR8, PT ;  /* 0x0000000804007c0c */ /* 0x010fe2000bf66270 */
[----:B------:R-:W-:Y:S01]  /*2f60*/  IMAD.X R4, RZ, RZ, R21, P0 ;  /* 0x000000ffff047224 */ /* 0x000fe200000e0615 */
[----:B--2---:R-:W-:-:S03]  /*2f70*/  ISETP.GE.AND P0, PT, R11, UR8, PT ;  /* 0x000000080b007c0c */ /* 0x004fc6000bf06270 */
[----:B------:R-:W-:Y:S02]  /*2f80*/  IMAD R10, R4, UR22, RZ ;  /* 0x00000016040a7c24 */ /* 0x000fe4000f8e02ff */
[----:B------:R-:W-:Y:S02]  /*2f90*/  IMAD.MOV.U32 R4, RZ, RZ, R6 ;  /* 0x000000ffff047224 */ /* 0x000fe400078e0006 */
[C---:B------:R-:W-:Y:S02]  /*2fa0*/  IMAD R10, R7.reuse, UR23, R10 ;  /* 0x00000017070a7c24 */ /* 0x040fe4000f8e020a */
[----:B------:R-:W-:Y:S02]  /*2fb0*/  IMAD.WIDE.U32 R4, R7, UR22, R4 ;  /* 0x0000001607047c25 */ /* 0x000fe4000f8e0004 */
[----:B------:R-:W2:Y:S02]  /*2fc0*/  @!P3 LDC.64 R16, c[0x0][0x220] ;  /* 0x00008800ff10bb82 */ /* 0x000ea40000000a00 */
[----:B------:R-:W-:Y:S01]  /*2fd0*/  IMAD.IADD R10, R5, 0x1, R10 ;  /* 0x00000001050a7824 */ /* 0x000fe200078e020a */
[----:B-1----:R-:W-:-:S04]  /*2fe0*/  @!P5 LEA R8, P2, R4, R12, 0x1 ;  /* 0x0000000c0408d211 */ /* 0x002fc800078408ff */
        /* <DEDUP_REMOVED lines=21> */
.L_x_92:
[----:B------:R-:W-:Y:S05]  /*3140*/  BSYNC B0 ;  /* 0x0000000000007941 */ /* 0x000fea0003800000 */
.L_x_91:
        /* <DEDUP_REMOVED lines=11> */
[----:B-1--4-:R-:W4:Y:S01]  /*3200*/  LDL R6, [R1+0x4] ;  /* 0x0000040001067983 */ /* 0x012f220000100800 */
[----:B------:R-:W-:-:S03]  /*3210*/  ULDC UR8, c[0x0][0x2d0] ;  /* 0x0000b40000087ab9 */ /* 0x000fc60000000800 */
[----:B------:R-:W5:Y:S01]  /*3220*/  LDL R5, [R1+0x8] ;  /* 0x0000080001057983 */ /* 0x000f620000100800 */
[----:B------:R-:W-:-:S13]  /*3230*/  ISETP.GE.AND P5, PT, R248, UR8, PT ;  /* 0x00000008f8007c0c */ /* 0x000fda000bfa6270 */
[----:B------:R-:W-:Y:S01]  /*3240*/  @!P5 IMAD.MOV.U32 R7, RZ, RZ, R229 ;  /* 0x000000ffff07d224 */ /* 0x000fe200078e00e5 */
[----:B------:R1:W-:Y:S04]  /*3250*/  @P5 STS [R0+0x6000], RZ ;  /* 0x006000ff00005388 */ /* 0x0003e80000000800 */
[----:B------:R1:W-:Y:S04]  /*3260*/  @P5 STS [R0+0x6004], RZ ;  /* 0x006004ff00005388 */ /* 0x0003e80000000800 */
[----:B------:R1:W-:Y:S01]  /*3270*/  @P5 STS.64 [R0+0x6008], RZ ;  /* 0x006008ff00005388 */ /* 0x0003e20000000a00 */
[----:B----4-:R-:W-:Y:S01]  /*3280*/  ISETP.GE.AND P3, PT, R6, UR8, PT ;  /* 0x0000000806007c0c */ /* 0x010fe2000bf66270 */
[----:B------:R-:W-:Y:S01]  /*3290*/  @!P5 IMAD.MOV.U32 R6, RZ, RZ, R231 ;  /* 0x000000ffff06d224 */ /* 0x000fe200078e00e7 */
[----:B-----5:R-:W-:-:S04]  /*32a0*/  ISETP.GE.AND P2, PT, R5, UR8, PT ;  /* 0x0000000805007c0c */ /* 0x020fc8000bf46270 */
[----:B------:R-:W-:Y:S01]  /*32b0*/  @!PT LDS RZ, [RZ] ;  /* 0x00000000fffff984 */ /* 0x000fe20000000800 */
[----:B------:R-:W-:Y:S01]  /*32c0*/  @!PT LDS RZ, [RZ] ;  /* 0x00000000fffff984 */ /* 0x000fe20000000800 */
[----:B------:R-:W-:Y:S01]  /*32d0*/  @!PT LDS RZ, [RZ] ;  /* 0x00000000fffff984 */ /* 0x000fe20000000800 */
[----:B------:R1:W-:Y:S07]  /*32e0*/  @!P5 LDGSTS.E.BYPASS.LTC128B.128 [R0+0x6000], desc[UR10][R6.64] ;  /* 0x060000000600dfae */ /* 0x0003ee000b901d4a */
        /* <DEDUP_REMOVED lines=9> */
[----:B-1----:R-:W-:Y:S02]  /*3380*/  MOV R4, R231 ;  /* 0x000000e700047202 */ /* 0x002fe40000000f00 */
[----:B------:R-:W-:-:S05]  /*3390*/  MOV R5, R229 ;  /* 0x000000e500057202 */ /* 0x000fca0000000f00 */
[----:B------:R-:W-:Y:S01]  /*33a0*/  @!PT LDS RZ, [RZ] ;  /* 0x00000000fffff984 */ /* 0x000fe20000000800 */
[----:B------:R-:W-:Y:S01]  /*33b0*/  @!PT LDS RZ, [RZ] ;  /* 0x00000000fffff984 */ /* 0x000fe20000000800 */
[----:B------:R-:W-:Y:S01]  /*33c0*/  @!PT LDS RZ, [RZ] ;  /* 0x00000000fffff984 */ /* 0x000fe20000000800 */
[----:B------:R1:W-:Y:S02]  /*33d0*/  LDGSTS.E.BYPASS.LTC128B.128 [R0+0x8000], desc[UR10][R4.64+0x80] ;  /* 0x0800008004007fae */ /* 0x0003e4000b901d4a */
.L_x_94:
[----:B------:R-:W-:Y:S05]  /*33e0*/  BSYNC B0 ;  /* 0x0000000000007941 */ /* 0x000fea0003800000 */
.L_x_93:
        /* <DEDUP_REMOVED lines=16> */
.L_x_96:
[----:B-1----:R-:W5:Y:S01]  /*34f0*/  LDL R5, [R1+0x4] ;  /* 0x0000040001057983 */ /* 0x002f620000100800 */
[----:B------:R-:W-:-:S03]  /*3500*/  ULDC UR8, c[0x0][0x2d0] ;  /* 0x0000b40000087ab9 */ /* 0x000fc60000000800 */
[----:B------:R-:W2:Y:S01]  /*3510*/  LDL R4, [R1+0x8] ;  /* 0x0000080001047983 */ /* 0x000ea20000100800 */
        /* <DEDUP_REMOVED lines=11> */
[----:B-----5:R-:W-:-:S02]  /*35d0*/  ISETP.GE.AND P3, PT, R5, UR8, PT ;  /* 0x0000000805007c0c */ /* 0x020fc4000bf66270 */
[----:B--2---:R-:W-:-:S11]  /*35e0*/  ISETP.GE.AND P2, PT, R4, UR8, PT ;  /* 0x0000000804007c0c */ /* 0x004fd6000bf46270 */
        /* <DEDUP_REMOVED lines=15> */
[----:B-1----:R-:W-:Y:S02]  /*36e0*/  MOV R4, R230 ;  /* 0x000000e600047202 */ /* 0x002fe40000000f00 */
[----:B------:R-:W-:-:S05]  /*36f0*/  MOV R5, R228 ;  /* 0x000000e400057202 */ /* 0x000fca0000000f00 */
[----:B------:R-:W-:Y:S01]  /*3700*/  @!PT LDS RZ, [RZ] ;  /* 0x00000000fffff984 */ /* 0x000fe20000000800 */
[----:B------:R-:W-:Y:S01]  /*3710*/  @!PT LDS RZ, [RZ] ;  /* 0x00000000fffff984 */ /* 0x000fe20000000800 */
[----:B------:R-:W-:Y:S01]  /*3720*/  @!PT LDS RZ, [RZ] ;  /* 0x00000000fffff984 */ /* 0x000fe20000000800 */
[----:B------:R1:W-:Y:S02]  /*3730*/  LDGSTS.E.BYPASS.LTC128B.128 [R220+0x2000], desc[UR10][R4.64+0x80] ;  /* 0x0200008004dc7fae */ /* 0x0003e4000b901d4a */
.L_x_97:
[----:B------:R-:W-:Y:S05]  /*3740*/  BSYNC B0 ;  /* 0x0000000000007941 */ /* 0x000fea0003800000 */
.L_x_95:
[----:B------:R-:W5:Y:S01]  /*3750*/  LDL R22, [R1+0x10] ;  /* 0x0000100001167983 */ /* 0x000f620000100800 */
[----:B-1--4-:R-:W-:Y:S01]  /*3760*/  IMAD.U32 R6, RZ, RZ, UR26 ;  /* 0x0000001aff067e24 */ /* 0x012fe2000f8e00ff */
[----:B------:R-:W-:Y:S01]  /*3770*/  UIMAD UR8, UR30, UR26, URZ ;  /* 0x0000001a1e0872a4 */ /* 0x000fe2000f8e023f */
[----:B------:R-:W-:Y:S01]  /*3780*/  BSSY B0, `(.L_x_98) ;  /* 0x0000049000007945 */ /* 0x000fe20003800000 */
[----:B------:R1:W-:Y:S01]  /*3790*/  @P1 STS [R0+0x9000], RZ ;  /* 0x009000ff00001388 */ /* 0x0003e20000000800 */
[----:B------:R-:W-:Y:S01]  /*37a0*/  IMAD.WIDE.U32 R6, R6, UR45, R248 ;  /* 0x0000002d06067c25 */ /* 0x000fe2000f8e00f8 */
[----:B------:R-:W-:Y:S02]  /*37b0*/  UIMAD UR8, UR45, UR27, UR8 ;  /* 0x0000001b2d0872a4 */ /* 0x000fe4000f8e0208 */
[----:B------:R1:W-:Y:S01]  /*37c0*/  @P1 STS [R0+0x9004], RZ ;  /* 0x009004ff00001388 */ /* 0x0003e20000000800 */
[----:B------:R-:W-:Y:S01]  /*37d0*/  ULDC.64 UR22, c[0x0][0x260] ;  /* 0x0000980000167ab9 */ /* 0x000fe20000000a00 */
[----:B------:R-:W-:Y:S01]  /*37e0*/  IADD3 R8, P2, R6, UR31, RZ ;  /* 0x0000001f06087c10 */ /* 0x000fe2000ff5e0ff */
[----:B--2---:R-:W-:Y:S01]  /*37f0*/  IMAD R11, R15, UR22, RZ ;  /* 0x000000160f0b7c24 */ /* 0x004fe2000f8e02ff */
[----:B------:R1:W-:Y:S01]  /*3800*/  @P1 STS.64 [R0+0x9008], RZ ;  /* 0x009008ff00001388 */ /* 0x0003e20000000a00 */
[----:B------:R-:W-:-:S02]  /*3810*/  IMAD.U32 R6, RZ, RZ, UR8 ;  /* 0x00000008ff067e24 */ /* 0x000fc4000f8e00ff */
[----:B------:R-:W-:Y:S01]  /*3820*/  IMAD R11, R14, UR23, R11 ;  /* 0x000000170e0b7c24 */ /* 0x000fe2000f8e020b */
[----:B------:R1:W-:Y:S04]  /*3830*/  @P1 STS.128 [R0+0xb000], RZ ;  /* 0x00b000ff00001388 */ /* 0x0003e80000000c00 */
[----:B------:R1:W-:Y:S01]  /*3840*/  @P1 STS.128 [R0+0xd000], RZ ;  /* 0x00d000ff00001388 */ /* 0x0003e20000000c00 */
[C---:B-----5:R-:W-:Y:S01]  /*3850*/  VIADD R4, R22.reuse, 0x28 ;  /* 0x0000002816047836 */ /* 0x060fe20000000000 */
[----:B------:R-:W-:Y:S01]  /*3860*/  SHF.R.S32.HI R20, RZ, 0x1f, R22 ;  /* 0x0000001fff147819 */ /* 0x000fe20000011416 */
[C---:B------:R-:W-:Y:S02]  /*3870*/  VIADD R9, R22.reuse, 0x8 ;  /* 0x0000000816097836 */ /* 0x040fe40000000000 */
[----:B------:R-:W-:Y:S01]  /*3880*/  VIADD R5, R22, 0x20 ;  /* 0x0000002016057836 */ /* 0x000fe20000000000 */
[----:B------:R-:W-:-:S02]  /*3890*/  ISETP.GE.AND P5, PT, R4, UR7, PT ;  /* 0x0000000704007c0c */ /* 0x000fc4000bfa6270 */
[----:B------:R-:W-:Y:S02]  /*38a0*/  ISETP.GE.AND P3, PT, R9, UR7, PT ;  /* 0x0000000709007c0c */ /* 0x000fe4000bf66270 */
[----:B------:R-:W-:Y:S02]  /*38b0*/  ISETP.GE.AND P6, PT, R5, UR7, PT ;  /* 0x0000000705007c0c */ /* 0x000fe4000bfc6270 */
[----:B------:R-:W-:Y:S01]  /*38c0*/  IADD3.X R9, R7, UR35, R6, P2, !PT ;  /* 0x0000002307097c10 */ /* 0x000fe200097fe406 */
[----:B------:R-:W-:Y:S01]  /*38d0*/  IMAD.SHL.U32 R6, R22, 0x4, RZ ;  /* 0x0000000416067824 */ /* 0x000fe200078e00ff */
[----:B------:R-:W-:Y:S02]  /*38e0*/  SHF.R.S32.HI R5, RZ, 0x1f, R4 ;  /* 0x0000001fff057819 */ /* 0x000fe40000011404 */
[----:B------:R-:W-:Y:S01]  /*38f0*/  P2R R19, PR, RZ, 0x8 ;  /* 0x00000008ff137803 */ /* 0x000fe20000000000 */
[----:B------:R-:W-:Y:S02]  /*3900*/  IMAD.WIDE.U32 R8, R14, UR22, R8 ;  /* 0x000000160e087c25 */ /* 0x000fe4000f8e0008 */
[----:B------:R-:W-:-:S02]  /*3910*/  @!P5 LEA R16, P2, R4, UR16, 0x2 ;  /* 0x000000100410dc11 */ /* 0x000fc4000f8410ff */
[----:B------:R-:W-:Y:S02]  /*3920*/  IMAD.IADD R11, R9, 0x1, R11 ;  /* 0x00000001090b7824 */ /* 0x000fe400078e020b */
[----:B------:R-:W-:Y:S02]  /*3930*/  @!P5 LEA.HI.X R17, R4, UR15, R5, 0x2, P2 ;  /* 0x0000000f0411dc11 */ /* 0x000fe400090f1405 */
[----:B------:R-:W-:Y:S02]  /*3940*/  IADD3 R6, P2, R6, UR16, RZ ;  /* 0x0000001006067c10 */ /* 0x000fe4000ff5e0ff */
[----:B------:R-:W-:-:S04]  /*3950*/  SHF.L.U64.HI R4, R22, 0x2, R20 ;  /* 0x0000000216047819 */ /* 0x000fc80000010214 */
[----:B------:R-:W-:Y:S02]  /*3960*/  IADD3.X R7, R4, UR15, RZ, P2, !PT ;  /* 0x0000000f04077c10 */ /* 0x000fe400097fe4ff */
[----:B------:R-:W-:-:S04]  /*3970*/  ISETP.GE.AND P2, PT, R22, UR7, PT ;  /* 0x0000000716007c0c */ /* 0x000fc8000bf46270 */
[----:B------:R-:W-:Y:S01]  /*3980*/  P2R R18, PR, RZ, 0x4 ;  /* 0x00000004ff127803 */ /* 0x000fe20000000000 */
[----:B-1----:R-:W-:Y:S08]  /*3990*/  @P1 BRA `(.L_x_99) ;  /* 0x00000000009c1947 */ /* 0x002ff00003800000 */
        /* <DEDUP_REMOVED lines=9> */
[----:B------:R-:W1:Y:S01]  /*3a30*/  @!P3 LDC.64 R14, c[0x0][0x218] ;  /* 0x00008600ff0ebb82 */ /* 0x000e620000000a00 */
[----:B------:R-:W-:Y:S01]  /*3a40*/  IMAD.IADD R10, R5, 0x1, R10 ;  /* 0x00000001050a7824 */ /* 0x000fe200078e020a */
[----:B------:R1:W-:Y:S04]  /*3a50*/  @P3 STS [R0+0x9000], RZ ;  /* 0x009000ff00003388 */ /* 0x0003e80000000800 */
[----:B------:R1:W-:Y:S04]  /*3a60*/  @P3 STS [R0+0x9004], RZ ;  /* 0x009004ff00003388 */ /* 0x0003e80000000800 */
[----:B------:R1:W-:Y:S02]  /*3a70*/  @P3 STS.64 [R0+0x9008], RZ ;  /* 0x009008ff00003388 */ /* 0x0003e40000000a00 */
[----:B-1----:R-:W-:-:S04]  /*3a80*/  @!P3 LEA R14, P1, R4, R14, 0x1 ;  /* 0x0000000e040eb211 */ /* 0x002fc800078208ff */
        /* <DEDUP_REMOVED lines=24> */
.L_x_99:
[----:B------:R-:W-:Y:S05]  /*3c10*/  BSYNC B0 ;  /* 0x0000000000007941 */ /* 0x000fea0003800000 */
.L_x_98:
[----:B------:R4:W-:Y:S01]  /*3c20*/  @P4 STS.128 [R0+0xa000], RZ ;  /* 0x00a000ff00004388 */ /* 0x0009e20000000c00 */
[----:B------:R-:W-:Y:S03]  /*3c30*/  BSSY B0, `(.L_x_100) ;  /* 0x000002a000007945 */ /* 0x000fe60003800000 */
[----:B------:R4:W-:Y:S04]  /*3c40*/  @P4 STS.128 [R0+0xc000], RZ ;  /* 0x00c000ff00004388 */ /* 0x0009e80000000c00 */
[----:B------:R4:W-:Y:S01]  /*3c50*/  @P4 STS.128 [R0+0xe000], RZ ;  /* 0x00e000ff00004388 */ /* 0x0009e20000000c00 */
[----:B------:R-:W-:Y:S05]  /*3c60*/  @P4 BRA `(.L_x_101) ;  /* 0x0000000000984947 */ /* 0x000fea0003800000 */
[----:B------:R-:W5:Y:S01]  /*3c70*/  LDL R10, [R1+0x4] ;  /* 0x00000400010a7983 */ /* 0x000f620000100800 */
[----:B------:R-:W-:-:S03]  /*3c80*/  ULDC UR7, c[0x0][0x2d0] ;  /* 0x0000b40000077ab9 */ /* 0x000fc60000000800 */
[----:B-1----:R-:W3:Y:S01]  /*3c90*/  LDL R14, [R1+0x8] ;  /* 0x00000800010e7983 */ /* 0x002ee20000100800 */
        /* <DEDUP_REMOVED lines=35> */
.L_x_101:
[----:B------:R-:W-:Y:S05]  /*3ed0*/  BSYNC B0 ;  /* 0x0000000000007941 */ /* 0x000fea0003800000 */
.L_x_100:
[----:B------:R-:W-:Y:S01]  /*3ee0*/  ISETP.NE.AND P1, PT, R19, RZ, PT ;  /* 0x000000ff1300720c */ /* 0x000fe20003f25270 */
[----:B-1234-:R-:W-:Y:S01]  /*3ef0*/  IMAD.MOV.U32 R0, RZ, RZ, 0x7f800000 ;  /* 0x7f800000ff007424 */ /* 0x01efe200078e00ff */
[----:B------:R-:W0:Y:S01]  /*3f00*/  LDGDEPBAR ;  /* 0x00000000000079af */ /* 0x000e220000000000 */
[----:B------:R-:W-:Y:S01]  /*3f10*/  ISETP.NE.AND P2, PT, R18, RZ, PT ;  /* 0x000000ff1200720c */ /* 0x000fe20003f45270 */
[----:B------:R-:W-:Y:S01]  /*3f20*/  IMAD.MOV.U32 R251, RZ, RZ, 0x7f800000 ;  /* 0x7f800000fffb7424 */ /* 0x000fe200078e00ff */
[----:B------:R-:W-:Y:S01]  /*3f30*/  ULDC UR42, c[0x0][0x2d0] ;  /* 0x0000b400002a7ab9 */ /* 0x000fe20000000800 */
[----:B------:R-:W-:Y:S02]  /*3f40*/  IMAD.MOV.U32 R252, RZ, RZ, 0x7f800000 ;  /* 0x7f800000fffc7424 */ /* 0x000fe400078e00ff */
[----:B------:R-:W-:Y:S02]  /*3f50*/  IMAD.MOV.U32 R250, RZ, RZ, 0x7f800000 ;  /* 0x7f800000fffa7424 */ /* 0x000fe400078e00ff */
[----:B------:R-:W-:Y:S01]  /*3f60*/  IMAD R5, RZ, RZ, -UR9 ;  /* 0x80000009ff057e24 */ /* 0x000fe2000f8e02ff */
[----:B------:R1:W5:Y:S01]  /*3f70*/  @!P5 LDG.E R251, desc[UR10][R16.64] ;  /* 0x0000000a10fbd981 */ /* 0x000362000c1e1900 */
[----:B------:R-:W-:Y:S01]  /*3f80*/  IMAD.SHL.U32 R3, R22, 0x4, RZ ;  /* 0x0000000416037824 */ /* 0x000fe200078e00ff */
[----:B------:R-:W-:-:S02]  /*3f90*/  USHF.L.U32 UR20, UR34, 0x4, URZ ;  /* 0x0000000422147899 */ /* 0x000fc4000800063f */
[----:B------:R-:W2:Y:S01]  /*3fa0*/  @!P1 LDG.E R0, desc[UR10][R6.64+0x20] ;  /* 0x0000200a06009981 */ /* 0x000ea2000c1e1900 */
[----:B------:R-:W-:Y:S01]  /*3fb0*/  USHF.L.U32 UR19, UR34, 0x3, URZ ;  /* 0x0000000322137899 */ /* 0x000fe2000800063f */
[----:B------:R-:W-:Y:S02]  /*3fc0*/  VIADD R208, R219, 0x1800 ;  /* 0x00001800dbd07836 */ /* 0x000fe40000000000 */
[----:B------:R-:W-:Y:S01]  /*3fd0*/  VIADD R4, R217, 0x1800 ;  /* 0x00001800d9047836 */ /* 0x000fe20000000000 */
[----:B------:R1:W5:Y:S01]  /*3fe0*/  @!P2 LDG.E R252, desc[UR10][R6.64] ;  /* 0x0000000a06fca981 */ /* 0x000362000c1e1900 */
[----:B------:R-:W-:Y:S01]  /*3ff0*/  UIADD3 UR39, UR45, UR13, URZ ;  /* 0x0000000d2d277290 */ /* 0x000fe2000fffe03f */
[----:B------:R-:W-:Y:S01]  /*4000*/  IMAD.MOV.U32 R243, RZ, RZ, R220 ;  /* 0x000000fffff37224 */ /* 0x000fe200078e00dc */
[----:B------:R-:W-:Y:S01]  /*4010*/  CS2R R126, SRZ ;  /* 0x00000000007e7805 */ /* 0x000fe2000001ff00 */
[----:B------:R1:W5:Y:S01]  /*4020*/  @!P6 LDG.E R250, desc[UR10][R6.64+0x80] ;  /* 0x0000800a06fae981 */ /* 0x000362000c1e1900 */
[----:B------:R-:W-:Y:S01]  /*4030*/  CS2R R124, SRZ ;  /* 0x00000000007c7805 */ /* 0x000fe2000001ff00 */
[----:B------:R-:W-:-:S04]  /*4040*/  DEPBAR.LE SB0, 0x1 ;  /* 0x000080400000791a */ /* 0x000fc80000000000 */
[----:B------:R-:W-:Y:S01]  /*4050*/  BAR.SYNC.DEFER_BLOCKING 0x0 ;  /* 0x0000000000007b1d */ /* 0x000fe20000010000 */
[----:B------:R-:W-:Y:S02]  /*4060*/  UIADD3 UR31, UR20, 0x20, URZ ;  /* 0x00000020141f7890 */ /* 0x000fe4000fffe03f */
        /* <DEDUP_REMOVED lines=21> */
[----:B------:R-:W3:Y:S01]  /*41c0*/  LDSM.16.M88.4 R156, [R209+0xf000] ;  /* 0x00f00000d19c783b */ /* 0x000ee20000000200 */
        /* <DEDUP_REMOVED lines=33> */
[----:B------:R-:W-:Y:S01]  /*43e0*/  CS2R R36, SRZ ;  /* 0x0000000000247805 */ /* 0x000fe2000001ff00 */
[----:B------:R-:W-:Y:S01]  /*43f0*/  ULDC UR7, c[0x0][0x394] ;  /* 0x0000e50000077ab9 */ /* 0x000fe20000000800 */
[----:B------:R-:W1:Y:S01]  /*4400*/  LDSM.16.M88.4 R192, [R209+0x13400] ;  /* 0x01340000d1c0783b */ /* 0x000e620000000200 */
[----:B------:R-:W-:-:S02]  /*4410*/  UIMAD UR38, UR34, 0x18, URZ ;  /* 0x00000018222678a4 */ /* 0x000fc4000f8e023f */
[----:B------:R-:W-:Y:S01]  /*4420*/  USHF.L.U32 UR37, UR34, 0x5, URZ ;  /* 0x0000000522257899 */ /* 0x000fe2000800063f */
[----:B------:R-:W1:Y:S01]  /*4430*/  LDSM.16.M88.4 R196, [R210+0x13000] ;  /* 0x01300000d2c4783b */ /* 0x000e620000000200 */
[----:B------:R-:W-:Y:S02]  /*4440*/  UIMAD UR36, UR34, 0x28, URZ ;  /* 0x00000028222478a4 */ /* 0x000fe4000f8e023f */
[----:B------:R-:W-:Y:S01]  /*4450*/  UIMAD UR35, UR34, 0x30, URZ ;  /* 0x00000030222378a4 */ /* 0x000fe2000f8e023f */
[----:B------:R-:W1:Y:S01]  /*4460*/  LDSM.16.M88.4 R200, [R210+0x13400] ;  /* 0x01340000d2c8783b */ /* 0x000e620000000200 */
[----:B------:R-:W-:Y:S02]  /*4470*/  UIADD3 UR30, UR19, UR31, URZ ;  /* 0x0000001f131e7290 */ /* 0x000fe4000fffe03f */
[----:B------:R-:W-:Y:S02]  /*4480*/  UIADD3 UR25, UR19, UR26, URZ ;  /* 0x0000001a13197290 */ /* 0x000fe4000fffe03f */
[----:B------:R-:W-:-:S02]  /*4490*/  UIADD3 UR29, UR19, UR30, URZ ;  /* 0x0000001e131d7290 */ /* 0x000fc4000fffe03f */
[----:B------:R-:W-:Y:S01]  /*44a0*/  UIADD3 UR24, UR19, UR25, URZ ;  /* 0x0000001913187290 */ /* 0x000fe2000fffe03f */
[----:B------:R-:W-:Y:S01]  /*44b0*/  SEL R208, R208, R219, !P0 ;  /* 0x000000dbd0d07207 */ /* 0x000fe20004000000 */
[----:B------:R-:W-:Y:S02]  /*44c0*/  UIADD3 UR28, UR19, UR29, URZ ;  /* 0x0000001d131c7290 */ /* 0x000fe4000fffe03f */
[----:B------:R-:W-:Y:S02]  /*44d0*/  UIADD3 UR23, UR19, UR24, URZ ;  /* 0x0000001813177290 */ /* 0x000fe4000fffe03f */
[----:B------:R-:W-:Y:S01]  /*44e0*/  UIADD3 UR40, -UR5, 0x80, UR39 ;  /* 0x0000008005287890 */ /* 0x000fe2000fffe127 */
[----:B------:R-:W-:Y:S01]  /*44f0*/  LEA R208, R208, UR4, 0x1 ;  /* 0x00000004d0d07c11 */ /* 0x000fe2000f8e08ff */
[----:B------:R-:W-:Y:S02]  /*4500*/  UIADD3 UR27, UR19, UR28, URZ ;  /* 0x0000001c131b7290 */ /* 0x000fe4000fffe03f */
[----:B------:R-:W-:-:S02]  /*4510*/  UIADD3 UR22, UR19, UR23, URZ ;  /* 0x0000001713167290 */ /* 0x000fc4000fffe03f */
[----:B------:R-:W-:Y:S02]  /*4520*/  UIADD3 UR40, UR40, -UR47, URZ ;  /* 0x8000002f28287290 */ /* 0x000fe4000fffe03f */
[----:B------:R-:W-:Y:S02]  /*4530*/  UIADD3 UR41, UR45, 0x80, URZ ;  /* 0x000000802d297890 */ /* 0x000fe4000fffe03f */
[----:B------:R-:W-:Y:S02]  /*4540*/  UIMAD UR34, UR34, 0x38, URZ ;  /* 0x00000038222278a4 */ /* 0x000fe4000f8e023f */
[----:B------:R-:W-:Y:S02]  /*4550*/  UIADD3 UR33, UR19, UR27, URZ ;  /* 0x0000001b13217290 */ /* 0x000fe4000fffe03f */
[----:B------:R-:W-:Y:S01]  /*4560*/  UIADD3 UR32, UR19, UR22, URZ ;  /* 0x0000001613207290 */ /* 0x000fe2000fffe03f */
[----:B------:R-:W-:Y:S01]  /*4570*/  UMOV UR8, UR7 ;  /* 0x0000000700087c82 */ /* 0x000fe20008000000 */
[----:B------:R-:W-:Y:S01]  /*4580*/  ULDC UR47, c[0x0][0x398] ;  /* 0x0000e600002f7ab9 */ /* 0x000fe20000000800 */
[----:B------:R-:W-:Y:S01]  /*4590*/  ULDC UR12, c[0x0][0x2ec] ;  /* 0x0000bb00000c7ab9 */ /* 0x000fe20000000800 */
[----:B--2---:R2:W-:Y:S04]  /*45a0*/  STL [R1], R0 ;  /* 0x0000000001007387 */ /* 0x0045e80000100800 */
[----:B------:R-:W-:Y:S04]  /*45b0*/  STL [R1+0xc], R5 ;  /* 0x00000c0501007387 */ /* 0x000fe80000100800 */
[----:B------:R3:W-:Y:S01]  /*45c0*/  STL [R1+0x2c], R3 ;  /* 0x00002c0301007387 */ /* 0x0007e20000100800 */
[----:B--2---:R-:W-:-:S05]  /*45d0*/  VIADD R0, R22, 0xffffffc0 ;  /* 0xffffffc016007836 */ /* 0x004fca0000000000 */
[----:B---3--:R-:W-:-:S04]  /*45e0*/  SHF.R.S32.HI R3, RZ, 0x1f, R0 ;  /* 0x0000001fff037819 */ /* 0x008fc80000011400 */
[C---:B------:R-:W-:Y:S01]  /*45f0*/  SHF.L.U64.HI R3, R0.reuse, 0x2, R3 ;  /* 0x0000000200037819 */ /* 0x040fe20000010203 */
[----:B------:R-:W-:-:S04]  /*4600*/  IMAD.SHL.U32 R0, R0, 0x4, RZ ;  /* 0x0000000400007824 */ /* 0x000fc800078e00ff */
[----:B------:R-:W-:Y:S04]  /*4610*/  STL [R1+0x28], R3 ;  /* 0x0000280301007387 */ /* 0x000fe80000100800 */
[----:B------:R2:W-:Y:S02]  /*4620*/  STL [R1+0x24], R0 ;  /* 0x0000240001007387 */ /* 0x0005e40000100800 */
[----:B--2---:R-:W-:-:S05]  /*4630*/  SHF.L.U64.HI R0, R22, 0x2, R20 ;  /* 0x0000000216007819 */ /* 0x004fca0000010214 */
[----:B------:R2:W-:Y:S01]  /*4640*/  STL [R1+0x20], R0 ;  /* 0x0000200001007387 */ /* 0x0005e20000100800 */
[----:B------:R-:W-:-:S04]  /*4650*/  SEL R3, R4, R217, !P0 ;  /* 0x000000d904037207 */ /* 0x000fc80004000000 */
[----:B-1--4-:R-:W-:-:S07]  /*4660*/  LEA R3, R3, UR4, 0x1 ;  /* 0x0000000403037c11 */ /* 0x012fce000f8e08ff */
.L_x_106:
[----:B------:R-:W3:Y:S01]  /*4670*/  LDL R4, [R1+0x2c] ;  /* 0x00002c0001047983 */ /* 0x000ee20000100800 */
[----:B------:R-:W-:Y:S01]  /*4680*/  USHF.L.U32 UR7, UR6, 0x6, URZ ;  /* 0x0000000606077899 */ /* 0x000fe2000800063f */
[----:B------:R-:W-:Y:S01]  /*4690*/  IMAD.MOV.U32 R223, RZ, RZ, R221 ;  /* 0x000000ffffdf7224 */ /* 0x000fe200078e00dd */
[----:B------:R-:W-:Y:S01]  /*46a0*/  UMOV UR9, UR61 ;  /* 0x0000003d00097c82 */ /* 0x000fe20008000000 */
[----:B--2---:R-:W2:Y:S01]  /*46b0*/  LDL R0, [R1+0x20] ;  /* 0x0000200001007983 */ /* 0x004ea20000100800 */
[----:B------:R-:W-:Y:S03]  /*46c0*/  UISETP.GE.AND UP0, UPT, UR7, UR40, UPT ;  /* 0x000000280700728c */ /* 0x000fe6000bf06270 */
[----:B------:R-:W0:Y:S01]  /*46d0*/  LDGDEPBAR ;  /* 0x00000000000079af */ /* 0x000e220000000000 */
[----:B------:R-:W-:Y:S04]  /*46e0*/  DEPBAR.LE SB0, 0x0 ;  /* 0x000080000000791a */ /* 0x000fe80000000000 */
[----:B------:R-:W-:Y:S06]  /*46f0*/  BAR.SYNC.DEFER_BLOCKING 0x0 ;  /* 0x0000000000007b1d */ /* 0x000fec0000010000 */
[----:B------:R-:W-:Y:S04]  /*4700*/  LDSM.16.M88.4 R32, [R208] ;  /* 0x00000000d020783b */ /* 0x000fe80000000200 */
[----:B------:R-:W1:Y:S04]  /*4710*/  LDSM.16.M88.4 R16, [R209+0x9000] ;  /* 0x00900000d110783b */ /* 0x000e680000000200 */
[----:B------:R-:W4:Y:S04]  /*4720*/  LDSM.16.M88.4 R28, [R208+0x800] ;  /* 0x00080000d01c783b */ /* 0x000f280000000200 */
[----:B------:R-:W4:Y:S04]  /*4730*/  LDSM.16.M88.4 R132, [R209+0x9400] ;  /* 0x00940000d184783b */ /* 0x000f280000000200 */
[----:B------:R-:W-:Y:S04]  /*4740*/  LDSM.16.M88.4 R140, [R210+0x9000] ;  /* 0x00900000d28c783b */ /* 0x000fe80000000200 */
[----:B------:R-:W-:Y:S04]  /*4750*/  LDSM.16.M88.4 R148, [R210+0x9400] ;  /* 0x00940000d294783b */ /* 0x000fe80000000200 */
[----:B------:R-:W-:Y:S01]  /*4760*/  LDSM.16.M88.4 R152, [R208+0x1800] ;  /* 0x00180000d098783b */ /* 0x000fe20000000200 */
[----:B---3--:R-:W-:Y:S04]  /*4770*/  IADD3 R4, P0, R4, UR18, RZ ;  /* 0x0000001204047c10 */ /* 0x008fe8000ff1e0ff */
[----:B--2---:R-:W-:Y:S01]  /*4780*/  IADD3.X R5, R0, UR17, RZ, P0, !PT ;  /* 0x0000001100057c10 */ /* 0x004fe200087fe4ff */
[----:B------:R-:W-:Y:S01]  /*4790*/  IMAD.IADD R0, R218, 0x1, R208 ;  /* 0x00000001da007824 */ /* 0x000fe200078e02d0 */
[----:B------:R-:W-:Y:S03]  /*47a0*/  PLOP3.LUT P0, PT, PT, PT, UP0, 0x80, 0x0 ;  /* 0x000000000000781c */ /* 0x000fe60003f0f008 */
[----:B-----5:R-:W5:Y:S04]  /*47b0*/  LDG.E R207, desc[UR10][R4.64] ;  /* 0x0000000a04cf7981 */ /* 0x020f68000c1e1900 */
[----:B------:R-:W5:Y:S04]  /*47c0*/  LDG.E R206, desc[UR10][R4.64+0x20] ;  /* 0x0000200a04ce7981 */ /* 0x000f68000c1e1900 */
[----:B------:R-:W5:Y:S04]  /*47d0*/  LDG.E R205, desc[UR10][R4.64+0x80] ;  /* 0x0000800a04cd7981 */ /* 0x000f68000c1e1900 */
[----:B------:R1:W5:Y:S04]  /*47e0*/  LDG.E R204, desc[UR10][R4.64+0xa0] ;  /* 0x0000a00a04cc7981 */ /* 0x000368000c1e1900 */
[----:B------:R-:W2:Y:S04]  /*47f0*/  LDSM.16.M88.4 R136, [R0] ;  /* 0x000000000088783b */ /* 0x000ea80000000200 */
[----:B------:R-:W3:Y:S01]  /*4800*/  LDSM.16.M88.4 R144, [R0+0x800] ;  /* 0x000800000090783b */ /* 0x000ee20000000200 */
[-C--:B-1----:R-:W-:Y:S06]  /*4810*/  HMMA.16816.F32 R4, R32, R16.reuse, RZ ;  /* 0x000000102004723c */ /* 0x082fec00000018ff */
[C---:B----4-:R-:W-:Y:S06]  /*4820*/  HMMA.16816.F32 R8, R28.reuse, R16, RZ ;  /* 0x000000101c08723c */ /* 0x050fec00000018ff */
[-C--:B------:R-:W-:Y:S06]  /*4830*/  HMMA.16816.F32 R12, R28, R18.reuse, RZ ;  /* 0x000000121c0c723c */ /* 0x080fec00000018ff */
[C---:B------:R-:W-:Y:S06]  /*4840*/  HMMA.16816.F32 R16, R32.reuse, R18, RZ ;  /* 0x000000122010723c */ /* 0x040fec00000018ff */
[-C--:B------:R-:W-:Y:S06]  /*4850*/  HMMA.16816.F32 R20, R32, R132.reuse, RZ ;  /* 0x000000842014723c */ /* 0x080fec00000018ff */
[C---:B------:R-:W-:Y:S06]  /*4860*/  HMMA.16816.F32 R24, R28.reuse, R132, RZ ;  /* 0x000000841c18723c */ /* 0x040fec00000018ff */
[-C--:B------:R-:W-:Y:S06]  /*4870*/  HMMA.16816.F32 R28, R28, R134.reuse, RZ ;  /* 0x000000861c1c723c */ /* 0x080fec00000018ff */
[----:B------:R-:W-:Y:S01]  /*4880*/  HMMA.16816.F32 R32, R32, R134, RZ ;  /* 0x000000862020723c */ /* 0x000fe200000018ff */
[----:B------:R-:W-:Y:S05]  /*4890*/  LDSM.16.M88.4 R132, [R208+0x1000] ;  /* 0x00100000d084783b */ /* 0x000fea0000000200 */
[-C--:B--2---:R-:W-:Y:S06]  /*48a0*/  HMMA.16816.F32 R4, R136, R140.reuse, R4 ;  /* 0x0000008c8804723c */ /* 0x084fec0000001804 */
[C---:B---3--:R-:W-:Y:S06]  /*48b0*/  HMMA.16816.F32 R8, R144.reuse, R140, R8 ;  /* 0x0000008c9008723c */ /* 0x048fec0000001808 */
[-C--:B------:R-:W-:Y:S06]  /*48c0*/  HMMA.16816.F32 R12, R144, R142.reuse, R12 ;  /* 0x0000008e900c723c */ /* 0x080fec000000180c */
[C---:B------:R-:W-:Y:S01]  /*48d0*/  HMMA.16816.F32 R16, R136.reuse, R142, R16 ;  /* 0x0000008e8810723c */ /* 0x040fe20000001810 */
[----:B------:R-:W1:Y:S05]  /*48e0*/  LDSM.16.M88.4 R140, [R209+0xb000] ;  /* 0x00b00000d18c783b */ /* 0x000e6a0000000200 */
[-C--:B------:R-:W-:Y:S06]  /*48f0*/  HMMA.16816.F32 R20, R136, R148.reuse, R20 ;  /* 0x000000948814723c */ /* 0x080fec0000001814 */
[C---:B------:R-:W-:Y:S06]  /*4900*/  HMMA.16816.F32 R24, R144.reuse, R148, R24 ;  /* 0x000000949018723c */ /* 0x040fec0000001818 */
[-C--:B------:R-:W-:Y:S01]  /*4910*/  HMMA.16816.F32 R28, R144, R150.reuse, R28 ;  /* 0x00000096901c723c */ /* 0x080fe2000000181c */
[----:B------:R-:W2:Y:S05]  /*4920*/  LDSM.16.M88.4 R144, [R209+0xb400] ;  /* 0x00b40000d190783b */ /* 0x000eaa0000000200 */
[----:B------:R-:W-:Y:S01]  /*4930*/  HMMA.16816.F32 R32, R136, R150, R32 ;  /* 0x000000968820723c */ /* 0x000fe20000001820 */
[----:B------:R-:W-:Y:S04]  /*4940*/  LDSM.16.M88.4 R136, [R0+0x1000] ;  /* 0x001000000088783b */ /* 0x000fe80000000200 */
[----:B------:R-:W-:Y:S01]  /*4950*/  LDSM.16.M88.4 R148, [R0+0x1800] ;  /* 0x001800000094783b */ /* 0x000fe20000000200 */
[-C--:B-1----:R-:W-:Y:S06]  /*4960*/  HMMA.16816.F32 R4, R132, R140.reuse, R4 ;  /* 0x0000008c8404723c */ /* 0x082fec0000001804 */
[C---:B------:R-:W-:Y:S06]  /*4970*/  HMMA.16816.F32 R8, R152.reuse, R140, R8 ;  /* 0x0000008c9808723c */ /* 0x040fec0000001808 */
[-C--:B------:R-:W-:Y:S06]  /*4980*/  HMMA.16816.F32 R12, R152, R142.reuse, R12 ;  /* 0x0000008e980c723c */ /* 0x080fec000000180c */
[C---:B------:R-:W-:Y:S01]  /*4990*/  HMMA.16816.F32 R16, R132.reuse, R142, R16 ;  /* 0x0000008e8410723c */ /* 0x040fe20000001810 */
[----:B------:R-:W1:Y:S05]  /*49a0*/  LDSM.16.M88.4 R140, [R210+0xb000] ;  /* 0x00b00000d28c783b */ /* 0x000e6a0000000200 */
[-C--:B--2---:R-:W-:Y:S06]  /*49b0*/  HMMA.16816.F32 R20, R132, R144.reuse, R20 ;  /* 0x000000908414723c */ /* 0x084fec0000001814 */
        /* <DEDUP_REMOVED lines=27> */
[----:B------:R-:W-:Y:S06]  /*4b70*/  HMMA.16816.F32 R32, R132, R150, R32 ;  /* 0x000000968420723c */ /* 0x000fec0000001820 */
[-C--:B-1----:R-:W-:Y:S06]  /*4b80*/  HMMA.16816.F32 R4, R136, R140.reuse, R4 ;  /* 0x0000008c8804723c */ /* 0x082fec0000001804 */
[C---:B------:R-:W-:Y:S06]  /*4b90*/  HMMA.16816.F32 R8, R152.reuse, R140, R8 ;  /* 0x0000008c9808723c */ /* 0x040fec0000001808 */
[-C--:B------:R-:W-:Y:S06]  /*4ba0*/  HMMA.16816.F32 R12, R152, R142.reuse, R12 ;  /* 0x0000008e980c723c */ /* 0x080fec000000180c */
[C---:B------:R-:W-:Y:S06]  /*4bb0*/  HMMA.16816.F32 R16, R136.reuse, R142, R16 ;  /* 0x0000008e8810723c */ /* 0x040fec0000001810 */
[-C--:B--2---:R-:W-:Y:S06]  /*4bc0*/  HMMA.16816.F32 R20, R136, R144.reuse, R20 ;  /* 0x000000908814723c */ /* 0x084fec0000001814 */
[C---:B------:R-:W-:Y:S06]  /*4bd0*/  HMMA.16816.F32 R24, R152.reuse, R144, R24 ;  /* 0x000000909818723c */ /* 0x040fec0000001818 */
[-C--:B------:R-:W-:Y:S06]  /*4be0*/  HMMA.16816.F32 R28, R152, R146.reuse, R28 ;  /* 0x00000092981c723c */ /* 0x080fec000000181c */
[----:B------:R-:W-:Y:S01]  /*4bf0*/  HMMA.16816.F32 R32, R136, R146, R32 ;  /* 0x000000928820723c */ /* 0x000fe20000001820 */
[----:B------:R-:W-:Y:S11]  /*4c00*/  @!UPT UIADD3 URZ, URZ, URZ, URZ ;  /* 0x0000003f3f3ff290 */ /* 0x000ff6000fffe03f */
[----:B------:R-:W-:Y:S01]  /*4c10*/  @!UPT UIADD3 URZ, URZ, URZ, URZ ;  /* 0x0000003f3f3ff290 */ /* 0x000fe2000fffe03f */
[----:B------:R-:W-:Y:S11]  /*4c20*/  @!P0 BRA `(.L_x_102) ;  /* 0x0000000000248947 */ /* 0x000ff60003800000 */
[----:B------:R-:W-:Y:S01]  /*4c30*/  UIADD3 UR14, UR8, UR39, -UR5 ;  /* 0x00000027080e7290 */ /* 0x000fe2000fffe805 */
[----:B------:R-:W-:Y:S01]  /*4c40*/  IMAD.U32 R0, RZ, RZ, UR41 ;  /* 0x00000029ff007e24 */ /* 0x000fe2000f8e00ff */
[----:B------:R-:W-:Y:S04]  /*4c50*/  UIADD3 UR9, UR7, 0x40, URZ ;  /* 0x0000004007097890 */ /* 0x000fe8000fffe03f */
[----:B------:R-:W-:Y:S01]  /*4c60*/  ISETP.LT.AND P0, PT, R0, UR5, PT ;  /* 0x0000000500007c0c */ /* 0x000fe2000bf01270 */
[----:B------:R-:W-:Y:S03]  /*4c70*/  UISETP.GE.AND UP0, UPT, UR9, UR14, UPT ;  /* 0x0000000e0900728c */ /* 0x000fe6000bf06270 */
[----:B------:R-:W-:Y:S03]  /*4c80*/  UMOV UR9, UR8 ;  /* 0x0000000800097c82 */ /* 0x000fe60008000000 */
[----:B------:R-:W-:Y:S11]  /*4c90*/  PLOP3.LUT P1, PT, PT, PT, UP0, 0x80, 0x0 ;  /* 0x000000000000781c */ /* 0x000ff60003f2f008 */
[----:B------:R-:W-:Y:S02]  /*4ca0*/  @!UPT UIADD3 URZ, URZ, URZ, URZ ;  /* 0x0000003f3f3ff290 */ /* 0x000fe4000fffe03f */
[----:B------:R-:W-:Y:S05]  /*4cb0*/  @!P1 BRA P0, `(.L_x_103) ;  /* 0x0000000800089947 */ /* 0x000fea0000000000 */
.L_x_102:
[----:B------:R-:W2:Y:S01]  /*4cc0*/  LDL R133, [R1+0x10] ;  /* 0x0000100001857983 */ /* 0x000ea20000100800 */
[----:B------:R-:W-:Y:S01]  /*4cd0*/  UIADD3 UR14, UR5, 0x1, -UR13 ;  /* 0x00000001050e7890 */ /* 0x000fe2000fffe80d */
[----:B------:R-:W-:Y:S01]  /*4ce0*/  IMAD.U32 R0, RZ, RZ, UR44 ;  /* 0x0000002cff007e24 */ /* 0x000fe2000f8e00ff */
[----:B------:R-:W-:Y:S01]  /*4cf0*/  UIADD3 UR8, -UR9, UR5, -UR13 ;  /* 0x0000000509087290 */ /* 0x000fe2000fffe90d */
[----:B------:R-:W3:Y:S02]  /*4d00*/  LDL R132, [R1+0x30] ;  /* 0x0000300001847983 */ /* 0x000ee40000100800 */
[----:B---3--:R-:W-:Y:S02]  /*4d10*/  IMAD R0, R0, 0x80, R132 ;  /* 0x0000008000007824 */ /* 0x008fe400078e0284 */
[----:B--2---:R-:W-:Y:S01]  /*4d20*/  VIADD R134, R133, UR7 ;  /* 0x0000000785867c36 */ /* 0x004fe20008000000 */
[----:B------:R-:W-:Y:S01]  /*4d30*/  UIADD3 UR7, UR14, UR47, URZ ;  /* 0x0000002f0e077290 */ /* 0x000fe2000fffe03f */
[C---:B------:R-:W-:Y:S02]  /*4d40*/  VIADD R142, R0.reuse, 0x1 ;  /* 0x00000001008e7836 */ /* 0x040fe40000000000 */
[----:B------:R-:W-:Y:S01]  /*4d50*/  VIADD R141, R0, 0x8 ;  /* 0x00000008008d7836 */ /* 0x000fe20000000000 */
[----:B------:R-:W-:Y:S01]  /*4d60*/  VIADDMNMX R133, R134, UR8, RZ, !PT ;  /* 0x0000000886857c46 */ /* 0x000fe2000f8001ff */
[C---:B------:R-:W-:Y:S02]  /*4d70*/  VIADD R140, R0.reuse, 0x9 ;  /* 0x00000009008c7836 */ /* 0x040fe40000000000 */
[----:B------:R-:W-:Y:S01]  /*4d80*/  IMAD.U32 R132, RZ, RZ, UR7 ;  /* 0x00000007ff847e24 */ /* 0x000fe2000f8e00ff */
[CC--:B------:R-:W-:Y:S01]  /*4d90*/  ISETP.GE.AND P3, PT, R0.reuse, R133.reuse, PT ;  /* 0x000000850000720c */ /* 0x0c0fe20003f66270 */
[----:B------:R-:W-:Y:S01]  /*4da0*/  VIADD R139, R0, 0x10 ;  /* 0x00000010008b7836 */ /* 0x000fe20000000000 */
[-C--:B------:R-:W-:Y:S01]  /*4db0*/  ISETP.GE.AND P2, PT, R142, R133.reuse, PT ;  /* 0x000000858e00720c */ /* 0x080fe20003f46270 */
[----:B------:R-:W-:Y:S01]  /*4dc0*/  VIADD R138, R0, 0x11 ;  /* 0x00000011008a7836 */ /* 0x000fe20000000000 */
[----:B------:R-:W-:Y:S01]  /*4dd0*/  VIADDMNMX R132, R134, R132, UR5, PT ;  /* 0x0000000586847e46 */ /* 0x000fe2000b800184 */
[C---:B------:R-:W-:Y:S01]  /*4de0*/  VIADD R137, R0.reuse, 0x18 ;  /* 0x0000001800897836 */ /* 0x040fe20000000000 */
[-C--:B------:R-:W-:Y:S01]  /*4df0*/  ISETP.GE.AND P1, PT, R141, R133.reuse, PT ;  /* 0x000000858d00720c */ /* 0x080fe20003f26270 */
[C---:B------:R-:W-:Y:S01]  /*4e00*/  VIADD R136, R0.reuse, 0x19 ;  /* 0x0000001900887836 */ /* 0x040fe20000000000 */
[-C--:B------:R-:W-:Y:S01]  /*4e10*/  ISETP.GE.OR P3, PT, R0, R132.reuse, !P3 ;  /* 0x000000840000720c */ /* 0x080fe20005f66670 */
[----:B------:R-:W-:Y:S01]  /*4e20*/  IMAD.U32 R144, RZ, RZ, UR7 ;  /* 0x00000007ff907e24 */ /* 0x000fe2000f8e00ff */
[-C--:B------:R-:W-:Y:S01]  /*4e30*/  ISETP.GE.AND P0, PT, R140, R133.reuse, PT ;  /* 0x000000858c00720c */ /* 0x080fe20003f06270 */
[----:B------:R-:W-:Y:S01]  /*4e40*/  VIADD R135, R134, 0x20 ;  /* 0x0000002086877836 */ /* 0x000fe20000000000 */
[----:B------:R-:W-:Y:S01]  /*4e50*/  FSEL R4, R4, -INF , !P3 ;  /* 0xff80000004047808 */ /* 0x000fe20005800000 */
[----:B------:R-:W-:Y:S01]  /*4e60*/  IMAD.U32 R143, RZ, RZ, UR7 ;  /* 0x00000007ff8f7e24 */ /* 0x000fe2000f8e00ff */
[-C--:B------:R-:W-:Y:S02]  /*4e70*/  ISETP.GE.AND P6, PT, R139, R133.reuse, PT ;  /* 0x000000858b00720c */ /* 0x080fe40003fc6270 */
[-C--:B------:R-:W-:Y:S02]  /*4e80*/  ISETP.GE.AND P5, PT, R138, R133.reuse, PT ;  /* 0x000000858a00720c */ /* 0x080fe40003fa6270 */
[-C--:B------:R-:W-:Y:S02]  /*4e90*/  ISETP.GE.AND P4, PT, R137, R133.reuse, PT ;  /* 0x000000858900720c */ /* 0x080fe40003f86270 */
[----:B------:R-:W-:Y:S01]  /*4ea0*/  ISETP.GE.AND P3, PT, R136, R133, PT ;  /* 0x000000858800720c */ /* 0x000fe20003f66270 */
[----:B------:R-:W-:Y:S01]  /*4eb0*/  VIADD R133, R134, 0x8 ;  /* 0x0000000886857836 */ /* 0x000fe20000000000 */
[-C--:B------:R-:W-:Y:S02]  /*4ec0*/  ISETP.GE.OR P2, PT, R142, R132.reuse, !P2 ;  /* 0x000000848e00720c */ /* 0x080fe40005746670 */
[-C--:B------:R-:W-:Y:S02]  /*4ed0*/  ISETP.GE.OR P1, PT, R141, R132.reuse, !P1 ;  /* 0x000000848d00720c */ /* 0x080fe40004f26670 */
[-C--:B------:R-:W-:Y:S02]  /*4ee0*/  ISETP.GE.OR P0, PT, R140, R132.reuse, !P0 ;  /* 0x000000848c00720c */ /* 0x080fe40004706670 */
[-C--:B------:R-:W-:Y:S02]  /*4ef0*/  ISETP.GE.OR P6, PT, R139, R132.reuse, !P6 ;  /* 0x000000848b00720c */ /* 0x080fe400077c6670 */
[-C--:B------:R-:W-:Y:S02]  /*4f00*/  ISETP.GE.OR P5, PT, R138, R132.reuse, !P5 ;  /* 0x000000848a00720c */ /* 0x080fe40006fa6670 */
[-C--:B------:R-:W-:Y:S02]  /*4f10*/  ISETP.GE.OR P4, PT, R137, R132.reuse, !P4 ;  /* 0x000000848900720c */ /* 0x080fe40006786670 */
[----:B------:R-:W-:Y:S01]  /*4f20*/  ISETP.GE.OR P3, PT, R136, R132, !P3 ;  /* 0x000000848800720c */ /* 0x000fe20005f66670 */
[----:B------:R-:W-:Y:S01]  /*4f30*/  IMAD.U32 R132, RZ, RZ, UR7 ;  /* 0x00000007ff847e24 */ /* 0x000fe2000f8e00ff */
[----:B------:R-:W-:Y:S02]  /*4f40*/  VIADDMNMX R133, R133, UR8, RZ, !PT ;  /* 0x0000000885857c46 */ /* 0x000fe4000f8001ff */
[----:B------:R-:W-:Y:S02]  /*4f50*/  FSEL R5, R5, -INF , !P2 ;  /* 0xff80000005057808 */ /* 0x000fe40005000000 */
[--C-:B------:R-:W-:Y:S02]  /*4f60*/  IADD3 R132, R132, 0x8, R134.reuse ;  /* 0x0000000884847810 */ /* 0x100fe40007ffe086 */
[-C--:B------:R-:W-:Y:S02]  /*4f70*/  ISETP.GE.AND P2, PT, R0, R133.reuse, PT ;  /* 0x000000850000720c */ /* 0x080fe40003f46270 */
[----:B------:R-:W-:Y:S02]  /*4f80*/  VIMNMX R132, R132, UR5, PT ;  /* 0x0000000584847c48 */ /* 0x000fe4000bfe0100 */
[----:B------:R-:W-:Y:S02]  /*4f90*/  FSEL R16, R16, -INF , !P1 ;  /* 0xff80000010107808 */ /* 0x000fe40004800000 */
[----:B------:R-:W-:Y:S02]  /*4fa0*/  FSEL R17, R17, -INF , !P0 ;  /* 0xff80000011117808 */ /* 0x000fe40004000000 */
[-C--:B------:R-:W-:Y:S02]  /*4fb0*/  ISETP.GE.AND P1, PT, R142, R133.reuse, PT ;  /* 0x000000858e00720c */ /* 0x080fe40003f26270 */
[CC--:B------:R-:W-:Y:S02]  /*4fc0*/  ISETP.GE.AND P0, PT, R141.reuse, R133.reuse, PT ;  /* 0x000000858d00720c */ /* 0x0c0fe40003f06270 */
[-C--:B------:R-:W-:Y:S02]  /*4fd0*/  ISETP.GE.OR P2, PT, R0, R132.reuse, !P2 ;  /* 0x000000840000720c */ /* 0x080fe40005746670 */
[-C--:B------:R-:W-:Y:S02]  /*4fe0*/  ISETP.GE.OR P1, PT, R142, R132.reuse, !P1 ;  /* 0x000000848e00720c */ /* 0x080fe40004f26670 */
[-C--:B------:R-:W-:Y:S02]  /*4ff0*/  ISETP.GE.OR P0, PT, R141, R132.reuse, !P0 ;  /* 0x000000848d00720c */ /* 0x080fe40004706670 */
[--C-:B------:R-:W-:Y:S02]  /*5000*/  IADD3 R144, R144, 0x20, R134.reuse ;  /* 0x0000002090907810 */ /* 0x100fe40007ffe086 */
[----:B------:R-:W-:Y:S02]  /*5010*/  VIADDMNMX R135, R135, UR8, RZ, !PT ;  /* 0x0000000887877c46 */ /* 0x000fe4000f8001ff */
[----:B------:R-:W-:Y:S02]  /*5020*/  FSEL R20, R20, -INF , !P6 ;  /* 0xff80000014147808 */ /* 0x000fe40007000000 */
[----:B------:R-:W-:Y:S02]  /*5030*/  FSEL R21, R21, -INF , !P5 ;  /* 0xff80000015157808 */ /* 0x000fe40006800000 */
[----:B------:R-:W-:Y:S02]  /*5040*/  FSEL R32, R32, -INF , !P4 ;  /* 0xff80000020207808 */ /* 0x000fe40006000000 */
[----:B------:R-:W-:Y:S02]  /*5050*/  FSEL R33, R33, -INF , !P3 ;  /* 0xff80000021217808 */ /* 0x000fe40005800000 */
[----:B------:R-:W-:Y:S02]  /*5060*/  FSEL R6, R6, -INF , !P2 ;  /* 0xff80000006067808 */ /* 0x000fe40005000000 */
[-C--:B------:R-:W-:Y:S02]  /*5070*/  ISETP.GE.AND P6, PT, R140, R133.reuse, PT ;  /* 0x000000858c00720c */ /* 0x080fe40003fc6270 */
[-C--:B------:R-:W-:Y:S02]  /*5080*/  ISETP.GE.AND P5, PT, R139, R133.reuse, PT ;  /* 0x000000858b00720c */ /* 0x080fe40003fa6270 */
[-C--:B------:R-:W-:Y:S02]  /*5090*/  ISETP.GE.AND P4, PT, R138, R133.reuse, PT ;  /* 0x000000858a00720c */ /* 0x080fe40003f86270 */
[-C--:B------:R-:W-:Y:S02]  /*50a0*/  ISETP.GE.AND P3, PT, R137, R133.reuse, PT ;  /* 0x000000858900720c */ /* 0x080fe40003f66270 */
[----:B------:R-:W-:Y:S01]  /*50b0*/  ISETP.GE.AND P2, PT, R136, R133, PT ;  /* 0x000000858800720c */ /* 0x000fe20003f46270 */
[----:B------:R-:W-:Y:S01]  /*50c0*/  VIADD R133, R134, 0x28 ;  /* 0x0000002886857836 */ /* 0x000fe20000000000 */
[----:B------:R-:W-:Y:S02]  /*50d0*/  IADD3 R143, R143, 0x28, R134 ;  /* 0x000000288f8f7810 */ /* 0x000fe40007ffe086 */
[----:B------:R-:W-:Y:S02]  /*50e0*/  FSEL R7, R7, -INF , !P1 ;  /* 0xff80000007077808 */ /* 0x000fe40004800000 */
[----:B------:R-:W-:Y:S02]  /*50f0*/  FSEL R18, R18, -INF , !P0 ;  /* 0xff80000012127808 */ /* 0x000fe40004000000 */
[-C--:B------:R-:W-:Y:S02]  /*5100*/  ISETP.GE.AND P1, PT, R0, R135.reuse, PT ;  /* 0x000000870000720c */ /* 0x080fe40003f26270 */
[-C--:B------:R-:W-:Y:S02]  /*5110*/  ISETP.GE.AND P0, PT, R142, R135.reuse, PT ;  /* 0x000000878e00720c */ /* 0x080fe40003f06270 */
[----:B------:R-:W-:Y:S02]  /*5120*/  VIMNMX R134, R144, UR5, PT ;  /* 0x0000000590867c48 */ /* 0x000fe4000bfe0100 */
[-C--:B------:R-:W-:Y:S02]  /*5130*/  ISETP.GE.OR P6, PT, R140, R132.reuse, !P6 ;  /* 0x000000848c00720c */ /* 0x080fe400077c6670 */
[-C--:B------:R-:W-:Y:S02]  /*5140*/  ISETP.GE.OR P5, PT, R139, R132.reuse, !P5 ;  /* 0x000000848b00720c */ /* 0x080fe40006fa6670 */
[-C--:B------:R-:W-:Y:S02]  /*5150*/  ISETP.GE.OR P4, PT, R138, R132.reuse, !P4 ;  /* 0x000000848a00720c */ /* 0x080fe40006786670 */
[-C--:B------:R-:W-:Y:S02]  /*5160*/  ISETP.GE.OR P3, PT, R137, R132.reuse, !P3 ;  /* 0x000000848900720c */ /* 0x080fe40005f66670 */
[----:B------:R-:W-:Y:S02]  /*5170*/  ISETP.GE.OR P2, PT, R136, R132, !P2 ;  /* 0x000000848800720c */ /* 0x000fe40005746670 */
[-C--:B------:R-:W-:Y:S02]  /*5180*/  ISETP.GE.OR P1, PT, R0, R134.reuse, !P1 ;  /* 0x000000860000720c */ /* 0x080fe40004f26670 */
[-C--:B------:R-:W-:Y:S02]  /*5190*/  ISETP.GE.OR P0, PT, R142, R134.reuse, !P0 ;  /* 0x000000868e00720c */ /* 0x080fe40004706670 */
[----:B------:R-:W-:Y:S01]  /*51a0*/  VIADDMNMX R133, R133, UR8, RZ, !PT ;  /* 0x0000000885857c46 */ /* 0x000fe2000f8001ff */
[----:B------:R-:W-:Y:S01]  /*51b0*/  UMOV UR8, UR9 ;  /* 0x0000000900087c82 */ /* 0x000fe20008000000 */
[----:B------:R-:W-:Y:S02]  /*51c0*/  FSEL R19, R19, -INF , !P6 ;  /* 0xff80000013137808 */ /* 0x000fe40007000000 */
[----:B------:R-:W-:Y:S02]  /*51d0*/  FSEL R22, R22, -INF , !P5 ;  /* 0xff80000016167808 */ /* 0x000fe40006800000 */
        /* <DEDUP_REMOVED lines=9> */
[-C--:B------:R-:W-:Y:S02]  /*5270*/  ISETP.GE.AND P2, PT, R137, R135.reuse, PT ;  /* 0x000000878900720c */ /* 0x080fe40003f46270 */
[----:B------:R-:W-:Y:S02]  /*5280*/  ISETP.GE.AND P1, PT, R136, R135, PT ;  /* 0x000000878800720c */ /* 0x000fe40003f26270 */
[-C--:B------:R-:W-:Y:S02]  /*5290*/  ISETP.GE.AND P0, PT, R0, R133.reuse, PT ;  /* 0x000000850000720c */ /* 0x080fe40003f06270 */
[----:B------:R-:W-:Y:S02]  /*52a0*/  VIMNMX R132, R143, UR5, PT ;  /* 0x000000058f847c48 */ /* 0x000fe4000bfe0100 */
[-C--:B------:R-:W-:Y:S02]  /*52b0*/  ISETP.GE.OR P6, PT, R141, R134.reuse, !P6 ;  /* 0x000000868d00720c */ /* 0x080fe400077c6670 */
[-C--:B------:R-:W-:Y:S02]  /*52c0*/  ISETP.GE.OR P5, PT, R140, R134.reuse, !P5 ;  /* 0x000000868c00720c */ /* 0x080fe40006fa6670 */
[-C--:B------:R-:W-:Y:S02]  /*52d0*/  ISETP.GE.OR P4, PT, R139, R134.reuse, !P4 ;  /* 0x000000868b00720c */ /* 0x080fe40006786670 */
[-C--:B------:R-:W-:Y:S02]  /*52e0*/  ISETP.GE.OR P3, PT, R138, R134.reuse, !P3 ;  /* 0x000000868a00720c */ /* 0x080fe40005f66670 */
[-C--:B------:R-:W-:Y:S02]  /*52f0*/  ISETP.GE.OR P2, PT, R137, R134.reuse, !P2 ;  /* 0x000000868900720c */ /* 0x080fe40005746670 */
[----:B------:R-:W-:Y:S02]  /*5300*/  ISETP.GE.OR P1, PT, R136, R134, !P1 ;  /* 0x000000868800720c */ /* 0x000fe40004f26670 */
[-C--:B------:R-:W-:Y:S02]  /*5310*/  ISETP.GE.OR P0, PT, R0, R132.reuse, !P0 ;  /* 0x000000840000720c */ /* 0x080fe40004706670 */
        /* <DEDUP_REMOVED lines=12> */
[-C--:B------:R-:W-:Y:S02]  /*53e0*/  ISETP.GE.AND P1, PT, R137, R133.reuse, PT ;  /* 0x000000858900720c */ /* 0x080fe40003f26270 */
[----:B------:R-:W-:Y:S02]  /*53f0*/  ISETP.GE.AND P0, PT, R136, R133, PT ;  /* 0x000000858800720c */ /* 0x000fe40003f06270 */
[-C--:B------:R-:W-:Y:S02]  /*5400*/  ISETP.GE.OR P6, PT, R142, R132.reuse, !P6 ;  /* 0x000000848e00720c */ /* 0x080fe400077c6670 */
[-C--:B------:R-:W-:Y:S02]  /*5410*/  ISETP.GE.OR P5, PT, R141, R132.reuse, !P5 ;  /* 0x000000848d00720c */ /* 0x080fe40006fa6670 */
[-C--:B------:R-:W-:Y:S02]  /*5420*/  ISETP.GE.OR P4, PT, R140, R132.reuse, !P4 ;  /* 0x000000848c00720c */ /* 0x080fe40006786670 */
[-C--:B------:R-:W-:Y:S02]  /*5430*/  ISETP.GE.OR P3, PT, R139, R132.reuse, !P3 ;  /* 0x000000848b00720c */ /* 0x080fe40005f66670 */
[-C--:B------:R-:W-:Y:S02]  /*5440*/  ISETP.GE.OR P2, PT, R138, R132.reuse, !P2 ;  /* 0x000000848a00720c */ /* 0x080fe40005746670 */
[-C--:B------:R-:W-:Y:S02]  /*5450*/  ISETP.GE.OR P1, PT, R137, R132.reuse, !P1 ;  /* 0x000000848900720c */ /* 0x080fe40004f26670 */
[----:B------:R-:W-:Y:S02]  /*5460*/  ISETP.GE.OR P0, PT, R136, R132, !P0 ;  /* 0x000000848800720c */ /* 0x000fe40004706670 */
[----:B------:R-:W-:Y:S02]  /*5470*/  FSEL R11, R11, -INF , !P6 ;  /* 0xff8000000b0b7808 */ /* 0x000fe40007000000 */
[----:B------:R-:W-:Y:S02]  /*5480*/  FSEL R14, R14, -INF , !P5 ;  /* 0xff8000000e0e7808 */ /* 0x000fe40006800000 */
[----:B------:R-:W-:Y:S02]  /*5490*/  FSEL R15, R15, -INF , !P4 ;  /* 0xff8000000f0f7808 */ /* 0x000fe40006000000 */
[----:B------:R-:W-:Y:S02]  /*54a0*/  FSEL R26, R26, -INF , !P3 ;  /* 0xff8000001a1a7808 */ /* 0x000fe40005800000 */
[----:B------:R-:W-:Y:S02]  /*54b0*/  FSEL R27, R27, -INF , !P2 ;  /* 0xff8000001b1b7808 */ /* 0x000fe40005000000 */
[----:B------:R-:W-:Y:S02]  /*54c0*/  FSEL R30, R30, -INF , !P1 ;  /* 0xff8000001e1e7808 */ /* 0x000fe40004800000 */
[----:B------:R-:W-:Y:S07]  /*54d0*/  FSEL R31, R31, -INF , !P0 ;  /* 0xff8000001f1f7808 */ /* 0x000fee0004000000 */
.L_x_103:
[----:B------:R-:W2:Y:S01]  /*54e0*/  LDL R0, [R1] ;  /* 0x0000000001007983 */ /* 0x000ea20000100800 */
[C---:B------:R-:W-:Y:S01]  /*54f0*/  FMUL.FTZ R133, R252.reuse, 1.4426950216293334961 ;  /* 0x3fb8aa3bfc857820 */ /* 0x040fe20000410000 */
[----:B------:R-:W-:Y:S01]  /*5500*/  FSETP.NEU.FTZ.AND P0, PT, R252, -INF , PT ;  /* 0xff800000fc00780b */ /* 0x000fe20003f1d000 */
[----:B------:R-:W-:Y:S03]  /*5510*/  UISETP.GT.AND UP3, UPT, UR6, UR21, UPT ;  /* 0x000000150600728c */ /* 0x000fe6000bf64270 */
[----:B------:R-:W-:Y:S05]  /*5520*/  FSEL R133, R133, RZ, P0 ;  /* 0x000000ff85857208 */ /* 0x000fea0000000000 */
[--C-:B------:R-:W-:Y:S01]  /*5530*/  FFMA.FTZ R4, R4, UR12, -R133.reuse ;  /* 0x0000000c04047c23 */ /* 0x100fe20008010885 */
[--C-:B------:R-:W-:Y:S01]  /*5540*/  FFMA.FTZ R5, R5, UR12, -R133.reuse ;  /* 0x0000000c05057c23 */ /* 0x100fe20008010885 */
[--C-:B------:R-:W-:Y:S01]  /*5550*/  FFMA.FTZ R16, R16, UR12, -R133.reuse ;  /* 0x0000000c10107c23 */ /* 0x100fe20008010885 */
[--C-:B------:R-:W-:Y:S01]  /*5560*/  FFMA.FTZ R17, R17, UR12, -R133.reuse ;  /* 0x0000000c11117c23 */ /* 0x100fe20008010885 */
[----:B------:R1:W-:Y:S01]  /*5570*/  MUFU.EX2 R142, R4 ;  /* 0x00000004008e7308 */ /* 0x0003e20000000800 */
[--C-:B------:R-:W-:Y:S01]  /*5580*/  FFMA.FTZ R20, R20, UR12, -R133.reuse ;  /* 0x0000000c14147c23 */ /* 0x100fe20008010885 */
[--C-:B------:R-:W-:Y:S01]  /*5590*/  FFMA.FTZ R21, R21, UR12, -R133.reuse ;  /* 0x0000000c15157c23 */ /* 0x100fe20008010885 */
[--C-:B------:R-:W-:Y:S01]  /*55a0*/  FFMA.FTZ R32, R32, UR12, -R133.reuse ;  /* 0x0000000c20207c23 */ /* 0x100fe20008010885 */
[----:B------:R-:W-:Y:S06]  /*55b0*/  FFMA.FTZ R133, R33, UR12, -R133 ;  /* 0x0000000c21857c23 */ /* 0x000fec0008010885 */
[----:B------:R-:W3:Y:S10]  /*55c0*/  MUFU.EX2 R141, R5 ;  /* 0x00000005008d7308 */ /* 0x000ef40000000800 */
[----:B------:R-:W-:Y:S01]  /*55d0*/  MUFU.EX2 R242, R16 ;  /* 0x0000001000f27308 */ /* 0x000fe20000000800 */
[----:B-1----:R-:W-:Y:S09]  /*55e0*/  FMUL.FTZ R4, R250, 1.4426950216293334961 ;  /* 0x3fb8aa3bfa047820 */ /* 0x002ff20000410000 */
[----:B------:R-:W1:Y:S10]  /*55f0*/  MUFU.EX2 R241, R17 ;  /* 0x0000001100f17308 */ /* 0x000e740000000800 */
[----:B------:R-:W-:Y:S10]  /*5600*/  MUFU.EX2 R238, R20 ;  /* 0x0000001400ee7308 */ /* 0x000ff40000000800 */
[----:B------:R-:W-:Y:S10]  /*5610*/  MUFU.EX2 R237, R21 ;  /* 0x0000001500ed7308 */ /* 0x000ff40000000800 */
[----:B------:R-:W-:Y:S10]  /*5620*/  MUFU.EX2 R247, R32 ;  /* 0x0000002000f77308 */ /* 0x000ff40000000800 */
[----:B------:R-:W-:Y:S01]  /*5630*/  MUFU.EX2 R246, R133 ;  /* 0x0000008500f67308 */ /* 0x000fe20000000800 */
[C---:B--2---:R-:W-:Y:S01]  /*5640*/  FMUL.FTZ R132, R0.reuse, 1.4426950216293334961 ;  /* 0x3fb8aa3b00847820 */ /* 0x044fe20000410000 */
[----:B------:R-:W-:Y:S01]  /*5650*/  FSETP.NEU.FTZ.AND P0, PT, R0, -INF , PT ;  /* 0xff8000000000780b */ /* 0x000fe20003f1d000 */
[----:B------:R-:W-:Y:S01]  /*5660*/  FMUL.FTZ R0, R251, 1.4426950216293334961 ;  /* 0x3fb8aa3bfb007820 */ /* 0x000fe20000410000 */
[----:B---3--:R-:W-:Y:S02]  /*5670*/  F2FP.F16.F32.PACK_AB R5, R141, R142 ;  /* 0x0000008e8d05723e */ /* 0x008fe400000000ff */
[----:B------:R-:W-:Y:S02]  /*5680*/  FSEL R132, R132, RZ, P0 ;  /* 0x000000ff84847208 */ /* 0x000fe40000000000 */
[----:B------:R-:W-:Y:S01]  /*5690*/  FSETP.NEU.FTZ.AND P0, PT, R250, -INF , PT ;  /* 0xff800000fa00780b */ /* 0x000fe20003f1d000 */
[----:B------:R2:W-:Y:S02]  /*56a0*/  STS [R227+0x13000], R5 ;  /* 0x01300005e3007388 */ /* 0x0005e40000000800 */
[--C-:B------:R-:W-:Y:S01]  /*56b0*/  FFMA.FTZ R6, R6, UR12, -R132.reuse ;  /* 0x0000000c06067c23 */ /* 0x100fe20008010884 */
[----:B------:R-:W-:Y:S01]  /*56c0*/  FSEL R4, R4, RZ, P0 ;  /* 0x000000ff04047208 */ /* 0x000fe20000000000 */
[--C-:B------:R-:W-:Y:S01]  /*56d0*/  FFMA.FTZ R7, R7, UR12, -R132.reuse ;  /* 0x0000000c07077c23 */ /* 0x100fe20008010884 */
[----:B------:R-:W-:Y:S01]  /*56e0*/  FSETP.NEU.FTZ.AND P0, PT, R251, -INF , PT ;  /* 0xff800000fb00780b */ /* 0x000fe20003f1d000 */
[----:B------:R-:W-:Y:S01]  /*56f0*/  MUFU.EX2 R140, R6 ;  /* 0x00000006008c7308 */ /* 0x000fe20000000800 */
[----:B------:R-:W-:Y:S01]  /*5700*/  FFMA.FTZ R18, R18, UR12, -R132 ;  /* 0x0000000c12127c23 */ /* 0x000fe20008010884 */
[--C-:B------:R-:W-:Y:S01]  /*5710*/  FFMA.FTZ R28, R28, UR12, -R4.reuse ;  /* 0x0000000c1c1c7c23 */ /* 0x100fe20008010804 */
[--C-:B------:R-:W-:Y:S01]  /*5720*/  FFMA.FTZ R8, R8, UR12, -R4.reuse ;  /* 0x0000000c08087c23 */ /* 0x100fe20008010804 */
[--C-:B------:R-:W-:Y:S01]  /*5730*/  FFMA.FTZ R9, R9, UR12, -R4.reuse ;  /* 0x0000000c09097c23 */ /* 0x100fe20008010804 */
[--C-:B------:R-:W-:Y:S01]  /*5740*/  FFMA.FTZ R12, R12, UR12, -R4.reuse ;  /* 0x0000000c0c0c7c23 */ /* 0x100fe20008010804 */
[--C-:B------:R-:W-:Y:S01]  /*5750*/  FFMA.FTZ R13, R13, UR12, -R4.reuse ;  /* 0x0000000c0d0d7c23 */ /* 0x100fe20008010804 */
[--C-:B------:R-:W-:Y:S01]  /*5760*/  FFMA.FTZ R24, R24, UR12, -R4.reuse ;  /* 0x0000000c18187c23 */ /* 0x100fe20008010804 */
[--C-:B------:R-:W-:Y:S01]  /*5770*/  FFMA.FTZ R25, R25, UR12, -R4.reuse ;  /* 0x0000000c19197c23 */ /* 0x100fe20008010804 */
[----:B------:R-:W-:Y:S01]  /*5780*/  FFMA.FTZ R4, R29, UR12, -R4 ;  /* 0x0000000c1d047c23 */ /* 0x000fe20008010804 */
[----:B------:R1:W3:Y:S01]  /*5790*/  MUFU.EX2 R147, R7 ;  /* 0x0000000700937308 */ /* 0x0002e20000000800 */
[--C-:B------:R-:W-:Y:S01]  /*57a0*/  FFMA.FTZ R19, R19, UR12, -R132.reuse ;  /* 0x0000000c13137c23 */ /* 0x100fe20008010884 */
[----:B------:R-:W-:Y:S01]  /*57b0*/  FSEL R0, R0, RZ, P0 ;  /* 0x000000ff00007208 */ /* 0x000fe20000000000 */
[--C-:B------:R-:W-:Y:S01]  /*57c0*/  FFMA.FTZ R22, R22, UR12, -R132.reuse ;  /* 0x0000000c16167c23 */ /* 0x100fe20008010884 */
[--C-:B------:R-:W-:Y:S01]  /*57d0*/  FFMA.FTZ R23, R23, UR12, -R132.reuse ;  /* 0x0000000c17177c23 */ /* 0x100fe20008010884 */
[--C-:B------:R-:W-:Y:S01]  /*57e0*/  FFMA.FTZ R34, R34, UR12, -R132.reuse ;  /* 0x0000000c22227c23 */ /* 0x100fe20008010884 */
[----:B------:R-:W-:Y:S01]  /*57f0*/  FFMA.FTZ R132, R35, UR12, -R132 ;  /* 0x0000000c23847c23 */ /* 0x000fe20008010884 */
[--C-:B------:R-:W-:Y:S03]  /*5800*/  FFMA.FTZ R10, R10, UR12, -R0.reuse ;  /* 0x0000000c0a0a7c23 */ /* 0x100fe60008010800 */
[----:B------:R3:W-:Y:S01]  /*5810*/  MUFU.EX2 R232, R4 ;  /* 0x0000000400e87308 */ /* 0x0007e20000000800 */
[--C-:B------:R-:W-:Y:S01]  /*5820*/  FFMA.FTZ R11, R11, UR12, -R0.reuse ;  /* 0x0000000c0b0b7c23 */ /* 0x100fe20008010800 */
[--C-:B------:R-:W-:Y:S01]  /*5830*/  FFMA.FTZ R14, R14, UR12, -R0.reuse ;  /* 0x0000000c0e0e7c23 */ /* 0x100fe20008010800 */
[--C-:B------:R-:W-:Y:S01]  /*5840*/  FFMA.FTZ R15, R15, UR12, -R0.reuse ;  /* 0x0000000c0f0f7c23 */ /* 0x100fe20008010800 */
[--C-:B------:R-:W-:Y:S01]  /*5850*/  FFMA.FTZ R30, R30, UR12, -R0.reuse ;  /* 0x0000000c1e1e7c23 */ /* 0x100fe20008010800 */
[--C-:B------:R-:W-:Y:S01]  /*5860*/  FFMA.FTZ R26, R26, UR12, -R0.reuse ;  /* 0x0000000c1a1a7c23 */ /* 0x100fe20008010800 */
[--C-:B------:R-:W-:Y:S01]  /*5870*/  FFMA.FTZ R27, R27, UR12, -R0.reuse ;  /* 0x0000000c1b1b7c23 */ /* 0x100fe20008010800 */
[----:B------:R-:W-:Y:S03]  /*5880*/  FFMA.FTZ R0, R31, UR12, -R0 ;  /* 0x0000000c1f007c23 */ /* 0x000fe60008010800 */
[----:B------:R-:W-:Y:S01]  /*5890*/  MUFU.EX2 R240, R18 ;  /* 0x0000001200f07308 */ /* 0x000fe20000000800 */
[----:B-1----:R-:W-:Y:S02]  /*58a0*/  F2FP.F16.F32.PACK_AB R7, R241, R242 ;  /* 0x000000f2f107723e */ /* 0x002fe400000000ff */
[----:B------:R-:W-:Y:S07]  /*58b0*/  PLOP3.LUT P0, PT, PT, PT, UP3, 0x80, 0x0 ;  /* 0x000000000000781c */ /* 0x000fee0003f0f038 */
[----:B------:R-:W1:Y:S01]  /*58c0*/  MUFU.EX2 R239, R19 ;  /* 0x0000001300ef7308 */ /* 0x000e620000000800 */
[----:B---3--:R-:W-:Y:S05]  /*58d0*/  F2FP.F16.F32.PACK_AB R4, R147, R140 ;  /* 0x0000008c9304723e */ /* 0x008fea00000000ff */
[----:B------:R3:W-:Y:S04]  /*58e0*/  STS [R227+0x13400], R4 ;  /* 0x01340004e3007388 */ /* 0x0007e80000000800 */
[----:B------:R-:W-:Y:S01]  /*58f0*/  MUFU.EX2 R146, R8 ;  /* 0x0000000800927308 */ /* 0x000fe20000000800 */
[----:B------:R-:W-:Y:S09]  /*5900*/  STS [R226+0x13000], R7 ;  /* 0x01300007e2007388 */ /* 0x000ff20000000800 */
[----:B------:R-:W2:Y:S01]  /*5910*/  MUFU.EX2 R145, R9 ;  /* 0x0000000900917308 */ /* 0x000ea20000000800 */
[----:B-1----:R-:W-:Y:S05]  /*5920*/  F2FP.F16.F32.PACK_AB R6, R239, R240 ;  /* 0x000000f0ef06723e */ /* 0x002fea00000000ff */
[----:B------:R-:W-:Y:S04]  /*5930*/  STS [R226+0x13400], R6 ;  /* 0x01340006e2007388 */ /* 0x000fe80000000800 */
[----:B------:R-:W-:Y:S10]  /*5940*/  MUFU.EX2 R144, R10 ;  /* 0x0000000a00907308 */ /* 0x000ff40000000800 */
[----:B------:R-:W3:Y:S01]  /*5950*/  MUFU.EX2 R143, R11 ;  /* 0x0000000b008f7308 */ /* 0x000ee20000000800 */
[----:B--2---:R-:W-:Y:S05]  /*5960*/  F2FP.F16.F32.PACK_AB R5, R145, R146 ;  /* 0x000000929105723e */ /* 0x004fea00000000ff */
[----:B------:R1:W-:Y:S04]  /*5970*/  STS [R227+0x14000], R5 ;  /* 0x01400005e3007388 */ /* 0x0003e80000000800 */
[----:B------:R-:W-:Y:S10]  /*5980*/  MUFU.EX2 R148, R12 ;  /* 0x0000000c00947308 */ /* 0x000ff40000000800 */
[----:B------:R-:W2:Y:S01]  /*5990*/  MUFU.EX2 R151, R13 ;  /* 0x0000000d00977308 */ /* 0x000ea20000000800 */
[----:B---3--:R-:W-:Y:S05]  /*59a0*/  F2FP.F16.F32.PACK_AB R4, R143, R144 ;  /* 0x000000908f04723e */ /* 0x008fea00000000ff */
[----:B------:R3:W-:Y:S04]  /*59b0*/  STS [R227+0x14400], R4 ;  /* 0x01440004e3007388 */ /* 0x0007e80000000800 */
[----:B------:R-:W-:Y:S01]  /*59c0*/  MUFU.EX2 R150, R14 ;  /* 0x0000000e00967308 */ /* 0x000fe20000000800 */
[----:B-1----:R-:W-:Y:S09]  /*59d0*/  F2FP.F16.F32.PACK_AB R5, R237, R238 ;  /* 0x000000eeed05723e */ /* 0x002ff200000000ff */
[----:B------:R-:W1:Y:S01]  /*59e0*/  MUFU.EX2 R149, R15 ;  /* 0x0000000f00957308 */ /* 0x000e620000000800 */
[----:B--2---:R-:W-:Y:S05]  /*59f0*/  F2FP.F16.F32.PACK_AB R7, R151, R148 ;  /* 0x000000949707723e */ /* 0x004fea00000000ff */
[----:B------:R-:W-:Y:S04]  /*5a00*/  STS [R226+0x14000], R7 ;  /* 0x01400007e2007388 */ /* 0x000fe80000000800 */
[----:B------:R-:W-:Y:S10]  /*5a10*/  MUFU.EX2 R236, R22 ;  /* 0x0000001600ec7308 */ /* 0x000ff40000000800 */
[----:B------:R-:W3:Y:S01]  /*5a20*/  MUFU.EX2 R234, R23 ;  /* 0x0000001700ea7308 */ /* 0x000ee20000000800 */
[----:B-1----:R-:W-:Y:S05]  /*5a30*/  F2FP.F16.F32.PACK_AB R6, R149, R150 ;  /* 0x000000969506723e */ /* 0x002fea00000000ff */
[----:B------:R-:W-:Y:S04]  /*5a40*/  STS [R226+0x14400], R6 ;  /* 0x01440006e2007388 */ /* 0x000fe80000000800 */
[----:B------:R1:W-:Y:S01]  /*5a50*/  MUFU.EX2 R152, R0 ;  /* 0x0000000000987308 */ /* 0x0003e20000000800 */
[----:B------:R2:W-:Y:S09]  /*5a60*/  STS [R225+0x13000], R5 ;  /* 0x01300005e1007388 */ /* 0x0005f20000000800 */
[----:B------:R-:W-:Y:S01]  /*5a70*/  MUFU.EX2 R245, R34 ;  /* 0x0000002200f57308 */ /* 0x000fe20000000800 */
[----:B---3--:R-:W-:Y:S05]  /*5a80*/  F2FP.F16.F32.PACK_AB R4, R234, R236 ;  /* 0x000000ecea04723e */ /* 0x008fea00000000ff */
[----:B------:R3:W-:Y:S04]  /*5a90*/  STS [R225+0x13400], R4 ;  /* 0x01340004e1007388 */ /* 0x0007e80000000800 */
[----:B------:R-:W2:Y:S01]  /*5aa0*/  MUFU.EX2 R244, R132 ;  /* 0x0000008400f47308 */ /* 0x000ea20000000800 */
[----:B-1----:R-:W-:Y:S05]  /*5ab0*/  F2FP.F16.F32.PACK_AB R0, R246, R247 ;  /* 0x000000f7f600723e */ /* 0x002fea00000000ff */
[----:B------:R1:W-:Y:S04]  /*5ac0*/  STS [R224+0x13000], R0 ;  /* 0x01300000e0007388 */ /* 0x0003e80000000800 */
[----:B------:R-:W-:Y:S10]  /*5ad0*/  MUFU.EX2 R233, R24 ;  /* 0x0000001800e97308 */ /* 0x000ff40000000800 */
[----:B------:R-:W4:Y:S01]  /*5ae0*/  MUFU.EX2 R221, R25 ;  /* 0x0000001900dd7308 */ /* 0x000f220000000800 */
[----:B--2---:R-:W-:Y:S05]  /*5af0*/  F2FP.F16.F32.PACK_AB R5, R244, R245 ;  /* 0x000000f5f405723e */ /* 0x004fea00000000ff */
[----:B------:R-:W-:Y:S04]  /*5b00*/  STS [R224+0x13400], R5 ;  /* 0x01340005e0007388 */ /* 0x000fe80000000800 */
[----:B------:R-:W-:Y:S10]  /*5b10*/  MUFU.EX2 R155, R26 ;  /* 0x0000001a009b7308 */ /* 0x000ff40000000800 */
[----:B------:R-:W2:Y:S01]  /*5b20*/  MUFU.EX2 R154, R27 ;  /* 0x0000001b009a7308 */ /* 0x000ea20000000800 */
[----:B----4-:R-:W-:Y:S05]  /*5b30*/  F2FP.F16.F32.PACK_AB R7, R221, R233 ;  /* 0x000000e9dd07723e */ /* 0x010fea00000000ff */
[----:B------:R-:W-:Y:S04]  /*5b40*/  STS [R225+0x14000], R7 ;  /* 0x01400007e1007388 */ /* 0x000fe80000000800 */
[----:B------:R-:W3:Y:S10]  /*5b50*/  MUFU.EX2 R235, R28 ;  /* 0x0000001c00eb7308 */ /* 0x000ef40000000800 */
[----:B------:R-:W1:Y:S01]  /*5b60*/  MUFU.EX2 R153, R30 ;  /* 0x0000001e00997308 */ /* 0x000e620000000800 */
[----:B--2---:R-:W-:Y:S05]  /*5b70*/  F2FP.F16.F32.PACK_AB R6, R154, R155 ;  /* 0x0000009b9a06723e */ /* 0x004fea00000000ff */
[----:B------:R-:W-:Y:S01]  /*5b80*/  STS [R225+0x14400], R6 ;  /* 0x01440006e1007388 */ /* 0x000fe20000000800 */
[----:B---3--:R-:W-:Y:S05]  /*5b90*/  F2FP.F16.F32.PACK_AB R4, R232, R235 ;  /* 0x000000ebe804723e */ /* 0x008fea00000000ff */
[----:B------:R-:W-:Y:S01]  /*5ba0*/  STS [R224+0x14000], R4 ;  /* 0x01400004e0007388 */ /* 0x000fe20000000800 */
[----:B-1----:R-:W-:Y:S05]  /*5bb0*/  F2FP.F16.F32.PACK_AB R0, R152, R153 ;  /* 0x000000999800723e */ /* 0x002fea00000000ff */
[----:B------:R-:W-:Y:S04]  /*5bc0*/  STS [R224+0x14400], R0 ;  /* 0x01440000e0007388 */ /* 0x000fe80000000800 */
[----:B------:R-:W1:Y:S08]  /*5bd0*/  LDSM.16.M88.4 R32, [R211+UR4+0x6000] ;  /* 0x00600004d320783b */ /* 0x000e700008000200 */
[----:B------:R-:W2:Y:S08]  /*5be0*/  LDSM.16.M88.4 R28, [R211+UR4+0x6800] ;  /* 0x00680004d31c783b */ /* 0x000eb00008000200 */
[----:B------:R-:W3:Y:S08]  /*5bf0*/  LDSM.16.M88.4 R132, [R212] ;  /* 0x00000000d484783b */ /* 0x000ef00000000200 */
[----:B------:R-:W4:Y:S01]  /*5c00*/  LDSM.16.M88.4 R136, [R212+0x800] ;  /* 0x00080000d488783b */ /* 0x000f220000000200 */
[-C--:B-1----:R-:W-:Y:S06]  /*5c10*/  HMMA.16816.F32 R4, R32, R156.reuse, RZ ;  /* 0x0000009c2004723c */ /* 0x082fec00000018ff */
[C---:B--2---:R-:W-:Y:S06]  /*5c20*/  HMMA.16816.F32 R8, R28.reuse, R156, RZ ;  /* 0x0000009c1c08723c */ /* 0x044fec00000018ff */
[-C--:B------:R-:W-:Y:S06]  /*5c30*/  HMMA.16816.F32 R12, R28, R158.reuse, RZ ;  /* 0x0000009e1c0c723c */ /* 0x080fec00000018ff */
[C---:B------:R-:W-:Y:S06]  /*5c40*/  HMMA.16816.F32 R16, R32.reuse, R158, RZ ;  /* 0x0000009e2010723c */ /* 0x040fec00000018ff */
[-C--:B------:R-:W-:Y:S06]  /*5c50*/  HMMA.16816.F32 R20, R32, R160.reuse, RZ ;  /* 0x000000a02014723c */ /* 0x080fec00000018ff */
[C---:B------:R-:W-:Y:S06]  /*5c60*/  HMMA.16816.F32 R24, R28.reuse, R160, RZ ;  /* 0x000000a01c18723c */ /* 0x040fec00000018ff */
[-C--:B------:R-:W-:Y:S06]  /*5c70*/  HMMA.16816.F32 R28, R28, R162.reuse, RZ ;  /* 0x000000a21c1c723c */ /* 0x080fec00000018ff */
[----:B------:R-:W-:Y:S06]  /*5c80*/  HMMA.16816.F32 R32, R32, R162, RZ ;  /* 0x000000a22020723c */ /* 0x000fec00000018ff */
[-C--:B---3--:R-:W-:Y:S06]  /*5c90*/  HMMA.16816.F32 R4, R132, R164.reuse, R4 ;  /* 0x000000a48404723c */ /* 0x088fec0000001804 */
[C---:B----4-:R-:W-:Y:S06]  /*5ca0*/  HMMA.16816.F32 R8, R136.reuse, R164, R8 ;  /* 0x000000a48808723c */ /* 0x050fec0000001808 */
[-C--:B------:R-:W-:Y:S06]  /*5cb0*/  HMMA.16816.F32 R12, R136, R166.reuse, R12 ;  /* 0x000000a6880c723c */ /* 0x080fec000000180c */
[C---:B------:R-:W-:Y:S06]  /*5cc0*/  HMMA.16816.F32 R16, R132.reuse, R166, R16 ;  /* 0x000000a68410723c */ /* 0x040fec0000001810 */
[-C--:B------:R-:W-:Y:S06]  /*5cd0*/  HMMA.16816.F32 R20, R132, R168.reuse, R20 ;  /* 0x000000a88414723c */ /* 0x080fec0000001814 */
[C---:B------:R-:W-:Y:S06]  /*5ce0*/  HMMA.16816.F32 R24, R136.reuse, R168, R24 ;  /* 0x000000a88818723c */ /* 0x040fec0000001818 */
[-C--:B------:R-:W-:Y:S01]  /*5cf0*/  HMMA.16816.F32 R28, R136, R170.reuse, R28 ;  /* 0x000000aa881c723c */ /* 0x080fe2000000181c */
[----:B------:R-:W-:Y:S05]  /*5d00*/  LDSM.16.M88.4 R136, [R211+UR4+0x7800] ;  /* 0x00780004d388783b */ /* 0x000fea0008000200 */
[----:B------:R-:W-:Y:S03]  /*5d10*/  HMMA.16816.F32 R32, R132, R170, R32 ;  /* 0x000000aa8420723c */ /* 0x000fe60000001820 */
[----:B------:R-:W1:Y:S03]  /*5d20*/  LDSM.16.M88.4 R132, [R211+UR4+0x7000] ;  /* 0x00700004d384783b */ /* 0x000e660008000200 */
[-C--:B-1----:R-:W-:Y:S06]  /*5d30*/  HMMA.16816.F32 R4, R132, R172.reuse, R4 ;  /* 0x000000ac8404723c */ /* 0x082fec0000001804 */
[C---:B------:R-:W-:Y:S06]  /*5d40*/  HMMA.16816.F32 R8, R136.reuse, R172, R8 ;  /* 0x000000ac8808723c */ /* 0x040fec0000001808 */
[-C--:B------:R-:W-:Y:S06]  /*5d50*/  HMMA.16816.F32 R12, R136, R174.reuse, R12 ;  /* 0x000000ae880c723c */ /* 0x080fec000000180c */
[C---:B------:R-:W-:Y:S06]  /*5d60*/  HMMA.16816.F32 R16, R132.reuse, R174, R16 ;  /* 0x000000ae8410723c */ /* 0x040fec0000001810 */
[-C--:B------:R-:W-:Y:S06]  /*5d70*/  HMMA.16816.F32 R20, R132, R176.reuse, R20 ;  /* 0x000000b08414723c */ /* 0x080fec0000001814 */
[C---:B------:R-:W-:Y:S06]  /*5d80*/  HMMA.16816.F32 R24, R136.reuse, R176, R24 ;  /* 0x000000b08818723c */ /* 0x040fec0000001818 */
[-C--:B------:R-:W-:Y:S01]  /*5d90*/  HMMA.16816.F32 R28, R136, R178.reuse, R28 ;  /* 0x000000b2881c723c */ /* 0x080fe2000000181c */
[----:B------:R-:W-:Y:S05]  /*5da0*/  LDSM.16.M88.4 R136, [R212+0x1800] ;  /* 0x00180000d488783b */ /* 0x000fea0000000200 */
[----:B------:R-:W-:Y:S03]  /*5db0*/  HMMA.16816.F32 R32, R132, R178, R32 ;  /* 0x000000b28420723c */ /* 0x000fe60000001820 */
[----:B------:R-:W1:Y:S03]  /*5dc0*/  LDSM.16.M88.4 R132, [R212+0x1000] ;  /* 0x00100000d484783b */ /* 0x000e660000000200 */
[-C--:B-1----:R-:W-:Y:S06]  /*5dd0*/  HMMA.16816.F32 R4, R132, R180.reuse, R4 ;  /* 0x000000b48404723c */ /* 0x082fec0000001804 */
[C---:B------:R-:W-:Y:S06]  /*5de0*/  HMMA.16816.F32 R8, R136.reuse, R180, R8 ;  /* 0x000000b48808723c */ /* 0x040fec0000001808 */
        /* <DEDUP_REMOVED lines=22> */
[C---:B-----5:R-:W-:Y:S01]  /*5f50*/  FADD.FTZ R4, -R207.reuse, R4 ;  /* 0x00000004cf047221 */ /* 0x060fe20000010100 */
[----:B------:R-:W-:Y:S01]  /*5f60*/  FADD.FTZ R5, -R207, R5 ;  /* 0x00000005cf057221 */ /* 0x000fe20000010100 */
[-C--:B------:R-:W-:Y:S03]  /*5f70*/  HMMA.16816.F32 R20, R132, R200.reuse, R20 ;  /* 0x000000c88414723c */ /* 0x080fe60000001814 */
[----:B------:R-:W-:Y:S01]  /*5f80*/  FMUL.FTZ R4, R142, R4 ;  /* 0x000000048e047220 */ /* 0x000fe20000410000 */
[----:B------:R-:W-:Y:S01]  /*5f90*/  FMUL.FTZ R5, R141, R5 ;  /* 0x000000058d057220 */ /* 0x000fe20000410000 */
[----:B------:R-:W-:Y:S01]  /*5fa0*/  FADD.FTZ R11, -R204, R11 ;  /* 0x0000000bcc0b7221 */ /* 0x000fe20000010100 */
[C---:B------:R-:W-:Y:S05]  /*5fb0*/  HMMA.16816.F32 R24, R136.reuse, R200, R24 ;  /* 0x000000c88818723c */ /* 0x040fea0000001818 */
[----:B------:R-:W-:Y:S01]  /*5fc0*/  FADD.FTZ R13, -R205, R13 ;  /* 0x0000000dcd0d7221 */ /* 0x000fe20000010100 */
[----:B------:R-:W-:Y:S01]  /*5fd0*/  FMUL.FTZ R11, R143, R11 ;  /* 0x0000000b8f0b7220 */ /* 0x000fe20000410000 */
[----:B------:R-:W-:Y:S01]  /*5fe0*/  F2FP.F16.F32.PACK_AB R143, R5, R4 ;  /* 0x00000004058f723e */ /* 0x000fe200000000ff */
[-C--:B------:R-:W-:Y:S03]  /*5ff0*/  HMMA.16816.F32 R28, R136, R202.reuse, R28 ;  /* 0x000000ca881c723c */ /* 0x080fe6000000181c */
[C---:B------:R-:W-:Y:S01]  /*6000*/  FADD.FTZ R16, -R207.reuse, R16 ;  /* 0x00000010cf107221 */ /* 0x040fe20000010100 */
[----:B------:R-:W-:Y:S01]  /*6010*/  FADD.FTZ R17, -R207, R17 ;  /* 0x00000011cf117221 */ /* 0x000fe20000010100 */
[----:B------:R-:W-:Y:S01]  /*6020*/  FMUL.FTZ R4, R151, R13 ;  /* 0x0000000d97047220 */ /* 0x000fe20000410000 */
[----:B------:R-:W-:Y:S05]  /*6030*/  HMMA.16816.F32 R32, R132, R202, R32 ;  /* 0x000000ca8420723c */ /* 0x000fea0000001820 */
[----:B------:R-:W-:Y:S01]  /*6040*/  FMUL.FTZ R16, R242, R16 ;  /* 0x00000010f2107220 */ /* 0x000fe20000410000 */
[----:B------:R-:W-:Y:S01]  /*6050*/  FMUL.FTZ R13, R241, R17 ;  /* 0x00000011f10d7220 */ /* 0x000fe20000410000 */
[----:B------:R1:W5:Y:S01]  /*6060*/  LDL R242, [R1+0x8] ;  /* 0x0000080001f27983 */ /* 0x0003620000100800 */
[----:B------:R-:W-:Y:S03]  /*6070*/  FADD.FTZ R14, -R204, R14 ;  /* 0x0000000ecc0e7221 */ /* 0x000fe60000010100 */
[----:B------:R1:W5:Y:S01]  /*6080*/  LDL R241, [R1+0x4] ;  /* 0x0000040001f17983 */ /* 0x0003620000100800 */
[C---:B------:R-:W-:Y:S01]  /*6090*/  FADD.FTZ R6, -R206.reuse, R6 ;  /* 0x00000006ce067221 */ /* 0x040fe20000010100 */
[----:B------:R-:W-:Y:S01]  /*60a0*/  FADD.FTZ R7, -R206, R7 ;  /* 0x00000007ce077221 */ /* 0x000fe20000010100 */
[C---:B------:R-:W-:Y:S01]  /*60b0*/  FADD.FTZ R8, -R205.reuse, R8 ;  /* 0x00000008cd087221 */ /* 0x040fe20000010100 */
[C---:B------:R-:W-:Y:S01]  /*60c0*/  FADD.FTZ R9, -R205.reuse, R9 ;  /* 0x00000009cd097221 */ /* 0x040fe20000010100 */
[C---:B------:R-:W-:Y:S01]  /*60d0*/  FADD.FTZ R10, -R204.reuse, R10 ;  /* 0x0000000acc0a7221 */ /* 0x040fe20000010100 */
[----:B------:R-:W-:Y:S01]  /*60e0*/  FADD.FTZ R12, -R205, R12 ;  /* 0x0000000ccd0c7221 */ /* 0x000fe20000010100 */
[----:B------:R-:W-:Y:S01]  /*60f0*/  FADD.FTZ R15, -R204, R15 ;  /* 0x0000000fcc0f7221 */ /* 0x000fe20000010100 */
[----:B------:R-:W-:Y:S01]  /*6100*/  FMUL.FTZ R0, R150, R14 ;  /* 0x0000000e96007220 */ /* 0x000fe20000410000 */
[----:B------:R-:W-:Y:S01]  /*6110*/  FMUL.FTZ R6, R140, R6 ;  /* 0x000000068c067220 */ /* 0x000fe20000410000 */
[----:B------:R-:W-:Y:S01]  /*6120*/  FMUL.FTZ R7, R147, R7 ;  /* 0x0000000793077220 */ /* 0x000fe20000410000 */
[----:B------:R-:W-:Y:S01]  /*6130*/  FMUL.FTZ R8, R146, R8 ;  /* 0x0000000892087220 */ /* 0x000fe20000410000 */
[----:B------:R-:W-:Y:S01]  /*6140*/  FMUL.FTZ R9, R145, R9 ;  /* 0x0000000991097220 */ /* 0x000fe20000410000 */
[----:B------:R-:W-:Y:S01]  /*6150*/  FMUL.FTZ R10, R144, R10 ;  /* 0x0000000a900a7220 */ /* 0x000fe20000410000 */
[----:B------:R-:W-:Y:S01]  /*6160*/  FMUL.FTZ R5, R148, R12 ;  /* 0x0000000c94057220 */ /* 0x000fe20000410000 */
[----:B------:R-:W-:Y:S01]  /*6170*/  FMUL.FTZ R14, R149, R15 ;  /* 0x0000000f950e7220 */ /* 0x000fe20000410000 */
[C---:B------:R-:W-:Y:S01]  /*6180*/  FADD.FTZ R18, -R206.reuse, R18 ;  /* 0x00000012ce127221 */ /* 0x040fe20000010100 */
[C---:B------:R-:W-:Y:S01]  /*6190*/  FADD.FTZ R19, -R206.reuse, R19 ;  /* 0x00000013ce137221 */ /* 0x040fe20000010100 */
[C---:B------:R-:W-:Y:S01]  /*61a0*/  FADD.FTZ R20, -R207.reuse, R20 ;  /* 0x00000014cf147221 */ /* 0x040fe20000010100 */
[----:B------:R-:W-:Y:S01]  /*61b0*/  FADD.FTZ R21, -R207, R21 ;  /* 0x00000015cf157221 */ /* 0x000fe20000010100 */
[C---:B------:R-:W-:Y:S01]  /*61c0*/  FADD.FTZ R22, -R206.reuse, R22 ;  /* 0x00000016ce167221 */ /* 0x040fe20000010100 */
        /* <DEDUP_REMOVED lines=8> */
[----:B------:R-:W-:Y:S01]  /*6250*/  F2FP.F16.F32.PACK_AB R140, R11, R10 ;  /* 0x0000000a0b8c723e */ /* 0x000fe200000000ff */
[----:B------:R-:W-:Y:S01]  /*6260*/  FADD.FTZ R29, -R205, R29 ;  /* 0x0000001dcd1d7221 */ /* 0x000fe20000010100 */
[----:B------:R-:W-:Y:S01]  /*6270*/  FADD.FTZ R30, -R204, R30 ;  /* 0x0000001ecc1e7221 */ /* 0x000fe20000010100 */
[----:B------:R-:W-:Y:S01]  /*6280*/  F2FP.F16.F32.PACK_AB R15, R4, R5 ;  /* 0x00000005040f723e */ /* 0x000fe200000000ff */
[----:B------:R-:W-:Y:S01]  /*6290*/  FADD.FTZ R31, -R204, R31 ;  /* 0x0000001fcc1f7221 */ /* 0x000fe20000010100 */
[C---:B------:R-:W-:Y:S01]  /*62a0*/  FADD.FTZ R32, -R207.reuse, R32 ;  /* 0x00000020cf207221 */ /* 0x040fe20000010100 */
[----:B------:R-:W-:Y:S01]  /*62b0*/  F2FP.F16.F32.PACK_AB R14, R14, R0 ;  /* 0x000000000e0e723e */ /* 0x000fe200000000ff */
[----:B------:R-:W-:Y:S01]  /*62c0*/  FADD.FTZ R33, -R207, R33 ;  /* 0x00000021cf217221 */ /* 0x000fe20000010100 */
[C---:B------:R-:W-:Y:S01]  /*62d0*/  FADD.FTZ R34, -R206.reuse, R34 ;  /* 0x00000022ce227221 */ /* 0x040fe20000010100 */
[----:B------:R-:W-:Y:S01]  /*62e0*/  F2FP.F16.F32.PACK_AB R13, R13, R16 ;  /* 0x000000100d0d723e */ /* 0x000fe200000000ff */
        /* <DEDUP_REMOVED lines=11> */
[----:B------:R-:W-:Y:S01]  /*63a0*/  F2FP.F16.F32.PACK_AB R10, R10, R22 ;  /* 0x000000160a0a723e */ /* 0x000fe200000000ff */
[----:B------:R-:W-:Y:S01]  /*63b0*/  FMUL.FTZ R26, R155, R26 ;  /* 0x0000001a9b1a7220 */ /* 0x000fe20000410000 */
[----:B------:R-:W-:Y:S01]  /*63c0*/  FMUL.FTZ R5, R154, R27 ;  /* 0x0000001b9a057220 */ /* 0x000fe20000410000 */
[----:B------:R-:W-:Y:S01]  /*63d0*/  FMUL.FTZ R28, R235, R28 ;  /* 0x0000001ceb1c7220 */ /* 0x000fe20000410000 */
[----:B------:R-:W-:Y:S01]  /*63e0*/  F2FP.F16.F32.PACK_AB R6, R6, R24 ;  /* 0x000000180606723e */ /* 0x000fe200000000ff */
        /* <DEDUP_REMOVED lines=9> */
[----:B------:R-:W-:Y:S02]  /*6480*/  FMUL.FTZ R0, R244, R35 ;  /* 0x00000023f4007220 */ /* 0x000fe40000410000 */
[----:B------:R-:W-:Y:S03]  /*6490*/  F2FP.F16.F32.PACK_AB R4, R4, R32 ;  /* 0x000000200404723e */ /* 0x000fe600000000ff */
[----:B------:R-:W-:Y:S01]  /*64a0*/  F2FP.F16.F32.PACK_AB R0, R0, R34 ;  /* 0x000000220000723e */ /* 0x000fe200000000ff */
[----:B-1----:R-:W-:Y:S06]  /*64b0*/  @!P0 BRA `(.L_x_104) ;  /* 0x0000000000c48947 */ /* 0x002fec0003800000 */
[----:B------:R-:W1:Y:S01]  /*64c0*/  LDC R7, c[0x0][0x240] ;  /* 0x00009000ff077b82 */ /* 0x000e620000000800 */
[----:B------:R-:W-:Y:S01]  /*64d0*/  ULOP3.LUT UR7, UR6, 0x1, URZ, 0xc0, !UPT ;  /* 0x0000000106077892 */ /* 0x000fe2000f8ec03f */
[----:B------:R-:W-:Y:S01]  /*64e0*/  ISETP.GE.AND P3, PT, R248, UR42, PT ;  /* 0x0000002af8007c0c */ /* 0x000fe2000bf66270 */
[----:B------:R-:W-:Y:S01]  /*64f0*/  UMOV UR9, 0xffffd000 ;  /* 0xffffd00000097882 */ /* 0x000fe20000000000 */
        /* <DEDUP_REMOVED lines=45> */
.L_x_104:
[----:B------:R-:W-:Y:S04]  /*67d0*/  STS [R227+0xf000], R143 ;  /* 0x00f0008fe3007388 */ /* 0x000fe80000000800 */
        /* <DEDUP_REMOVED lines=12> */
[----:B------:R-:W-:Y:S04]  /*68a0*/  STS [R225+0x10400], R5 ;  /* 0x01040005e1007388 */ /* 0x000fe80000000800 */
[----:B------:R-:W-:Y:S04]  /*68b0*/  STS [R224+0x10000], R9 ;  /* 0x01000009e0007388 */ /* 0x000fe80000000800 */
[----:B------:R-:W-:Y:S01]  /*68c0*/  STS [R224+0x10400], R8 ;  /* 0x01040008e0007388 */ /* 0x000fe20000000800 */
[----:B------:R-:W-:Y:S01]  /*68d0*/  BAR.SYNC.DEFER_BLOCKING 0x0 ;  /* 0x0000000000007b1d */ /* 0x000fe20000010000 */
[----:B-1----:R-:W-:Y:S05]  /*68e0*/  LEA R0, R217, UR4, 0x1 ;  /* 0x00000004d9007c11 */ /* 0x002fea000f8e08ff */
[----:B------:R-:W-:Y:S04]  /*68f0*/  LDSM.16.MT88.4 R4, [R2+0x13000] ;  /* 0x013000000204783b */ /* 0x000fe80000004200 */
[----:B------:R-:W1:Y:S04]  /*6900*/  LDSM.16.MT88.4 R8, [R0+0x6000] ;  /* 0x006000000008783b */ /* 0x000e680000004200 */
[----:B------:R-:W3:Y:S04]  /*6910*/  LDSM.16.MT88.4 R12, [R2+0x15000] ;  /* 0x01500000020c783b */ /* 0x000ee80000004200 */
[----:B--2---:R-:W2:Y:S04]  /*6920*/  LDSM.16.MT88.4 R16, [R0+0x7000] ;  /* 0x007000000010783b */ /* 0x004ea80000004200 */
[----:B------:R-:W4:Y:S04]  /*6930*/  LDSM.16.MT88.4 R20, [R0+0x8000] ;  /* 0x008000000014783b */ /* 0x000f280000004200 */
[----:B------:R-:W-:Y:S04]  /*6940*/  LDSM.16.MT88.4 R24, [R2+0x13800] ;  /* 0x013800000218783b */ /* 0x000fe80000004200 */
[----:B------:R-:W4:Y:S04]  /*6950*/  LDSM.16.MT88.4 R28, [R0+0x6400] ;  /* 0x00640000001c783b */ /* 0x000f280000004200 */
[----:B------:R-:W4:Y:S04]  /*6960*/  LDSM.16.MT88.4 R32, [R2+0x15800] ;  /* 0x015800000220783b */ /* 0x000f280000004200 */
[----:B------:R-:W4:Y:S04]  /*6970*/  LDSM.16.MT88.4 R132, [R0+0x7400] ;  /* 0x007400000084783b */ /* 0x000f280000004200 */
[----:B------:R-:W4:Y:S04]  /*6980*/  LDSM.16.MT88.4 R136, [R0+0x8400] ;  /* 0x008400000088783b */ /* 0x000f280000004200 */
[----:B------:R2:W5:Y:S01]  /*6990*/  LDL R232, [R1+0x14] ;  /* 0x0000140001e87983 */ /* 0x0005620000100800 */
[-C--:B-1----:R-:W-:Y:S06]  /*69a0*/  HMMA.16816.F32 R36, R4, R8.reuse, R36 ;  /* 0x000000080424723c */ /* 0x082fec0000001824 */
[C---:B---3--:R-:W-:Y:S06]  /*69b0*/  HMMA.16816.F32 R40, R12.reuse, R8, R40 ;  /* 0x000000080c28723c */ /* 0x048fec0000001828 */
        /* <DEDUP_REMOVED lines=8> */
[-C--:B----4-:R-:W-:Y:S06]  /*6a40*/  HMMA.16816.F32 R68, R4, R20.reuse, R68 ;  /* 0x000000140444723c */ /* 0x090fec0000001844 */
        /* <DEDUP_REMOVED lines=53> */
[----:B-----5:R-:W-:Y:S02]  /*6da0*/  ISETP.GE.AND P2, PT, R241, UR42, PT ;  /* 0x0000002af1007c0c */ /* 0x020fe4000bf46270 */
[----:B------:R-:W-:Y:S02]  /*6db0*/  LEA R4, R232, UR4, 0x1 ;  /* 0x00000004e8047c11 */ /* 0x000fe4000f8e08ff */
        /* <DEDUP_REMOVED lines=29> */
.L_x_105:
[----:B------:R-:W3:Y:S01]  /*6f90*/  LDL R235, [R1+0x24] ;  /* 0x0000240001eb7983 */ /* 0x000ee20000100800 */
[----:B------:R-:W-:Y:S02]  /*6fa0*/  ULOP3.LUT UR7, UR6, 0x1, URZ, 0xc0, !UPT ;  /* 0x0000000106077892 */ /* 0x000fe4000f8ec03f */
[----:B------:R-:W-:Y:S01]  /*6fb0*/  UISETP.GT.AND UP2, UPT, UR6, UR21, UPT ;  /* 0x000000150600728c */ /* 0x000fe2000bf44270 */
[----:B------:R-:W4:Y:S01]  /*6fc0*/  LDL R234, [R1+0x28] ;  /* 0x0000280001ea7983 */ /* 0x000f220000100800 */
[----:B------:R-:W-:Y:S02]  /*6fd0*/  UISETP.NE.U32.AND UP0, UPT, UR7, 0x1, UPT ;  /* 0x000000010700788c */ /* 0x000fe4000bf05070 */
[----:B------:R-:W-:Y:S01]  /*6fe0*/  UIADD3 UR6, UR6, -0x1, URZ ;  /* 0xffffffff06067890 */ /* 0x000fe2000fffe03f */
[----:B------:R-:W-:Y:S04]  /*6ff0*/  LDSM.16.M88.4 R24, [R213] ;  /* 0x00000000d518783b */ /* 0x000fe80000000200 */
[----:B--2---:R-:W1:Y:S04]  /*7000*/  LDSM.16.MT88.4 R8, [R0+0x9000] ;  /* 0x009000000008783b */ /* 0x004e680000004200 */
[----:B------:R-:W2:Y:S04]  /*7010*/  LDL R233, [R1] ;  /* 0x0000000001e97983 */ /* 0x000ea80000100800 */
[----:B------:R-:W1:Y:S04]  /*7020*/  LDSM.16.MT88.4 R16, [R0+0xb000] ;  /* 0x00b000000010783b */ /* 0x000e680000004200 */
[----:B------:R-:W1:Y:S04]  /*7030*/  LDSM.16.MT88.4 R28, [R0+0xd000] ;  /* 0x00d00000001c783b */ /* 0x000e680000004200 */
[----:B------:R-:W-:Y:S04]  /*7040*/  LDSM.16.M88.4 R32, [R214] ;  /* 0x00000000d620783b */ /* 0x000fe80000000200 */
[----:B------:R-:W1:Y:S04]  /*7050*/  LDSM.16.MT88.4 R132, [R0+0x9400] ;  /* 0x009400000084783b */ /* 0x000e680000004200 */
[----:B------:R-:W1:Y:S04]  /*7060*/  LDSM.16.MT88.4 R136, [R0+0xb400] ;  /* 0x00b400000088783b */ /* 0x000e680000004200 */
[----:B------:R-:W1:Y:S04]  /*7070*/  LDSM.16.MT88.4 R140, [R0+0xd400] ;  /* 0x00d40000008c783b */ /* 0x000e680000004200 */
[----:B------:R-:W-:Y:S04]  /*7080*/  LDSM.16.M88.4 R144, [R216] ;  /* 0x00000000d890783b */ /* 0x000fe80000000200 */
[----:B------:R-:W1:Y:S02]  /*7090*/  LDSM.16.MT88.4 R148, [R0+0x9800] ;  /* 0x009800000094783b */ /* 0x000e640000004200 */
[C---:B-1----:R-:W-:Y:S02]  /*70a0*/  HMMA.16816.F32 R4, R24.reuse, R8, RZ ;  /* 0x000000081804723c */ /* 0x042fe400000018ff */
[----:B------:R-:W1:Y:S04]  /*70b0*/  LDSM.16.MT88.4 R152, [R0+0xb800] ;  /* 0x00b800000098783b */ /* 0x000e680000004200 */
[----:B------:R-:W-:Y:S01]  /*70c0*/  LDSM.16.MT88.4 R204, [R0+0xbc00] ;  /* 0x00bc000000cc783b */ /* 0x000fe20000004200 */
[C---:B------:R-:W-:Y:S03]  /*70d0*/  HMMA.16816.F32 R8, R24.reuse, R10, RZ ;  /* 0x0000000a1808723c */ /* 0x040fe600000018ff */
[----:B------:R-:W2:Y:S03]  /*70e0*/  LDL R221, [R1+0xc] ;  /* 0x00000c0001dd7983 */ /* 0x000ea60000100800 */
[C---:B------:R-:W-:Y:S06]  /*70f0*/  HMMA.16816.F32 R12, R24.reuse, R16, RZ ;  /* 0x00000010180c723c */ /* 0x040fec00000018ff */
        /* <DEDUP_REMOVED lines=16> */
[----:B------:R-:W1:Y:S05]  /*7200*/  LDSM.16.MT88.4 R148, [R0+0xa000] ;  /* 0x00a000000094783b */ /* 0x000e6a0000004200 */
[C---:B-1----:R-:W-:Y:S06]  /*7210*/  HMMA.16816.F32 R12, R144.reuse, R152, R12 ;  /* 0x00000098900c723c */ /* 0x042fec000000180c */
        /* <DEDUP_REMOVED lines=19> */
[C---:B-1----:R-:W-:Y:S06]  /*7350*/  HMMA.16816.F32 R12, R140.reuse, R152, R12 ;  /* 0x000000988c0c723c */ /* 0x042fec000000180c */
        /* <DEDUP_REMOVED lines=8> */
[----:B------:R-:W4:Y:S05]  /*73e0*/  LDSM.16.MT88.4 R144, [R0+0xac00] ;  /* 0x00ac00000090783b */ /* 0x000f2a0000004200 */
[C---:B------:R-:W-:Y:S06]  /*73f0*/  HMMA.16816.F32 R12, R136.reuse, R204, R12 ;  /* 0x000000cc880c723c */ /* 0x040fec000000180c */
[C---:B------:R-:W-:Y:S01]  /*7400*/  HMMA.16816.F32 R16, R136.reuse, R206, R16 ;  /* 0x000000ce8810723c */ /* 0x040fe20000001810 */
[----:B------:R-:W4:Y:S05]  /*7410*/  LDSM.16.MT88.4 R204, [R0+0xcc00] ;  /* 0x00cc000000cc783b */ /* 0x000f2a0000004200 */
[C---:B------:R-:W-:Y:S06]  /*7420*/  HMMA.16816.F32 R20, R136.reuse, R32, R20 ;  /* 0x000000208814723c */ /* 0x040fec0000001814 */
[----:B------:R-:W-:Y:S01]  /*7430*/  HMMA.16816.F32 R24, R136, R34, R24 ;  /* 0x000000228818723c */ /* 0x000fe20000001818 */
[----:B------:R1:W2:Y:S04]  /*7440*/  LDSM.16.MT88.4 R32, [R0+0xec00] ;  /* 0x00ec00000020783b */ /* 0x0002a80000004200 */
[----:B------:R-:W-:Y:S01]  /*7450*/  LDSM.16.MT88.4 R136, [R3+0x2400] ;  /* 0x002400000388783b */ /* 0x000fe20000004200 */
[C---:B---3--:R-:W-:Y:S06]  /*7460*/  HMMA.16816.F32 R4, R132.reuse, R148, R4 ;  /* 0x000000948404723c */ /* 0x048fec0000001804 */
[C---:B------:R-:W-:Y:S06]  /*7470*/  HMMA.16816.F32 R8, R132.reuse, R150, R8 ;  /* 0x000000968408723c */ /* 0x040fec0000001808 */
[C---:B-1----:R-:W-:Y:S06]  /*7480*/  HMMA.16816.F32 R12, R132.reuse, R152, R12 ;  /* 0x00000098840c723c */ /* 0x042fec000000180c */
[C---:B------:R-:W-:Y:S01]  /*7490*/  HMMA.16816.F32 R16, R132.reuse, R154, R16 ;  /* 0x0000009a8410723c */ /* 0x040fe20000001810 */
[----:B------:R-:W-:Y:S05]  /*74a0*/  IMAD.U32 R0, RZ, RZ, UR19 ;  /* 0x00000013ff007e24 */ /* 0x000fea000f8e00ff */
[C---:B------:R-:W-:Y:S06]  /*74b0*/  HMMA.16816.F32 R20, R132.reuse, R28, R20 ;  /* 0x0000001c8414723c */ /* 0x040fec0000001814 */
[----:B------:R-:W-:Y:S06]  /*74c0*/  HMMA.16816.F32 R24, R132, R30, R24 ;  /* 0x0000001e8418723c */ /* 0x000fec0000001818 */
[C---:B----4-:R-:W-:Y:S01]  /*74d0*/  HMMA.16816.F32 R4, R140.reuse, R144, R4 ;  /* 0x000000908c04723c */ /* 0x050fe20000001804 */
[----:B------:R-:W-:Y:S04]  /*74e0*/  IMAD.U32 R132, RZ, RZ, UR19 ;  /* 0x00000013ff847e24 */ /* 0x000fe8000f8e00ff */
[----:B------:R-:W-:Y:S01]  /*74f0*/  @P0 IADD3 R30, P2, R235, UR16, RZ ;  /* 0x00000010eb1e0c10 */ /* 0x000fe2000ff5e0ff */
[C---:B------:R-:W-:Y:S01]  /*7500*/  HMMA.16816.F32 R8, R140.reuse, R146, R8 ;  /* 0x000000928c08723c */ /* 0x040fe20000001808 */
[----:B------:R-:W-:Y:S01]  /*7510*/  LDSM.16.MT88.4 R144, [R3+0x1c00] ;  /* 0x001c00000390783b */ /* 0x000fe20000004200 */
[----:B------:R-:W-:Y:S03]  /*7520*/  @UP3 UIADD3 UR16, UP1, UR16, -0x100, URZ ;  /* 0xffffff0010103890 */ /* 0x000fe6000ff3e03f */
[----:B------:R-:W-:Y:S01]  /*7530*/  @P0 IADD3.X R31, R234, UR15, RZ, P2, !PT ;  /* 0x0000000fea1f0c10 */ /* 0x000fe200097fe4ff */
[C---:B------:R-:W-:Y:S01]  /*7540*/  HMMA.16816.F32 R12, R140.reuse, R204, R12 ;  /* 0x000000cc8c0c723c */ /* 0x040fe2000000180c */
[----:B------:R-:W-:Y:S03]  /*7550*/  @UP3 UIADD3.X UR15, UR15, -0x1, URZ, UP1, !UPT ;  /* 0xffffffff0f0f3890 */ /* 0x000fe60008ffe43f */
[----:B--2---:R-:W2:Y:S02]  /*7560*/  @P0 LDG.E R233, desc[UR10][R30.64+0x20] ;  /* 0x0000200a1ee90981 */ /* 0x004ea4000c1e1900 */
[C---:B------:R-:W-:Y:S02]  /*7570*/  HMMA.16816.F32 R16, R140.reuse, R206, R16 ;  /* 0x000000ce8c10723c */ /* 0x040fe40000001810 */
[----:B------:R-:W5:Y:S04]  /*7580*/  @P0 LDG.E R252, desc[UR10][R30.64] ;  /* 0x0000000a1efc0981 */ /* 0x000f68000c1e1900 */
        /* <DEDUP_REMOVED lines=22> */
[----:B---3--:R-:W-:Y:S05]  /*76f0*/  IMAD.U32 R5, RZ, RZ, UR37 ;  /* 0x00000025ff057e24 */ /* 0x008fea000f8e00ff */
[-C--:B------:R-:W-:Y:S01]  /*7700*/  LEA.HI.X.SX32 R31, R5, R29.reuse, 0x2, P1 ;  /* 0x0000001d051f7211 */ /* 0x080fe200008f16ff */
[----:B--2---:R-:W-:Y:S01]  /*7710*/  @P0 STL [R1], R233 ;  /* 0x000000e901000387 */ /* 0x004fe20000100800 */
        /* <DEDUP_REMOVED lines=86> */
[----:B------:R-:W-:Y:S01]  /*7c80*/  PLOP3.LUT P0, PT, PT, PT, UP2, 0x80, 0x0 ;  /* 0x000000000000781c */ /* 0x000fe20003f0f028 */
[----:B------:R-:W-:Y:S02]  /*7c90*/  @UP3 UIADD3 UR18, UP0, UR18, -0x100, URZ ;  /* 0xffffff0012123890 */ /* 0x000fe4000ff1e03f */
[----:B------:R-:W-:Y:S02]  /*7ca0*/  REDG.E.ADD.F32.FTZ.RN.STRONG.GPU desc[UR10][R4.64], R27 ;  /* 0x0000001b040079a6 */ /* 0x000fe4000c10f38a */
        /* <DEDUP_REMOVED lines=177> */
[----:B--2---:R-:W-:Y:S04]  /*87c0*/  STS [R149], R25 ;  /* 0x0000001995007388 */ /* 0x004fe80000000800 */
[----:B------:R-:W-:Y:S04]  /*87d0*/  STS [R149+0x200], R24 ;  /* 0x0002001895007388 */ /* 0x000fe80000000800 */
[----:B---3--:R-:W-:Y:S04]  /*87e0*/  STS [R148], R21 ;  /* 0x0000001594007388 */ /* 0x008fe80000000800 */
        /* <DEDUP_REMOVED lines=44> */
[----:B-1----:R-:W1:Y:S03]  /*8ab0*/  S2R R8, SR_TID.X ;  /* 0x0000000000087919 */ /* 0x002e660000002100 */
        /* <DEDUP_REMOVED lines=15> */
.L_x_107:
[----:B------:R-:W-:Y:S01]  /*8bb0*/  @UP0 UIADD3 UR14, UR43, UR46, URZ ;  /* 0x0000002e2b0e0290 */ /* 0x000fe2000fffe03f */
[----:B--2--5:R-:W-:Y:S01]  /*8bc0*/  LEA R0, R232, UR4, 0x1 ;  /* 0x00000004e8007c11 */ /* 0x024fe2000f8e08ff */
[----:B------:R-:W-:Y:S02]  /*8bd0*/  @UP0 ULDC.64 UR8, c[0x0][0x458] ;  /* 0x0001160000080ab9 */ /* 0x000fe40000000a00 */
        /* <DEDUP_REMOVED lines=18> */
.L_x_108:
[----:B------:R-:W-:Y:S01]  /*8d00*/  BAR.SYNC.DEFER_BLOCKING 0x0 ;  /* 0x0000000000007b1d */ /* 0x000fe20000010000 */
[----:B------:R-:W-:Y:S01]  /*8d10*/  USHF.R.S32.HI UR12, URZ, 0x1f, UR45 ;  /* 0x0000001f3f0c7899 */ /* 0x000fe2000801142d */
[----:B-1----:R-:W-:Y:S01]  /*8d20*/  SHF.R.S32.HI R4, RZ, 0x1f, R8 ;  /* 0x0000001fff047819 */ /* 0x002fe20000011408 */
[----:B------:R-:W-:Y:S01]  /*8d30*/  IMAD.U32 R3, RZ, RZ, UR6 ;  /* 0x00000006ff037e24 */ /* 0x000fe2000f8e00ff */
[--C-:B------:R-:W-:Y:S01]  /*8d40*/  SHF.R.S32.HI R7, RZ, 0x1f, R248.reuse ;  /* 0x0000001fff077819 */ /* 0x100fe200000114f8 */
[----:B------:R-:W-:Y:S01]  /*8d50*/  UIMAD UR14, UR12, UR6, URZ ;  /* 0x000000060c0e72a4 */ /* 0x000fe2000f8e023f */
[----:B------:R-:W-:Y:S01]  /*8d60*/  IMAD.MOV.U32 R6, RZ, RZ, R248 ;  /* 0x000000ffff067224 */ /* 0x000fe200078e00f8 */
[----:B------:R-:W-:Y:S01]  /*8d70*/  LEA.HI R8, R4, R8, RZ, 0x2 ;  /* 0x0000000804087211 */ /* 0x000fe200078f10ff */
[----:B------:R-:W-:Y:S01]  /*8d80*/  UIMAD UR5, UR44, -0x80, UR5 ;  /* 0xffffff802c0578a4 */ /* 0x000fe2000f8e0205 */
[----:B------:R-:W-:Y:S01]  /*8d90*/  BSSY B0, `(.L_x_109) ;  /* 0x000002c000007945 */ /* 0x000fe20003800000 */
[----:B------:R-:W-:Y:S01]  /*8da0*/  UIMAD UR14, UR45, UR7, UR14 ;  /* 0x000000072d0e72a4 */ /* 0x000fe2000f8e020e */
[----:B------:R-:W-:Y:S01]  /*8db0*/  IMAD.WIDE.U32 R4, R3, UR45, R6 ;  /* 0x0000002d03047c25 */ /* 0x000fe2000f8e0006 */
[----:B------:R-:W-:Y:S01]  /*8dc0*/  SHF.R.S32.HI R3, RZ, 0x2, R8 ;  /* 0x00000002ff037819 */ /* 0x000fe20000011408 */
[----:B------:R-:W-:-:S03]  /*8dd0*/  USHF.R.S32.HI UR16, URZ, 0x1f, UR58 ;  /* 0x0000001f3f107899 */ /* 0x000fc6000801143a */
[----:B------:R-:W-:Y:S01]  /*8de0*/  IMAD.U32 R8, RZ, RZ, UR14 ;  /* 0x0000000eff087e24 */ /* 0x000fe2000f8e00ff */
[----:B------:R-:W-:Y:S01]  /*8df0*/  IADD3 R4, P0, R4, UR18, RZ ;  /* 0x0000001204047c10 */ /* 0x000fe2000ff1e0ff */
[----:B------:R-:W-:Y:S01]  /*8e00*/  ULDC.64 UR14, c[0x0][0x468] ;  /* 0x00011a00000e7ab9 */ /* 0x000fe20000000a00 */
[C---:B------:R-:W-:Y:S01]  /*8e10*/  ISETP.GE.AND P4, PT, R3.reuse, UR5, PT ;  /* 0x0000000503007c0c */ /* 0x040fe2000bf86270 */
[----:B------:R-:W-:Y:S01]  /*8e20*/  VIADD R9, R3, 0x40 ;  /* 0x0000004003097836 */ /* 0x000fe20000000000 */
[----:B------:R-:W-:Y:S01]  /*8e30*/  UIMAD UR16, UR16, UR14, URZ ;  /* 0x0000000e101072a4 */ /* 0x000fe2000f8e023f */
[----:B------:R-:W-:Y:S01]  /*8e40*/  IADD3.X R5, R5, UR19, R8, P0, !PT ;  /* 0x0000001305057c10 */ /* 0x000fe200087fe408 */
[----:B------:R-:W-:Y:S01]  /*8e50*/  IMAD.U32 R8, RZ, RZ, UR14 ;  /* 0x0000000eff087e24 */ /* 0x000fe2000f8e00ff */
[----:B------:R1:W2:Y:S01]  /*8e60*/  LDS.128 R36, [R0+0xa000] ;  /* 0x00a0000000247984 */ /* 0x0002a20000000c00 */
[----:B------:R-:W-:Y:S01]  /*8e70*/  UIMAD UR15, UR58, UR15, UR16 ;  /* 0x0000000f3a0f72a4 */ /* 0x000fe2000f8e0210 */
[----:B------:R-:W-:Y:S01]  /*8e80*/  ISETP.GE.AND P3, PT, R9, UR5, PT ;  /* 0x0000000509007c0c */ /* 0x000fe2000bf66270 */
[----:B------:R-:W-:Y:S01]  /*8e90*/  IMAD.WIDE.U32 R8, R8, UR58, R4 ;  /* 0x0000003a08087c25 */ /* 0x000fe2000f8e0004 */
[----:B------:R1:W3:Y:S01]  /*8ea0*/  LDS.128 R32, [R0+0xc000] ;  /* 0x00c0000000207984 */ /* 0x0002e20000000c00 */
[----:B------:R-:W-:-:S02]  /*8eb0*/  SHF.R.S32.HI R26, RZ, 0x1f, R3 ;  /* 0x0000001fff1a7819 */ /* 0x000fc40000011403 */
[----:B------:R-:W-:Y:S01]  /*8ec0*/  VIADD R24, R9, UR15 ;  /* 0x0000000f09187c36 */ /* 0x000fe20008000000 */
[----:B------:R1:W4:Y:S04]  /*8ed0*/  LDS.128 R28, [R0+0xe000] ;  /* 0x00e00000001c7984 */ /* 0x0003280000000c00 */
[----:B------:R1:W1:Y:S04]  /*8ee0*/  LDS.128 R48, [R0+0x10000] ;  /* 0x0100000000307984 */ /* 0x0002680000000c00 */
[----:B------:R1:W1:Y:S04]  /*8ef0*/  LDS.128 R44, [R0+0x12000] ;  /* 0x01200000002c7984 */ /* 0x0002680000000c00 */
[----:B------:R1:W1:Y:S01]  /*8f00*/  LDS.128 R40, [R0+0x14000] ;  /* 0x0140000000287984 */ /* 0x0002620000000c00 */
[----:B------:R-:W-:Y:S05]  /*8f10*/  @P4 BRA `(.L_x_110) ;  /* 0x00000000004c4947 */ /* 0x000fea0003800000 */
[----:B------:R-:W-:Y:S01]  /*8f20*/  ULDC UR16, c[0x0][0x2d0] ;  /* 0x0000b40000107ab9 */ /* 0x000fe20000000800 */
[----:B------:R-:W5:Y:S01]  /*8f30*/  LDS.128 R20, [R0+0xb000] ;  /* 0x00b0000000147984 */ /* 0x000f620000000c00 */
[----:B------:R-:W-:Y:S01]  /*8f40*/  ISETP.GE.AND P2, PT, R248, UR16, PT ;  /* 0x00000010f8007c0c */ /* 0x000fe2000bf46270 */
[----:B------:R-:W-:Y:S01]  /*8f50*/  IMAD.MOV.U32 R4, RZ, RZ, R8 ;  /* 0x000000ffff047224 */ /* 0x000fe200078e0008 */
[----:B------:R-:W-:Y:S01]  /*8f60*/  MOV R5, R24 ;  /* 0x0000001800057202 */ /* 0x000fe20000000f00 */
[----:B------:R-:W2:Y:S01]  /*8f70*/  LDS.128 R16, [R0+0xd000] ;  /* 0x00d0000000107984 */ /* 0x000ea20000000c00 */
[----:B------:R-:W-:Y:S01]  /*8f80*/  IMAD R25, R26, UR6, RZ ;  /* 0x000000061a197c24 */ /* 0x000fe2000f8e02ff */
[----:B------:R-:W-:Y:S01]  /*8f90*/  ISETP.GE.AND P1, PT, R241, UR16, PT ;  /* 0x00000010f1007c0c */ /* 0x000fe2000bf26270 */
[----:B------:R-:W-:Y:S01]  /*8fa0*/  ULDC.64 UR14, c[0x0][0x3f0] ;  /* 0x0000fc00000e7ab9 */ /* 0x000fe20000000a00 */
[----:B------:R-:W-:Y:S01]  /*8fb0*/  IMAD.WIDE.U32 R10, R3, UR6, R4 ;  /* 0x00000006030a7c25 */ /* 0x000fe2000f8e0004 */
[----:B------:R-:W-:-:S03]  /*8fc0*/  ISETP.GE.AND P0, PT, R242, UR16, PT ;  /* 0x00000010f2007c0c */ /* 0x000fc6000bf06270 */
[----:B------:R-:W-:Y:S02]  /*8fd0*/  IMAD R4, R3, UR7, R25 ;  /* 0x0000000703047c24 */ /* 0x000fe4000f8e0219 */
[----:B------:R-:W3:Y:S02]  /*8fe0*/  @!P2 LDS.128 R12, [R0+0x9000] ;  /* 0x00900000000ca984 */ /* 0x000ee40000000c00 */
[----:B------:R-:W-:Y:S01]  /*8ff0*/  IMAD.IADD R5, R4, 0x1, R11 ;  /* 0x0000000104057824 */ /* 0x000fe200078e020b */
[----:B------:R-:W-:-:S04]  /*9000*/  LEA R4, P5, R10, UR14, 0x1 ;  /* 0x0000000e0a047c11 */ /* 0x000fc8000f8a08ff */
[----:B------:R-:W-:-:S05]  /*9010*/  LEA.HI.X R5, R10, UR15, R5, 0x1, P5 ;  /* 0x0000000f0a057c11 */ /* 0x000fca000a8f0c05 */
[----:B-----5:R1:W-:Y:S04]  /*9020*/  @!P1 STG.E.128 desc[UR10][R4.64+0x40], R20 ;  /* 0x0000401404009986 */ /* 0x0203e8000c101d0a */
[----:B--2---:R2:W-:Y:S04]  /*9030*/  @!P0 STG.E.128 desc[UR10][R4.64+0x80], R16 ;  /* 0x0000801004008986 */ /* 0x0045e8000c101d0a */
[----:B---3--:R2:W-:Y:S02]  /*9040*/  @!P2 STG.E.128 desc[UR10][R4.64], R12 ;  /* 0x0000000c0400a986 */ /* 0x0085e4000c101d0a */
.L_x_110:
[----:B------:R-:W-:Y:S05]  /*9050*/  BSYNC B0 ;  /* 0x0000000000007941 */ /* 0x000fea0003800000 */
.L_x_109:
[----:B------:R-:W-:Y:S04]  /*9060*/  BSSY B0, `(.L_x_111) ;  /* 0x0000013000007945 */ /* 0x000fe80003800000 */
[----:B------:R-:W-:Y:S05]  /*9070*/  @P3 BRA `(.L_x_112) ;  /* 0x0000000000443947 */ /* 0x000fea0003800000 */
[----:B-12---:R-:W-:Y:S01]  /*9080*/  IADD3 R4, P0, R3, 0x40, RZ ;  /* 0x0000004003047810 */ /* 0x006fe20007f1e0ff */
[----:B------:R-:W-:Y:S01]  /*9090*/  IMAD.MOV.U32 R9, RZ, RZ, R24 ;  /* 0x000000ffff097224 */ /* 0x000fe200078e0018 */
[----:B------:R-:W-:Y:S01]  /*90a0*/  ULDC UR5, c[0x0][0x2d0] ;  /* 0x0000b40000057ab9 */ /* 0x000fe20000000800 */
[----:B------:R-:W-:Y:S01]  /*90b0*/  ULDC.64 UR14, c[0x0][0x3f0] ;  /* 0x0000fc00000e7ab9 */ /* 0x000fe20000000a00 */
[----:B------:R-:W-:Y:S01]  /*90c0*/  ISETP.GE.AND P2, PT, R248, UR5, PT ;  /* 0x00000005f8007c0c */ /* 0x000fe2000bf46270 */
[----:B------:R-:W-:Y:S01]  /*90d0*/  IMAD.X R5, RZ, RZ, R26, P0 ;  /* 0x000000ffff057224 */ /* 0x000fe200000e061a */
[----:B------:R-:W-:Y:S01]  /*90e0*/  ISETP.GE.AND P1, PT, R241, UR5, PT ;  /* 0x00000005f1007c0c */ /* 0x000fe2000bf26270 */
[----:B------:R-:W-:Y:S01]  /*90f0*/  IMAD.WIDE.U32 R8, R4, UR6, R8 ;  /* 0x0000000604087c25 */ /* 0x000fe2000f8e0008 */
[----:B------:R-:W-:-:S03]  /*9100*/  ISETP.GE.AND P0, PT, R242, UR5, PT ;  /* 0x00000005f2007c0c */ /* 0x000fc6000bf06270 */
[----:B------:R-:W-:-:S04]  /*9110*/  IMAD R5, R5, UR6, RZ ;  /* 0x0000000605057c24 */ /* 0x000fc8000f8e02ff */
[----:B------:R-:W-:Y:S01]  /*9120*/  IMAD R5, R4, UR7, R5 ;  /* 0x0000000704057c24 */ /* 0x000fe2000f8e0205 */
[----:B------:R-:W-:-:S03]  /*9130*/  LEA R4, P5, R8, UR14, 0x1 ;  /* 0x0000000e08047c11 */ /* 0x000fc6000f8a08ff */
[----:B------:R-:W-:-:S05]  /*9140*/  IMAD.IADD R5, R5, 0x1, R9 ;  /* 0x0000000105057824 */ /* 0x000fca00078e0209 */
[----:B------:R-:W-:-:S05]  /*9150*/  LEA.HI.X R5, R8, UR15, R5, 0x1, P5 ;  /* 0x0000000f08057c11 */ /* 0x000fca000a8f0c05 */
[----:B------:R1:W-:Y:S04]  /*9160*/  @!P2 STG.E.128 desc[UR10][R4.64], R36 ;  /* 0x000000240400a986 */ /* 0x0003e8000c101d0a */
[----:B---3--:R1:W-:Y:S04]  /*9170*/  @!P1 STG.E.128 desc[UR10][R4.64+0x40], R32 ;  /* 0x0000402004009986 */ /* 0x0083e8000c101d0a */
[----:B----4-:R1:W-:Y:S02]  /*9180*/  @!P0 STG.E.128 desc[UR10][R4.64+0x80], R28 ;  /* 0x0000801c04008986 */ /* 0x0103e4000c101d0a */
.L_x_112:
[----:B------:R-:W-:Y:S05]  /*9190*/  BSYNC B0 ;  /* 0x0000000000007941 */ /* 0x000fea0003800000 */
.L_x_111:
[----:B------:R-:W-:Y:S01]  /*91a0*/  UIMAD UR5, UR12, UR8, URZ ;  /* 0x000000080c0572a4 */ /* 0x000fe2000f8e023f */
[----:B-12---:R-:W-:Y:S01]  /*91b0*/  IMAD.U32 R4, RZ, RZ, UR8 ;  /* 0x00000008ff047e24 */ /* 0x006fe2000f8e00ff */
[----:B------:R-:W1:Y:S01]  /*91c0*/  LDS.128 R20, [R0+0xf000] ;  /* 0x00f0000000147984 */ /* 0x000e620000000c00 */
[----:B------:R-:W-:Y:S01]  /*91d0*/  USHF.R.S32.HI UR14, URZ, 0x1f, UR58 ;  /* 0x0000001f3f0e7899 */ /* 0x000fe2000801143a */
[----:B------:R-:W-:Y:S01]  /*91e0*/  BSSY B0, `(.L_x_113) ;  /* 0x000001f000007945 */ /* 0x000fe20003800000 */
[----:B------:R-:W-:Y:S01]  /*91f0*/  UIMAD UR5, UR45, UR9, UR5 ;  /* 0x000000092d0572a4 */ /* 0x000fe2000f8e0205 */
[----:B------:R-:W-:Y:S01]  /*9200*/  IMAD.WIDE.U32 R6, R4, UR45, R6 ;  /* 0x0000002d04067c25 */ /* 0x000fe2000f8e0006 */
[----:B------:R-:W2:Y:S01]  /*9210*/  LDS.128 R16, [R0+0x11000] ;  /* 0x0110000000107984 */ /* 0x000ea20000000c00 */
[----:B------:R-:W-:-:S03]  /*9220*/  ULDC.64 UR6, c[0x0][0x470] ;  /* 0x00011c0000067ab9 */ /* 0x000fc60000000a00 */
[----:B------:R5:W1:Y:S01]  /*9230*/  LDS.128 R12, [R0+0x13000] ;  /* 0x01300000000c7984 */ /* 0x000a620000000c00 */
[----:B------:R-:W-:Y:S01]  /*9240*/  IADD3 R6, P0, R6, UR13, RZ ;  /* 0x0000000d06067c10 */ /* 0x000fe2000ff1e0ff */
[----:B-----5:R-:W-:Y:S01]  /*9250*/  IMAD.U32 R0, RZ, RZ, UR5 ;  /* 0x00000005ff007e24 */ /* 0x020fe2000f8e00ff */
[----:B------:R-:W-:-:S04]  /*9260*/  UIMAD UR5, UR14, UR6, URZ ;  /* 0x000000060e0572a4 */ /* 0x000fc8000f8e023f */
[----:B------:R-:W-:Y:S01]  /*9270*/  IADD3.X R7, R7, UR17, R0, P0, !PT ;  /* 0x0000001107077c10 */ /* 0x000fe200087fe400 */
[----:B------:R-:W-:Y:S01]  /*9280*/  UIMAD UR7, UR58, UR7, UR5 ;  /* 0x000000073a0772a4 */ /* 0x000fe2000f8e0205 */
[----:B------:R-:W-:-:S05]  /*9290*/  MOV R0, UR6 ;  /* 0x0000000600007c02 */ /* 0x000fca0008000f00 */
[----:B------:R-:W-:-:S05]  /*92a0*/  IMAD.WIDE.U32 R6, R0, UR58, R6 ;  /* 0x0000003a00067c25 */ /* 0x000fca000f8e0006 */
[----:B------:R-:W-:Y:S01]  /*92b0*/  IADD3 R0, R7, UR7, RZ ;  /* 0x0000000707007c10 */ /* 0x000fe2000fffe0ff */
[----:B-12---:R-:W-:Y:S06]  /*92c0*/  @P4 BRA `(.L_x_114) ;  /* 0x0000000000404947 */ /* 0x006fec0003800000 */
[----:B------:R-:W-:Y:S01]  /*92d0*/  MOV R5, R0 ;  /* 0x0000000000057202 */ /* 0x000fe20000000f00 */
[----:B------:R-:W-:Y:S01]  /*92e0*/  IMAD.MOV.U32 R4, RZ, RZ, R6 ;  /* 0x000000ffff047224 */ /* 0x000fe200078e0006 */
[----:B------:R-:W-:Y:S01]  /*92f0*/  ULDC UR5, c[0x0][0x2d0] ;  /* 0x0000b40000057ab9 */ /* 0x000fe20000000800 */
[----:B------:R-:W-:Y:S01]  /*9300*/  IMAD R10, R26, UR8, RZ ;  /* 0x000000081a0a7c24 */ /* 0x000fe2000f8e02ff */
[----:B------:R-:W-:Y:S01]  /*9310*/  ISETP.GE.AND P2, PT, R248, UR5, PT ;  /* 0x00000005f8007c0c */ /* 0x000fe2000bf46270 */
[----:B------:R-:W-:Y:S01]  /*9320*/  IMAD.WIDE.U32 R8, R3, UR8, R4 ;  /* 0x0000000803087c25 */ /* 0x000fe2000f8e0004 */
[----:B------:R-:W-:Y:S01]  /*9330*/  ISETP.GE.AND P1, PT, R241, UR5, PT ;  /* 0x00000005f1007c0c */ /* 0x000fe2000bf26270 */
[----:B------:R-:W-:Y:S01]  /*9340*/  ULDC.64 UR6, c[0x0][0x3f8] ;  /* 0x0000fe0000067ab9 */ /* 0x000fe20000000a00 */
[----:B------:R-:W-:Y:S01]  /*9350*/  ISETP.GE.AND P0, PT, R242, UR5, PT ;  /* 0x00000005f2007c0c */ /* 0x000fe2000bf06270 */
[----:B------:R-:W-:-:S04]  /*9360*/  IMAD R4, R3, UR9, R10 ;  /* 0x0000000903047c24 */ /* 0x000fc8000f8e020a */
[----:B------:R-:W-:Y:S01]  /*9370*/  IMAD.IADD R5, R4, 0x1, R9 ;  /* 0x0000000104057824 */ /* 0x000fe200078e0209 */
[----:B------:R-:W-:-:S04]  /*9380*/  LEA R4, P4, R8, UR6, 0x1 ;  /* 0x0000000608047c11 */ /* 0x000fc8000f8808ff */
[----:B------:R-:W-:-:S05]  /*9390*/  LEA.HI.X R5, R8, UR7, R5, 0x1, P4 ;  /* 0x0000000708057c11 */ /* 0x000fca000a0f0c05 */
[----:B------:R1:W-:Y:S04]  /*93a0*/  @!P2 STG.E.128 desc[UR10][R4.64], R20 ;  /* 0x000000140400a986 */ /* 0x0003e8000c101d0a */
[----:B------:R1:W-:Y:S04]  /*93b0*/  @!P1 STG.E.128 desc[UR10][R4.64+0x40], R16 ;  /* 0x0000401004009986 */ /* 0x0003e8000c101d0a */
[----:B------:R1:W-:Y:S02]  /*93c0*/  @!P0 STG.E.128 desc[UR10][R4.64+0x80], R12 ;  /* 0x0000800c04008986 */ /* 0x0003e4000c101d0a */
.L_x_114:
[----:B------:R-:W-:Y:S05]  /*93d0*/  BSYNC B0 ;  /* 0x0000000000007941 */ /* 0x000fea0003800000 */
.L_x_113:
[----:B------:R-:W-:Y:S05]  /*93e0*/  @P3 BRA `(.L_x_88) ;  /* 0x0000000000443947 */ /* 0x000fea0003800000 */
[----:B------:R-:W-:Y:S01]  /*93f0*/  IADD3 R3, P0, R3, 0x40, RZ ;  /* 0x0000004003037810 */ /* 0x000fe20007f1e0ff */
[----:B------:R-:W-:Y:S01]  /*9400*/  IMAD.MOV.U32 R7, RZ, RZ, R0 ;  /* 0x000000ffff077224 */ /* 0x000fe200078e0000 */
[----:B------:R-:W-:Y:S01]  /*9410*/  ULDC UR5, c[0x0][0x2d0] ;  /* 0x0000b40000057ab9 */ /* 0x000fe20000000800 */
[----:B------:R-:W-:Y:S01]  /*9420*/  ULDC.64 UR6, c[0x0][0x3f8] ;  /* 0x0000fe0000067ab9 */ /* 0x000fe20000000a00 */
[----:B------:R-:W-:Y:S01]  /*9430*/  ISETP.GE.AND P2, PT, R248, UR5, PT ;  /* 0x00000005f8007c0c */ /* 0x000fe2000bf46270 */
[----:B-1----:R-:W-:Y:S01]  /*9440*/  IMAD.X R4, RZ, RZ, R26, P0 ;  /* 0x000000ffff047224 */ /* 0x002fe200000e061a */
        /* <DEDUP_REMOVED lines=9> */
[----:B------:R2:W-:Y:S04]  /*94e0*/  @!P1 STG.E.128 desc[UR10][R4.64+0x40], R44 ;  /* 0x0000402c04009986 */ /* 0x0005e8000c101d0a */
[----:B------:R2:W-:Y:S02]  /*94f0*/  @!P0 STG.E.128 desc[UR10][R4.64+0x80], R40 ;  /* 0x0000802804008986 */ /* 0x0005e4000c101d0a */
.L_x_88:
[----:B------:R-:W-:Y:S05]  /*9500*/  BSYNC B1 ;  /* 0x0000000000017941 */ /* 0x000fea0003800000 */
.L_x_74:
[----:B------:R-:W3:Y:S01]  /*9510*/  LDL R3, [R1+0x34] ;  /* 0x0000340001037983 */ /* 0x000ee20000100800 */
[----:B------:R-:W-:Y:S02]  /*9520*/  ULDC UR5, c[0x0][0xc] ;  /* 0x0000030000057ab9 */ /* 0x000fe40000000800 */
[----:B------:R-:W-:Y:S01]  /*9530*/  UIADD3 UR44, UR5, UR44, URZ ;  /* 0x0000002c052c7290 */ /* 0x000fe2000fffe03f */
[----:B---3--:R-:W-:-:S13]  /*9540*/  R2UR UR6, R3 ;  /* 0x00000000030672ca */ /* 0x008fda00000e0000 */
[----:B------:R-:W-:-:S06]  /*9550*/  UISETP.GE.AND UP0, UPT, UR44, UR6, UPT ;  /* 0x000000062c00728c */ /* 0x000fcc000bf06270 */
[----:B------:R-:W-:-:S13]  /*9560*/  PLOP3.LUT P0, PT, PT, PT, UP0, 0x80, 0x0 ;  /* 0x000000000000781c */ /* 0x000fda0003f0f008 */
[----:B------:R-:W-:Y:S05]  /*9570*/  @P0 BRA `(.L_x_115) ;  /* 0x0000000000040947 */ /* 0x000fea0003800000 */
[----:B------:R-:W-:Y:S05]  /*9580*/  BRA `(.L_x_116) ;  /* 0xffffff7400c87947 */ /* 0x000fea000383ffff */
.L_x_115:
[----:B------:R-:W-:Y:S05]  /*9590*/  EXIT ;  /* 0x000000000000794d */ /* 0x000fea0003800000 */
.L_x_117:
        /* <DEDUP_REMOVED lines=14> */
.L_x_1280:


//--------------------- .text._ZN5flash44flash_bwd_dq_dk_dv_loop_seqk_parallel_kernelI23Flash_bwd_kernel_traitsILi96ELi64ELi128ELi8ELi2ELi4ELi4ELb1ELb0EN7cutlass6half_tE19Flash_kernel_traitsILi96ELi64ELi128ELi8ES3_EELb0ELb0ELb0ELb0ELb1ELb1ELb0EEEvNS_16Flash_bwd_paramsE --------------------------
	.section	.text._ZN5flash44flash_bwd_dq_dk_dv_loop_seqk_parallel_kernelI23Flash_bwd_kernel_traitsILi96ELi64ELi128ELi8ELi2ELi4ELi4ELb1ELb0EN7cutlass6half_tE19Flash_kernel_traitsILi96ELi64ELi128ELi8ES3_EELb0ELb0ELb0ELb0ELb1ELb1ELb0EEEvNS_16Flash_bwd_paramsE,"ax",@progbits
	.align	128
        .global         _ZN5flash44flash_bwd_dq_dk_dv_loop_seqk_parallel_kernelI23Flash_bwd_kernel_traitsILi96ELi64ELi128ELi8ELi2ELi4ELi4ELb1ELb0EN7cutlass6half_tE19Flash_kernel_traitsILi96ELi64ELi128ELi8ES3_EELb0ELb0ELb0ELb0ELb1ELb1ELb0EEEvNS_16Flash_bwd_paramsE
        .type           _ZN5flash44flash_bwd_dq_dk_dv_loop_seqk_parallel_kernelI23Flash_bwd_kernel_traitsILi96ELi64ELi128ELi8ELi2ELi4ELi4ELb1ELb0EN7cutlass6half_tE19Flash_kernel_traitsILi96ELi64ELi128ELi8ES3_EELb0ELb0ELb0ELb0ELb1ELb1ELb0EEEvNS_16Flash_bwd_paramsE,@function
        .size           _ZN5flash44flash_bwd_dq_dk_dv_loop_seqk_parallel_kernelI23Flash_bwd_kernel_traitsILi96ELi64ELi128ELi8ELi2ELi4ELi4ELb1ELb0EN7cutlass6half_tE19Flash_kernel_traitsILi96ELi64ELi128ELi8ES3_EELb0ELb0ELb0ELb0ELb1ELb1ELb0EEEvNS_16Flash_bwd_paramsE,(.L_x_1281 - _ZN5flash44flash_bwd_dq_dk_dv_loop_seqk_parallel_kernelI23Flash_bwd_kernel_traitsILi96ELi64ELi128ELi8ELi2ELi4ELi4ELb1ELb0EN7cutlass6half_tE19Flash_kernel_traitsILi96ELi64ELi128ELi8ES3_EELb0ELb0ELb0ELb0ELb1ELb1ELb0EEEvNS_16Flash_bwd_paramsE)
        .other          _ZN5flash44flash_bwd_dq_dk_dv_loop_seqk_parallel_kernelI23Flash_bwd_kernel_traitsILi96ELi64ELi128ELi8ELi2ELi4ELi4ELb1ELb0EN7cutlass6half_tE19Flash_kernel_traitsILi96ELi64ELi128ELi8ES3_EELb0ELb0ELb0ELb0ELb1ELb1ELb0EEEvNS_16Flash_bwd_paramsE,@"STO_CUDA_ENTRY STV_DEFAULT"
_ZN5flash44flash_bwd_dq_dk_dv_loop_seqk_parallel_kernelI23Flash_bwd_kernel_traitsILi96ELi64ELi128ELi8ELi2ELi4ELi4ELb1ELb0EN7cutlass6half_tE19Flash_kernel_traitsILi96ELi64ELi128ELi8ES3_EELb0ELb0ELb0ELb0ELb1ELb1ELb0EEEvNS_16Flash_bwd_paramsE:
.text._ZN5flash44flash_bwd_dq_dk_dv_loop_seqk_parallel_kernelI23Flash_bwd_kernel_traitsILi96ELi64ELi128ELi8ELi2ELi4ELi4ELb1ELb0EN7cutlass6half_tE19Flash_kernel_traitsILi96ELi64ELi128ELi8ES3_EELb0ELb0ELb0ELb0ELb1ELb1ELb0EEEvNS_16Flash_bwd_paramsE:
        /* <DEDUP_REMOVED lines=15> */
[----:B------:R-:W-:Y:S01]  /*00f0*/  ULDC.64 UR22, c[0x0][0x208] ;  /* 0x0000820000167ab9 */ /* 0x000fe20000000a00 */
[----:B------:R-:W-:Y:S01]  /*0100*/  IMAD.MOV.U32 R238, RZ, RZ, -0x10 ;  /* 0xfffffff0ffee7424 */ /* 0x000fe200078e00ff */
[----:B------:R-:W-:Y:S01]  /*0110*/  UMOV UR19, 0xffffd000 ;  /* 0xffffd00000137882 */ /* 0x000fe20000000000 */
[----:B------:R-:W-:Y:S01]  /*0120*/  IMAD.MOV.U32 R226, RZ, RZ, -0x40 ;  /* 0xffffffc0ffe27424 */ /* 0x000fe200078e00ff */
[----:B------:R-:W-:Y:S01]  /*0130*/  ULDC.64 UR14, c[0x0][0x300] ;  /* 0x0000c000000e7ab9 */ /* 0x000fe20000000a00 */
[----:B------:R-:W3:Y:S01]  /*0140*/  S2UR UR18, SR_CTAID.Y ;  /* 0x00000000001279c3 */ /* 0x000ee20000002600 */
[----:B------:R-:W-:-:S07]  /*0150*/  ULDC.64 UR12, c[0x0][0x308] ;  /* 0x0000c200000c7ab9 */ /* 0x000fce0000000a00 */
[----:B------:R-:W4:Y:S08]  /*0160*/  S2UR UR20, SR_CTAID.Z ;  /* 0x00000000001479c3 */ /* 0x000f300000002700 */
[----:B------:R-:W5:Y:S01]  /*0170*/  S2UR UR17, SR_CTAID.Z ;  /* 0x00000000001179c3 */ /* 0x000f620000002700 */
[----:B--2---:R-:W-:-:S04]  /*0180*/  ULEA UR5, UR5, UR4, 0x18 ;  /* 0x0000000405057291 */ /* 0x004fc8000f8ec03f */
[----:B------:R-:W-:Y:S01]  /*0190*/  UIADD3 UR4, UR5, 0xf000, URZ ;  /* 0x0000f00005047890 */ /* 0x000fe2000fffe03f */
[----:B-1----:R-:W-:Y:S02]  /*01a0*/  SHF.R.S32.HI R4, RZ, 0x1f, R11 ;  /* 0x0000001fff047819 */ /* 0x002fe4000001140b */
[----:B------:R-:W1:Y:S01]  /*01b0*/  S2UR UR16, SR_CTAID.Y ;  /* 0x00000000001079c3 */ /* 0x000e620000002600 */
[----:B------:R-:W-:Y:S01]  /*01c0*/  UIADD3 UR6, UR5, 0x9000, URZ ;  /* 0x0000900005067890 */ /* 0x000fe2000fffe03f */
[CC--:B------:R-:W-:Y:S01]  /*01d0*/  LEA.HI R2, R4.reuse, R11.reuse, RZ, 0x4 ;  /* 0x0000000b04027211 */ /* 0x0c0fe200078f20ff */
[----:B---3--:R-:W-:Y:S01]  /*01e0*/  USHF.R.S32.HI UR27, URZ, 0x1f, UR18 ;  /* 0x0000001f3f1b7899 */ /* 0x008fe20008011412 */
[CC--:B------:R-:W-:Y:S01]  /*01f0*/  LEA.HI R14, R4.reuse, R11.reuse, RZ, 0x3 ;  /* 0x0000000b040e7211 */ /* 0x0c0fe200078f18ff */
[----:B------:R-:W-:Y:S01]  /*0200*/  UIMAD.WIDE UR40, UR18, 0x80, URZ ;  /* 0x00000080122878a5 */ /* 0x000fe2000f8e023f */
[----:B------:R-:W-:Y:S01]  /*0210*/  SHF.R.S32.HI R3, RZ, 0x4, R2 ;  /* 0x00000004ff037819 */ /* 0x000fe20000011402 */
[----:B----4-:R-:W-:Y:S01]  /*0220*/  USHF.R.S32.HI UR26, URZ, 0x1f, UR20 ;  /* 0x0000001f3f1a7899 */ /* 0x010fe20008011414 */
[----:B------:R-:W-:-:S02]  /*0230*/  LEA.HI R10, R4, R11, RZ, 0x5 ;  /* 0x0000000b040a7211 */ /* 0x000fc400078f28ff */
[----:B------:R-:W-:Y:S02]  /*0240*/  LEA.HI R0, R2, R3, RZ, 0x1 ;  /* 0x0000000302007211 */ /* 0x000fe400078f08ff */
[-C--:B------:R-:W-:Y:S02]  /*0250*/  LEA.HI R5, R4, R11.reuse, RZ, 0x2 ;  /* 0x0000000b04057211 */ /* 0x080fe400078f10ff */
[----:B------:R-:W-:Y:S01]  /*0260*/  LOP3.LUT R0, R0, 0xfffffffe, RZ, 0xc0, !PT ;  /* 0xfffffffe00007812 */ /* 0x000fe200078ec0ff */
[----:B-----5:R-:W-:Y:S01]  /*0270*/  USHF.R.S32.HI UR25, URZ, 0x1f, UR17 ;  /* 0x0000001f3f197899 */ /* 0x020fe20008011411 */
[-C--:B------:R-:W-:Y:S02]  /*0280*/  LEA.HI R22, R4, R11.reuse, RZ, 0x7 ;  /* 0x0000000b04167211 */ /* 0x080fe400078f38ff */
[----:B------:R-:W-:Y:S01]  /*0290*/  LOP3.LUT R8, R2, 0xfffffff0, RZ, 0xc0, !PT ;  /* 0xfffffff002087812 */ /* 0x000fe200078ec0ff */
[----:B------:R-:W-:Y:S01]  /*02a0*/  IMAD.IADD R17, R3, 0x1, -R0 ;  /* 0x0000000103117824 */ /* 0x000fe200078e0a00 */
[----:B------:R-:W-:-:S02]  /*02b0*/  LEA.HI R3, R4, R11, RZ, 0x6 ;  /* 0x0000000b04037211 */ /* 0x000fc400078f30ff */
[----:B------:R-:W-:Y:S01]  /*02c0*/  LOP3.LUT R4, R14, 0xfffffff8, RZ, 0xc0, !PT ;  /* 0xfffffff80e047812 */ /* 0x000fe200078ec0ff */
[----:B-1----:R-:W-:Y:S01]  /*02d0*/  USHF.R.S32.HI UR24, URZ, 0x1f, UR16 ;  /* 0x0000001f3f187899 */ /* 0x002fe20008011410 */
[----:B------:R-:W-:Y:S02]  /*02e0*/  SHF.R.S32.HI R0, RZ, 0x3, R14 ;  /* 0x00000003ff007819 */ /* 0x000fe4000001140e */
[----:B------:R-:W-:Y:S01]  /*02f0*/  LOP3.LUT R2, R5, 0xfffffffc, RZ, 0xc0, !PT ;  /* 0xfffffffc05027812 */ /* 0x000fe200078ec0ff */
[C---:B------:R-:W-:Y:S01]  /*0300*/  IMAD.IADD R7, R11.reuse, 0x1, -R4 ;  /* 0x000000010b077824 */ /* 0x040fe200078e0a04 */
[----:B------:R-:W-:Y:S01]  /*0310*/  SHF.R.S32.HI R18, RZ, 0x6, R3 ;  /* 0x00000006ff127819 */ /* 0x000fe20000011403 */
[----:B------:R-:W-:Y:S01]  /*0320*/  IMAD.SHL.U32 R0, R0, 0x40, RZ ;  /* 0x0000004000007824 */ /* 0x000fe200078e00ff */
[----:B------:R-:W-:Y:S01]  /*0330*/  SHF.R.S32.HI R15, RZ, 0x2, R5 ;  /* 0x00000002ff0f7819 */ /* 0x000fe20000011405 */
[----:B------:R-:W-:Y:S01]  /*0340*/  IMAD.IADD R19, R11, 0x1, -R2 ;  /* 0x000000010b137824 */ /* 0x000fe200078e0a02 */
[----:B------:R-:W-:-:S02]  /*0350*/  LEA.HI R9, R7, R7, RZ, 0x1 ;  /* 0x0000000707097211 */ /* 0x000fc400078f08ff */
[----:B------:R-:W-:Y:S01]  /*0360*/  LOP3.LUT R0, R0, 0xc0, RZ, 0xc0, !PT ;  /* 0x000000c000007812 */ /* 0x000fe200078ec0ff */
[----:B------:R-:W-:Y:S01]  /*0370*/  IMAD.SHL.U32 R20, R19, 0x8, RZ ;  /* 0x0000000813147824 */ /* 0x000fe200078e00ff */
[----:B------:R-:W-:Y:S02]  /*0380*/  LOP3.LUT R2, R9, 0x3fffffe, RZ, 0xc0, !PT ;  /* 0x03fffffe09027812 */ /* 0x000fe400078ec0ff */
[----:B------:R-:W-:Y:S02]  /*0390*/  SHF.R.U32.HI R6, RZ, 0x3, R0 ;  /* 0x00000003ff067819 */ /* 0x000fe40000011600 */
[----:B------:R-:W-:Y:S01]  /*03a0*/  LOP3.LUT R4, R0, 0x18, R20, 0xf8, !PT ;  /* 0x0000001800047812 */ /* 0x000fe200078ef814 */
[----:B------:R-:W-:Y:S01]  /*03b0*/  IMAD.IADD R3, R7, 0x1, -R2 ;  /* 0x0000000107037824 */ /* 0x000fe200078e0a02 */
[----:B------:R-:W-:Y:S01]  /*03c0*/  LOP3.LUT R12, R10, 0xffffffe0, RZ, 0xc0, !PT ;  /* 0xffffffe00a0c7812 */ /* 0x000fe200078ec0ff */
[----:B------:R-:W-:Y:S01]  /*03d0*/  IMAD R2, R18, 0x4, R17 ;  /* 0x0000000412027824 */ /* 0x000fe200078e0211 */
[----:B------:R-:W-:Y:S01]  /*03e0*/  SHF.R.S32.HI R25, RZ, 0x5, R10 ;  /* 0x00000005ff197819 */ /* 0x000fe2000001140a */
[----:B------:R-:W-:Y:S01]  /*03f0*/  IMAD.IADD R0, R11, 0x1, -R8 ;  /* 0x000000010b007824 */ /* 0x000fe200078e0a08 */
[----:B------:R-:W-:Y:S01]  /*0400*/  LOP3.LUT R8, R4, R6, RZ, 0x3c, !PT ;  /* 0x0000000604087212 */ /* 0x000fe200078e3cff */
[----:B------:R-:W-:Y:S01]  /*0410*/  IMAD R23, R2, 0x8, R3 ;  /* 0x0000000802177824 */ /* 0x000fe200078e0203 */
[----:B------:R-:W-:Y:S01]  /*0420*/  LEA.HI R2, R5, R15, RZ, 0x1 ;  /* 0x0000000f05027211 */ /* 0x000fe200078f08ff */
[----:B------:R-:W-:Y:S01]  /*0430*/  IMAD.IADD R24, R11, 0x1, -R12 ;  /* 0x000000010b187824 */ /* 0x000fe200078e0a0c */
[----:B------:R-:W-:Y:S01]  /*0440*/  SHF.R.S32.HI R3, RZ, 0x1f, R0 ;  /* 0x0000001fff037819 */ /* 0x000fe20000011400 */
[----:B------:R1:W-:Y:S01]  /*0450*/  STL [R1+0x18], R20 ;  /* 0x0000181401007387 */ /* 0x0003e20000100800 */
[----:B------:R-:W-:-:S02]  /*0460*/  LOP3.LUT R2, R2, 0x7fffffe, RZ, 0xc0, !PT ;  /* 0x07fffffe02027812 */ /* 0x000fc400078ec0ff */
[----:B------:R-:W-:Y:S01]  /*0470*/  SHF.R.S32.HI R6, RZ, 0x1f, R5 ;  /* 0x0000001fff067819 */ /* 0x000fe20000011405 */
[----:B------:R-:W-:Y:S01]  /*0480*/  STL [R1+0x24], R24 ;  /* 0x0000241801007387 */ /* 0x000fe20000100800 */
[CC--:B------:R-:W-:Y:S02]  /*0490*/  LEA.HI R5, R0.reuse, R0.reuse, RZ, 0x1 ;  /* 0x0000000000057211 */ /* 0x0c0fe400078f08ff */
[----:B------:R-:W-:Y:S01]  /*04a0*/  LEA.HI R13, R3, R0, RZ, 0x3 ;  /* 0x00000000030d7211 */ /* 0x000fe200078f18ff */
[----:B------:R-:W-:Y:S01]  /*04b0*/  IMAD.IADD R3, R15, 0x1, -R2 ;  /* 0x000000010f037824 */ /* 0x000fe200078e0a02 */
[----:B------:R-:W-:Y:S02]  /*04c0*/  LOP3.LUT R4, R5, 0x7fffffe, RZ, 0xc0, !PT ;  /* 0x07fffffe05047812 */ /* 0x000fe400078ec0ff */
[----:B------:R-:W-:Y:S01]  /*04d0*/  LOP3.LUT R2, R13, 0xfffffff8, RZ, 0xc0, !PT ;  /* 0xfffffff80d027812 */ /* 0x000fe200078ec0ff */
[----:B------:R-:W-:Y:S01]  /*04e0*/  IMAD R3, R25, 0x8, R3 ;  /* 0x0000000819037824 */ /* 0x000fe200078e0203 */
[----:B------:R-:W-:Y:S01]  /*04f0*/  SHF.R.S32.HI R11, RZ, 0x1f, R10 ;  /* 0x0000001fff0b7819 */ /* 0x000fe2000001140a */
[----:B------:R-:W-:-:S02]  /*0500*/  IMAD.IADD R21, R0, 0x1, -R4 ;  /* 0x0000000100157824 */ /* 0x000fc400078e0a04 */
[----:B------:R-:W-:Y:S01]  /*0510*/  IMAD.SHL.U32 R4, R7, 0x40, RZ ;  /* 0x0000004007047824 */ /* 0x000fe200078e00ff */
[--C-:B------:R-:W-:Y:S02]  /*0520*/  SHF.R.S32.HI R7, RZ, 0x1, R5.reuse ;  /* 0x00000001ff077819 */ /* 0x100fe40000011405 */
[----:B------:R-:W-:Y:S02]  /*0530*/  SHF.R.S32.HI R5, RZ, 0x1f, R5 ;  /* 0x0000001fff057819 */ /* 0x000fe40000011405 */
[----:B------:R-:W-:Y:S02]  /*0540*/  LOP3.LUT R12, R4, 0x1c0, RZ, 0xc0, !PT ;  /* 0x000001c0040c7812 */ /* 0x000fe400078ec0ff */
[----:B------:R-:W-:Y:S01]  /*0550*/  LEA.HI R5, R5, R7, RZ, 0x2 ;  /* 0x0000000705057211 */ /* 0x000fe200078f10ff */
[----:B-1----:R-:W-:Y:S01]  /*0560*/  IMAD.IADD R20, R0, 0x1, -R2 ;  /* 0x0000000100147824 */ /* 0x002fe200078e0a02 */
[----:B------:R-:W-:Y:S02]  /*0570*/  LEA.HI R0, R11, R25, RZ, 0x2 ;  /* 0x000000190b007211 */ /* 0x000fe400078f10ff */
[----:B------:R-:W-:Y:S01]  /*0580*/  LEA.HI R2, R6, R15, RZ, 0x3 ;  /* 0x0000000f06027211 */ /* 0x000fe200078f18ff */
[----:B------:R-:W-:Y:S01]  /*0590*/  IMAD.U32 R6, R3, 0x20, R8 ;  /* 0x0000002003067824 */ /* 0x000fe200078e0008 */
[----:B------:R-:W-:-:S02]  /*05a0*/  LOP3.LUT R3, R0, 0xfffffffc, RZ, 0xc0, !PT ;  /* 0xfffffffc00037812 */ /* 0x000fc400078ec0ff */
[----:B------:R-:W-:Y:S02]  /*05b0*/  LOP3.LUT R2, R2, 0xfffffff8, RZ, 0xc0, !PT ;  /* 0xfffffff802027812 */ /* 0x000fe400078ec0ff */
[----:B------:R-:W-:Y:S01]  /*05c0*/  SHF.R.S32.HI R0, RZ, 0x1, R9 ;  /* 0x00000001ff007819 */ /* 0x000fe20000011409 */
[----:B------:R-:W-:Y:S01]  /*05d0*/  IMAD.IADD R8, R25, 0x1, -R3 ;  /* 0x0000000119087824 */ /* 0x000fe200078e0a03 */
[----:B------:R1:W-:Y:S01]  /*05e0*/  STL [R1], R6 ;  /* 0x0000000601007387 */ /* 0x0003e20000100800 */
[----:B------:R-:W-:Y:S01]  /*05f0*/  IMAD.IADD R2, R15, 0x1, -R2 ;  /* 0x000000010f027824 */ /* 0x000fe200078e0a02 */
[C---:B------:R-:W-:Y:S01]  /*0600*/  LOP3.LUT P6, RZ, R0.reuse, 0x2, RZ, 0xc0, !PT ;  /* 0x0000000200ff7812 */ /* 0x040fe200078cc0ff */
[----:B------:R-:W-:Y:S01]  /*0610*/  IMAD.SHL.U32 R0, R0, 0x40, RZ ;  /* 0x0000004000007824 */ /* 0x000fe200078e00ff */
[----:B------:R-:W-:Y:S01]  /*0620*/  LOP3.LUT R5, R5, 0xfffffffc, RZ, 0xc0, !PT ;  /* 0xfffffffc05057812 */ /* 0x000fe200078ec0ff */
[----:B------:R-:W-:Y:S01]  /*0630*/  IMAD.SHL.U32 R3, R8, 0x10, RZ ;  /* 0x0000001008037824 */ /* 0x000fe200078e00ff */
[----:B------:R-:W-:-:S02]  /*0640*/  LOP3.LUT R4, R2, 0x1, RZ, 0xc0, !PT ;  /* 0x0000000102047812 */ /* 0x000fc400078ec0ff */
[----:B------:R-:W-:Y:S01]  /*0650*/  LOP3.LUT R0, R0, 0xc0, RZ, 0xc0, !PT ;  /* 0x000000c000007812 */ /* 0x000fe200078ec0ff */
[----:B------:R-:W-:Y:S01]  /*0660*/  IMAD.IADD R15, R7, 0x1, -R5 ;  /* 0x00000001070f7824 */ /* 0x000fe200078e0a05 */
[----:B------:R-:W-:Y:S01]  /*0670*/  ISETP.NE.U32.AND P5, PT, R4, 0x1, PT ;  /* 0x000000010400780c */ /* 0x000fe20003fa5070 */
[----:B------:R-:W-:Y:S01]  /*0680*/  IMAD.SHL.U32 R5, R19, 0x2, RZ ;  /* 0x0000000213057824 */ /* 0x000fe200078e00ff */
[----:B------:R-:W-:Y:S02]  /*0690*/  SHF.R.U32.HI R4, RZ, 0x3, R0 ;  /* 0x00000003ff047819 */ /* 0x000fe40000011600 */
[----:B------:R-:W-:Y:S02]  /*06a0*/  LOP3.LUT R3, R12, 0x30, R3, 0xf8, !PT ;  /* 0x000000300c037812 */ /* 0x000fe400078ef803 */
[----:B------:R-:W-:Y:S02]  /*06b0*/  LEA.HI R11, R2, R2, RZ, 0x1 ;  /* 0x00000002020b7211 */ /* 0x000fe400078f08ff */
[----:B------:R-:W-:-:S02]  /*06c0*/  LOP3.LUT R16, R3, 0x8, R14, 0xf8, !PT ;  /* 0x0000000803107812 */ /* 0x000fc400078ef80e */
[----:B------:R-:W-:Y:S02]  /*06d0*/  SHF.R.S32.HI R3, RZ, 0x3, R13 ;  /* 0x00000003ff037819 */ /* 0x000fe4000001140d */
[----:B------:R-:W-:Y:S02]  /*06e0*/  LOP3.LUT P4, RZ, R2, 0x2, RZ, 0xc0, !PT ;  /* 0x0000000202ff7812 */ /* 0x000fe4000788c0ff */
[----:B------:R-:W-:Y:S02]  /*06f0*/  SHF.R.S32.HI R9, RZ, 0x7, R22 ;  /* 0x00000007ff097819 */ /* 0x000fe40000011416 */
[----:B-1----:R-:W-:Y:S02]  /*0700*/  LOP3.LUT R6, R0, 0x8, R14, 0xf8, !PT ;  /* 0x0000000800067812 */ /* 0x002fe400078ef80e */
[----:B------:R-:W-:Y:S01]  /*0710*/  LEA.HI R0, R10, R25, RZ, 0x1 ;  /* 0x000000190a007211 */ /* 0x000fe200078f08ff */
[----:B------:R-:W-:Y:S01]  /*0720*/  IMAD.SHL.U32 R10, R18, 0x20, RZ ;  /* 0x00000020120a7824 */ /* 0x000fe200078e00ff */
[----:B------:R-:W-:Y:S01]  /*0730*/  LOP3.LUT R222, R6, R4, RZ, 0x3c, !PT ;  /* 0x0000000406de7212 */ /* 0x000fe200078e3cff */
[----:B------:R-:W-:Y:S01]  /*0740*/  IMAD R18, R3, 0x8, R21 ;  /* 0x0000000803127824 */ /* 0x000fe200078e0215 */
[----:B------:R-:W-:Y:S01]  /*0750*/  LOP3.LUT R0, R0, 0xfffffffe, RZ, 0xc0, !PT ;  /* 0xfffffffe00007812 */ /* 0x000fe200078ec0ff */
[C---:B------:R-:W-:Y:S01]  /*0760*/  IMAD R6, R8.reuse, 0x200, R5 ;  /* 0x0000020008067824 */ /* 0x040fe200078e0205 */
[----:B------:R-:W-:Y:S01]  /*0770*/  SHF.R.S32.HI R4, RZ, 0x1f, R24 ;  /* 0x0000001fff047819 */ /* 0x000fe20000011418 */
[----:B------:R-:W-:Y:S01]  /*0780*/  IMAD.U32 R222, R23, 0x20, R222 ;  /* 0x0000002017de7824 */ /* 0x000fe200078e00de */
[----:B------:R-:W-:Y:S01]  /*0790*/  SHF.R.U32.HI R7, RZ, 0x3, R12 ;  /* 0x00000003ff077819 */ /* 0x000fe2000001160c */
[----:B------:R-:W-:Y:S01]  /*07a0*/  IMAD.IADD R14, R25, 0x1, -R0 ;  /* 0x00000001190e7824 */ /* 0x000fe200078e0a00 */
[----:B------:R-:W-:Y:S01]  /*07b0*/  LOP3.LUT R0, R11, 0x3fffffe, RZ, 0xc0, !PT ;  /* 0x03fffffe0b007812 */ /* 0x000fe200078ec0ff */
[----:B------:R-:W-:Y:S01]  /*07c0*/  IMAD R12, R8, 0x2, R3 ;  /* 0x00000002080c7824 */ /* 0x000fe200078e0203 */
[----:B------:R-:W-:-:S02]  /*07d0*/  LEA.HI R4, R4, R24, RZ, 0x2 ;  /* 0x0000001804047211 */ /* 0x000fc400078f10ff */
[----:B------:R-:W-:Y:S01]  /*07e0*/  R2P PR, R20, 0x6 ;  /* 0x0000000614007804 */ /* 0x000fe20000000000 */
[----:B------:R-:W-:Y:S01]  /*07f0*/  IMAD.IADD R13, R2, 0x1, -R0 ;  /* 0x00000001020d7824 */ /* 0x000fe200078e0a00 */
[----:B------:R-:W-:Y:S01]  /*0800*/  SEL R238, R238, 0x10, !P5 ;  /* 0x00000010eeee7807 */ /* 0x000fe20006800000 */
[----:B------:R-:W-:Y:S01]  /*0810*/  IMAD.SHL.U32 R0, R2, 0x40, RZ ;  /* 0x0000004002007824 */ /* 0x000fe200078e00ff */
[----:B------:R-:W-:Y:S01]  /*0820*/  SHF.R.S32.HI R2, RZ, 0x2, R4 ;  /* 0x00000002ff027819 */ /* 0x000fe20000011404 */
[----:B------:R-:W-:Y:S01]  /*0830*/  IMAD R13, R13, 0x20, R6 ;  /* 0x000000200d0d7824 */ /* 0x000fe200078e0206 */
[----:B------:R-:W-:Y:S02]  /*0840*/  SEL R225, R228, 0xffffffe0, !P1 ;  /* 0xffffffe0e4e17807 */ /* 0x000fe40004800000 */
[----:B------:R-:W-:Y:S01]  /*0850*/  LOP3.LUT R0, R0, 0x1c0, RZ, 0xc0, !PT ;  /* 0x000001c000007812 */ /* 0x000fe200078ec0ff */
[----:B------:R-:W-:Y:S01]  /*0860*/  IMAD R19, R14, 0x10, R2 ;  /* 0x000000100e137824 */ /* 0x000fe200078e0202 */
[----:B------:R-:W-:-:S02]  /*0870*/  SEL R226, R226, 0x40, P2 ;  /* 0x00000040e2e27807 */ /* 0x000fc40001000000 */
[----:B------:R-:W-:Y:S01]  /*0880*/  LOP3.LUT R4, R0, 0x20, R10, 0xf8, !PT ;  /* 0x0000002000047812 */ /* 0x000fe200078ef80a */
[----:B------:R-:W-:Y:S01]  /*0890*/  VIADD R3, R19, 0xffffffc0 ;  /* 0xffffffc013037836 */ /* 0x000fe20000000000 */
[----:B------:R-:W-:Y:S01]  /*08a0*/  SHF.R.U32.HI R2, RZ, 0x3, R0 ;  /* 0x00000003ff027819 */ /* 0x000fe20000011600 */
[----:B------:R-:W-:Y:S01]  /*08b0*/  IMAD R0, R9, 0x1000, R5 ;  /* 0x0000100009007824 */ /* 0x000fe200078e0205 */
[----:B------:R-:W-:Y:S01]  /*08c0*/  STL [R1+0x20], R19 ;  /* 0x0000201301007387 */ /* 0x000fe20000100800 */
[----:B------:R-:W-:Y:S02]  /*08d0*/  LOP3.LUT R5, R16, R7, RZ, 0x3c, !PT ;  /* 0x0000000710057212 */ /* 0x000fe400078e3cff */
[----:B------:R-:W-:Y:S01]  /*08e0*/  LOP3.LUT R4, R4, R2, RZ, 0x3c, !PT ;  /* 0x0000000204047212 */ /* 0x000fe200078e3cff */
[----:B------:R-:W-:Y:S01]  /*08f0*/  IMAD R2, R14, 0x400, R0 ;  /* 0x000004000e027824 */ /* 0x000fe200078e0200 */
[----:B------:R-:W-:Y:S01]  /*0900*/  SHF.R.S32.HI R0, RZ, 0x1f, R3 ;  /* 0x0000001fff007819 */ /* 0x000fe20000011403 */
[----:B------:R-:W-:Y:S01]  /*0910*/  IMAD R5, R17, 0x200, R5 ;  /* 0x0000020011057824 */ /* 0x000fe200078e0205 */
[----:B------:R-:W-:Y:S01]  /*0920*/  SEL R223, R228, 0xffffffe0, !P6 ;  /* 0xffffffe0e4df7807 */ /* 0x000fe20007000000 */
[----:B------:R-:W-:Y:S01]  /*0930*/  IMAD.IADD R241, R4, 0x1, R2 ;  /* 0x0000000104f17824 */ /* 0x000fe200078e0202 */
[----:B------:R-:W-:Y:S01]  /*0940*/  SHF.L.U64.HI R0, R3, 0x2, R0 ;  /* 0x0000000203007819 */ /* 0x000fe20000010200 */
[----:B------:R-:W-:Y:S01]  /*0950*/  IMAD.SHL.U32 R3, R20, 0x40, RZ ;  /* 0x0000004014037824 */ /* 0x000fe200078e00ff */
[----:B------:R-:W-:Y:S01]  /*0960*/  LEA R222, R222, UR5, 0x1 ;  /* 0x00000005dede7c11 */ /* 0x000fe2000f8e08ff */
[----:B------:R-:W-:Y:S01]  /*0970*/  IMAD.SHL.U32 R4, R17, 0x8, RZ ;  /* 0x0000000811047824 */ /* 0x000fe200078e00ff */
[----:B------:R-:W-:Y:S01]  /*0980*/  LEA R241, R241, UR5, 0x1 ;  /* 0x00000005f1f17c11 */ /* 0x000fe2000f8e08ff */
[----:B------:R1:W-:Y:S01]  /*0990*/  STL [R1+0x10], R0 ;  /* 0x0000100001007387 */ /* 0x0003e20000100800 */
[----:B------:R-:W-:Y:S01]  /*09a0*/  LOP3.LUT R3, R3, 0x1c0, RZ, 0xc0, !PT ;  /* 0x000001c003037812 */ /* 0x000fe200078ec0ff */
[----:B------:R-:W-:Y:S01]  /*09b0*/  IMAD.SHL.U32 R2, R15, 0x40, RZ ;  /* 0x000000400f027824 */ /* 0x000fe200078e00ff */
[----:B------:R-:W-:Y:S01]  /*09c0*/  LOP3.LUT R4, R4, 0x8, RZ, 0xc0, !PT ;  /* 0x0000000804047812 */ /* 0x000fe200078ec0ff */
[C---:B------:R-:W-:Y:S01]  /*09d0*/  VIADD R240, R241.reuse, 0x20 ;  /* 0x00000020f1f07836 */ /* 0x040fe20000000000 */
[----:B------:R-:W-:Y:S01]  /*09e0*/  SHF.R.U32.HI R224, RZ, 0x3, R3 ;  /* 0x00000003ffe07819 */ /* 0x000fe20000011603 */
[C---:B------:R-:W-:Y:S01]  /*09f0*/  @P4 VIADD R240, R241.reuse, 0xffffffe0 ;  /* 0xffffffe0f1f04836 */ /* 0x040fe20000000000 */
[----:B------:R-:W-:Y:S01]  /*0a00*/  LOP3.LUT R2, R2, 0xc0, RZ, 0xc0, !PT ;  /* 0x000000c002027812 */ /* 0x000fe200078ec0ff */
[----:B------:R-:W-:Y:S01]  /*0a10*/  IMAD.IADD R239, R241, 0x1, R238 ;  /* 0x00000001f1ef7824 */ /* 0x000fe200078e02ee */
[----:B------:R-:W-:Y:S01]  /*0a20*/  LOP3.LUT R224, R224, R3, R4, 0x1e, !PT ;  /* 0x00000003e0e07212 */ /* 0x000fe200078e1e04 */
[----:B------:R-:W-:Y:S01]  /*0a30*/  IMAD.IADD R223, R223, 0x1, R222 ;  /* 0x00000001dfdf7824 */ /* 0x000fe200078e02de */
[----:B------:R-:W-:Y:S01]  /*0a40*/  SHF.R.U32.HI R6, RZ, 0x3, R2 ;  /* 0x00000003ff067819 */ /* 0x000fe20000011602 */
[----:B------:R-:W-:Y:S01]  /*0a50*/  IMAD.IADD R238, R238, 0x1, R240 ;  /* 0x00000001eeee7824 */ /* 0x000fe200078e02f0 */
[----:B------:R-:W-:Y:S01]  /*0a60*/  LOP3.LUT P0, RZ, R15, 0x2, RZ, 0xc0, !PT ;  /* 0x000000020fff7812 */ /* 0x000fe2000780c0ff */
[----:B------:R-:W-:Y:S01]  /*0a70*/  IMAD.U32 R224, R12, 0x200, R224 ;  /* 0x000002000ce07824 */ /* 0x000fe200078e00e0 */
[----:B------:R-:W-:-:S02]  /*0a80*/  LOP3.LUT R3, R6, R2, R4, 0x1e, !PT ;  /* 0x0000000206037212 */ /* 0x000fc400078e1e04 */
[----:B------:R-:W-:Y:S02]  /*0a90*/  SEL R228, R228, 0xffffffe0, !P0 ;  /* 0xffffffe0e4e47807 */ /* 0x000fe40004000000 */
[----:B------:R-:W-:-:S05]  /*0aa0*/  LEA R224, R224, UR4, 0x1 ;  /* 0x00000004e0e07c11 */ /* 0x000fca000f8e08ff */
[C---:B------:R-:W-:Y:S02]  /*0ab0*/  IMAD.IADD R225, R224.reuse, 0x1, R225 ;  /* 0x00000001e0e17824 */ /* 0x040fe400078e02e1 */
[----:B-1----:R-:W-:Y:S02]  /*0ac0*/  IMAD.SHL.U32 R0, R9, 0x8, RZ ;  /* 0x0000000809007824 */ /* 0x002fe400078e00ff */
[----:B------:R-:W-:Y:S02]  /*0ad0*/  IMAD.SHL.U32 R9, R17, 0x10, RZ ;  /* 0x0000001011097824 */ /* 0x000fe400078e00ff */
[--C-:B------:R-:W-:Y:S01]  /*0ae0*/  IMAD.IADD R227, R224, 0x1, R226.reuse ;  /* 0x00000001e0e37824 */ /* 0x100fe200078e02e2 */
[----:B------:R-:W-:Y:S01]  /*0af0*/  LOP3.LUT R7, R0, 0x8, RZ, 0xc0, !PT ;  /* 0x0000000800077812 */ /* 0x000fe200078ec0ff */
[----:B------:R-:W-:Y:S01]  /*0b00*/  IMAD.IADD R226, R225, 0x1, R226 ;  /* 0x00000001e1e27824 */ /* 0x000fe200078e02e2 */
[----:B------:R-:W-:Y:S02]  /*0b10*/  SHF.R.S32.HI R0, RZ, 0x1, R11 ;  /* 0x00000001ff007819 */ /* 0x000fe4000001140b */
[----:B------:R-:W-:-:S02]  /*0b20*/  LOP3.LUT R9, R7, 0x10, R9, 0xf8, !PT ;  /* 0x0000001007097812 */ /* 0x000fc400078ef809 */
[C---:B------:R-:W-:Y:S01]  /*0b30*/  LOP3.LUT P3, RZ, R0.reuse, 0x2, RZ, 0xc0, !PT ;  /* 0x0000000200ff7812 */ /* 0x040fe2000786c0ff */
[----:B------:R-:W-:Y:S01]  /*0b40*/  IMAD.SHL.U32 R0, R0, 0x40, RZ ;  /* 0x0000004000007824 */ /* 0x000fe200078e00ff */
[----:B------:R-:W-:-:S04]  /*0b50*/  LOP3.LUT R2, R6, R9, R2, 0x1e, !PT ;  /* 0x0000000906027212 */ /* 0x000fc800078e1e02 */
[----:B------:R-:W-:-:S04]  /*0b60*/  LOP3.LUT R0, R0, 0xc0, RZ, 0xc0, !PT ;  /* 0x000000c000007812 */ /* 0x000fc800078ec0ff */
[----:B------:R-:W-:-:S04]  /*0b70*/  SHF.R.U32.HI R8, RZ, 0x3, R0 ;  /* 0x00000003ff087819 */ /* 0x000fc80000011600 */
[----:B------:R-:W-:Y:S01]  /*0b80*/  LOP3.LUT R8, R8, R0, R7, 0x1e, !PT ;  /* 0x0000000008087212 */ /* 0x000fe200078e1e07 */
[----:B------:R-:W-:-:S04]  /*0b90*/  IMAD.SHL.U32 R0, R18, 0x20, RZ ;  /* 0x0000002012007824 */ /* 0x000fc800078e00ff */
[----:B------:R-:W-:Y:S02]  /*0ba0*/  IMAD.IADD R8, R8, 0x1, R13 ;  /* 0x0000000108087824 */ /* 0x000fe400078e020d */
[----:B------:R-:W-:Y:S02]  /*0bb0*/  IMAD R4, R14, 0x200, R0 ;  /* 0x000002000e047824 */ /* 0x000fe400078e0200 */
[----:B------:R-:W-:Y:S01]  /*0bc0*/  IMAD.IADD R229, R0, 0x1, R2 ;  /* 0x0000000100e57824 */ /* 0x000fe200078e0202 */
[----:B------:R-:W-:Y:S01]  /*0bd0*/  LEA R251, R8, UR6, 0x1 ;  /* 0x0000000608fb7c11 */ /* 0x000fe2000f8e08ff */
[----:B------:R-:W-:Y:S01]  /*0be0*/  IMAD.IADD R230, R4, 0x1, R3 ;  /* 0x0000000104e67824 */ /* 0x000fe200078e0203 */
[----:B------:R-:W-:-:S03]  /*0bf0*/  LEA R3, R5, UR5, 0x1 ;  /* 0x0000000505037c11 */ /* 0x000fc6000f8e08ff */
[C---:B------:R-:W-:Y:S02]  /*0c00*/  VIADD R252, R251.reuse, 0x20 ;  /* 0x00000020fbfc7836 */ /* 0x040fe40000000000 */
[----:B------:R-:W-:-:S07]  /*0c10*/  @P3 VIADD R252, R251, 0xffffffe0 ;  /* 0xffffffe0fbfc3836 */ /* 0x000fce0000000000 */
.L_x_126:
[----:B------:R-:W-:Y:S02]  /*0c20*/  ISETP.NE.U32.AND P0, PT, RZ, UR14, PT ;  /* 0x0000000eff007c0c */ /* 0x000fe4000bf05070 */
[----:B------:R-:W-:Y:S02]  /*0c30*/  ISETP.NE.U32.AND P1, PT, RZ, UR12, PT ;  /* 0x0000000cff007c0c */ /* 0x000fe4000bf25070 */
[----:B------:R-:W-:Y:S02]  /*0c40*/  ISETP.NE.AND.EX P0, PT, RZ, UR15, PT, P0 ;  /* 0x0000000fff007c0c */ /* 0x000fe4000bf05300 */
[----:B------:R-:W-:-:S11]  /*0c50*/  ISETP.NE.AND.EX P1, PT, RZ, UR13, PT, P1 ;  /* 0x0000000dff007c0c */ /* 0x000fd6000bf25310 */
[----:B------:R-:W1:Y:S01]  /*0c60*/  @P0 S2R R0, SR_CTAID.Y ;  /* 0x0000000000000919 */ /* 0x000e620000002600 */
[----:B--2---:R-:W1:Y:S01]  /*0c70*/  @P0 LDC.64 R4, c[0x0][0x300] ;  /* 0x0000c000ff040b82 */ /* 0x004e620000000a00 */
[----:B------:R-:W2:Y:S07]  /*0c80*/  @P1 S2R R8, SR_CTAID.Y ;  /* 0x0000000000081919 */ /* 0x000eae0000002600 */
[----:B------:R-:W2:Y:S01]  /*0c90*/  @P1 LDC.64 R6, c[0x0][0x308] ;  /* 0x0000c200ff061b82 */ /* 0x000ea20000000a00 */
[----:B-1----:R-:W-:-:S05]  /*0ca0*/  @P0 IMAD.WIDE R4, R0, 0x4, R4 ;  /* 0x0000000400040825 */ /* 0x002fca00078e0204 */
[----:B------:R2:W3:Y:S02]  /*0cb0*/  @P0 LDG.E R2, desc[UR22][R4.64] ;  /* 0x0000001604020981 */ /* 0x0004e4000c1e1900 */
[----:B--2---:R-:W-:Y:S02]  /*0cc0*/  @P1 IMAD.WIDE R4, R8, 0x4, R6 ;  /* 0x0000000408041825 */ /* 0x004fe400078e0206 */
[----:B------:R-:W1:Y:S03]  /*0cd0*/  @!P1 LDC.64 R6, c[0x0][0x2c8] ;  /* 0x0000b200ff069b82 */ /* 0x000e660000000a00 */
[----:B------:R-:W2:Y:S01]  /*0ce0*/  @P1 LDG.E R0, desc[UR22][R4.64] ;  /* 0x0000001604001981 */ /* 0x000ea2000c1e1900 */
[----:B------:R-:W-:Y:S01]  /*0cf0*/  UMOV UR4, URZ ;  /* 0x0000003f00047c82 */ /* 0x000fe20008000000 */
[----:B------:R-:W-:-:S03]  /*0d00*/  USHF.L.U32 UR28, UR21, 0x7, URZ ;  /* 0x00000007151c7899 */ /* 0x000fc6000800063f */
[----:B------:R-:W4:Y:S01]  /*0d10*/  @!P1 LDC.64 R4, c[0x0][0x318] ;  /* 0x0000c600ff049b82 */ /* 0x000f220000000a00 */
[----:B---3--:R-:W-:Y:S02]  /*0d20*/  @P0 R2UR UR4, R2 ;  /* 0x00000000020402ca */ /* 0x008fe400000e0000 */
[----:B----4-:R-:W-:-:S04]  /*0d30*/  @!P1 ISETP.NE.U32.AND P0, PT, R4, RZ, PT ;  /* 0x000000ff0400920c */ /* 0x010fc80003f05070 */
[----:B------:R-:W-:-:S04]  /*0d40*/  @!P1 ISETP.NE.AND.EX P0, PT, R5, RZ, PT, P0 ;  /* 0x000000ff0500920c */ /* 0x000fc80003f05300 */
[----:B-1----:R-:W-:-:S03]  /*0d50*/  @!P1 SEL R2, R7, RZ, P0 ;  /* 0x000000ff07029207 */ /* 0x002fc60000000000 */
[----:B--2---:R-:W-:Y:S01]  /*0d60*/  @P1 VIADD R0, R0, -UR4 ;  /* 0x8000000400001c36 */ /* 0x004fe20008000000 */
[----:B------:R-:W-:-:S04]  /*0d70*/  @!P1 IADD3 R0, R2, -UR4, R6 ;  /* 0x8000000402009c10 */ /* 0x000fc8000fffe006 */
[----:B------:R-:W-:-:S13]  /*0d80*/  ISETP.LE.AND P0, PT, R0, UR28, PT ;  /* 0x0000001c00007c0c */ /* 0x000fda000bf03270 */
[----:B-----5:R-:W-:Y:S05]  /*0d90*/  @P0 BRA `(.L_x_118) ;  /* 0x0000005000dc0947 */ /* 0x020fea0003800000 */
[----:B------:R-:W1:Y:S01]  /*0da0*/  LDC R9, c[0x0][0x278] ;  /* 0x00009e00ff097b82 */ /* 0x000e620000000800 */
[----:B------:R-:W2:Y:S01]  /*0db0*/  S2R R2, SR_CTAID.Z ;  /* 0x0000000000027919 */ /* 0x000ea20000002700 */
[----:B------:R-:W-:Y:S01]  /*0dc0*/  ULDC UR32, c[0x0][0x2c4] ;  /* 0x0000b10000207ab9 */ /* 0x000fe20000000800 */
[----:B------:R-:W-:Y:S01]  /*0dd0*/  ULDC.U8 UR8, c[0x0][0x3d8] ;  /* 0x0000f60000087ab9 */ /* 0x000fe20000000000 */
[----:B------:R-:W-:Y:S01]  /*0de0*/  UIADD3 UR29, UR32, 0x3f, URZ ;  /* 0x0000003f201d7890 */ /* 0x000fe2000fffe03f */
[----:B------:R-:W3:Y:S01]  /*0df0*/  S2R R10, SR_CTAID.X ;  /* 0x00000000000a7919 */ /* 0x000ee20000002500 */
[----:B------:R-:W-:Y:S02]  /*0e00*/  UISETP.NE.AND UP0, UPT, UR8, URZ, UPT ;  /* 0x0000003f0800728c */ /* 0x000fe4000bf05270 */
[----:B------:R-:W3:Y:S01]  /*0e10*/  LDC.64 R6, c[0x0][0x488] ;  /* 0x00012200ff067b82 */ /* 0x000ee20000000a00 */
[----:B------:R-:W-:Y:S01]  /*0e20*/  USHF.R.S32.HI UR39, URZ, 0x1f, UR29 ;  /* 0x0000001f3f277899 */ /* 0x000fe2000801141d */
[----:B------:R-:W-:Y:S01]  /*0e30*/  ULDC.64 UR6, c[0x0][0x2f0] ;  /* 0x0000bc0000067ab9 */ /* 0x000fe20000000a00 */
[----:B------:R-:W-:-:S02]  /*0e40*/  ULDC UR31, c[0x0][0x270] ;  /* 0x00009c00001f7ab9 */ /* 0x000fc40000000800 */
[----:B------:R-:W-:Y:S02]  /*0e50*/  ULEA.HI UR39, UR39, UR29, URZ, 0x6 ;  /* 0x0000001d27277291 */ /* 0x000fe4000f8f303f */
[----:B------:R-:W-:Y:S02]  /*0e60*/  UISETP.NE.U32.AND UP1, UPT, UR6, URZ, UPT ;  /* 0x0000003f0600728c */ /* 0x000fe4000bf25070 */
[----:B------:R-:W-:Y:S01]  /*0e70*/  ULOP3.LUT UR42, UR39, 0xffffffc0, URZ, 0xc0, !UPT ;  /* 0xffffffc0272a7892 */ /* 0x000fe2000f8ec03f */
[----:B------:R-:W-:Y:S01]  /*0e80*/  ULDC UR30, c[0x0][0x2dc] ;  /* 0x0000b700001e7ab9 */ /* 0x000fe20000000800 */
[----:B------:R-:W-:Y:S02]  /*0e90*/  @UP0 UIMAD UR11, UR18, UR32, URZ ;  /* 0x00000020120b02a4 */ /* 0x000fe4000f8e023f */
[----:B------:R-:W-:Y:S01]  /*0ea0*/  UISETP.NE.AND.EX UP1, UPT, UR7, URZ, UPT, UP1 ;  /* 0x0000003f0700728c */ /* 0x000fe2000bf25310 */
[----:B-1----:R-:W-:Y:S01]  /*0eb0*/  IABS R8, R9 ;  /* 0x0000000900087213 */ /* 0x002fe20000000000 */
[----:B------:R-:W-:Y:S01]  /*0ec0*/  UIMAD UR38, UR20, UR30, URZ ;  /* 0x0000001e142672a4 */ /* 0x000fe2000f8e023f */
[----:B------:R-:W-:Y:S01]  /*0ed0*/  ISETP.NE.AND P2, PT, R9, RZ, PT ;  /* 0x000000ff0900720c */ /* 0x000fe20003f45270 */
[----:B------:R-:W-:Y:S01]  /*0ee0*/  @!UP0 UIMAD UR8, UR18, UR31, UR20 ;  /* 0x0000001f120882a4 */ /* 0x000fe2000f8e0214 */
[----:B------:R-:W1:Y:S01]  /*0ef0*/  I2F.RP R4, R8 ;  /* 0x0000000800047306 */ /* 0x000e620000209400 */
[----:B------:R-:W-:Y:S01]  /*0f00*/  UIADD3 UR42, UR42, -0x40, URZ ;  /* 0xffffffc02a2a7890 */ /* 0x000fe2000fffe03f */
[----:B------:R-:W-:Y:S01]  /*0f10*/  ULDC.U8 UR9, c[0x0][0x480] ;  /* 0x0001200000097ab9 */ /* 0x000fe20000000000 */
[----:B------:R-:W-:Y:S01]  /*0f20*/  @UP0 ULDC UR10, c[0x0][0x2e4] ;  /* 0x0000b900000a0ab9 */ /* 0x000fe20000000800 */
[----:B--2---:R-:W-:Y:S01]  /*0f30*/  IABS R2, R2 ;  /* 0x0000000200027213 */ /* 0x004fe20000000000 */
[----:B------:R-:W-:-:S02]  /*0f40*/  @UP0 UIMAD UR10, UR20, UR10, UR11 ;  /* 0x0000000a140a02a4 */ /* 0x000fc4000f8e020b */
[----:B------:R-:W-:Y:S02]  /*0f50*/  USHF.R.S32.HI UR7, URZ, 0x1f, UR4 ;  /* 0x0000001f3f077899 */ /* 0x000fe40008011404 */
[----:B------:R-:W-:Y:S02]  /*0f60*/  USHF.R.S32.HI UR6, URZ, 0x1f, UR28 ;  /* 0x0000001f3f067899 */ /* 0x000fe4000801141c */
[----:B------:R-:W-:Y:S02]  /*0f70*/  USHF.R.S32.HI UR36, URZ, 0x1f, UR31 ;  /* 0x0000001f3f247899 */ /* 0x000fe4000801141f */
[----:B------:R-:W-:Y:S01]  /*0f80*/  USHF.R.S32.HI UR35, URZ, 0x1f, UR38 ;  /* 0x0000001f3f237899 */ /* 0x000fe20008011426 */
[----:B-1----:R-:W1:Y:S01]  /*0f90*/  MUFU.RCP R4, R4 ;  /* 0x0000000400047308 */ /* 0x002e620000001000 */
[----:B------:R-:W-:Y:S02]  /*0fa0*/  USEL UR34, UR40, URZ, UP1 ;  /* 0x0000003f28227287 */ /* 0x000fe40008800000 */
[----:B------:R-:W-:-:S02]  /*0fb0*/  USEL UR33, UR41, URZ, UP1 ;  /* 0x0000003f29217287 */ /* 0x000fc40008800000 */
[----:B------:R-:W-:Y:S02]  /*0fc0*/  @!UP0 UIMAD UR10, UR8, UR32, URZ ;  /* 0x00000020080a82a4 */ /* 0x000fe4000f8e023f */
[----:B------:R-:W-:Y:S01]  /*0fd0*/  USHF.R.S32.HI UR43, URZ, 0x1f, UR42 ;  /* 0x0000001f3f2b7899 */ /* 0x000fe2000801142a */
[----:B-1----:R-:W-:-:S04]  /*0fe0*/  VIADD R4, R4, 0xffffffe ;  /* 0x0ffffffe04047836 */ /* 0x002fc80000000000 */
[----:B------:R-:W1:Y:S02]  /*0ff0*/  F2I.FTZ.U32.TRUNC.NTZ R5, R4 ;  /* 0x0000000400057305 */ /* 0x000e64000021f000 */
[----:B-1----:R-:W-:Y:S02]  /*1000*/  IMAD.MOV R0, RZ, RZ, -R5 ;  /* 0x000000ffff007224 */ /* 0x002fe400078e0a05 */
[----:B------:R-:W-:Y:S02]  /*1010*/  IMAD.MOV.U32 R4, RZ, RZ, RZ ;  /* 0x000000ffff047224 */ /* 0x000fe400078e00ff */
[----:B------:R-:W-:-:S04]  /*1020*/  IMAD R0, R0, R8, RZ ;  /* 0x0000000800007224 */ /* 0x000fc800078e02ff */
[----:B------:R-:W-:-:S04]  /*1030*/  IMAD.HI.U32 R0, R5, R0, R4 ;  /* 0x0000000005007227 */ /* 0x000fc800078e0004 */
[----:B------:R-:W-:-:S04]  /*1040*/  IMAD.MOV.U32 R4, RZ, RZ, R2 ;  /* 0x000000ffff047224 */ /* 0x000fc800078e0002 */
[----:B------:R-:W-:-:S05]  /*1050*/  IMAD.HI.U32 R0, R0, R4, RZ ;  /* 0x0000000400007227 */ /* 0x000fca00078e00ff */
[----:B------:R-:W-:-:S05]  /*1060*/  IADD3 R2, -R0, RZ, RZ ;  /* 0x000000ff00027210 */ /* 0x000fca0007ffe1ff */
[----:B------:R-:W-:Y:S02]  /*1070*/  IMAD R2, R8, R2, R4 ;  /* 0x0000000208027224 */ /* 0x000fe400078e0204 */
[----:B---3--:R-:W-:-:S03]  /*1080*/  IMAD.WIDE.U32 R4, R10, R6, RZ ;  /* 0x000000060a047225 */ /* 0x008fc600078e00ff */
[----:B------:R-:W-:Y:S01]  /*1090*/  ISETP.GT.U32.AND P1, PT, R8, R2, PT ;  /* 0x000000020800720c */ /* 0x000fe20003f24070 */
[----:B------:R-:W-:-:S12]  /*10a0*/  IMAD R7, R10, R7, R5 ;  /* 0x000000070a077224 */ /* 0x000fd800078e0205 */
[----:B------:R-:W-:Y:S02]  /*10b0*/  @!P1 IMAD.IADD R2, R2, 0x1, -R8 ;  /* 0x0000000102029824 */ /* 0x000fe400078e0a08 */
[----:B------:R-:W-:Y:S01]  /*10c0*/  @!P1 VIADD R0, R0, 0x1 ;  /* 0x0000000100009836 */ /* 0x000fe20000000000 */
[----:B------:R-:W-:Y:S02]  /*10d0*/  ISETP.NE.AND P1, PT, RZ, UR9, PT ;  /* 0x00000009ff007c0c */ /* 0x000fe4000bf25270 */
[----:B------:R-:W-:Y:S02]  /*10e0*/  ISETP.GE.U32.AND P3, PT, R2, R8, PT ;  /* 0x000000080200720c */ /* 0x000fe40003f66070 */
[----:B------:R-:W-:Y:S02]  /*10f0*/  LOP3.LUT R2, R9, UR20, RZ, 0x3c, !PT ;  /* 0x0000001409027c12 */ /* 0x000fe4000f8e3cff */
[----:B------:R-:W-:Y:S02]  /*1100*/  SEL R28, R4, RZ, P1 ;  /* 0x000000ff041c7207 */ /* 0x000fe40000800000 */
[----:B------:R-:W-:-:S02]  /*1110*/  ISETP.GE.AND P0, PT, R2, RZ, PT ;  /* 0x000000ff0200720c */ /* 0x000fc40003f06270 */
[----:B------:R-:W-:-:S05]  /*1120*/  SEL R29, R7, RZ, P1 ;  /* 0x000000ff071d7207 */ /* 0x000fca0000800000 */
[----:B------:R-:W-:-:S06]  /*1130*/  @P3 IADD3 R0, R0, 0x1, RZ ;  /* 0x0000000100003810 */ /* 0x000fcc0007ffe0ff */
[----:B------:R-:W-:Y:S01]  /*1140*/  @!P0 IMAD.MOV R0, RZ, RZ, -R0 ;  /* 0x000000ffff008224 */ /* 0x000fe200078e0a00 */
[----:B------:R-:W-:Y:S02]  /*1150*/  PLOP3.LUT P0, PT, PT, PT, UP0, 0x80, 0x0 ;  /* 0x000000000000781c */ /* 0x000fe40003f0f008 */
[----:B------:R-:W-:-:S04]  /*1160*/  @!P2 LOP3.LUT R0, RZ, R9, RZ, 0x33, !PT ;  /* 0x00000009ff00a212 */ /* 0x000fc800078e33ff */
[----:B------:R-:W-:-:S07]  /*1170*/  SHF.R.S32.HI R26, RZ, 0x1f, R0 ;  /* 0x0000001fff1a7819 */ /* 0x000fce0000011400 */
[----:B------:R-:W-:Y:S05]  /*1180*/  @!P0 BRA `(.L_x_119) ;  /* 0x0000000000208947 */ /* 0x000fea0003800000 */
[----:B------:R-:W-:Y:S01]  /*1190*/  ULDC UR29, c[0x0][0x2d4] ;  /* 0x0000b500001d7ab9 */ /* 0x000fe20000000800 */
[----:B------:R-:W-:Y:S01]  /*11a0*/  ULDC UR9, c[0x0][0x2c0] ;  /* 0x0000b00000097ab9 */ /* 0x000fe20000000800 */
[----:B------:R-:W-:Y:S01]  /*11b0*/  UIADD3 UR11, UR29, 0x80, URZ ;  /* 0x000000801d0b7890 */ /* 0x000fe2000fffe03f */
[----:B------:R-:W-:Y:S02]  /*11c0*/  ULDC UR8, c[0x0][0x2e4] ;  /* 0x0000b90000087ab9 */ /* 0x000fe40000000800 */
[----:B------:R-:W-:Y:S02]  /*11d0*/  ULEA UR8, UR9, UR8, 0x7 ;  /* 0x0000000809087291 */ /* 0x000fe4000f8e383f */
[----:B------:R-:W-:-:S04]  /*11e0*/  UIMAD UR11, UR11, UR18, URZ ;  /* 0x000000120b0b72a4 */ /* 0x000fc8000f8e023f */
[----:B------:R-:W-:Y:S01]  /*11f0*/  UIMAD UR37, UR8, UR20, UR11 ;  /* 0x00000014082572a4 */ /* 0x000fe2000f8e020b */
[----:B------:R-:W-:Y:S11]  /*1200*/  BRA `(.L_x_120) ;  /* 0x00000000000c7947 */ /* 0x000ff60003800000 */
.L_x_119:
[----:B------:R-:W-:Y:S01]  /*1210*/  UIMAD UR37, UR18, UR31, UR20 ;  /* 0x0000001f122572a4 */ /* 0x000fe2000f8e0214 */
[----:B------:R-:W-:-:S03]  /*1220*/  ULDC UR29, c[0x0][0x2d4] ;  /* 0x0000b500001d7ab9 */ /* 0x000fc60000000800 */
[----:B------:R-:W-:-:S12]  /*1230*/  UIMAD UR37, UR37, UR29, URZ ;  /* 0x0000001d252572a4 */ /* 0x000fd8000f8e023f */
.L_x_120:
[----:B------:R-:W2:Y:S01]  /*1240*/  LDL.64 R4, [R1+0x18] ;  /* 0x0000180001047983 */ /* 0x000ea20000100a00 */
[----:B------:R-:W1:Y:S03]  /*1250*/  LDC.64 R16, c[0x0][0x250] ;  /* 0x00009400ff107b82 */ /* 0x000e660000000a00 */
[----:B------:R-:W2:Y:S04]  /*1260*/  LDL.64 R34, [R1+0x18] ;  /* 0x0000180001227983 */ /* 0x000ea80000100a00 */
[----:B------:R-:W3:Y:S01]  /*1270*/  LDL R30, [R1] ;  /* 0x00000000011e7983 */ /* 0x000ee20000100800 */
[----:B------:R-:W4:Y:S01]  /*1280*/  LDC.64 R6, c[0x0][0x238] ;  /* 0x00008e00ff067b82 */ /* 0x000f220000000a00 */
[----:B------:R-:W-:Y:S01]  /*1290*/  UIADD3 UR28, UP0, UR28, UR4, URZ ;  /* 0x000000041c1c7290 */ /* 0x000fe2000ff1e03f */
[----:B------:R-:W4:Y:S01]  /*12a0*/  S2R R31, SR_TID.X ;  /* 0x00000000001f7919 */ /* 0x000f220000002100 */
[----:B------:R-:W-:-:S02]  /*12b0*/  ULDC.64 UR8, c[0x0][0x420] ;  /* 0x0001080000087ab9 */ /* 0x000fc40000000a00 */
[----:B------:R-:W-:Y:S01]  /*12c0*/  UIADD3.X UR4, UR7, UR6, URZ, UP0, !UPT ;  /* 0x0000000607047290 */ /* 0x000fe200087fe43f */
[----:B------:R-:W4:Y:S02]  /*12d0*/  S2R R32, SR_TID.X ;  /* 0x0000000000207919 */ /* 0x000f240000002100 */
[----:B------:R-:W4:Y:S01]  /*12e0*/  LDC.64 R20, c[0x0][0x418] ;  /* 0x00010600ff147b82 */ /* 0x000f220000000a00 */
[----:B------:R-:W-:-:S07]  /*12f0*/  ULDC.64 UR6, c[0x0][0x268] ;  /* 0x00009a0000067ab9 */ /* 0x000fce0000000a00 */
[----:B------:R-:W4:Y:S01]  /*1300*/  LDC.64 R22, c[0x0][0x248] ;  /* 0x00009200ff167b82 */ /* 0x000f220000000a00 */
[----:B-1----:R-:W-:-:S07]  /*1310*/  IMAD R2, R16, UR4, RZ ;  /* 0x0000000410027c24 */ /* 0x002fce000f8e02ff */
[----:B------:R-:W1:Y:S01]  /*1320*/  LDC.64 R24, c[0x0][0x230] ;  /* 0x00008c00ff187b82 */ /* 0x000e620000000a00 */
[----:B------:R-:W-:Y:S01]  /*1330*/  IMAD R2, R17, UR28, R2 ;  /* 0x0000001c11027c24 */ /* 0x000fe2000f8e0202 */
[----:B------:R-:W-:Y:S01]  /*1340*/  UIADD3 UR46, UR42, UR10, URZ ;  /* 0x0000000a2a2e7290 */ /* 0x000fe2000fffe03f */
[----:B----4-:R-:W-:Y:S01]  /*1350*/  IMAD R8, R6, UR27, RZ ;  /* 0x0000001b06087c24 */ /* 0x010fe2000f8e02ff */
[----:B------:R-:W-:Y:S01]  /*1360*/  ULEA.HI.SX32 UR39, UR39, 0xffffffff, 0x1a ;  /* 0xffffffff27277891 */ /* 0x000fe2000f8fd23f */
[----:B------:R-:W-:Y:S02]  /*1370*/  ULDC.64 UR10, c[0x0][0x258] ;  /* 0x00009600000a7ab9 */ /* 0x000fe40000000a00 */
[----:B------:R-:W-:Y:S01]  /*1380*/  IMAD R7, R7, UR18, R8 ;  /* 0x0000001207077c24 */ /* 0x000fe2000f8e0208 */
[----:B------:R-:W-:Y:S01]  /*1390*/  ULDC.64 UR48, c[0x0][0x2b0] ;  /* 0x0000ac0000307ab9 */ /* 0x000fe20000000a00 */
[----:B------:R-:W-:Y:S01]  /*13a0*/  IMAD R13, R20, UR27, RZ ;  /* 0x0000001b140d7c24 */ /* 0x000fe2000f8e02ff */
[----:B------:R-:W-:-:S04]  /*13b0*/  SHF.R.S32.HI R31, RZ, 0x1f, R31 ;  /* 0x0000001fff1f7819 */ /* 0x000fc8000001141f */
[----:B------:R-:W-:Y:S01]  /*13c0*/  LEA.HI R31, R31, R32, RZ, 0x2 ;  /* 0x000000201f1f7211 */ /* 0x000fe200078f10ff */
[----:B------:R-:W-:-:S03]  /*13d0*/  IMAD R12, R22, UR4, RZ ;  /* 0x00000004160c7c24 */ /* 0x000fc6000f8e02ff */
[----:B------:R-:W-:-:S04]  /*13e0*/  SHF.R.S32.HI R31, RZ, 0x2, R31 ;  /* 0x00000002ff1f7819 */ /* 0x000fc8000001141f */
[----:B------:R-:W-:-:S05]  /*13f0*/  SHF.R.S32.HI R27, RZ, 0x1f, R31 ;  /* 0x0000001fff1b7819 */ /* 0x000fca000001141f */
[----:B------:R-:W-:-:S04]  /*1400*/  IMAD R8, R27, R16, RZ ;  /* 0x000000101b087224 */ /* 0x000fc800078e02ff */
[----:B------:R-:W-:Y:S01]  /*1410*/  IMAD R8, R31, R17, R8 ;  /* 0x000000111f087224 */ /* 0x000fe200078e0208 */
[----:B------:R-:W-:Y:S01]  /*1420*/  @P1 BAR.SYNC.DEFER_BLOCKING 0x0 ;  /* 0x0000000000001b1d */ /* 0x000fe20000010000 */
[----:B--2---:R-:W-:-:S05]  /*1430*/  IMAD.MOV.U32 R34, RZ, RZ, R4 ;  /* 0x000000ffff227224 */ /* 0x004fca00078e0004 */
[----:B------:R-:W-:-:S03]  /*1440*/  SHF.R.S32.HI R35, RZ, 0x1f, R34 ;  /* 0x0000001fff237819 */ /* 0x000fc60000011422 */
[----:B------:R-:W-:Y:S02]  /*1450*/  IMAD.WIDE.U32 R4, R16, UR28, R34 ;  /* 0x0000001c10047c25 */ /* 0x000fe4000f8e0022 */
[----:B------:R2:W-:Y:S02]  /*1460*/  STL [R1+0x1c], R35 ;  /* 0x00001c2301007387 */ /* 0x0005e40000100800 */
[----:B------:R-:W-:Y:S02]  /*1470*/  IMAD.IADD R5, R5, 0x1, R2 ;  /* 0x0000000105057824 */ /* 0x000fe400078e0202 */
[----:B------:R-:W-:Y:S02]  /*1480*/  IMAD R2, R26, UR6, RZ ;  /* 0x000000061a027c24 */ /* 0x000fe4000f8e02ff */
[----:B------:R-:W-:-:S04]  /*1490*/  IMAD.WIDE.U32 R4, R6, UR18, R4 ;  /* 0x0000001206047c25 */ /* 0x000fc8000f8e0004 */
[----:B------:R-:W-:Y:S01]  /*14a0*/  IMAD R6, R0, UR7, R2 ;  /* 0x0000000700067c24 */ /* 0x000fe2000f8e0202 */
[----:B------:R-:W-:Y:S01]  /*14b0*/  IADD3 R2, P0, R31, UR42, RZ ;  /* 0x0000002a1f027c10 */ /* 0x000fe2000ff1e0ff */
[----:B------:R-:W-:-:S03]  /*14c0*/  IMAD.IADD R5, R5, 0x1, R7 ;  /* 0x0000000105057824 */ /* 0x000fc600078e0207 */
[----:B------:R-:W-:Y:S01]  /*14d0*/  IADD3.X R18, R27, UR43, RZ, P0, !PT ;  /* 0x0000002b1b127c10 */ /* 0x000fe200087fe4ff */
[----:B------:R-:W-:Y:S01]  /*14e0*/  IMAD.WIDE.U32 R4, R0, UR6, R4 ;  /* 0x0000000600047c25 */ /* 0x000fe2000f8e0004 */
[----:B------:R-:W-:-:S03]  /*14f0*/  ULDC.64 UR6, c[0x0][0x240] ;  /* 0x0000900000067ab9 */ /* 0x000fc60000000a00 */
[----:B------:R-:W-:Y:S02]  /*1500*/  IMAD R9, R18, UR6, RZ ;  /* 0x0000000612097c24 */ /* 0x000fe4000f8e02ff */
[----:B------:R-:W-:-:S04]  /*1510*/  IMAD.WIDE.U32 R10, R2, UR6, R34 ;  /* 0x00000006020a7c25 */ /* 0x000fc8000f8e0022 */
[----:B------:R-:W-:Y:S01]  /*1520*/  IMAD R14, R2, UR7, R9 ;  /* 0x00000007020e7c24 */ /* 0x000fe2000f8e0209 */
[----:B------:R-:W-:Y:S01]  /*1530*/  ULDC.64 UR6, c[0x0][0x220] ;  /* 0x0000880000067ab9 */ /* 0x000fe20000000a00 */
[----:B------:R-:W-:Y:S02]  /*1540*/  IMAD.IADD R5, R5, 0x1, R6 ;  /* 0x0000000105057824 */ /* 0x000fe400078e0206 */
[----:B------:R-:W-:Y:S02]  /*1550*/  IMAD.IADD R15, R11, 0x1, R14 ;  /* 0x000000010b0f7824 */ /* 0x000fe400078e020e */
[----:B------:R-:W-:Y:S02]  /*1560*/  IMAD R11, R21, UR18, R13 ;  /* 0x00000012150b7c24 */ /* 0x000fe4000f8e020d */
[----:B------:R-:W4:Y:S01]  /*1570*/  LDL R21, [R1+0x20] ;  /* 0x0000200001157983 */ /* 0x000f220000100800 */
[----:B------:R-:W-:-:S04]  /*1580*/  IMAD.WIDE.U32 R6, R31, R16, R4 ;  /* 0x000000101f067225 */ /* 0x000fc800078e0004 */
[----:B------:R-:W-:Y:S01]  /*1590*/  IMAD.IADD R5, R7, 0x1, R8 ;  /* 0x0000000107057824 */ /* 0x000fe200078e0208 */
[----:B------:R-:W-:Y:S01]  /*15a0*/  LEA R4, P0, R6, UR6, 0x1 ;  /* 0x0000000606047c11 */ /* 0x000fe2000f8008ff */
[----:B------:R-:W-:Y:S02]  /*15b0*/  IMAD R7, R23, UR28, R12 ;  /* 0x0000001c17077c24 */ /* 0x000fe4000f8e020c */
[----:B------:R-:W-:Y:S01]  /*15c0*/  IMAD.WIDE.U32 R12, R20, UR18, R34 ;  /* 0x00000012140c7c25 */ /* 0x000fe2000f8e0022 */
[----:B------:R-:W-:Y:S01]  /*15d0*/  LEA.HI.X R5, R6, UR7, R5, 0x1, P0 ;  /* 0x0000000706057c11 */ /* 0x000fe200080f0c05 */
[----:B------:R-:W2:Y:S02]  /*15e0*/  LDL R20, [R1+0x24] ;  /* 0x0000240001147983 */ /* 0x000ea40000100800 */
[----:B------:R-:W-:Y:S01]  /*15f0*/  IMAD.MOV.U32 R14, RZ, RZ, R10 ;  /* 0x000000ffff0e7224 */ /* 0x000fe200078e000a */
[----:B------:R-:W-:Y:S01]  /*1600*/  ULDC.64 UR6, c[0x0][0x260] ;  /* 0x0000980000067ab9 */ /* 0x000fe20000000a00 */
[----:B-1----:R-:W-:-:S02]  /*1610*/  IMAD R10, R24, UR27, RZ ;  /* 0x0000001b180a7c24 */ /* 0x002fc4000f8e02ff */
[----:B------:R-:W-:Y:S02]  /*1620*/  IMAD.IADD R11, R13, 0x1, R11 ;  /* 0x000000010d0b7824 */ /* 0x000fe400078e020b */
[----:B------:R-:W-:-:S04]  /*1630*/  IMAD.WIDE.U32 R8, R22, UR28, R34 ;  /* 0x0000001c16087c25 */ /* 0x000fc8000f8e0022 */
[----:B------:R-:W-:Y:S02]  /*1640*/  IMAD R13, R25, UR18, R10 ;  /* 0x00000012190d7c24 */ /* 0x000fe4000f8e020a */
[----:B------:R-:W-:Y:S02]  /*1650*/  IMAD.MOV.U32 R10, RZ, RZ, R12 ;  /* 0x000000ffff0a7224 */ /* 0x000fe400078e000c */
[----:B------:R-:W-:Y:S02]  /*1660*/  IMAD R12, R18, UR8, RZ ;  /* 0x00000008120c7c24 */ /* 0x000fe4000f8e02ff */
[----:B------:R-:W1:Y:S01]  /*1670*/  LDC.64 R18, c[0x0][0x228] ;  /* 0x00008a00ff127b82 */ /* 0x000e620000000a00 */
[----:B------:R-:W-:Y:S01]  /*1680*/  IMAD.IADD R9, R9, 0x1, R7 ;  /* 0x0000000109097824 */ /* 0x000fe200078e0207 */
[----:B------:R-:W-:Y:S01]  /*1690*/  LEA R6, P0, R16, R4, 0x7 ;  /* 0x0000000410067211 */ /* 0x000fe200078038ff */
[----:B------:R-:W-:-:S03]  /*16a0*/  IMAD.WIDE.U32 R8, R24, UR18, R8 ;  /* 0x0000001218087c25 */ /* 0x000fc6000f8e0008 */
[----:B------:R-:W-:Y:S01]  /*16b0*/  LEA.HI.X R7, R16, R5, R17, 0x7, P0 ;  /* 0x0000000510077211 */ /* 0x000fe200000f3c11 */
[----:B------:R-:W-:Y:S02]  /*16c0*/  IMAD.IADD R9, R9, 0x1, R13 ;  /* 0x0000000109097824 */ /* 0x000fe400078e020d */
[C---:B------:R-:W-:Y:S02]  /*16d0*/  IMAD R17, R2.reuse, UR9, R12 ;  /* 0x0000000902117c24 */ /* 0x040fe4000f8e020c */
[----:B------:R-:W-:Y:S01]  /*16e0*/  IMAD.WIDE.U32 R12, R2, UR8, R10 ;  /* 0x00000008020c7c25 */ /* 0x000fe2000f8e000a */
[----:B---3--:R-:W-:Y:S01]  /*16f0*/  LEA R2, R30, UR5, 0x1 ;  /* 0x000000051e027c11 */ /* 0x008fe2000f8e08ff */
[----:B------:R-:W-:Y:S02]  /*1700*/  UIMAD.WIDE UR46, UR46, 0x4, UR48 ;  /* 0x000000042e2e78a5 */ /* 0x000fe4000f8e0230 */
[----:B------:R-:W-:Y:S01]  /*1710*/  IMAD R16, R26, UR6, RZ ;  /* 0x000000061a107c24 */ /* 0x000fe2000f8e02ff */
[----:B------:R-:W-:Y:S01]  /*1720*/  ULDC.64 UR8, c[0x0][0x428] ;  /* 0x00010a0000087ab9 */ /* 0x000fe20000000a00 */
[C---:B------:R-:W-:Y:S01]  /*1730*/  IMAD.WIDE.U32 R10, R0.reuse, UR6, R8 ;  /* 0x00000006000a7c25 */ /* 0x040fe2000f8e0008 */
[----:B------:R-:W-:Y:S01]  /*1740*/  @!PT LDS RZ, [RZ] ;  /* 0x00000000fffff984 */ /* 0x000fe20000000800 */
[----:B------:R-:W-:Y:S01]  /*1750*/  @!PT LDS RZ, [RZ] ;  /* 0x00000000fffff984 */ /* 0x000fe20000000800 */
[----:B------:R-:W-:Y:S01]  /*1760*/  @!PT LDS RZ, [RZ] ;  /* 0x00000000fffff984 */ /* 0x000fe20000000800 */
[----:B------:R-:W-:Y:S03]  /*1770*/  LDGSTS.E.BYPASS.LTC128B.128 [R2+0xf000], desc[UR22][R4.64] ;  /* 0x0f00000004027fae */ /* 0x000fe6000b901d56 */
[----:B------:R-:W-:Y:S01]  /*1780*/  IMAD R16, R0, UR7, R16 ;  /* 0x0000000700107c24 */ /* 0x000fe2000f8e0210 */
[----:B------:R-:W-:Y:S01]  /*1790*/  LDGSTS.E.BYPASS.LTC128B.128 [R2+0x11000], desc[UR22][R4.64+0x40] ;  /* 0x1100004004027fae */ /* 0x000fe2000b901d56 */
[----:B------:R-:W-:Y:S01]  /*17a0*/  IMAD R0, R27, R22, RZ ;  /* 0x000000161b007224 */ /* 0x000fe200078e02ff */
[----:B------:R-:W-:-:S02]  /*17b0*/  ULDC.64 UR6, c[0x0][0x218] ;  /* 0x0000860000067ab9 */ /* 0x000fc40000000a00 */
[----:B------:R3:W-:Y:S01]  /*17c0*/  LDGSTS.E.BYPASS.LTC128B.128 [R2+0x13000], desc[UR22][R4.64+0x80] ;  /* 0x1300008004027fae */ /* 0x0007e2000b901d56 */
[----:B------:R-:W-:-:S03]  /*17d0*/  IMAD R0, R31, R23, R0 ;  /* 0x000000171f007224 */ /* 0x000fc600078e0200 */
[----:B------:R-:W-:Y:S04]  /*17e0*/  LDGSTS.E.BYPASS.LTC128B.128 [R2+0x10000], desc[UR22][R6.64] ;  /* 0x1000000006027fae */ /* 0x000fe8000b901d56 */
[----:B------:R-:W-:Y:S04]  /*17f0*/  LDGSTS.E.BYPASS.LTC128B.128 [R2+0x12000], desc[UR22][R6.64+0x40] ;  /* 0x1200004006027fae */ /* 0x000fe8000b901d56 */
[----:B------:R1:W-:Y:S01]  /*1800*/  LDGSTS.E.BYPASS.LTC128B.128 [R2+0x14000], desc[UR22][R6.64+0x80] ;  /* 0x1400008006027fae */ /* 0x0003e2000b901d56 */
[----:B------:R-:W-:Y:S02]  /*1810*/  IMAD.IADD R9, R13, 0x1, R17 ;  /* 0x000000010d097824 */ /* 0x000fe400078e0211 */
[----:B---3--:R-:W-:Y:S01]  /*1820*/  IMAD.IADD R5, R11, 0x1, R16 ;  /* 0x000000010b057824 */ /* 0x008fe200078e0210 */
[----:B------:R-:W-:Y:S01]  /*1830*/  UIMAD UR45, UR26, UR8, URZ ;  /* 0x000000081a2d72a4 */ /* 0x000fe2000f8e023f */
[----:B------:R-:W-:Y:S01]  /*1840*/  IMAD.MOV.U32 R4, RZ, RZ, R10 ;  /* 0x000000ffff047224 */ /* 0x000fe200078e000a */
[----:B------:R-:W-:Y:S01]  /*1850*/  UIMAD UR44, UR26, UR10, URZ ;  /* 0x0000000a1a2c72a4 */ /* 0x000fe2000f8e023f */
[C---:B-1----:R-:W-:Y:S01]  /*1860*/  IMAD R16, R18.reuse, UR27, RZ ;  /* 0x0000001b12107c24 */ /* 0x042fe2000f8e02ff */
[----:B------:R-:W0:Y:S01]  /*1870*/  LDGDEPBAR ;  /* 0x00000000000079af */ /* 0x000e220000000000 */
[----:B------:R-:W-:-:S04]  /*1880*/  IMAD.WIDE.U32 R10, R18, UR18, R14 ;  /* 0x00000012120a7c25 */ /* 0x000fc8000f8e000e */
[----:B------:R-:W-:-:S04]  /*1890*/  IMAD.WIDE.U32 R6, R31, R22, R4 ;  /* 0x000000161f067225 */ /* 0x000fc800078e0004 */
[----:B------:R-:W-:Y:S01]  /*18a0*/  IMAD.IADD R0, R7, 0x1, R0 ;  /* 0x0000000107007824 */ /* 0x000fe200078e0200 */
[C---:B------:R-:W-:Y:S01]  /*18b0*/  LEA R4, P0, R6.reuse, UR6, 0x1 ;  /* 0x0000000606047c11 */ /* 0x040fe2000f8008ff */
[----:B------:R-:W-:Y:S01]  /*18c0*/  IMAD R16, R19, UR18, R16 ;  /* 0x0000001213107c24 */ /* 0x000fe2000f8e0210 */
[----:B------:R-:W-:Y:S02]  /*18d0*/  ULEA.HI UR6, UR39, UR39, URZ, 0x1 ;  /* 0x0000002727067291 */ /* 0x000fe4000f8f083f */
[----:B------:R-:W-:Y:S01]  /*18e0*/  LEA.HI.X R5, R6, UR7, R0, 0x1, P0 ;  /* 0x0000000706057c11 */ /* 0x000fe200080f0c00 */
[----:B------:R-:W-:Y:S01]  /*18f0*/  IMAD.IADD R7, R11, 0x1, R16 ;  /* 0x000000010b077824 */ /* 0x000fe200078e0210 */
[----:B------:R-:W1:Y:S01]  /*1900*/  S2R R17, SR_TID.X ;  /* 0x0000000000117919 */ /* 0x000e620000002100 */
[----:B------:R-:W-:Y:S02]  /*1910*/  IMAD.U32 R11, RZ, RZ, UR10 ;  /* 0x0000000aff0b7e24 */ /* 0x000fe4000f8e00ff */
[----:B------:R-:W-:Y:S01]  /*1920*/  IMAD.MOV.U32 R6, RZ, RZ, R10 ;  /* 0x000000ffff067224 */ /* 0x000fe200078e000a */
[----:B------:R-:W-:Y:S01]  /*1930*/  ULOP3.LUT UR6, UR6, 0xfffffffe, URZ, 0xc0, !UPT ;  /* 0xfffffffe06067892 */ /* 0x000fe2000f8ec03f */
[----:B------:R-:W3:Y:S02]  /*1940*/  S2R R19, SR_TID.X ;  /* 0x0000000000137919 */ /* 0x000ee40000002100 */
[----:B------:R-:W-:Y:S01]  /*1950*/  IMAD.WIDE.U32 R10, R11, UR20, R6 ;  /* 0x000000140b0a7c25 */ /* 0x000fe2000f8e0006 */
[----:B------:R-:W-:-:S03]  /*1960*/  UIADD3 UR6, UR39, -UR6, URZ ;  /* 0x8000000627067290 */ /* 0x000fc6000fffe03f */
[----:B------:R-:W-:Y:S01]  /*1970*/  IMAD.MOV.U32 R8, RZ, RZ, R12 ;  /* 0x000000ffff087224 */ /* 0x000fe200078e000c */
[----:B------:R-:W-:Y:S01]  /*1980*/  UMOV UR10, UR46 ;  /* 0x0000002e000a7c82 */ /* 0x000fe20008000000 */
[----:B------:R-:W-:Y:S01]  /*1990*/  IMAD.U32 R12, RZ, RZ, UR8 ;  /* 0x00000008ff0c7e24 */ /* 0x000fe2000f8e00ff */
[----:B------:R-:W-:Y:S02]  /*19a0*/  UIMAD UR45, UR20, UR9, UR45 ;  /* 0x00000009142d72a4 */ /* 0x000fe4000f8e022d */
[----:B------:R-:W-:Y:S01]  /*19b0*/  UIMAD UR44, UR20, UR11, UR44 ;  /* 0x0000000b142c72a4 */ /* 0x000fe2000f8e022c */
[----:B------:R-:W-:Y:S01]  /*19c0*/  IMAD.WIDE.U32 R12, R12, UR20, R8 ;  /* 0x000000140c0c7c25 */ /* 0x000fe2000f8e0008 */
[----:B------:R-:W-:Y:S01]  /*19d0*/  UISETP.NE.AND UP0, UPT, UR6, 0x1, UPT ;  /* 0x000000010600788c */ /* 0x000fe2000bf05270 */
[----:B------:R-:W-:Y:S02]  /*19e0*/  UMOV UR11, UR47 ;  /* 0x0000002f000b7c82 */ /* 0x000fe40008000000 */
[----:B------:R-:W-:Y:S01]  /*19f0*/  ULDC.64 UR6, c[0x0][0x3e0] ;  /* 0x0000f80000067ab9 */ /* 0x000fe20000000a00 */
[----:B------:R-:W-:Y:S01]  /*1a00*/  VIADD R14, R30, 0x1800 ;  /* 0x000018001e0e7836 */ /* 0x000fe20000000000 */
[----:B------:R-:W-:Y:S01]  /*1a10*/  LEA R242, P2, R12, UR6, 0x1 ;  /* 0x000000060cf27c11 */ /* 0x000fe2000f8408ff */
[----:B------:R-:W-:Y:S01]  /*1a20*/  ULDC.64 UR8, c[0x0][0x210] ;  /* 0x0000840000087ab9 */ /* 0x000fe20000000a00 */
[----:B------:R-:W-:Y:S01]  /*1a30*/  VIADD R9, R11, UR44 ;  /* 0x0000002c0b097c36 */ /* 0x000fe20008000000 */
[----:B------:R-:W-:-:S02]  /*1a40*/  LEA R244, P3, R10, UR8, 0x1 ;  /* 0x000000080af47c11 */ /* 0x000fc4000f8608ff */
[----:B------:R-:W-:Y:S02]  /*1a50*/  LEA R8, P1, R22, R4, 0x7 ;  /* 0x0000000416087211 */ /* 0x000fe400078238ff */
[----:B------:R-:W-:Y:S02]  /*1a60*/  LEA.HI.X R245, R10, UR9, R9, 0x1, P3 ;  /* 0x000000090af57c11 */ /* 0x000fe400098f0c09 */
[----:B------:R-:W-:Y:S02]  /*1a70*/  LEA.HI.X R9, R22, R5, R23, 0x7, P1 ;  /* 0x0000000516097211 */ /* 0x000fe400008f3c17 */
[----:B-1----:R-:W-:-:S04]  /*1a80*/  SHF.R.S32.HI R17, RZ, 0x1f, R17 ;  /* 0x0000001fff117819 */ /* 0x002fc80000011411 */
[----:B---3--:R-:W-:Y:S01]  /*1a90*/  LEA.HI R17, R17, R19, RZ, 0x5 ;  /* 0x0000001311117211 */ /* 0x008fe200078f28ff */
[----:B------:R-:W-:-:S03]  /*1aa0*/  USHF.R.S32.HI UR6, URZ, 0x1f, UR30 ;  /* 0x0000001f3f067899 */ /* 0x000fc6000801141e */
[----:B------:R-:W-:Y:S01]  /*1ab0*/  SHF.R.S32.HI R17, RZ, 0x5, R17 ;  /* 0x00000005ff117819 */ /* 0x000fe20000011411 */
[----:B------:R-:W-:Y:S02]  /*1ac0*/  UIMAD UR6, UR6, UR31, URZ ;  /* 0x0000001f060672a4 */ /* 0x000fe4000f8e023f */
[----:B------:R-:W-:Y:S02]  /*1ad0*/  UIMAD.WIDE UR46, UR18, UR29, UR42 ;  /* 0x0000001d122e72a5 */ /* 0x000fe4000f8e022a */
[----:B------:R-:W-:Y:S02]  /*1ae0*/  UIMAD.WIDE.U32 UR48, UR30, UR31, URZ ;  /* 0x0000001f1e3072a5 */ /* 0x000fe4000f8e003f */
[----:B------:R-:W-:-:S04]  /*1af0*/  UIMAD UR6, UR36, UR30, UR6 ;  /* 0x0000001e240672a4 */ /* 0x000fc8000f8e0206 */
[----:B------:R-:W-:Y:S02]  /*1b00*/  UIADD3 UR6, UR49, UR6, URZ ;  /* 0x0000000631067290 */ /* 0x000fe4000fffe03f */
[----:B------:R-:W-:Y:S01]  /*1b10*/  UIADD3 UR37, UR42, UR37, URZ ;  /* 0x000000252a257290 */ /* 0x000fe2000fffe03f */
        /* <DEDUP_REMOVED lines=47> */
[----:B------:R-:W-:Y:S01]  /*1e10*/  CS2R R36, SRZ ;  /* 0x0000000000247805 */ /* 0x000fe2000001ff00 */
[----:B----4-:R-:W-:Y:S01]  /*1e20*/  IMAD.SHL.U32 R6, R21, 0x4, RZ ;  /* 0x0000000415067824 */ /* 0x010fe200078e00ff */
[----:B------:R-:W-:-:S04]  /*1e30*/  SHF.R.S32.HI R15, RZ, 0x1f, R21 ;  /* 0x0000001fff0f7819 */ /* 0x000fc80000011415 */
[----:B------:R-:W-:Y:S02]  /*1e40*/  SHF.L.U64.HI R0, R21, 0x2, R15 ;  /* 0x0000000215007819 */ /* 0x000fe4000001020f */
[----:B------:R-:W-:-:S04]  /*1e50*/  IADD3 R6, P0, R6, UR10, RZ ;  /* 0x0000000a06067c10 */ /* 0x000fc8000ff1e0ff */
[----:B------:R-:W-:Y:S01]  /*1e60*/  IADD3.X R7, R0, UR11, RZ, P0, !PT ;  /* 0x0000000b00077c10 */ /* 0x000fe200087fe4ff */
[----:B------:R-:W-:Y:S01]  /*1e70*/  VIADD R0, R13, UR45 ;  /* 0x0000002d0d007c36 */ /* 0x000fe20008000000 */
[----:B------:R-:W-:-:S03]  /*1e80*/  PLOP3.LUT P0, PT, PT, PT, UP0, 0x80, 0x0 ;  /* 0x000000000000781c */ /* 0x000fc60003f0f008 */
[----:B------:R-:W5:Y:S01]  /*1e90*/  LDG.E R250, desc[UR22][R6.64] ;  /* 0x0000001606fa7981 */ /* 0x000f62000c1e1900 */
[----:B------:R-:W-:Y:S02]  /*1ea0*/  LEA.HI.X R243, R12, UR7, R0, 0x1, P2 ;  /* 0x000000070cf37c11 */ /* 0x000fe400090f0c00 */
[----:B------:R-:W-:Y:S01]  /*1eb0*/  SEL R0, R14, R30, !P0 ;  /* 0x0000001e0e007207 */ /* 0x000fe20004000000 */
[----:B------:R-:W5:Y:S03]  /*1ec0*/  LDG.E R249, desc[UR22][R6.64+0x20] ;  /* 0x0000201606f97981 */ /* 0x000f66000c1e1900 */
[----:B------:R-:W-:Y:S01]  /*1ed0*/  LEA R246, R0, UR5, 0x1 ;  /* 0x0000000500f67c11 */ /* 0x000fe2000f8e08ff */
[----:B------:R-:W-:Y:S04]  /*1ee0*/  LDGSTS.E.BYPASS.LTC128B.128 [R2+0x6000], desc[UR22][R242.64] ;  /* 0x06000000f2027fae */ /* 0x000fe8000b901d56 */
[----:B------:R-:W-:Y:S04]  /*1ef0*/  LDGSTS.E.BYPASS.LTC128B.128 [R2+0x7000], desc[UR22][R242.64+0x40] ;  /* 0x07000040f2027fae */ /* 0x000fe8000b901d56 */
[----:B------:R-:W-:Y:S04]  /*1f00*/  LDGSTS.E.BYPASS.LTC128B.128 [R2+0x8000], desc[UR22][R242.64+0x80] ;  /* 0x08000080f2027fae */ /* 0x000fe8000b901d56 */
[----:B------:R-:W-:Y:S04]  /*1f10*/  LDGSTS.E.BYPASS.LTC128B.128 [R246], desc[UR22][R244.64] ;  /* 0x00000000f4f67fae */ /* 0x000fe8000b901d56 */
[----:B------:R-:W-:Y:S04]  /*1f20*/  LDGSTS.E.BYPASS.LTC128B.128 [R246+0x1000], desc[UR22][R244.64+0x40] ;  /* 0x01000040f4f67fae */ /* 0x000fe8000b901d56 */
[----:B------:R-:W-:Y:S04]  /*1f30*/  LDGSTS.E.BYPASS.LTC128B.128 [R246+0x2000], desc[UR22][R244.64+0x80] ;  /* 0x02000080f4f67fae */ /* 0x000fe8000b901d56 */
[----:B------:R-:W-:Y:S04]  /*1f40*/  LDGSTS.E.BYPASS.LTC128B.128 [R2+0x9000], desc[UR22][R4.64] ;  /* 0x0900000004027fae */ /* 0x000fe8000b901d56 */
[----:B------:R-:W-:Y:S04]  /*1f50*/  LDGSTS.E.BYPASS.LTC128B.128 [R2+0xb000], desc[UR22][R4.64+0x40] ;  /* 0x0b00004004027fae */ /* 0x000fe8000b901d56 */
[----:B------:R1:W-:Y:S04]  /*1f60*/  LDGSTS.E.BYPASS.LTC128B.128 [R2+0xd000], desc[UR22][R4.64+0x80] ;  /* 0x0d00008004027fae */ /* 0x0003e8000b901d56 */
[----:B------:R-:W-:Y:S01]  /*1f70*/  LDGSTS.E.BYPASS.LTC128B.128 [R2+0xa000], desc[UR22][R8.64] ;  /* 0x0a00000008027fae */ /* 0x000fe2000b901d56 */
[----:B------:R-:W-:-:S03]  /*1f80*/  UIMAD UR45, UR31, UR30, URZ ;  /* 0x0000001e1f2d72a4 */ /* 0x000fc6000f8e023f */
[----:B------:R-:W-:Y:S04]  /*1f90*/  LDGSTS.E.BYPASS.LTC128B.128 [R2+0xc000], desc[UR22][R8.64+0x40] ;  /* 0x0c00004008027fae */ /* 0x000fe8000b901d56 */
[----:B------:R3:W-:Y:S04]  /*1fa0*/  LDGSTS.E.BYPASS.LTC128B.128 [R2+0xe000], desc[UR22][R8.64+0x80] ;  /* 0x0e00008008027fae */ /* 0x0007e8000b901d56 */
[----:B------:R-:W0:Y:S01]  /*1fb0*/  LDGDEPBAR ;  /* 0x00000000000079af */ /* 0x000e220000000000 */
[----:B------:R-:W-:Y:S01]  /*1fc0*/  USHF.L.U32 UR7, UR45, 0x6, URZ ;  /* 0x000000062d077899 */ /* 0x000fe2000800063f */
[----:B--2---:R-:W-:-:S02]  /*1fd0*/  IMAD R0, R17, UR45, R20 ;  /* 0x0000002d11007c24 */ /* 0x004fc4000f8e0214 */
[----:B------:R-:W5:Y:S01]  /*1fe0*/  LDG.E R248, desc[UR22][R6.64+0x80] ;  /* 0x0000801606f87981 */ /* 0x000f62000c1e1900 */
[----:B------:R-:W-:-:S03]  /*1ff0*/  USHF.R.S32.HI UR8, URZ, 0x1f, UR7 ;  /* 0x0000001f3f087899 */ /* 0x000fc60008011407 */
[----:B------:R2:W5:Y:S01]  /*2000*/  LDG.E R247, desc[UR22][R6.64+0xa0] ;  /* 0x0000a01606f77981 */ /* 0x000562000c1e1900 */
[----:B-1----:R-:W-:-:S05]  /*2010*/  IMAD.U32 R4, RZ, RZ, UR38 ;  /* 0x00000026ff047e24 */ /* 0x002fca000f8e00ff */
[----:B------:R-:W-:Y:S02]  /*2020*/  IADD3 R4, P2, P1, R0, UR7, R4 ;  /* 0x0000000700047c10 */ /* 0x000fe4000f95e004 */
[----:B------:R-:W-:Y:S01]  /*2030*/  SHF.R.S32.HI R0, RZ, 0x1f, R0 ;  /* 0x0000001fff007819 */ /* 0x000fe20000011400 */
[----:B---3--:R-:W-:Y:S01]  /*2040*/  IMAD.U32 R2, RZ, RZ, UR35 ;  /* 0x00000023ff027e24 */ /* 0x008fe2000f8e00ff */
[----:B------:R-:W-:Y:S01]  /*2050*/  UIADD3 UR34, UP0, UR46, UR34, URZ ;  /* 0x000000222e227290 */ /* 0x000fe2000ff1e03f */
[----:B------:R-:W-:-:S04]  /*2060*/  DEPBAR.LE SB0, 0x1 ;  /* 0x000080400000791a */ /* 0x000fc80000000000 */
[----:B------:R-:W-:Y:S01]  /*2070*/  IADD3.X R0, R0, UR8, R2, P2, P1 ;  /* 0x0000000800007c10 */ /* 0x000fe200097e2402 */
[----:B------:R-:W-:Y:S01]  /*2080*/  UIADD3.X UR33, UR47, UR33, URZ, UP0, !UPT ;  /* 0x000000212f217290 */ /* 0x000fe200087fe43f */
[----:B------:R-:W-:Y:S01]  /*2090*/  BAR.SYNC.DEFER_BLOCKING 0x0 ;  /* 0x0000000000007b1d */ /* 0x000fe20000010000 */
[----:B------:R-:W-:Y:S01]  /*20a0*/  IADD3 R4, P1, R4, R28, RZ ;  /* 0x0000001c04047210 */ /* 0x000fe20007f3e0ff */
[----:B------:R-:W-:Y:S01]  /*20b0*/  UIMAD UR6, UR6, UR34, URZ ;  /* 0x00000022060672a4 */ /* 0x000fe2000f8e023f */
[----:B--2---:R-:W-:-:S03]  /*20c0*/  IMAD.U32 R6, RZ, RZ, UR48 ;  /* 0x00000030ff067e24 */ /* 0x004fc6000f8e00ff */
[----:B------:R-:W-:Y:S01]  /*20d0*/  IMAD.X R5, R0, 0x1, R29, P1 ;  /* 0x0000000100057824 */ /* 0x000fe200008e061d */
[----:B------:R-:W-:Y:S01]  /*20e0*/  UIMAD UR33, UR33, UR48, UR6 ;  /* 0x00000030212172a4 */ /* 0x000fe2000f8e0206 */
[----:B------:R-:W-:Y:S01]  /*20f0*/  ULDC.64 UR8, c[0x0][0x478] ;  /* 0x00011e0000087ab9 */ /* 0x000fe20000000a00 */
[----:B------:R-:W-:Y:S01]  /*2100*/  IMAD.WIDE.U32 R4, R6, UR34, R4 ;  /* 0x0000002206047c25 */ /* 0x000fe2000f8e0004 */
[----:B------:R-:W-:Y:S01]  /*2110*/  ULDC.64 UR6, c[0x0][0x400] ;  /* 0x0001000000067ab9 */ /* 0x000fe20000000a00 */
[----:B------:R-:W-:Y:S02]  /*2120*/  UISETP.GE.AND UP0, UPT, UR32, 0x1, UPT ;  /* 0x000000012000788c */ /* 0x000fe4000bf06270 */
[----:B------:R-:W-:Y:S01]  /*2130*/  VIADD R0, R5, UR33 ;  /* 0x0000002105007c36 */ /* 0x000fe20008000000 */
[----:B------:R-:W-:-:S04]  /*2140*/  LEA R232, P1, R4, UR6, 0x2 ;  /* 0x0000000604e87c11 */ /* 0x000fc8000f8210ff */
[----:B------:R-:W-:Y:S02]  /*2150*/  LEA.HI.X R233, R4, UR7, R0, 0x2, P1 ;  /* 0x0000000704e97c11 */ /* 0x000fe400088f1400 */
[----:B------:R-:W-:Y:S01]  /*2160*/  PLOP3.LUT P1, PT, PT, PT, UP0, 0x80, 0x0 ;  /* 0x000000000000781c */ /* 0x000fe20003f2f008 */
[----:B------:R-:W-:Y:S01]  /*2170*/  IMAD.U32 R7, RZ, RZ, UR49 ;  /* 0x00000031ff077e24 */ /* 0x000fe2000f8e00ff */
[----:B------:R-:W-:Y:S01]  /*2180*/  UIMAD.WIDE UR42, UR37, 0x4, UR8 ;  /* 0x00000004252a78a5 */ /* 0x000fe2000f8e0208 */
[----:B------:R1:W2:Y:S04]  /*2190*/  LDSM.16.M88.4 R172, [R222+0xf000] ;  /* 0x00f00000deac783b */ /* 0x0002a80000000200 */
[----:B------:R1:W3:Y:S04]  /*21a0*/  LDSM.16.M88.4 R176, [R222+0xf400] ;  /* 0x00f40000deb0783b */ /* 0x0002e80000000200 */
[----:B------:R1:W4:Y:S04]  /*21b0*/  LDSM.16.M88.4 R180, [R223+0xf000] ;  /* 0x00f00000dfb4783b */ /* 0x0003280000000200 */
[----:B------:R1:W1:Y:S04]  /*21c0*/  LDSM.16.M88.4 R184, [R223+0xf400] ;  /* 0x00f40000dfb8783b */ /* 0x0002680000000200 */
[----:B------:R1:W1:Y:S04]  /*21d0*/  LDSM.16.M88.4 R188, [R222+0x11000] ;  /* 0x01100000debc783b */ /* 0x0002680000000200 */
[----:B------:R1:W1:Y:S04]  /*21e0*/  LDSM.16.M88.4 R192, [R222+0x11400] ;  /* 0x01140000dec0783b */ /* 0x0002680000000200 */
[----:B------:R1:W1:Y:S04]  /*21f0*/  LDSM.16.M88.4 R196, [R223+0x11000] ;  /* 0x01100000dfc4783b */ /* 0x0002680000000200 */
[----:B------:R1:W1:Y:S04]  /*2200*/  LDSM.16.M88.4 R200, [R223+0x11400] ;  /* 0x01140000dfc8783b */ /* 0x0002680000000200 */
[----:B------:R1:W1:Y:S04]  /*2210*/  LDSM.16.M88.4 R204, [R222+0x13000] ;  /* 0x01300000decc783b */ /* 0x0002680000000200 */
[----:B------:R1:W1:Y:S04]  /*2220*/  LDSM.16.M88.4 R208, [R222+0x13400] ;  /* 0x01340000ded0783b */ /* 0x0002680000000200 */
[----:B------:R1:W1:Y:S04]  /*2230*/  LDSM.16.M88.4 R212, [R223+0x13000] ;  /* 0x01300000dfd4783b */ /* 0x0002680000000200 */
[----:B------:R1:W1:Y:S01]  /*2240*/  LDSM.16.M88.4 R216, [R223+0x13400] ;  /* 0x01340000dfd8783b */ /* 0x0002620000000200 */
[----:B--23--:R-:W-:Y:S05]  /*2250*/  @!P1 BRA `(.L_x_121) ;  /* 0x0000003000149947 */ /* 0x00cfea0003800000 */
[C---:B------:R-:W-:Y:S01]  /*2260*/  IADD3 R4, R21.reuse, -0x40, RZ ;  /* 0xffffffc015047810 */ /* 0x040fe20007ffe0ff */
[C---:B------:R-:W-:Y:S01]  /*2270*/  IMAD.SHL.U32 R5, R21.reuse, 0x4, RZ ;  /* 0x0000000415057824 */ /* 0x040fe200078e00ff */
[----:B------:R-:W-:Y:S01]  /*2280*/  SHF.L.U64.HI R0, R21, 0x2, R15 ;  /* 0x0000000215007819 */ /* 0x000fe2000001020f */
[----:B------:R-:W-:Y:S01]  /*2290*/  USHF.L.U32 UR50, UR45, 0x4, URZ ;  /* 0x000000042d327899 */ /* 0x000fe2000800063f */
[----:B------:R-:W-:Y:S01]  /*22a0*/  VIADD R2, R229, 0x1800 ;  /* 0x00001800e5027836 */ /* 0x000fe20000000000 */
[----:B------:R-:W-:Y:S01]  /*22b0*/  USHF.L.U32 UR51, UR45, 0x3, URZ ;  /* 0x000000032d337899 */ /* 0x000fe2000800063f */
[----:B------:R-:W-:Y:S01]  /*22c0*/  IMAD.SHL.U32 R4, R4, 0x4, RZ ;  /* 0x0000000404047824 */ /* 0x000fe200078e00ff */
[----:B------:R2:W-:Y:S01]  /*22d0*/  STL [R1+0xc], R0 ;  /* 0x00000c0001007387 */ /* 0x0005e20000100800 */
[----:B------:R-:W-:Y:S01]  /*22e0*/  UIADD3 UR32, UR50, 0x40, URZ ;  /* 0x0000004032207890 */ /* 0x000fe2000fffe03f */
[----:B------:R-:W-:Y:S01]  /*22f0*/  MOV R127, RZ ;  /* 0x000000ff007f7202 */ /* 0x000fe20000000f00 */
[----:B------:R-:W-:Y:S01]  /*2300*/  UIADD3 UR36, UR50, 0x20, URZ ;  /* 0x0000002032247890 */ /* 0x000fe2000fffe03f */
[----:B------:R3:W-:Y:S01]  /*2310*/  STL [R1+0x8], R5 ;  /* 0x0000080501007387 */ /* 0x0007e20000100800 */
[----:B------:R-:W-:Y:S01]  /*2320*/  UIADD3 UR31, UR51, UR32, URZ ;  /* 0x00000020331f7290 */ /* 0x000fe2000fffe03f */
[----:B------:R-:W-:Y:S01]  /*2330*/  SEL R2, R2, R229, !P0 ;  /* 0x000000e502027207 */ /* 0x000fe20004000000 */
[----:B------:R-:W-:Y:S01]  /*2340*/  UIADD3 UR35, UR51, UR36, URZ ;  /* 0x0000002433237290 */ /* 0x000fe2000fffe03f */
[----:B------:R3:W-:Y:S01]  /*2350*/  STL [R1+0x4], R4 ;  /* 0x0000040401007387 */ /* 0x0007e20000100800 */
[----:B------:R-:W-:-:S02]  /*2360*/  UIADD3 UR30, UR51, UR31, URZ ;  /* 0x0000001f331e7290 */ /* 0x000fc4000fffe03f */
[----:B------:R-:W-:Y:S02]  /*2370*/  UIADD3 UR34, UR51, UR35, URZ ;  /* 0x0000002333227290 */ /* 0x000fe4000fffe03f */
[----:B------:R-:W-:Y:S02]  /*2380*/  UIADD3 UR29, UR51, UR30, URZ ;  /* 0x0000001e331d7290 */ /* 0x000fe4000fffe03f */
[----:B------:R-:W-:Y:S02]  /*2390*/  UIADD3 UR33, UR51, UR34, URZ ;  /* 0x0000002233217290 */ /* 0x000fe4000fffe03f */
[----:B------:R-:W-:Y:S02]  /*23a0*/  UIADD3 UR9, UR51, UR29, URZ ;  /* 0x0000001d33097290 */ /* 0x000fe4000fffe03f */
[----:B------:R-:W-:Y:S02]  /*23b0*/  UIADD3 UR7, UR51, UR33, URZ ;  /* 0x0000002133077290 */ /* 0x000fe4000fffe03f */
[----:B------:R-:W-:-:S02]  /*23c0*/  UIMAD UR49, UR45, 0x18, URZ ;  /* 0x000000182d3178a4 */ /* 0x000fc4000f8e023f */
[----:B------:R-:W-:Y:S01]  /*23d0*/  USHF.L.U32 UR48, UR45, 0x5, URZ ;  /* 0x000000052d307899 */ /* 0x000fe2000800063f */
[----:B--2---:R-:W-:Y:S01]  /*23e0*/  VIADD R0, R230, 0x1800 ;  /* 0x00001800e6007836 */ /* 0x004fe20000000000 */
[----:B------:R-:W-:Y:S02]  /*23f0*/  UIMAD UR47, UR45, 0x28, URZ ;  /* 0x000000282d2f78a4 */ /* 0x000fe4000f8e023f */
[----:B------:R-:W-:Y:S02]  /*2400*/  UIMAD UR46, UR45, 0x30, URZ ;  /* 0x000000302d2e78a4 */ /* 0x000fe4000f8e023f */
[----:B------:R-:W-:Y:S01]  /*2410*/  SEL R0, R0, R230, !P0 ;  /* 0x000000e600007207 */ /* 0x000fe20004000000 */
[----:B------:R-:W-:Y:S01]  /*2420*/  UMOV UR44, UR42 ;  /* 0x0000002a002c7c82 */ /* 0x000fe20008000000 */
[----:B------:R-:W-:Y:S02]  /*2430*/  UIMAD UR45, UR45, 0x38, URZ ;  /* 0x000000382d2d78a4 */ /* 0x000fe4000f8e023f */
[----:B------:R-:W-:-:S02]  /*2440*/  UIADD3 UR8, UR51, UR9, URZ ;  /* 0x0000000933087290 */ /* 0x000fc4000fffe03f */
[----:B------:R-:W-:Y:S01]  /*2450*/  UIADD3 UR6, UR51, UR7, URZ ;  /* 0x0000000733067290 */ /* 0x000fe2000fffe03f */
[----:B------:R-:W-:Y:S01]  /*2460*/  LEA R220, R2, UR5, 0x1 ;  /* 0x0000000502dc7c11 */ /* 0x000fe2000f8e08ff */
[----:B------:R-:W-:Y:S01]  /*2470*/  ULDC UR38, c[0x0][0x270] ;  /* 0x00009c0000267ab9 */ /* 0x000fe20000000800 */
[----:B------:R-:W-:Y:S01]  /*2480*/  LEA R221, R0, UR5, 0x1 ;  /* 0x0000000500dd7c11 */ /* 0x000fe2000f8e08ff */
[----:B---3--:R-:W-:-:S08]  /*2490*/  ULDC UR42, c[0x0][0x2ec] ;  /* 0x0000bb00002a7ab9 */ /* 0x008fd00000000800 */
.L_x_124:
[----:B------:R-:W0:Y:S01]  /*24a0*/  LDGDEPBAR ;  /* 0x00000000000079af */ /* 0x000e220000000000 */
[----:B------:R-:W-:Y:S01]  /*24b0*/  IADD3 R0, R228, R221, RZ ;  /* 0x000000dde4007210 */ /* 0x000fe20007ffe0ff */
[----:B-----5:R-:W-:Y:S01]  /*24c0*/  FMUL.FTZ R2, R248, 1.4426950216293334961 ;  /* 0x3fb8aa3bf8027820 */ /* 0x020fe20000410000 */
[C---:B------:R-:W-:Y:S01]  /*24d0*/  FSETP.NEU.FTZ.AND P0, PT, R250.reuse, -INF , PT ;  /* 0xff800000fa00780b */ /* 0x040fe20003f1d000 */
[----:B------:R-:W-:Y:S06]  /*24e0*/  UISETP.GE.AND UP2, UPT, UR39, 0x1, UPT ;  /* 0x000000012700788c */ /* 0x000fec000bf46270 */
[----:B------:R-:W-:Y:S01]  /*24f0*/  PLOP3.LUT P1, PT, PT, PT, UP2, 0x80, 0x0 ;  /* 0x000000000000781c */ /* 0x000fe20003f2f028 */
[----:B------:R-:W-:Y:S04]  /*2500*/  DEPBAR.LE SB0, 0x0 ;  /* 0x000080000000791a */ /* 0x000fe80000000000 */
[----:B------:R-:W-:Y:S06]  /*2510*/  BAR.SYNC.DEFER_BLOCKING 0x0 ;  /* 0x0000000000007b1d */ /* 0x000fec0000010000 */
[----:B------:R-:W-:Y:S08]  /*2520*/  LDSM.16.M88.4 R32, [R221] ;  /* 0x00000000dd20783b */ /* 0x000ff00000000200 */
[----:B------:R-:W2:Y:S08]  /*2530*/  LDSM.16.M88.4 R16, [R222+0x9000] ;  /* 0x00900000de10783b */ /* 0x000eb00000000200 */
[----:B------:R-:W3:Y:S08]  /*2540*/  LDSM.16.M88.4 R28, [R221+0x800] ;  /* 0x00080000dd1c783b */ /* 0x000ef00000000200 */
[----:B------:R-:W1:Y:S08]  /*2550*/  LDSM.16.M88.4 R132, [R222+0x9400] ;  /* 0x00940000de84783b */ /* 0x000e700000000200 */
[----:B------:R-:W-:Y:S08]  /*2560*/  LDSM.16.M88.4 R136, [R0] ;  /* 0x000000000088783b */ /* 0x000ff00000000200 */
[----:B------:R-:W4:Y:S01]  /*2570*/  LDSM.16.M88.4 R140, [R223+0x9000] ;  /* 0x00900000df8c783b */ /* 0x000f220000000200 */
[-C--:B--2---:R-:W-:Y:S07]  /*2580*/  HMMA.16816.F32 R4, R32, R16.reuse, RZ ;  /* 0x000000102004723c */ /* 0x084fee00000018ff */
[----:B------:R-:W2:Y:S01]  /*2590*/  LDSM.16.M88.4 R144, [R0+0x800] ;  /* 0x000800000090783b */ /* 0x000ea20000000200 */
[C---:B---3--:R-:W-:Y:S07]  /*25a0*/  HMMA.16816.F32 R8, R28.reuse, R16, RZ ;  /* 0x000000101c08723c */ /* 0x048fee00000018ff */
[----:B------:R-:W3:Y:S01]  /*25b0*/  LDSM.16.M88.4 R148, [R223+0x9400] ;  /* 0x00940000df94783b */ /* 0x000ee20000000200 */
[-C--:B------:R-:W-:Y:S07]  /*25c0*/  HMMA.16816.F32 R12, R28, R18.reuse, RZ ;  /* 0x000000121c0c723c */ /* 0x080fee00000018ff */
[----:B------:R-:W-:Y:S01]  /*25d0*/  LDSM.16.M88.4 R152, [R221+0x1000] ;  /* 0x00100000dd98783b */ /* 0x000fe20000000200 */
[C---:B------:R-:W-:Y:S07]  /*25e0*/  HMMA.16816.F32 R16, R32.reuse, R18, RZ ;  /* 0x000000122010723c */ /* 0x040fee00000018ff */
[----:B------:R-:W3:Y:S01]  /*25f0*/  LDSM.16.M88.4 R156, [R222+0xb000] ;  /* 0x00b00000de9c783b */ /* 0x000ee20000000200 */
[-C--:B-1----:R-:W-:Y:S06]  /*2600*/  HMMA.16816.F32 R20, R32, R132.reuse, RZ ;  /* 0x000000842014723c */ /* 0x082fec00000018ff */
[C---:B------:R-:W-:Y:S01]  /*2610*/  HMMA.16816.F32 R24, R28.reuse, R132, RZ ;  /* 0x000000841c18723c */ /* 0x040fe200000018ff */
[----:B------:R-:W1:Y:S05]  /*2620*/  LDSM.16.M88.4 R160, [R221+0x1800] ;  /* 0x00180000dda0783b */ /* 0x000e6a0000000200 */
[-C--:B------:R-:W-:Y:S03]  /*2630*/  HMMA.16816.F32 R28, R28, R134.reuse, RZ ;  /* 0x000000861c1c723c */ /* 0x080fe600000018ff */
[----:B------:R-:W-:Y:S03]  /*2640*/  LDSM.16.M88.4 R164, [R0+0x1000] ;  /* 0x0010000000a4783b */ /* 0x000fe60000000200 */
[----:B------:R-:W-:Y:S05]  /*2650*/  HMMA.16816.F32 R32, R32, R134, RZ ;  /* 0x000000862020723c */ /* 0x000fea00000018ff */
[----:B------:R-:W1:Y:S01]  /*2660*/  LDSM.16.M88.4 R132, [R222+0xb400] ;  /* 0x00b40000de84783b */ /* 0x000e620000000200 */
[-C--:B----4-:R-:W-:Y:S06]  /*2670*/  HMMA.16816.F32 R4, R136, R140.reuse, R4 ;  /* 0x0000008c8804723c */ /* 0x090fec0000001804 */
[C---:B--2---:R-:W-:Y:S01]  /*2680*/  HMMA.16816.F32 R8, R144.reuse, R140, R8 ;  /* 0x0000008c9008723c */ /* 0x044fe20000001808 */
[----:B------:R-:W2:Y:S05]  /*2690*/  LDSM.16.M88.4 R168, [R223+0xb000] ;  /* 0x00b00000dfa8783b */ /* 0x000eaa0000000200 */
[-C--:B------:R-:W-:Y:S06]  /*26a0*/  HMMA.16816.F32 R12, R144, R142.reuse, R12 ;  /* 0x0000008e900c723c */ /* 0x080fec000000180c */
[C---:B------:R-:W-:Y:S01]  /*26b0*/  HMMA.16816.F32 R16, R136.reuse, R142, R16 ;  /* 0x0000008e8810723c */ /* 0x040fe20000001810 */
[----:B------:R-:W-:Y:S05]  /*26c0*/  LDSM.16.M88.4 R140, [R223+0xb400] ;  /* 0x00b40000df8c783b */ /* 0x000fea0000000200 */
[-C--:B---3--:R-:W-:Y:S06]  /*26d0*/  HMMA.16816.F32 R20, R136, R148.reuse, R20 ;  /* 0x000000948814723c */ /* 0x088fec0000001814 */
[C---:B------:R-:W-:Y:S06]  /*26e0*/  HMMA.16816.F32 R24, R144.reuse, R148, R24 ;  /* 0x000000949018723c */ /* 0x040fec0000001818 */
[-C--:B------:R-:W-:Y:S01]  /*26f0*/  HMMA.16816.F32 R28, R144, R150.reuse, R28 ;  /* 0x00000096901c723c */ /* 0x080fe2000000181c */
[----:B------:R-:W-:Y:S05]  /*2700*/  LDSM.16.M88.4 R144, [R221+0x2000] ;  /* 0x00200000dd90783b */ /* 0x000fea0000000200 */
[----:B------:R-:W-:Y:S03]  /*2710*/  HMMA.16816.F32 R32, R136, R150, R32 ;  /* 0x000000968820723c */ /* 0x000fe60000001820 */
[----:B------:R-:W3:Y:S03]  /*2720*/  LDSM.16.M88.4 R136, [R0+0x1800] ;  /* 0x001800000088783b */ /* 0x000ee60000000200 */
[-C--:B------:R-:W-:Y:S05]  /*2730*/  HMMA.16816.F32 R4, R152, R156.reuse, R4 ;  /* 0x0000009c9804723c */ /* 0x080fea0000001804 */
[----:B------:R-:W4:Y:S01]  /*2740*/  LDSM.16.M88.4 R148, [R222+0xd000] ;  /* 0x00d00000de94783b */ /* 0x000f220000000200 */
[C---:B-1----:R-:W-:Y:S06]  /*2750*/  HMMA.16816.F32 R8, R160.reuse, R156, R8 ;  /* 0x0000009ca008723c */ /* 0x042fec0000001808 */
        /* <DEDUP_REMOVED lines=9> */
[-C--:B--2---:R-:W-:Y:S05]  /*27f0*/  HMMA.16816.F32 R4, R164, R168.reuse, R4 ;  /* 0x000000a8a404723c */ /* 0x084fea0000001804 */
[----:B------:R-:W2:Y:S01]  /*2800*/  LDSM.16.M88.4 R152, [R222+0xd400] ;  /* 0x00d40000de98783b */ /* 0x000ea20000000200 */
[C---:B---3--:R-:W-:Y:S06]  /*2810*/  HMMA.16816.F32 R8, R136.reuse, R168, R8 ;  /* 0x000000a88808723c */ /* 0x048fec0000001808 */
[-C--:B------:R-:W-:Y:S06]  /*2820*/  HMMA.16816.F32 R12, R136, R170.reuse, R12 ;  /* 0x000000aa880c723c */ /* 0x080fec000000180c */
[C---:B------:R-:W-:Y:S06]  /*2830*/  HMMA.16816.F32 R16, R164.reuse, R170, R16 ;  /* 0x000000aaa410723c */ /* 0x040fec0000001810 */
[-C--:B------:R-:W-:Y:S06]  /*2840*/  HMMA.16816.F32 R20, R164, R140.reuse, R20 ;  /* 0x0000008ca414723c */ /* 0x080fec0000001814 */
[C---:B------:R-:W-:Y:S01]  /*2850*/  HMMA.16816.F32 R24, R136.reuse, R140, R24 ;  /* 0x0000008c8818723c */ /* 0x040fe20000001818 */
[----:B------:R-:W3:Y:S04]  /*2860*/  LDL R140, [R1+0x8] ;  /* 0x00000800018c7983 */ /* 0x000ee80000100800 */
[----:B------:R-:W3:Y:S01]  /*2870*/  LDL R141, [R1+0xc] ;  /* 0x00000c00018d7983 */ /* 0x000ee20000100800 */
[-C--:B------:R-:W-:Y:S03]  /*2880*/  HMMA.16816.F32 R28, R136, R142.reuse, R28 ;  /* 0x0000008e881c723c */ /* 0x080fe6000000181c */
[----:B------:R-:W2:Y:S03]  /*2890*/  LDSM.16.M88.4 R136, [R0+0x2800] ;  /* 0x002800000088783b */ /* 0x000ea60000000200 */
[----:B------:R-:W-:Y:S06]  /*28a0*/  HMMA.16816.F32 R32, R164, R142, R32 ;  /* 0x0000008ea420723c */ /* 0x000fec0000001820 */
[-C--:B----4-:R-:W-:Y:S06]  /*28b0*/  HMMA.16816.F32 R4, R144, R148.reuse, R4 ;  /* 0x000000949004723c */ /* 0x090fec0000001804 */
[C---:B-1----:R-:W-:Y:S06]  /*28c0*/  HMMA.16816.F32 R8, R132.reuse, R148, R8 ;  /* 0x000000948408723c */ /* 0x042fec0000001808 */
[-C--:B------:R-:W-:Y:S06]  /*28d0*/  HMMA.16816.F32 R12, R132, R150.reuse, R12 ;  /* 0x00000096840c723c */ /* 0x080fec000000180c */
[C---:B------:R-:W-:Y:S06]  /*28e0*/  HMMA.16816.F32 R16, R144.reuse, R150, R16 ;  /* 0x000000969010723c */ /* 0x040fec0000001810 */
[-C--:B--2---:R-:W-:Y:S06]  /*28f0*/  HMMA.16816.F32 R20, R144, R152.reuse, R20 ;  /* 0x000000989014723c */ /* 0x084fec0000001814 */
[C---:B------:R-:W-:Y:S06]  /*2900*/  HMMA.16816.F32 R24, R132.reuse, R152, R24 ;  /* 0x000000988418723c */ /* 0x040fec0000001818 */
[-C--:B------:R-:W-:Y:S06]  /*2910*/  HMMA.16816.F32 R28, R132, R154.reuse, R28 ;  /* 0x0000009a841c723c */ /* 0x080fec000000181c */
[----:B------:R-:W-:Y:S05]  /*2920*/  HMMA.16816.F32 R32, R144, R154, R32 ;  /* 0x0000009a9020723c */ /* 0x000fea0000001820 */
[----:B------:R-:W-:Y:S01]  /*2930*/  FMUL.FTZ R133, R250, 1.4426950216293334961 ;  /* 0x3fb8aa3bfa857820 */ /* 0x000fe20000410000 */
[-C--:B------:R-:W-:Y:S05]  /*2940*/  HMMA.16816.F32 R4, R156, R160.reuse, R4 ;  /* 0x000000a09c04723c */ /* 0x080fea0000001804 */
[----:B------:R-:W-:Y:S01]  /*2950*/  FSEL R133, R133, RZ, P0 ;  /* 0x000000ff85857208 */ /* 0x000fe20000000000 */
[C---:B------:R-:W-:Y:S04]  /*2960*/  HMMA.16816.F32 R8, R136.reuse, R160, R8 ;  /* 0x000000a08808723c */ /* 0x040fe80000001808 */
[C---:B------:R-:W-:Y:S01]  /*2970*/  FSETP.NEU.FTZ.AND P0, PT, R249.reuse, -INF , PT ;  /* 0xff800000f900780b */ /* 0x040fe20003f1d000 */
[----:B------:R-:W-:Y:S01]  /*2980*/  FMUL.FTZ R132, R249, 1.4426950216293334961 ;  /* 0x3fb8aa3bf9847820 */ /* 0x000fe20000410000 */
[-C--:B------:R-:W-:Y:S05]  /*2990*/  HMMA.16816.F32 R12, R136, R162.reuse, R12 ;  /* 0x000000a2880c723c */ /* 0x080fea000000180c */
[----:B------:R-:W-:Y:S01]  /*29a0*/  FSEL R132, R132, RZ, P0 ;  /* 0x000000ff84847208 */ /* 0x000fe20000000000 */
[C---:B------:R-:W-:Y:S04]  /*29b0*/  HMMA.16816.F32 R16, R156.reuse, R162, R16 ;  /* 0x000000a29c10723c */ /* 0x040fe80000001810 */
[----:B------:R-:W-:Y:S02]  /*29c0*/  FSETP.NEU.FTZ.AND P0, PT, R248, -INF , PT ;  /* 0xff800000f800780b */ /* 0x000fe40003f1d000 */
[--C-:B------:R-:W-:Y:S01]  /*29d0*/  FFMA.FTZ R4, R4, UR42, -R133.reuse ;  /* 0x0000002a04047c23 */ /* 0x100fe20008010885 */
[--C-:B------:R-:W-:Y:S01]  /*29e0*/  FFMA.FTZ R5, R5, UR42, -R133.reuse ;  /* 0x0000002a05057c23 */ /* 0x100fe20008010885 */
[--C-:B------:R-:W-:Y:S02]  /*29f0*/  FFMA.FTZ R6, R6, UR42, -R132.reuse ;  /* 0x0000002a06067c23 */ /* 0x100fe40008010884 */
[----:B------:R-:W-:Y:S01]  /*2a00*/  MUFU.EX2 R143, R4 ;  /* 0x00000004008f7308 */ /* 0x000fe20000000800 */
[----:B------:R-:W-:Y:S01]  /*2a10*/  FFMA.FTZ R0, R7, UR42, -R132 ;  /* 0x0000002a07007c23 */ /* 0x000fe20008010884 */
[----:B------:R-:W-:Y:S02]  /*2a20*/  FSEL R2, R2, RZ, P0 ;  /* 0x000000ff02027208 */ /* 0x000fe40000000000 */
[----:B------:R-:W-:Y:S03]  /*2a30*/  FSETP.NEU.FTZ.AND P0, PT, R247, -INF , PT ;  /* 0xff800000f700780b */ /* 0x000fe60003f1d000 */
[--C-:B------:R-:W-:Y:S03]  /*2a40*/  FFMA.FTZ R8, R8, UR42, -R2.reuse ;  /* 0x0000002a08087c23 */ /* 0x100fe60008010802 */
[----:B------:R-:W-:Y:S01]  /*2a50*/  MUFU.EX2 R166, R5 ;  /* 0x0000000500a67308 */ /* 0x000fe20000000800 */
[--C-:B------:R-:W-:Y:S01]  /*2a60*/  FFMA.FTZ R9, R9, UR42, -R2.reuse ;  /* 0x0000002a09097c23 */ /* 0x100fe20008010802 */
[--C-:B------:R-:W-:Y:S01]  /*2a70*/  FFMA.FTZ R12, R12, UR42, -R2.reuse ;  /* 0x0000002a0c0c7c23 */ /* 0x100fe20008010802 */
[----:B------:R-:W-:Y:S01]  /*2a80*/  FFMA.FTZ R13, R13, UR42, -R2 ;  /* 0x0000002a0d0d7c23 */ /* 0x000fe20008010802 */
[--C-:B------:R-:W-:Y:S01]  /*2a90*/  FFMA.FTZ R16, R16, UR42, -R133.reuse ;  /* 0x0000002a10107c23 */ /* 0x100fe20008010885 */
[--C-:B------:R-:W-:Y:S05]  /*2aa0*/  FFMA.FTZ R17, R17, UR42, -R133.reuse ;  /* 0x0000002a11117c23 */ /* 0x100fea0008010885 */
[----:B------:R1:W-:Y:S01]  /*2ab0*/  MUFU.EX2 R168, R6 ;  /* 0x0000000600a87308 */ /* 0x0003e20000000800 */
[--C-:B------:R-:W-:Y:S01]  /*2ac0*/  FFMA.FTZ R18, R18, UR42, -R132.reuse ;  /* 0x0000002a12127c23 */ /* 0x100fe20008010884 */
[----:B------:R-:W-:Y:S08]  /*2ad0*/  FFMA.FTZ R19, R19, UR42, -R132 ;  /* 0x0000002a13137c23 */ /* 0x000ff00008010884 */
[----:B------:R2:W4:Y:S10]  /*2ae0*/  MUFU.EX2 R167, R0 ;  /* 0x0000000000a77308 */ /* 0x0005340000000800 */
[----:B------:R-:W-:Y:S01]  /*2af0*/  MUFU.EX2 R161, R16 ;  /* 0x0000001000a17308 */ /* 0x000fe20000000800 */
[----:B-1----:R-:W1:Y:S09]  /*2b00*/  LDSM.16.M88.4 R4, [R223+0xd400] ;  /* 0x00d40000df04783b */ /* 0x002e720000000200 */
[----:B------:R-:W-:Y:S01]  /*2b10*/  MUFU.EX2 R160, R17 ;  /* 0x0000001100a07308 */ /* 0x000fe20000000800 */
[----:B--2---:R-:W-:Y:S05]  /*2b20*/  FMUL.FTZ R0, R247, 1.4426950216293334961 ;  /* 0x3fb8aa3bf7007820 */ /* 0x004fea0000410000 */
[----:B------:R-:W-:Y:S04]  /*2b30*/  FSEL R0, R0, RZ, P0 ;  /* 0x000000ff00007208 */ /* 0x000fe80000000000 */
[----:B------:R-:W-:Y:S01]  /*2b40*/  MUFU.EX2 R164, R18 ;  /* 0x0000001200a47308 */ /* 0x000fe20000000800 */
[--C-:B------:R-:W-:Y:S01]  /*2b50*/  FFMA.FTZ R10, R10, UR42, -R0.reuse ;  /* 0x0000002a0a0a7c23 */ /* 0x100fe20008010800 */
[--C-:B------:R-:W-:Y:S01]  /*2b60*/  FFMA.FTZ R11, R11, UR42, -R0.reuse ;  /* 0x0000002a0b0b7c23 */ /* 0x100fe20008010800 */
[--C-:B------:R-:W-:Y:S01]  /*2b70*/  FFMA.FTZ R14, R14, UR42, -R0.reuse ;  /* 0x0000002a0e0e7c23 */ /* 0x100fe20008010800 */
[----:B------:R-:W-:Y:S06]  /*2b80*/  FFMA.FTZ R15, R15, UR42, -R0 ;  /* 0x0000002a0f0f7c23 */ /* 0x000fec0008010800 */
[----:B------:R-:W-:Y:S10]  /*2b90*/  MUFU.EX2 R163, R19 ;  /* 0x0000001300a37308 */ /* 0x000ff40000000800 */
[----:B------:R-:W-:Y:S10]  /*2ba0*/  MUFU.EX2 R234, R8 ;  /* 0x0000000800ea7308 */ /* 0x000ff40000000800 */
[----:B------:R-:W2:Y:S01]  /*2bb0*/  MUFU.EX2 R231, R9 ;  /* 0x0000000900e77308 */ /* 0x000ea20000000800 */
[-C--:B-1----:R-:W-:Y:S06]  /*2bc0*/  HMMA.16816.F32 R20, R156, R4.reuse, R20 ;  /* 0x000000049c14723c */ /* 0x082fec0000001814 */
[C---:B------:R-:W-:Y:S03]  /*2bd0*/  HMMA.16816.F32 R24, R136.reuse, R4, R24 ;  /* 0x000000048818723c */ /* 0x040fe60000001818 */
[----:B------:R-:W-:Y:S03]  /*2be0*/  MUFU.EX2 R237, R10 ;  /* 0x0000000a00ed7308 */ /* 0x000fe60000000800 */
[-C--:B------:R-:W-:Y:S07]  /*2bf0*/  HMMA.16816.F32 R28, R136, R6.reuse, R28 ;  /* 0x00000006881c723c */ /* 0x080fee000000181c */
[----:B------:R-:W1:Y:S01]  /*2c00*/  MUFU.EX2 R236, R11 ;  /* 0x0000000b00ec7308 */ /* 0x000e620000000800 */
[----:B----4-:R-:W-:Y:S01]  /*2c10*/  F2FP.F16.F32.PACK_AB R4, R167, R168 ;  /* 0x000000a8a704723e */ /* 0x010fe200000000ff */
[----:B------:R-:W-:Y:S04]  /*2c20*/  HMMA.16816.F32 R32, R156, R6, R32 ;  /* 0x000000069c20723c */ /* 0x000fe80000001820 */
[----:B------:R1:W-:Y:S04]  /*2c30*/  STS [R241+0x13400], R4 ;  /* 0x01340004f1007388 */ /* 0x0003e80000000800 */
[----:B------:R-:W-:Y:S03]  /*2c40*/  MUFU.EX2 R170, R12 ;  /* 0x0000000c00aa7308 */ /* 0x000fe60000000800 */
[----:B--2---:R-:W-:Y:S01]  /*2c50*/  F2FP.F16.F32.PACK_AB R5, R231, R234 ;  /* 0x000000eae705723e */ /* 0x004fe200000000ff */
[--C-:B------:R-:W-:Y:S01]  /*2c60*/  FFMA.FTZ R20, R20, UR42, -R133.reuse ;  /* 0x0000002a14147c23 */ /* 0x100fe20008010885 */
[----:B------:R-:W-:Y:S01]  /*2c70*/  F2FP.F16.F32.PACK_AB R6, R163, R164 ;  /* 0x000000a4a306723e */ /* 0x000fe200000000ff */
[--C-:B------:R-:W-:Y:S01]  /*2c80*/  FFMA.FTZ R21, R21, UR42, -R133.reuse ;  /* 0x0000002a15157c23 */ /* 0x100fe20008010885 */
[--C-:B------:R-:W-:Y:S01]  /*2c90*/  FFMA.FTZ R24, R24, UR42, -R2.reuse ;  /* 0x0000002a18187c23 */ /* 0x100fe20008010802 */
[----:B------:R-:W-:Y:S02]  /*2ca0*/  FFMA.FTZ R25, R25, UR42, -R2 ;  /* 0x0000002a19197c23 */ /* 0x000fe40008010802 */
[----:B------:R-:W-:Y:S01]  /*2cb0*/  MUFU.EX2 R169, R13 ;  /* 0x0000000d00a97308 */ /* 0x000fe20000000800 */
[--C-:B------:R-:W-:Y:S01]  /*2cc0*/  FFMA.FTZ R22, R22, UR42, -R132.reuse ;  /* 0x0000002a16167c23 */ /* 0x100fe20008010884 */
[----:B------:R-:W-:Y:S01]  /*2cd0*/  FFMA.FTZ R23, R23, UR42, -R132 ;  /* 0x0000002a17177c23 */ /* 0x000fe20008010884 */
[----:B------:R-:W-:Y:S01]  /*2ce0*/  FFMA.FTZ R26, R26, UR42, -R0 ;  /* 0x0000002a1a1a7c23 */ /* 0x000fe20008010800 */
[--C-:B------:R-:W-:Y:S01]  /*2cf0*/  FFMA.FTZ R28, R28, UR42, -R2.reuse ;  /* 0x0000002a1c1c7c23 */ /* 0x100fe20008010802 */
[----:B------:R-:W-:Y:S01]  /*2d00*/  FFMA.FTZ R2, R29, UR42, -R2 ;  /* 0x0000002a1d027c23 */ /* 0x000fe20008010802 */
[--C-:B------:R-:W-:Y:S01]  /*2d10*/  FFMA.FTZ R30, R30, UR42, -R0.reuse ;  /* 0x0000002a1e1e7c23 */ /* 0x100fe20008010800 */
[--C-:B------:R-:W-:Y:S03]  /*2d20*/  FFMA.FTZ R27, R27, UR42, -R0.reuse ;  /* 0x0000002a1b1b7c23 */ /* 0x100fe60008010800 */
[----:B------:R-:W-:Y:S01]  /*2d30*/  MUFU.EX2 R235, R14 ;  /* 0x0000000e00eb7308 */ /* 0x000fe20000000800 */
[----:B------:R-:W-:Y:S01]  /*2d40*/  FFMA.FTZ R0, R31, UR42, -R0 ;  /* 0x0000002a1f007c23 */ /* 0x000fe20008010800 */
[--C-:B------:R-:W-:Y:S01]  /*2d50*/  FFMA.FTZ R32, R32, UR42, -R133.reuse ;  /* 0x0000002a20207c23 */ /* 0x100fe20008010885 */
[----:B------:R-:W-:Y:S01]  /*2d60*/  FFMA.FTZ R133, R33, UR42, -R133 ;  /* 0x0000002a21857c23 */ /* 0x000fe20008010885 */
[--C-:B------:R-:W-:Y:S01]  /*2d70*/  FFMA.FTZ R34, R34, UR42, -R132.reuse ;  /* 0x0000002a22227c23 */ /* 0x100fe20008010884 */
[----:B------:R-:W-:Y:S01]  /*2d80*/  FFMA.FTZ R132, R35, UR42, -R132 ;  /* 0x0000002a23847c23 */ /* 0x000fe20008010884 */
[----:B-1----:R-:W-:Y:S04]  /*2d90*/  F2FP.F16.F32.PACK_AB R4, R236, R237 ;  /* 0x000000edec04723e */ /* 0x002fe800000000ff */
[----:B------:R1:W-:Y:S10]  /*2da0*/  MUFU.EX2 R152, R2 ;  /* 0x0000000200987308 */ /* 0x0003f40000000800 */
[----:B------:R-:W2:Y:S10]  /*2db0*/  MUFU.EX2 R171, R15 ;  /* 0x0000000f00ab7308 */ /* 0x000eb40000000800 */
[----:B------:R-:W-:Y:S01]  /*2dc0*/  MUFU.EX2 R151, R20 ;  /* 0x0000001400977308 */ /* 0x000fe20000000800 */
[----:B-1----:R-:W-:Y:S05]  /*2dd0*/  F2FP.F16.F32.PACK_AB R2, R166, R143 ;  /* 0x0000008fa602723e */ /* 0x002fea00000000ff */
[----:B------:R1:W-:Y:S04]  /*2de0*/  STS [R241+0x13000], R2 ;  /* 0x01300002f1007388 */ /* 0x0003e80000000800 */
[----:B------:R-:W4:Y:S01]  /*2df0*/  MUFU.EX2 R150, R21 ;  /* 0x0000001500967308 */ /* 0x000f220000000800 */
[----:B------:R2:W-:Y:S09]  /*2e00*/  STS [R239+0x13400], R6 ;  /* 0x01340006ef007388 */ /* 0x0005f20000000800 */
[----:B------:R-:W-:Y:S10]  /*2e10*/  MUFU.EX2 R162, R22 ;  /* 0x0000001600a27308 */ /* 0x000ff40000000800 */
[----:B------:R-:W3:Y:S01]  /*2e20*/  MUFU.EX2 R153, R23 ;  /* 0x0000001700997308 */ /* 0x000ee20000000800 */
[----:B-1----:R-:W-:Y:S09]  /*2e30*/  F2FP.F16.F32.PACK_AB R2, R160, R161 ;  /* 0x000000a1a002723e */ /* 0x002ff200000000ff */
[----:B------:R-:W-:Y:S01]  /*2e40*/  MUFU.EX2 R147, R32 ;  /* 0x0000002000937308 */ /* 0x000fe20000000800 */
[----:B--2---:R-:W-:Y:S01]  /*2e50*/  F2FP.F16.F32.PACK_AB R6, R171, R235 ;  /* 0x000000ebab06723e */ /* 0x004fe200000000ff */
[----:B------:R1:W-:Y:S04]  /*2e60*/  STS [R239+0x13000], R2 ;  /* 0x01300002ef007388 */ /* 0x0003e80000000800 */
[----:B------:R4:W-:Y:S04]  /*2e70*/  STS [R241+0x14000], R5 ;  /* 0x01400005f1007388 */ /* 0x0009e80000000800 */
[----:B------:R-:W-:Y:S01]  /*2e80*/  MUFU.EX2 R146, R133 ;  /* 0x0000008500927308 */ /* 0x000fe20000000800 */
[----:B------:R3:W-:Y:S04]  /*2e90*/  STS [R241+0x14400], R4 ;  /* 0x01440004f1007388 */ /* 0x0007e80000000800 */
[----:B------:R-:W-:Y:S05]  /*2ea0*/  STS [R239+0x14400], R6 ;  /* 0x01440006ef007388 */ /* 0x000fea0000000800 */
[----:B------:R-:W-:Y:S10]  /*2eb0*/  MUFU.EX2 R149, R34 ;  /* 0x0000002200957308 */ /* 0x000ff40000000800 */
[----:B------:R-:W2:Y:S01]  /*2ec0*/  MUFU.EX2 R148, R132 ;  /* 0x0000008400947308 */ /* 0x000ea20000000800 */
[----:B-1----:R-:W-:Y:S09]  /*2ed0*/  F2FP.F16.F32.PACK_AB R2, R169, R170 ;  /* 0x000000aaa902723e */ /* 0x002ff200000000ff */
[----:B------:R2:W-:Y:S01]  /*2ee0*/  MUFU.EX2 R154, R0 ;  /* 0x00000000009a7308 */ /* 0x0005e20000000800 */
[----:B------:R1:W-:Y:S01]  /*2ef0*/  STS [R239+0x14000], R2 ;  /* 0x01400002ef007388 */ /* 0x0003e20000000800 */
[----:B----4-:R-:W-:Y:S02]  /*2f00*/  F2FP.F16.F32.PACK_AB R5, R150, R151 ;  /* 0x000000979605723e */ /* 0x010fe400000000ff */
[----:B---3--:R-:W-:Y:S02]  /*2f10*/  F2FP.F16.F32.PACK_AB R4, R153, R162 ;  /* 0x000000a29904723e */ /* 0x008fe400000000ff */
[----:B------:R-:W-:Y:S01]  /*2f20*/  IADD3 R144, P0, R140, UR44, RZ ;  /* 0x0000002c8c907c10 */ /* 0x000fe2000ff1e0ff */
[----:B------:R3:W-:Y:S03]  /*2f30*/  STS [R240+0x13000], R5 ;  /* 0x01300005f0007388 */ /* 0x0007e60000000800 */
[----:B------:R-:W-:Y:S01]  /*2f40*/  MUFU.EX2 R165, R24 ;  /* 0x0000001800a57308 */ /* 0x000fe20000000800 */
[----:B------:R-:W-:Y:S01]  /*2f50*/  IADD3.X R145, R141, UR43, RZ, P0, !PT ;  /* 0x0000002b8d917c10 */ /* 0x000fe200087fe4ff */
[----:B------:R-:W-:Y:S04]  /*2f60*/  STS [R240+0x13400], R4 ;  /* 0x01340004f0007388 */ /* 0x000fe80000000800 */
[----:B------:R-:W4:Y:S04]  /*2f70*/  LDG.E R142, desc[UR22][R144.64] ;  /* 0x00000016908e7981 */ /* 0x000f28000c1e1900 */
[----:B------:R-:W3:Y:S01]  /*2f80*/  MUFU.EX2 R157, R25 ;  /* 0x00000019009d7308 */ /* 0x000ee20000000800 */
[----:B--2---:R-:W-:Y:S01]  /*2f90*/  F2FP.F16.F32.PACK_AB R0, R148, R149 ;  /* 0x000000959400723e */ /* 0x004fe200000000ff */
[----:B------:R-:W2:Y:S04]  /*2fa0*/  LDG.E R141, desc[UR22][R144.64+0x20] ;  /* 0x00002016908d7981 */ /* 0x000ea8000c1e1900 */
[----:B------:R3:W-:Y:S04]  /*2fb0*/  STS [R238+0x13400], R0 ;  /* 0x01340000ee007388 */ /* 0x0007e80000000800 */
[----:B------:R-:W-:Y:S01]  /*2fc0*/  MUFU.EX2 R159, R26 ;  /* 0x0000001a009f7308 */ /* 0x000fe20000000800 */
[----:B-1----:R-:W-:Y:S01]  /*2fd0*/  F2FP.F16.F32.PACK_AB R2, R146, R147 ;  /* 0x000000939202723e */ /* 0x002fe200000000ff */
[----:B------:R1:W5:Y:S04]  /*2fe0*/  LDG.E R140, desc[UR22][R144.64+0x80] ;  /* 0x00008016908c7981 */ /* 0x000368000c1e1900 */
[----:B------:R1:W-:Y:S04]  /*2ff0*/  STS [R238+0x13000], R2 ;  /* 0x01300002ee007388 */ /* 0x0003e80000000800 */
[----:B------:R-:W1:Y:S01]  /*3000*/  MUFU.EX2 R158, R27 ;  /* 0x0000001b009e7308 */ /* 0x000e620000000800 */
[----:B---3--:R-:W-:Y:S05]  /*3010*/  F2FP.F16.F32.PACK_AB R6, R157, R165 ;  /* 0x000000a59d06723e */ /* 0x008fea00000000ff */
[----:B------:R-:W-:Y:S04]  /*3020*/  STS [R240+0x14000], R6 ;  /* 0x01400006f0007388 */ /* 0x000fe80000000800 */
[----:B------:R-:W3:Y:S10]  /*3030*/  MUFU.EX2 R155, R28 ;  /* 0x0000001c009b7308 */ /* 0x000ef40000000800 */
[----:B------:R-:W3:Y:S01]  /*3040*/  MUFU.EX2 R156, R30 ;  /* 0x0000001e009c7308 */ /* 0x000ee20000000800 */
[----:B-1----:R-:W-:Y:S02]  /*3050*/  F2FP.F16.F32.PACK_AB R5, R158, R159 ;  /* 0x0000009f9e05723e */ /* 0x002fe400000000ff */
[----:B------:R-:W-:Y:S03]  /*3060*/  LEA R0, R230, UR5, 0x1 ;  /* 0x00000005e6007c11 */ /* 0x000fe6000f8e08ff */
[----:B------:R-:W-:Y:S01]  /*3070*/  STS [R240+0x14400], R5 ;  /* 0x01440005f0007388 */ /* 0x000fe20000000800 */
[----:B---3--:R-:W-:Y:S05]  /*3080*/  F2FP.F16.F32.PACK_AB R4, R152, R155 ;  /* 0x0000009b9804723e */ /* 0x008fea00000000ff */
[----:B------:R-:W-:Y:S01]  /*3090*/  STS [R238+0x14000], R4 ;  /* 0x01400004ee007388 */ /* 0x000fe20000000800 */
[----:B------:R-:W-:Y:S05]  /*30a0*/  F2FP.F16.F32.PACK_AB R2, R154, R156 ;  /* 0x0000009c9a02723e */ /* 0x000fea00000000ff */
[----:B------:R1:W-:Y:S04]  /*30b0*/  STS [R238+0x14400], R2 ;  /* 0x01440002ee007388 */ /* 0x0003e80000000800 */
[----:B------:R-:W3:Y:S08]  /*30c0*/  LDSM.16.M88.4 R32, [R0+0x6000] ;  /* 0x006000000020783b */ /* 0x000ef00000000200 */
[----:B------:R-:W3:Y:S01]  /*30d0*/  LDSM.16.M88.4 R28, [R0+0x6800] ;  /* 0x00680000001c783b */ /* 0x000ee20000000200 */
[----:B-1----:R-:W-:Y:S07]  /*30e0*/  IADD3 R2, R0, R228, RZ ;  /* 0x000000e400027210 */ /* 0x002fee0007ffe0ff */
[----:B------:R-:W1:Y:S08]  /*30f0*/  LDSM.16.M88.4 R132, [R2+0x6000] ;  /* 0x006000000284783b */ /* 0x000e700000000200 */
[----:B------:R-:W1:Y:S01]  /*3100*/  LDSM.16.M88.4 R136, [R2+0x6800] ;  /* 0x006800000288783b */ /* 0x000e620000000200 */
[-C--:B---3--:R-:W-:Y:S06]  /*3110*/  HMMA.16816.F32 R4, R32, R172.reuse, RZ ;  /* 0x000000ac2004723c */ /* 0x088fec00000018ff */
[C---:B------:R-:W-:Y:S06]  /*3120*/  HMMA.16816.F32 R8, R28.reuse, R172, RZ ;  /* 0x000000ac1c08723c */ /* 0x040fec00000018ff */
        /* <DEDUP_REMOVED lines=35> */
[----:B------:R3:W4:Y:S08]  /*3360*/  LDSM.16.M88.4 R132, [R0+0x8800] ;  /* 0x008800000084783b */ /* 0x0007300000000200 */
[----:B---3--:R3:W5:Y:S01]  /*3370*/  LDG.E R0, desc[UR22][R144.64+0xa0] ;  /* 0x0000a01690007981 */ /* 0x008762000c1e1900 */
[-C--:B-1----:R-:W-:Y:S06]  /*3380*/  HMMA.16816.F32 R4, R136, R204.reuse, R4 ;  /* 0x000000cc8804723c */ /* 0x082fec0000001804 */
[C---:B----4-:R-:W-:Y:S06]  /*3390*/  HMMA.16816.F32 R8, R132.reuse, R204, R8 ;  /* 0x000000cc8408723c */ /* 0x050fec0000001808 */
[-C--:B------:R-:W-:Y:S06]  /*33a0*/  HMMA.16816.F32 R12, R132, R206.reuse, R12 ;  /* 0x000000ce840c723c */ /* 0x080fec000000180c */
[C---:B------:R-:W-:Y:S06]  /*33b0*/  HMMA.16816.F32 R16, R136.reuse, R206, R16 ;  /* 0x000000ce8810723c */ /* 0x040fec0000001810 */
[-C--:B------:R-:W-:Y:S06]  /*33c0*/  HMMA.16816.F32 R20, R136, R208.reuse, R20 ;  /* 0x000000d08814723c */ /* 0x080fec0000001814 */
[C---:B------:R-:W-:Y:S06]  /*33d0*/  HMMA.16816.F32 R24, R132.reuse, R208, R24 ;  /* 0x000000d08418723c */ /* 0x040fec0000001818 */
[-C--:B------:R-:W-:Y:S01]  /*33e0*/  HMMA.16816.F32 R28, R132, R210.reuse, R28 ;  /* 0x000000d2841c723c */ /* 0x080fe2000000181c */
[----:B------:R-:W1:Y:S05]  /*33f0*/  LDSM.16.M88.4 R132, [R2+0x8000] ;  /* 0x008000000284783b */ /* 0x000e6a0000000200 */
[----:B------:R-:W-:Y:S03]  /*3400*/  HMMA.16816.F32 R32, R136, R210, R32 ;  /* 0x000000d28820723c */ /* 0x000fe60000001820 */
[----:B------:R-:W4:Y:S03]  /*3410*/  LDSM.16.M88.4 R136, [R2+0x8800] ;  /* 0x008800000288783b */ /* 0x000f260000000200 */
[-C--:B-1----:R-:W-:Y:S06]  /*3420*/  HMMA.16816.F32 R4, R132, R212.reuse, R4 ;  /* 0x000000d48404723c */ /* 0x082fec0000001804 */
[C---:B----4-:R-:W-:Y:S06]  /*3430*/  HMMA.16816.F32 R8, R136.reuse, R212, R8 ;  /* 0x000000d48808723c */ /* 0x050fec0000001808 */
[-C--:B------:R-:W-:Y:S06]  /*3440*/  HMMA.16816.F32 R12, R136, R214.reuse, R12 ;  /* 0x000000d6880c723c */ /* 0x080fec000000180c */
[C---:B------:R-:W-:Y:S06]  /*3450*/  HMMA.16816.F32 R16, R132.reuse, R214, R16 ;  /* 0x000000d68410723c */ /* 0x040fec0000001810 */
[C---:B------:R-:W-:Y:S01]  /*3460*/  FADD.FTZ R4, -R142.reuse, R4 ;  /* 0x000000048e047221 */ /* 0x040fe20000010100 */
[-C--:B------:R-:W-:Y:S04]  /*3470*/  HMMA.16816.F32 R20, R132, R216.reuse, R20 ;  /* 0x000000d88414723c */ /* 0x080fe80000001814 */
[----:B------:R-:W-:Y:S02]  /*3480*/  FMUL.FTZ R143, R143, R4 ;  /* 0x000000048f8f7220 */ /* 0x000fe40000410000 */
[C---:B------:R-:W-:Y:S05]  /*3490*/  HMMA.16816.F32 R24, R136.reuse, R216, R24 ;  /* 0x000000d88818723c */ /* 0x040fea0000001818 */
[C---:B------:R-:W-:Y:S01]  /*34a0*/  FADD.FTZ R2, -R142.reuse, R5 ;  /* 0x000000058e027221 */ /* 0x040fe20000010100 */
[-C--:B------:R-:W-:Y:S05]  /*34b0*/  HMMA.16816.F32 R28, R136, R218.reuse, R28 ;  /* 0x000000da881c723c */ /* 0x080fea000000181c */
[----:B--2---:R-:W-:Y:S01]  /*34c0*/  FADD.FTZ R7, -R141, R7 ;  /* 0x000000078d077221 */ /* 0x004fe20000010100 */
        /* <DEDUP_REMOVED lines=34> */
[----:B---3--:R-:W-:Y:S06]  /*36f0*/  @!P1 BRA `(.L_x_122) ;  /* 0x0000000000489947 */ /* 0x008fec0003800000 */
        /* <DEDUP_REMOVED lines=18> */
.L_x_122:
        /* <DEDUP_REMOVED lines=40> */
[----:B------:R-:W3:Y:S01]  /*3aa0*/  LDC R141, c[0x0][0x2dc] ;  /* 0x0000b700ff8d7b82 */ /* 0x000ee20000000800 */
[----:B------:R-:W-:Y:S02]  /*3ab0*/  F2FP.F16.F32.PACK_AB R0, R0, R26 ;  /* 0x0000001a0000723e */ /* 0x000fe400000000ff */
[----:B------:R-:W-:Y:S02]  /*3ac0*/  F2FP.F16.F32.PACK_AB R8, R8, R28 ;  /* 0x0000001c0808723e */ /* 0x000fe400000000ff */
[----:B------:R-:W-:Y:S02]  /*3ad0*/  F2FP.F16.F32.PACK_AB R5, R5, R30 ;  /* 0x0000001e0505723e */ /* 0x000fe400000000ff */
[----:B--2---:R-:W-:Y:S01]  /*3ae0*/  F2FP.F16.F32.PACK_AB R2, R9, R4 ;  /* 0x000000040902723e */ /* 0x004fe200000000ff */
[----:B------:R-:W-:Y:S04]  /*3af0*/  FMUL.FTZ R4, R236, R11 ;  /* 0x0000000bec047220 */ /* 0x000fe80000410000 */
[----:B------:R2:W-:Y:S01]  /*3b00*/  STS [R241+0x10000], R2 ;  /* 0x01000002f1007388 */ /* 0x0005e20000000800 */
[----:B------:R-:W-:Y:S05]  /*3b10*/  F2FP.F16.F32.PACK_AB R4, R4, R10 ;  /* 0x0000000a0404723e */ /* 0x000fea00000000ff */
[----:B------:R-:W-:Y:S04]  /*3b20*/  STS [R241+0x10400], R4 ;  /* 0x01040004f1007388 */ /* 0x000fe80000000800 */
[----:B------:R-:W-:Y:S01]  /*3b30*/  STS [R239+0x10000], R7 ;  /* 0x01000007ef007388 */ /* 0x000fe20000000800 */
[----:B--2---:R-:W-:Y:S05]  /*3b40*/  F2FP.F16.F32.PACK_AB R2, R15, R14 ;  /* 0x0000000e0f02723e */ /* 0x004fea00000000ff */
[----:B------:R3:W-:Y:S04]  /*3b50*/  STS [R239+0x10400], R2 ;  /* 0x01040002ef007388 */ /* 0x0007e80000000800 */
[----:B------:R-:W-:Y:S04]  /*3b60*/  STS [R240+0xf000], R20 ;  /* 0x00f00014f0007388 */ /* 0x000fe80000000800 */
[----:B------:R-:W-:Y:S04]  /*3b70*/  STS [R240+0xf400], R17 ;  /* 0x00f40011f0007388 */ /* 0x000fe80000000800 */
[----:B------:R-:W-:Y:S04]  /*3b80*/  STS [R238+0xf000], R18 ;  /* 0x00f00012ee007388 */ /* 0x000fe80000000800 */
[----:B------:R-:W-:Y:S04]  /*3b90*/  STS [R238+0xf400], R16 ;  /* 0x00f40010ee007388 */ /* 0x000fe80000000800 */
[----:B------:R-:W-:Y:S04]  /*3ba0*/  STS [R240+0x10000], R6 ;  /* 0x01000006f0007388 */ /* 0x000fe80000000800 */
[----:B------:R2:W-:Y:S01]  /*3bb0*/  STS [R240+0x10400], R0 ;  /* 0x01040000f0007388 */ /* 0x0005e20000000800 */
[----:B---3--:R-:W-:Y:S03]  /*3bc0*/  IMAD R2, R141, UR38, RZ ;  /* 0x000000268d027c24 */ /* 0x008fe6000f8e02ff */
[----:B------:R-:W-:Y:S02]  /*3bd0*/  STS [R238+0x10000], R8 ;  /* 0x01000008ee007388 */ /* 0x000fe40000000800 */
[----:B------:R-:W-:Y:S02]  /*3be0*/  LEA R2, -R2, RZ, 0x6 ;  /* 0x000000ff02027211 */ /* 0x000fe400078e31ff */
[----:B------:R-:W-:Y:S01]  /*3bf0*/  STS [R238+0x10400], R5 ;  /* 0x01040005ee007388 */ /* 0x000fe20000000800 */
[----:B------:R-:W-:Y:S01]  /*3c00*/  BAR.SYNC.DEFER_BLOCKING 0x0 ;  /* 0x0000000000007b1d */ /* 0x000fe20000010000 */
[C---:B------:R-:W-:Y:S04]  /*3c10*/  LEA R232, P0, R2.reuse, R232, 0x2 ;  /* 0x000000e802e87211 */ /* 0x040fe800078010ff */
[----:B------:R-:W-:Y:S02]  /*3c20*/  LEA.HI.X.SX32 R233, R2, R233, 0x2, P0 ;  /* 0x000000e902e97211 */ /* 0x000fe400000f16ff */
[----:B--2---:R-:W-:Y:S01]  /*3c30*/  LEA R0, R229, UR5, 0x1 ;  /* 0x00000005e5007c11 */ /* 0x004fe2000f8e08ff */
[----:B------:R-:W-:Y:S04]  /*3c40*/  LDSM.16.MT88.4 R4, [R3+0x13000] ;  /* 0x013000000304783b */ /* 0x000fe80000004200 */
[----:B------:R-:W2:Y:S04]  /*3c50*/  LDSM.16.MT88.4 R8, [R0+0x6000] ;  /* 0x006000000008783b */ /* 0x000ea80000004200 */
[----:B------:R-:W3:Y:S04]  /*3c60*/  LDSM.16.MT88.4 R12, [R3+0x15000] ;  /* 0x01500000030c783b */ /* 0x000ee80000004200 */
[----:B------:R-:W4:Y:S04]  /*3c70*/  LDSM.16.MT88.4 R16, [R0+0x7000] ;  /* 0x007000000010783b */ /* 0x000f280000004200 */
[----:B------:R-:W1:Y:S04]  /*3c80*/  LDSM.16.MT88.4 R20, [R0+0x8000] ;  /* 0x008000000014783b */ /* 0x000e680000004200 */
[----:B------:R-:W-:Y:S04]  /*3c90*/  LDSM.16.MT88.4 R24, [R3+0x13800] ;  /* 0x013800000318783b */ /* 0x000fe80000004200 */
[----:B------:R-:W1:Y:S04]  /*3ca0*/  LDSM.16.MT88.4 R28, [R0+0x6400] ;  /* 0x00640000001c783b */ /* 0x000e680000004200 */
[----:B------:R-:W1:Y:S04]  /*3cb0*/  LDSM.16.MT88.4 R32, [R3+0x15800] ;  /* 0x015800000320783b */ /* 0x000e680000004200 */
[----:B------:R-:W1:Y:S04]  /*3cc0*/  LDSM.16.MT88.4 R132, [R0+0x7400] ;  /* 0x007400000084783b */ /* 0x000e680000004200 */
[----:B------:R-:W1:Y:S01]  /*3cd0*/  LDSM.16.MT88.4 R136, [R0+0x8400] ;  /* 0x008400000088783b */ /* 0x000e620000004200 */
[-C--:B--2---:R-:W-:Y:S06]  /*3ce0*/  HMMA.16816.F32 R36, R4, R8.reuse, R36 ;  /* 0x000000080424723c */ /* 0x084fec0000001824 */
        /* <DEDUP_REMOVED lines=9> */
[-C--:B-1----:R-:W-:Y:S06]  /*3d80*/  HMMA.16816.F32 R68, R4, R20.reuse, R68 ;  /* 0x000000140444723c */ /* 0x082fec0000001844 */
        /* <DEDUP_REMOVED lines=51> */
[----:B------:R-:W2:Y:S01]  /*40c0*/  LDL R141, [R1] ;  /* 0x00000000018d7983 */ /* 0x000ea20000100800 */
[----:B------:R-:W1:Y:S01]  /*40d0*/  LDC R4, c[0x0][0x420] ;  /* 0x00010800ff047b82 */ /* 0x000e620000000800 */
[----:B--2---:R-:W-:Y:S01]  /*40e0*/  LEA R2, R141, UR5, 0x1 ;  /* 0x000000058d027c11 */ /* 0x004fe2000f8e08ff */
        /* <DEDUP_REMOVED lines=12> */
.L_x_123:
[----:B------:R-:W2:Y:S01]  /*41b0*/  LDL R160, [R1+0x4] ;  /* 0x0000040001a07983 */ /* 0x000ea20000100800 */
[----:B------:R-:W-:Y:S03]  /*41c0*/  ULOP3.LUT UR37, UR39, 0x1, URZ, 0xc0, !UPT ;  /* 0x0000000127257892 */ /* 0x000fe6000f8ec03f */
[----:B-1----:R-:W3:Y:S01]  /*41d0*/  LDL R2, [R1+0x10] ;  /* 0x0000100001027983 */ /* 0x002ee20000100800 */
[----:B------:R-:W-:Y:S02]  /*41e0*/  UISETP.NE.U32.AND UP0, UPT, UR37, 0x1, UPT ;  /* 0x000000012500788c */ /* 0x000fe4000bf05070 */
[----:B------:R-:W-:Y:S01]  /*41f0*/  UIADD3 UR37, UR39, -0x1, URZ ;  /* 0xffffffff27257890 */ /* 0x000fe2000fffe03f */
[----:B------:R-:W-:Y:S04]  /*4200*/  LDSM.16.M88.4 R24, [R224] ;  /* 0x00000000e018783b */ /* 0x000fe80000000200 */
[----:B------:R-:W1:Y:S04]  /*4210*/  LDSM.16.MT88.4 R8, [R0+0x9000] ;  /* 0x009000000008783b */ /* 0x000e680000004200 */
[----:B------:R-:W4:Y:S04]  /*4220*/  LDSM.16.MT88.4 R16, [R0+0xb000] ;  /* 0x00b000000010783b */ /* 0x000f280000004200 */
[----:B------:R-:W4:Y:S04]  /*4230*/  LDSM.16.MT88.4 R28, [R0+0xd000] ;  /* 0x00d00000001c783b */ /* 0x000f280000004200 */
[----:B------:R-:W-:Y:S04]  /*4240*/  LDSM.16.M88.4 R32, [R225] ;  /* 0x00000000e120783b */ /* 0x000fe80000000200 */
[----:B------:R-:W4:Y:S04]  /*4250*/  LDSM.16.MT88.4 R132, [R0+0x9400] ;  /* 0x009400000084783b */ /* 0x000f280000004200 */
[----:B------:R-:W4:Y:S04]  /*4260*/  LDSM.16.MT88.4 R136, [R0+0xb400] ;  /* 0x00b400000088783b */ /* 0x000f280000004200 */
[----:B------:R-:W4:Y:S04]  /*4270*/  LDSM.16.MT88.4 R140, [R0+0xd400] ;  /* 0x00d40000008c783b */ /* 0x000f280000004200 */
[----:B------:R-:W-:Y:S04]  /*4280*/  LDSM.16.M88.4 R144, [R227] ;  /* 0x00000000e390783b */ /* 0x000fe80000000200 */
[----:B------:R-:W4:Y:S04]  /*4290*/  LDSM.16.MT88.4 R148, [R0+0x9800] ;  /* 0x009800000094783b */ /* 0x000f280000004200 */
[----:B------:R-:W-:Y:S01]  /*42a0*/  LDSM.16.M88.4 R152, [R226] ;  /* 0x00000000e298783b */ /* 0x000fe20000000200 */
[C---:B-1----:R-:W-:Y:S03]  /*42b0*/  HMMA.16816.F32 R4, R24.reuse, R8, RZ ;  /* 0x000000081804723c */ /* 0x042fe600000018ff */
[----:B------:R-:W-:Y:S03]  /*42c0*/  LDSM.16.MT88.4 R156, [R0+0x9c00] ;  /* 0x009c0000009c783b */ /* 0x000fe60000004200 */
[C---:B------:R-:W-:Y:S06]  /*42d0*/  HMMA.16816.F32 R8, R24.reuse, R10, RZ ;  /* 0x0000000a1808723c */ /* 0x040fec00000018ff */
[C---:B----4-:R-:W-:Y:S06]  /*42e0*/  HMMA.16816.F32 R12, R24.reuse, R16, RZ ;  /* 0x00000010180c723c */ /* 0x050fec00000018ff */
[C---:B------:R-:W-:Y:S06]  /*42f0*/  HMMA.16816.F32 R16, R24.reuse, R18, RZ ;  /* 0x000000121810723c */ /* 0x040fec00000018ff */
[C---:B------:R-:W-:Y:S06]  /*4300*/  HMMA.16816.F32 R20, R24.reuse, R28, RZ ;  /* 0x0000001c1814723c */ /* 0x040fec00000018ff */
[----:B------:R-:W-:Y:S01]  /*4310*/  HMMA.16816.F32 R24, R24, R30, RZ ;  /* 0x0000001e1818723c */ /* 0x000fe200000018ff */
[----:B------:R-:W1:Y:S05]  /*4320*/  LDSM.16.MT88.4 R28, [R0+0xb800] ;  /* 0x00b80000001c783b */ /* 0x000e6a0000004200 */
[C---:B------:R-:W-:Y:S06]  /*4330*/  HMMA.16816.F32 R4, R32.reuse, R132, R4 ;  /* 0x000000842004723c */ /* 0x040fec0000001804 */
[C---:B------:R-:W-:Y:S01]  /*4340*/  HMMA.16816.F32 R8, R32.reuse, R134, R8 ;  /* 0x000000862008723c */ /* 0x040fe20000001808 */
[----:B------:R-:W4:Y:S05]  /*4350*/  LDSM.16.MT88.4 R132, [R0+0xd800] ;  /* 0x00d800000084783b */ /* 0x000f2a0000004200 */
[C---:B------:R-:W-:Y:S06]  /*4360*/  HMMA.16816.F32 R12, R32.reuse, R136, R12 ;  /* 0x00000088200c723c */ /* 0x040fec000000180c */
[C---:B------:R-:W-:Y:S01]  /*4370*/  HMMA.16816.F32 R16, R32.reuse, R138, R16 ;  /* 0x0000008a2010723c */ /* 0x040fe20000001810 */
[----:B------:R-:W-:Y:S05]  /*4380*/  LDSM.16.MT88.4 R136, [R0+0xdc00] ;  /* 0x00dc00000088783b */ /* 0x000fea0000004200 */
[C---:B------:R-:W-:Y:S06]  /*4390*/  HMMA.16816.F32 R20, R32.reuse, R140, R20 ;  /* 0x0000008c2014723c */ /* 0x040fec0000001814 */
[----:B------:R-:W-:Y:S01]  /*43a0*/  HMMA.16816.F32 R24, R32, R142, R24 ;  /* 0x0000008e2018723c */ /* 0x000fe20000001818 */
[----:B------:R-:W4:Y:S04]  /*43b0*/  LDSM.16.MT88.4 R32, [R0+0xbc00] ;  /* 0x00bc00000020783b */ /* 0x000f280000004200 */
[----:B------:R-:W-:Y:S01]  /*43c0*/  LDSM.16.M88.4 R140, [R224+0x2000] ;  /* 0x00200000e08c783b */ /* 0x000fe20000000200 */
[C---:B------:R-:W-:Y:S06]  /*43d0*/  HMMA.16816.F32 R4, R144.reuse, R148, R4 ;  /* 0x000000949004723c */ /* 0x040fec0000001804 */
[C---:B------:R-:W-:Y:S01]  /*43e0*/  HMMA.16816.F32 R8, R144.reuse, R150, R8 ;  /* 0x000000969008723c */ /* 0x040fe20000001808 */
[----:B------:R-:W4:Y:S05]  /*43f0*/  LDSM.16.MT88.4 R148, [R0+0xa000] ;  /* 0x00a000000094783b */ /* 0x000f2a0000004200 */
[C---:B-1----:R-:W-:Y:S06]  /*4400*/  HMMA.16816.F32 R12, R144.reuse, R28, R12 ;  /* 0x0000001c900c723c */ /* 0x042fec000000180c */
[C---:B------:R-:W-:Y:S01]  /*4410*/  HMMA.16816.F32 R16, R144.reuse, R30, R16 ;  /* 0x0000001e9010723c */ /* 0x040fe20000001810 */
[----:B------:R-:W1:Y:S05]  /*4420*/  LDSM.16.MT88.4 R28, [R0+0xc000] ;  /* 0x00c00000001c783b */ /* 0x000e6a0000004200 */
[C---:B----4-:R-:W-:Y:S06]  /*4430*/  HMMA.16816.F32 R20, R144.reuse, R132, R20 ;  /* 0x000000849014723c */ /* 0x050fec0000001814 */
[----:B------:R-:W-:Y:S01]  /*4440*/  HMMA.16816.F32 R24, R144, R134, R24 ;  /* 0x000000869018723c */ /* 0x000fe20000001818 */
[----:B------:R-:W4:Y:S04]  /*4450*/  LDSM.16.MT88.4 R132, [R0+0xe000] ;  /* 0x00e000000084783b */ /* 0x000f280000004200 */
        /* <DEDUP_REMOVED lines=9> */
[----:B------:R-:W4:Y:S04]  /*44f0*/  LDSM.16.MT88.4 R136, [R0+0xe400] ;  /* 0x00e400000088783b */ /* 0x000f280000004200 */
[----:B------:R-:W-:Y:S01]  /*4500*/  LDSM.16.MT88.4 R152, [R0+0xa800] ;  /* 0x00a800000098783b */ /* 0x000fe20000004200 */
[C---:B------:R-:W-:Y:S06]  /*4510*/  HMMA.16816.F32 R4, R140.reuse, R148, R4 ;  /* 0x000000948c04723c */ /* 0x040fec0000001804 */
[C---:B------:R-:W-:Y:S01]  /*4520*/  HMMA.16816.F32 R8, R140.reuse, R150, R8 ;  /* 0x000000968c08723c */ /* 0x040fe20000001808 */
[----:B------:R-:W4:Y:S05]  /*4530*/  LDSM.16.M88.4 R148, [R227+0x2000] ;  /* 0x00200000e394783b */ /* 0x000f2a0000000200 */
        /* <DEDUP_REMOVED lines=9> */
[----:B------:R-:W2:Y:S05]  /*45d0*/  LDSM.16.MT88.4 R156, [R0+0xac00] ;  /* 0x00ac0000009c783b */ /* 0x000eaa0000004200 */
[C---:B------:R-:W-:Y:S06]  /*45e0*/  HMMA.16816.F32 R12, R144.reuse, R32, R12 ;  /* 0x00000020900c723c */ /* 0x040fec000000180c */
[C---:B------:R-:W-:Y:S01]  /*45f0*/  HMMA.16816.F32 R16, R144.reuse, R34, R16 ;  /* 0x000000229010723c */ /* 0x040fe20000001810 */
[----:B------:R-:W3:Y:S05]  /*4600*/  LDSM.16.MT88.4 R32, [R0+0xcc00] ;  /* 0x00cc00000020783b */ /* 0x000eea0000004200 */
[C---:B------:R-:W-:Y:S06]  /*4610*/  HMMA.16816.F32 R20, R144.reuse, R136, R20 ;  /* 0x000000889014723c */ /* 0x040fec0000001814 */
[----:B------:R-:W-:Y:S01]  /*4620*/  HMMA.16816.F32 R24, R144, R138, R24 ;  /* 0x0000008a9018723c */ /* 0x000fe20000001818 */
[----:B------:R4:W3:Y:S04]  /*4630*/  LDSM.16.MT88.4 R136, [R0+0xec00] ;  /* 0x00ec00000088783b */ /* 0x0008e80000004200 */
[----:B------:R-:W-:Y:S01]  /*4640*/  LDSM.16.MT88.4 R144, [R220+0x1c00] ;  /* 0x001c0000dc90783b */ /* 0x000fe20000004200 */
[C---:B------:R-:W-:Y:S06]  /*4650*/  HMMA.16816.F32 R4, R148.reuse, R152, R4 ;  /* 0x000000989404723c */ /* 0x040fec0000001804 */
[C---:B------:R-:W-:Y:S06]  /*4660*/  HMMA.16816.F32 R8, R148.reuse, R154, R8 ;  /* 0x0000009a9408723c */ /* 0x040fec0000001808 */
[C---:B-1----:R-:W-:Y:S06]  /*4670*/  HMMA.16816.F32 R12, R148.reuse, R28, R12 ;  /* 0x0000001c940c723c */ /* 0x042fec000000180c */
[C---:B------:R-:W-:Y:S01]  /*4680*/  HMMA.16816.F32 R16, R148.reuse, R30, R16 ;  /* 0x0000001e9410723c */ /* 0x040fe20000001810 */
[----:B----4-:R-:W-:Y:S05]  /*4690*/  IMAD.U32 R0, RZ, RZ, UR51 ;  /* 0x00000033ff007e24 */ /* 0x010fea000f8e00ff */
[C---:B------:R-:W-:Y:S01]  /*46a0*/  HMMA.16816.F32 R20, R148.reuse, R132, R20 ;  /* 0x000000849414723c */ /* 0x040fe20000001814 */
[----:B------:R-:W-:Y:S04]  /*46b0*/  IMAD.U32 R30, RZ, RZ, UR49 ;  /* 0x00000031ff1e7e24 */ /* 0x000fe8000f8e00ff */
[----:B------:R-:W-:Y:S01]  /*46c0*/  IMAD.U32 R31, RZ, RZ, UR50 ;  /* 0x00000032ff1f7e24 */ /* 0x000fe2000f8e00ff */
[----:B------:R-:W-:Y:S01]  /*46d0*/  HMMA.16816.F32 R24, R148, R134, R24 ;  /* 0x000000869418723c */ /* 0x000fe20000001818 */
[----:B------:R-:W-:Y:S04]  /*46e0*/  LDSM.16.MT88.4 R132, [R220+0x1400] ;  /* 0x00140000dc84783b */ /* 0x000fe80000004200 */
[----:B--2---:R-:W-:Y:S01]  /*46f0*/  @P1 IADD3 R28, P0, R160, UR10, RZ ;  /* 0x0000000aa01c1c10 */ /* 0x004fe2000ff1e0ff */
[C---:B------:R-:W-:Y:S01]  /*4700*/  HMMA.16816.F32 R4, R140.reuse, R156, R4 ;  /* 0x0000009c8c04723c */ /* 0x040fe20000001804 */
[----:B------:R-:W-:Y:S04]  /*4710*/  @UP2 UIADD3 UR10, UP1, UR10, -0x100, URZ ;  /* 0xffffff000a0a2890 */ /* 0x000fe8000ff3e03f */
[----:B---3--:R-:W-:Y:S01]  /*4720*/  @P1 IADD3.X R29, R2, UR11, RZ, P0, !PT ;  /* 0x0000000b021d1c10 */ /* 0x008fe200087fe4ff */
[C---:B------:R-:W-:Y:S01]  /*4730*/  HMMA.16816.F32 R8, R140.reuse, R158, R8 ;  /* 0x0000009e8c08723c */ /* 0x040fe20000001808 */
[----:B------:R-:W-:Y:S01]  /*4740*/  IMAD.U32 R2, RZ, RZ, UR49 ;  /* 0x00000031ff027e24 */ /* 0x000fe2000f8e00ff */
[----:B------:R-:W-:Y:S02]  /*4750*/  @UP2 UIADD3.X UR11, UR11, -0x1, URZ, UP1, !UPT ;  /* 0xffffffff0b0b2890 */ /* 0x000fe40008ffe43f */
[----:B------:R-:W5:Y:S01]  /*4760*/  @P1 LDG.E R250, desc[UR22][R28.64] ;  /* 0x000000161cfa1981 */ /* 0x000f62000c1e1900 */
[-C--:B------:R-:W-:Y:S01]  /*4770*/  LEA R30, P0, R30, R232.reuse, 0x2 ;  /* 0x000000e81e1e7211 */ /* 0x080fe200078010ff */
[C---:B------:R-:W-:Y:S02]  /*4780*/  HMMA.16816.F32 R12, R140.reuse, R32, R12 ;  /* 0x000000208c0c723c */ /* 0x040fe4000000180c */
[----:B------:R-:W5:Y:S04]  /*4790*/  @P1 LDG.E R249, desc[UR22][R28.64+0x20] ;  /* 0x000020161cf91981 */ /* 0x000f68000c1e1900 */
[C---:B------:R-:W-:Y:S01]  /*47a0*/  HMMA.16816.F32 R16, R140.reuse, R34, R16 ;  /* 0x000000228c10723c */ /* 0x040fe20000001810 */
[----:B------:R-:W5:Y:S01]  /*47b0*/  @P1 LDG.E R248, desc[UR22][R28.64+0x80] ;  /* 0x000080161cf81981 */ /* 0x000f62000c1e1900 */
[----:B------:R-:W-:Y:S03]  /*47c0*/  IMAD.U32 R32, RZ, RZ, UR50 ;  /* 0x00000032ff207e24 */ /* 0x000fe6000f8e00ff */
[----:B------:R1:W5:Y:S01]  /*47d0*/  @P1 LDG.E R247, desc[UR22][R28.64+0xa0] ;  /* 0x0000a0161cf71981 */ /* 0x000362000c1e1900 */
[C---:B------:R-:W-:Y:S03]  /*47e0*/  HMMA.16816.F32 R20, R140.reuse, R136, R20 ;  /* 0x000000888c14723c */ /* 0x040fe60000001814 */
[----:B------:R2:W-:Y:S02]  /*47f0*/  REDG.E.ADD.F32.FTZ.RN.STRONG.GPU desc[UR22][R232.64], R4 ;  /* 0x00000004e80079a6 */ /* 0x0005e4000c10f396 */
[-C--:B------:R-:W-:Y:S01]  /*4800*/  LEA R32, P1, R32, R232.reuse, 0x2 ;  /* 0x000000e820207211 */ /* 0x080fe200078210ff */
[----:B------:R-:W-:Y:S01]  /*4810*/  HMMA.16816.F32 R24, R140, R138, R24 ;  /* 0x0000008a8c18723c */ /* 0x000fe20000001818 */
[----:B------:R-:W-:Y:S04]  /*4820*/  LDSM.16.MT88.4 R136, [R220+0x2400] ;  /* 0x00240000dc88783b */ /* 0x000fe80000004200 */
[-C--:B------:R-:W-:Y:S01]  /*4830*/  LEA.HI.X.SX32 R33, R31, R233.reuse, 0x2, P1 ;  /* 0x000000e91f217211 */ /* 0x080fe200008f16ff */
[----:B------:R-:W-:Y:S01]  /*4840*/  LDSM.16.MT88.4 R140, [R220+0x1800] ;  /* 0x00180000dc8c783b */ /* 0x000fe20000004200 */
[-C--:B------:R-:W-:Y:S01]  /*4850*/  LEA.HI.X.SX32 R31, R2, R233.reuse, 0x2, P0 ;  /* 0x000000e9021f7211 */ /* 0x080fe200000f16ff */
[----:B------:R-:W-:Y:S03]  /*4860*/  IMAD.U32 R2, RZ, RZ, UR46 ;  /* 0x0000002eff027e24 */ /* 0x000fe6000f8e00ff */
[----:B-1----:R-:W-:Y:S05]  /*4870*/  IMAD.U32 R28, RZ, RZ, UR51 ;  /* 0x00000033ff1c7e24 */ /* 0x002fea000f8e00ff */
[-C--:B------:R-:W-:Y:S01]  /*4880*/  LEA R28, P2, R28, R232.reuse, 0x2 ;  /* 0x000000e81c1c7211 */ /* 0x080fe200078410ff */
[----:B--2---:R-:W-:Y:S03]  /*4890*/  IMAD.U32 R4, RZ, RZ, UR45 ;  /* 0x0000002dff047e24 */ /* 0x004fe6000f8e00ff */
[-C--:B------:R-:W-:Y:S01]  /*48a0*/  LEA.HI.X.SX32 R29, R0, R233.reuse, 0x2, P2 ;  /* 0x000000e9001d7211 */ /* 0x080fe200010f16ff */
[----:B------:R-:W-:Y:S04]  /*48b0*/  IMAD.U32 R0, RZ, RZ, UR48 ;  /* 0x00000030ff007e24 */ /* 0x000fe8000f8e00ff */
[----:B------:R1:W-:Y:S04]  /*48c0*/  REDG.E.ADD.F32.FTZ.RN.STRONG.GPU desc[UR22][R28.64], R5 ;  /* 0x000000051c0079a6 */ /* 0x0003e8000c10f396 */
[----:B------:R2:W-:Y:S04]  /*48d0*/  REDG.E.ADD.F32.FTZ.RN.STRONG.GPU desc[UR22][R32.64], R6 ;  /* 0x00000006200079a6 */ /* 0x0005e8000c10f396 */
[----:B------:R3:W-:Y:S01]  /*48e0*/  REDG.E.ADD.F32.FTZ.RN.STRONG.GPU desc[UR22][R30.64], R7 ;  /* 0x000000071e0079a6 */ /* 0x0007e2000c10f396 */
[----:B-1----:R-:W-:Y:S02]  /*48f0*/  IMAD.U32 R5, RZ, RZ, UR47 ;  /* 0x0000002fff057e24 */ /* 0x002fe4000f8e00ff */
[----:B--2---:R-:W-:Y:S02]  /*4900*/  IMAD.U32 R32, RZ, RZ, UR48 ;  /* 0x00000030ff207e24 */ /* 0x004fe4000f8e00ff */
[----:B------:R-:W-:Y:S02]  /*4910*/  IMAD.U32 R6, RZ, RZ, UR46 ;  /* 0x0000002eff067e24 */ /* 0x000fe4000f8e00ff */
[----:B---3--:R-:W-:Y:S01]  /*4920*/  IMAD.U32 R30, RZ, RZ, UR47 ;  /* 0x0000002fff1e7e24 */ /* 0x008fe2000f8e00ff */
[-C--:B------:R-:W-:Y:S02]  /*4930*/  LEA R32, P0, R32, R232.reuse, 0x2 ;  /* 0x000000e820207211 */ /* 0x080fe400078010ff */
[-C--:B------:R-:W-:Y:S02]  /*4940*/  LEA R6, P1, R6, R232.reuse, 0x2 ;  /* 0x000000e806067211 */ /* 0x080fe400078210ff */
[-C--:B------:R-:W-:Y:S02]  /*4950*/  LEA R30, P2, R30, R232.reuse, 0x2 ;  /* 0x000000e81e1e7211 */ /* 0x080fe400078410ff */
[-C--:B------:R-:W-:Y:S01]  /*4960*/  LEA.HI.X.SX32 R33, R0, R233.reuse, 0x2, P0 ;  /* 0x000000e900217211 */ /* 0x080fe200000f16ff */
[----:B------:R-:W-:Y:S01]  /*4970*/  IMAD.U32 R0, RZ, RZ, UR45 ;  /* 0x0000002dff007e24 */ /* 0x000fe2000f8e00ff */
[-C--:B------:R-:W-:Y:S02]  /*4980*/  LEA.HI.X.SX32 R31, R5, R233.reuse, 0x2, P2 ;  /* 0x000000e9051f7211 */ /* 0x080fe400010f16ff */
[-C--:B------:R-:W-:Y:S01]  /*4990*/  LEA R4, P0, R4, R232.reuse, 0x2 ;  /* 0x000000e804047211 */ /* 0x080fe200078010ff */
[----:B------:R1:W-:Y:S01]  /*49a0*/  REDG.E.ADD.F32.FTZ.RN.STRONG.GPU desc[UR22][R32.64], R8 ;  /* 0x00000008200079a6 */ /* 0x0003e2000c10f396 */
[-C--:B------:R-:W-:Y:S01]  /*49b0*/  LEA.HI.X.SX32 R7, R2, R233.reuse, 0x2, P1 ;  /* 0x000000e902077211 */ /* 0x080fe200008f16ff */
[----:B------:R-:W-:Y:S01]  /*49c0*/  IMAD.U32 R2, RZ, RZ, UR35 ;  /* 0x00000023ff027e24 */ /* 0x000fe2000f8e00ff */
[-C--:B------:R-:W-:Y:S01]  /*49d0*/  LEA.HI.X.SX32 R5, R0, R233.reuse, 0x2, P0 ;  /* 0x000000e900057211 */ /* 0x080fe200000f16ff */
[----:B------:R-:W-:Y:S01]  /*49e0*/  REDG.E.ADD.F32.FTZ.RN.STRONG.GPU desc[UR22][R30.64], R9 ;  /* 0x000000091e0079a6 */ /* 0x000fe2000c10f396 */
[----:B------:R-:W-:Y:S03]  /*49f0*/  IMAD.U32 R0, RZ, RZ, UR34 ;  /* 0x00000022ff007e24 */ /* 0x000fe6000f8e00ff */
[----:B------:R2:W-:Y:S04]  /*4a00*/  REDG.E.ADD.F32.FTZ.RN.STRONG.GPU desc[UR22][R6.64], R10 ;  /* 0x0000000a060079a6 */ /* 0x0005e8000c10f396 */
[----:B------:R3:W-:Y:S04]  /*4a10*/  REDG.E.ADD.F32.FTZ.RN.STRONG.GPU desc[UR22][R4.64], R11 ;  /* 0x0000000b040079a6 */ /* 0x0007e8000c10f396 */
[----:B------:R4:W-:Y:S04]  /*4a20*/  REDG.E.ADD.F32.FTZ.RN.STRONG.GPU desc[UR22][R232.64+0x80], R12 ;  /* 0x0000800ce80079a6 */ /* 0x0009e8000c10f396 */
[----:B------:R-:W-:Y:S04]  /*4a30*/  REDG.E.ADD.F32.FTZ.RN.STRONG.GPU desc[UR22][R28.64+0x80], R13 ;  /* 0x0000800d1c0079a6 */ /* 0x000fe8000c10f396 */
[----:B------:R-:W-:Y:S01]  /*4a40*/  LDSM.16.MT88.4 R32, [R3+0x11800] ;  /* 0x011800000320783b */ /* 0x000fe20000004200 */
[----:B-1----:R-:W-:Y:S05]  /*4a50*/  IMAD.U32 R8, RZ, RZ, UR36 ;  /* 0x00000024ff087e24 */ /* 0x002fea000f8e00ff */
[-C--:B------:R-:W-:Y:S01]  /*4a60*/  LEA R8, P2, R8, R232.reuse, 0x2 ;  /* 0x000000e808087211 */ /* 0x080fe200078410ff */
[----:B--2---:R-:W-:Y:S02]  /*4a70*/  IMAD.U32 R6, RZ, RZ, UR35 ;  /* 0x00000023ff067e24 */ /* 0x004fe4000f8e00ff */
[----:B------:R-:W-:Y:S02]  /*4a80*/  IMAD.U32 R10, RZ, RZ, UR33 ;  /* 0x00000021ff0a7e24 */ /* 0x000fe4000f8e00ff */
[----:B---3--:R-:W-:Y:S01]  /*4a90*/  IMAD.U32 R5, RZ, RZ, UR36 ;  /* 0x00000024ff057e24 */ /* 0x008fe2000f8e00ff */
[-C--:B------:R-:W-:Y:S01]  /*4aa0*/  LEA R6, P1, R6, R232.reuse, 0x2 ;  /* 0x000000e806067211 */ /* 0x080fe200078210ff */
[----:B------:R-:W-:Y:S02]  /*4ab0*/  IMAD.U32 R4, RZ, RZ, UR34 ;  /* 0x00000022ff047e24 */ /* 0x000fe4000f8e00ff */
[----:B----4-:R-:W-:Y:S01]  /*4ac0*/  IMAD.U32 R12, RZ, RZ, UR31 ;  /* 0x0000001fff0c7e24 */ /* 0x010fe2000f8e00ff */
[-C--:B------:R-:W-:Y:S02]  /*4ad0*/  LEA.HI.X.SX32 R9, R5, R233.reuse, 0x2, P2 ;  /* 0x000000e905097211 */ /* 0x080fe400010f16ff */
[-C--:B------:R-:W-:Y:S02]  /*4ae0*/  LEA R4, P0, R4, R232.reuse, 0x2 ;  /* 0x000000e804047211 */ /* 0x080fe400078010ff */
[-C--:B------:R-:W-:Y:S01]  /*4af0*/  LEA.HI.X.SX32 R7, R2, R233.reuse, 0x2, P1 ;  /* 0x000000e902077211 */ /* 0x080fe200008f16ff */
[----:B------:R1:W-:Y:S01]  /*4b00*/  REDG.E.ADD.F32.FTZ.RN.STRONG.GPU desc[UR22][R8.64], R14 ;  /* 0x0000000e080079a6 */ /* 0x0003e2000c10f396 */
[-C--:B------:R-:W-:Y:S01]  /*4b10*/  LEA.HI.X.SX32 R5, R0, R233.reuse, 0x2, P0 ;  /* 0x000000e900057211 */ /* 0x080fe200000f16ff */
[----:B------:R-:W-:Y:S01]  /*4b20*/  IMAD.U32 R2, RZ, RZ, UR33 ;  /* 0x00000021ff027e24 */ /* 0x000fe2000f8e00ff */
[-C--:B------:R-:W-:Y:S01]  /*4b30*/  LEA R10, P2, R10, R232.reuse, 0x2 ;  /* 0x000000e80a0a7211 */ /* 0x080fe200078410ff */
[----:B------:R2:W-:Y:S01]  /*4b40*/  REDG.E.ADD.F32.FTZ.RN.STRONG.GPU desc[UR22][R6.64], R15 ;  /* 0x0000000f060079a6 */ /* 0x0005e2000c10f396 */
[----:B------:R-:W-:Y:S02]  /*4b50*/  IMAD.U32 R0, RZ, RZ, UR7 ;  /* 0x00000007ff007e24 */ /* 0x000fe4000f8e00ff */
[-C--:B------:R-:W-:Y:S01]  /*4b60*/  LEA.HI.X.SX32 R11, R2, R233.reuse, 0x2, P2 ;  /* 0x000000e9020b7211 */ /* 0x080fe200010f16ff */
[----:B------:R3:W-:Y:S01]  /*4b70*/  REDG.E.ADD.F32.FTZ.RN.STRONG.GPU desc[UR22][R4.64], R16 ;  /* 0x00000010040079a6 */ /* 0x0007e2000c10f396 */
[----:B------:R-:W-:Y:S03]  /*4b80*/  IMAD.U32 R2, RZ, RZ, UR32 ;  /* 0x00000020ff027e24 */ /* 0x000fe6000f8e00ff */
[----:B------:R4:W-:Y:S01]  /*4b90*/  REDG.E.ADD.F32.FTZ.RN.STRONG.GPU desc[UR22][R10.64], R17 ;  /* 0x000000110a0079a6 */ /* 0x0009e2000c10f396 */
[----:B-1----:R-:W-:Y:S02]  /*4ba0*/  IMAD.U32 R8, RZ, RZ, UR7 ;  /* 0x00000007ff087e24 */ /* 0x002fe4000f8e00ff */
[----:B--2---:R-:W-:Y:S03]  /*4bb0*/  IMAD.U32 R6, RZ, RZ, UR6 ;  /* 0x00000006ff067e24 */ /* 0x004fe6000f8e00ff */
[-C--:B------:R-:W-:Y:S01]  /*4bc0*/  LEA R8, P1, R8, R232.reuse, 0x2 ;  /* 0x000000e808087211 */ /* 0x080fe200078210ff */
[----:B---3--:R-:W-:Y:S01]  /*4bd0*/  IMAD.U32 R5, RZ, RZ, UR6 ;  /* 0x00000006ff057e24 */ /* 0x008fe2000f8e00ff */
[-C--:B------:R-:W-:Y:S01]  /*4be0*/  LEA R6, P0, R6, R232.reuse, 0x2 ;  /* 0x000000e806067211 */ /* 0x080fe200078010ff */
[----:B------:R-:W-:Y:S01]  /*4bf0*/  IMAD.U32 R4, RZ, RZ, UR32 ;  /* 0x00000020ff047e24 */ /* 0x000fe2000f8e00ff */
[-C--:B------:R-:W-:Y:S01]  /*4c00*/  LEA.HI.X.SX32 R9, R0, R233.reuse, 0x2, P1 ;  /* 0x000000e900097211 */ /* 0x080fe200008f16ff */
[----:B----4-:R-:W-:Y:S01]  /*4c10*/  IMAD.U32 R10, RZ, RZ, UR30 ;  /* 0x0000001eff0a7e24 */ /* 0x010fe2000f8e00ff */
[-C--:B------:R-:W-:Y:S01]  /*4c20*/  LEA.HI.X.SX32 R7, R5, R233.reuse, 0x2, P0 ;  /* 0x000000e905077211 */ /* 0x080fe200000f16ff */
[----:B------:R-:W-:Y:S01]  /*4c30*/  IMAD.U32 R0, RZ, RZ, UR8 ;  /* 0x00000008ff007e24 */ /* 0x000fe2000f8e00ff */
[-C--:B------:R-:W-:Y:S01]  /*4c40*/  LEA R4, P1, R4, R232.reuse, 0x2 ;  /* 0x000000e804047211 */ /* 0x080fe200078210ff */
[----:B------:R1:W-:Y:S01]  /*4c50*/  REDG.E.ADD.F32.FTZ.RN.STRONG.GPU desc[UR22][R8.64], R18 ;  /* 0x00000012080079a6 */ /* 0x0003e2000c10f396 */
[-C--:B------:R-:W-:Y:S02]  /*4c60*/  LEA R12, P0, R12, R232.reuse, 0x2 ;  /* 0x000000e80c0c7211 */ /* 0x080fe400078010ff */
[-C--:B------:R-:W-:Y:S01]  /*4c70*/  LEA.HI.X.SX32 R5, R2, R233.reuse, 0x2, P1 ;  /* 0x000000e902057211 */ /* 0x080fe200008f16ff */
[----:B------:R2:W-:Y:S01]  /*4c80*/  REDG.E.ADD.F32.FTZ.RN.STRONG.GPU desc[UR22][R6.64], R19 ;  /* 0x00000013060079a6 */ /* 0x0005e2000c10f396 */
[-C--:B------:R-:W-:Y:S01]  /*4c90*/  LEA R10, P3, R10, R232.reuse, 0x2 ;  /* 0x000000e80a0a7211 */ /* 0x080fe200078610ff */
[----:B------:R-:W-:Y:S02]  /*4ca0*/  IMAD.U32 R2, RZ, RZ, UR9 ;  /* 0x00000009ff027e24 */ /* 0x000fe4000f8e00ff */
[----:B------:R-:W-:Y:S04]  /*4cb0*/  REDG.E.ADD.F32.FTZ.RN.STRONG.GPU desc[UR22][R232.64+0x100], R20 ;  /* 0x00010014e80079a6 */ /* 0x000fe8000c10f396 */
[----:B------:R-:W-:Y:S04]  /*4cc0*/  REDG.E.ADD.F32.FTZ.RN.STRONG.GPU desc[UR22][R28.64+0x100], R21 ;  /* 0x000100151c0079a6 */ /* 0x000fe8000c10f396 */
[----:B------:R3:W-:Y:S04]  /*4cd0*/  REDG.E.ADD.F32.FTZ.RN.STRONG.GPU desc[UR22][R4.64], R22 ;  /* 0x00000016040079a6 */ /* 0x0007e8000c10f396 */
[----:B------:R-:W-:Y:S04]  /*4ce0*/  LDSM.16.MT88.4 R16, [R220+0x1000] ;  /* 0x00100000dc10783b */ /* 0x000fe80000004200 */
[----:B------:R-:W-:Y:S01]  /*4cf0*/  LDSM.16.MT88.4 R28, [R3+0xf800] ;  /* 0x00f80000031c783b */ /* 0x000fe20000004200 */
[----:B-1----:R-:W-:Y:S02]  /*4d00*/  IMAD.U32 R9, RZ, RZ, UR31 ;  /* 0x0000001fff097e24 */ /* 0x002fe4000f8e00ff */
[----:B------:R-:W-:Y:S02]  /*4d10*/  IMAD.U32 R8, RZ, RZ, UR29 ;  /* 0x0000001dff087e24 */ /* 0x000fe4000f8e00ff */
[----:B--2---:R-:W-:Y:S01]  /*4d20*/  IMAD.U32 R7, RZ, RZ, UR30 ;  /* 0x0000001eff077e24 */ /* 0x004fe2000f8e00ff */
[-C--:B------:R-:W-:Y:S01]  /*4d30*/  LEA.HI.X.SX32 R13, R9, R233.reuse, 0x2, P0 ;  /* 0x000000e9090d7211 */ /* 0x080fe200000f16ff */
[----:B------:R-:W-:Y:S01]  /*4d40*/  IMAD.U32 R6, RZ, RZ, UR9 ;  /* 0x00000009ff067e24 */ /* 0x000fe2000f8e00ff */
[-C--:B------:R-:W-:Y:S02]  /*4d50*/  LEA R8, P2, R8, R232.reuse, 0x2 ;  /* 0x000000e808087211 */ /* 0x080fe400078410ff */
[-C--:B------:R-:W-:Y:S01]  /*4d60*/  LEA.HI.X.SX32 R11, R7, R233.reuse, 0x2, P3 ;  /* 0x000000e9070b7211 */ /* 0x080fe200018f16ff */
[----:B------:R-:W-:Y:S01]  /*4d70*/  REDG.E.ADD.F32.FTZ.RN.STRONG.GPU desc[UR22][R12.64], R23 ;  /* 0x000000170c0079a6 */ /* 0x000fe2000c10f396 */
[-C--:B------:R-:W-:Y:S03]  /*4d80*/  LEA R6, P1, R6, R232.reuse, 0x2 ;  /* 0x000000e806067211 */ /* 0x080fe600078210ff */
[----:B------:R-:W-:Y:S01]  /*4d90*/  REDG.E.ADD.F32.FTZ.RN.STRONG.GPU desc[UR22][R10.64], R24 ;  /* 0x000000180a0079a6 */ /* 0x000fe2000c10f396 */
[-C--:B------:R-:W-:Y:S01]  /*4da0*/  LEA.HI.X.SX32 R7, R2, R233.reuse, 0x2, P1 ;  /* 0x000000e902077211 */ /* 0x080fe200008f16ff */
[----:B---3--:R-:W-:Y:S01]  /*4db0*/  IMAD.U32 R5, RZ, RZ, UR29 ;  /* 0x0000001dff057e24 */ /* 0x008fe2000f8e00ff */
[----:B------:R-:W-:Y:S01]  /*4dc0*/  ISETP.LT.AND P1, PT, RZ, UR39, PT ;  /* 0x00000027ff007c0c */ /* 0x000fe2000bf21270 */
[----:B------:R-:W-:Y:S01]  /*4dd0*/  IMAD.U32 R4, RZ, RZ, UR8 ;  /* 0x00000008ff047e24 */ /* 0x000fe2000f8e00ff */
[----:B------:R-:W-:Y:S01]  /*4de0*/  LDSM.16.MT88.4 R12, [R3+0x11000] ;  /* 0x01100000030c783b */ /* 0x000fe20000004200 */
[----:B------:R-:W-:Y:S01]  /*4df0*/  UMOV UR39, UR37 ;  /* 0x0000002500277c82 */ /* 0x000fe20008000000 */
[-C--:B------:R-:W-:Y:S02]  /*4e00*/  LEA.HI.X.SX32 R9, R5, R233.reuse, 0x2, P2 ;  /* 0x000000e905097211 */ /* 0x080fe400010f16ff */
[----:B------:R-:W-:Y:S01]  /*4e10*/  LEA R4, P0, R4, R232, 0x2 ;  /* 0x000000e804047211 */ /* 0x000fe200078010ff */
[----:B------:R-:W-:Y:S03]  /*4e20*/  LDSM.16.MT88.4 R20, [R220+0x2000] ;  /* 0x00200000dc14783b */ /* 0x000fe60000004200 */
[----:B------:R-:W-:Y:S01]  /*4e30*/  LEA.HI.X.SX32 R5, R0, R233, 0x2, P0 ;  /* 0x000000e900057211 */ /* 0x000fe200000f16ff */
[----:B------:R-:W-:Y:S01]  /*4e40*/  REDG.E.ADD.F32.FTZ.RN.STRONG.GPU desc[UR22][R8.64], R25 ;  /* 0x00000019080079a6 */ /* 0x000fe2000c10f396 */
[----:B------:R-:W-:Y:S01]  /*4e50*/  PLOP3.LUT P0, PT, PT, PT, UP0, 0x80, 0x0 ;  /* 0x000000000000781c */ /* 0x000fe20003f0f008 */
[C---:B------:R-:W-:Y:S01]  /*4e60*/  VIADD R0, R220.reuse, 0xffffd000 ;  /* 0xffffd000dc007836 */ /* 0x040fe20000000000 */
[----:B------:R-:W-:Y:S01]  /*4e70*/  @UP2 UIADD3 UR44, UP0, UR44, -0x100, URZ ;  /* 0xffffff002c2c2890 */ /* 0x000fe2000ff1e03f */
[----:B------:R-:W-:Y:S03]  /*4e80*/  REDG.E.ADD.F32.FTZ.RN.STRONG.GPU desc[UR22][R6.64], R26 ;  /* 0x0000001a060079a6 */ /* 0x000fe6000c10f396 */
[----:B------:R-:W-:Y:S01]  /*4e90*/  @UP2 UIADD3.X UR43, UR43, -0x1, URZ, UP0, !UPT ;  /* 0xffffffff2b2b2890 */ /* 0x000fe200087fe43f */
[----:B------:R-:W-:Y:S04]  /*4ea0*/  REDG.E.ADD.F32.FTZ.RN.STRONG.GPU desc[UR22][R4.64], R27 ;  /* 0x0000001b040079a6 */ /* 0x000fe8000c10f396 */
[----:B------:R-:W-:Y:S02]  /*4eb0*/  LDSM.16.MT88.4 R4, [R3+0xf000] ;  /* 0x00f000000304783b */ /* 0x000fe40000004200 */
[----:B------:R-:W-:Y:S02]  /*4ec0*/  @P0 VIADD R0, R220, 0x3000 ;  /* 0x00003000dc000836 */ /* 0x000fe40000000000 */
[----:B------:R-:W1:Y:S04]  /*4ed0*/  LDSM.16.MT88.4 R8, [R220] ;  /* 0x00000000dc08783b */ /* 0x000e680000004200 */
[----:B------:R-:W2:Y:S01]  /*4ee0*/  LDSM.16.MT88.4 R24, [R220+0x400] ;  /* 0x00040000dc18783b */ /* 0x000ea20000004200 */
[-C--:B-1----:R-:W-:Y:S06]  /*4ef0*/  HMMA.16816.F32 R84, R4, R8.reuse, R84 ;  /* 0x000000080454723c */ /* 0x082fec0000001854 */
        /* <DEDUP_REMOVED lines=12> */
[----:B------:R-:W1:Y:S05]  /*4fc0*/  LDSM.16.MT88.4 R12, [R220+0x800] ;  /* 0x00080000dc0c783b */ /* 0x000e6a0000004200 */
[----:B------:R-:W-:Y:S01]  /*4fd0*/  HMMA.16816.F32 R128, R4, R22, R128 ;  /* 0x000000160480723c */ /* 0x000fe20000001880 */
[----:B------:R-:W3:Y:S04]  /*4fe0*/  LDSM.16.MT88.4 R4, [R220+0x2800] ;  /* 0x00280000dc04783b */ /* 0x000ee80000004200 */
[----:B------:R-:W-:Y:S01]  /*4ff0*/  LDSM.16.MT88.4 R20, [R3+0x10800] ;  /* 0x010800000314783b */ /* 0x000fe20000004200 */
[-C--:B--2---:R-:W-:Y:S06]  /*5000*/  HMMA.16816.F32 R84, R28, R24.reuse, R84 ;  /* 0x000000181c54723c */ /* 0x084fec0000001854 */
[C---:B------:R-:W-:Y:S06]  /*5010*/  HMMA.16816.F32 R88, R32.reuse, R24, R88 ;  /* 0x000000182058723c */ /* 0x040fec0000001858 */
[-C--:B------:R-:W-:Y:S06]  /*5020*/  HMMA.16816.F32 R92, R32, R26.reuse, R92 ;  /* 0x0000001a205c723c */ /* 0x080fec000000185c */
[C---:B------:R-:W-:Y:S01]  /*5030*/  HMMA.16816.F32 R96, R28.reuse, R26, R96 ;  /* 0x0000001a1c60723c */ /* 0x040fe20000001860 */
[----:B------:R-:W2:Y:S05]  /*5040*/  LDSM.16.MT88.4 R24, [R220+0xc00] ;  /* 0x000c0000dc18783b */ /* 0x000eaa0000004200 */
[-C--:B------:R-:W-:Y:S06]  /*5050*/  HMMA.16816.F32 R100, R28, R132.reuse, R100 ;  /* 0x000000841c64723c */ /* 0x080fec0000001864 */
[C---:B------:R-:W-:Y:S06]  /*5060*/  HMMA.16816.F32 R104, R32.reuse, R132, R104 ;  /* 0x000000842068723c */ /* 0x040fec0000001868 */
[-C--:B------:R-:W-:Y:S06]  /*5070*/  HMMA.16816.F32 R108, R32, R134.reuse, R108 ;  /* 0x00000086206c723c */ /* 0x080fec000000186c */
[C---:B------:R-:W-:Y:S01]  /*5080*/  HMMA.16816.F32 R112, R28.reuse, R134, R112 ;  /* 0x000000861c70723c */ /* 0x040fe20000001870 */
[----:B------:R-:W4:Y:S05]  /*5090*/  LDSM.16.MT88.4 R132, [R3+0x12800] ;  /* 0x012800000384783b */ /* 0x000f2a0000004200 */
[-C--:B------:R-:W-:Y:S06]  /*50a0*/  HMMA.16816.F32 R116, R28, R136.reuse, R116 ;  /* 0x000000881c74723c */ /* 0x080fec0000001874 */
[C---:B------:R-:W-:Y:S06]  /*50b0*/  HMMA.16816.F32 R120, R32.reuse, R136, R120 ;  /* 0x000000882078723c */ /* 0x040fec0000001878 */
[-C--:B------:R-:W-:Y:S01]  /*50c0*/  HMMA.16816.F32 R124, R32, R138.reuse, R124 ;  /* 0x0000008a207c723c */ /* 0x080fe2000000187c */
[----:B------:R3:W4:Y:S05]  /*50d0*/  LDSM.16.MT88.4 R32, [R220+0x2c00] ;  /* 0x002c0000dc20783b */ /* 0x00072a0000004200 */
[----:B------:R-:W-:Y:S06]  /*50e0*/  HMMA.16816.F32 R128, R28, R138, R128 ;  /* 0x0000008a1c80723c */ /* 0x000fec0000001880 */
[-C--:B-1----:R-:W-:Y:S06]  /*50f0*/  HMMA.16816.F32 R84, R8, R12.reuse, R84 ;  /* 0x0000000c0854723c */ /* 0x082fec0000001854 */
[C---:B------:R-:W-:Y:S06]  /*5100*/  HMMA.16816.F32 R88, R16.reuse, R12, R88 ;  /* 0x0000000c1058723c */ /* 0x040fec0000001858 */
[-C--:B------:R-:W-:Y:S05]  /*5110*/  HMMA.16816.F32 R92, R16, R14.reuse, R92 ;  /* 0x0000000e105c723c */ /* 0x080fea000000185c */
[----:B---3--:R-:W-:Y:S01]  /*5120*/  IMAD.MOV.U32 R220, RZ, RZ, R0 ;  /* 0x000000ffffdc7224 */ /* 0x008fe200078e0000 */
        /* <DEDUP_REMOVED lines=8> */
[----:B------:R-:W-:Y:S06]  /*51b0*/  HMMA.16816.F32 R128, R8, R6, R128 ;  /* 0x000000060880723c */ /* 0x000fec0000001880 */
[-C--:B--2---:R-:W-:Y:S06]  /*51c0*/  HMMA.16816.F32 R84, R20, R24.reuse, R84 ;  /* 0x000000181454723c */ /* 0x084fec0000001854 */
[C---:B----4-:R-:W-:Y:S06]  /*51d0*/  HMMA.16816.F32 R88, R132.reuse, R24, R88 ;  /* 0x000000188458723c */ /* 0x050fec0000001858 */
        /* <DEDUP_REMOVED lines=13> */
.L_x_121:
[----:B------:R-:W2:Y:S01]  /*52b0*/  LDL.64 R28, [R1+0x18] ;  /* 0x00001800011c7983 */ /* 0x000ea20000100a00 */
[----:B------:R-:W-:-:S03]  /*52c0*/  ULDC UR6, c[0x0][0x390] ;  /* 0x0000e40000067ab9 */ /* 0x000fc60000000800 */
[----:B------:R-:W3:Y:S01]  /*52d0*/  LDL R26, [R1] ;  /* 0x00000000011a7983 */ /* 0x000ee20000100800 */
        /* <DEDUP_REMOVED lines=18> */
[----:B------:R-:W-:-:S02]  /*5400*/  F2FP.F16.F32.PACK_AB R24, R24, R86 ;  /* 0x000000561818723e */ /* 0x000fc400000000ff */
[----:B------:R-:W-:Y:S02]  /*5410*/  F2FP.F16.F32.PACK_AB R21, R21, R96 ;  /* 0x000000601515723e */ /* 0x000fe400000000ff */
[----:B------:R-:W-:Y:S02]  /*5420*/  F2FP.F16.F32.PACK_AB R20, R20, R98 ;  /* 0x000000621414723e */ /* 0x000fe400000000ff */
[----:B------:R-:W-:Y:S02]  /*5430*/  F2FP.F16.F32.PACK_AB R23, R23, R88 ;  /* 0x000000581717723e */ /* 0x000fe400000000ff */
[----:B------:R-:W-:Y:S01]  /*5440*/  F2FP.F16.F32.PACK_AB R22, R22, R90 ;  /* 0x0000005a1616723e */ /* 0x000fe200000000ff */
[----:B------:R-:W-:Y:S01]  /*5450*/  FMUL.FTZ R100, R100, UR6 ;  /* 0x0000000664647c20 */ /* 0x000fe20008410000 */
[----:B------:R-:W-:Y:S01]  /*5460*/  F2FP.F16.F32.PACK_AB R19, R19, R92 ;  /* 0x0000005c1313723e */ /* 0x000fe200000000ff */
[----:B------:R-:W-:Y:S01]  /*5470*/  FMUL.FTZ R17, R101, UR6 ;  /* 0x0000000665117c20 */ /* 0x000fe20008410000 */
[----:B------:R-:W-:Y:S01]  /*5480*/  F2FP.F16.F32.PACK_AB R18, R18, R94 ;  /* 0x0000005e1212723e */ /* 0x000fe200000000ff */
        /* <DEDUP_REMOVED lines=10> */
[----:B------:R-:W-:Y:S01]  /*5530*/  STS [R251], R25 ;  /* 0x00000019fb007388 */ /* 0x000fe20000000800 */
[----:B------:R-:W-:Y:S01]  /*5540*/  FMUL.FTZ R108, R108, UR6 ;  /* 0x000000066c6c7c20 */ /* 0x000fe20008410000 */
[----:B------:R-:W-:-:S02]  /*5550*/  FMUL.FTZ R11, R109, UR6 ;  /* 0x000000066d0b7c20 */ /* 0x000fc40008410000 */
[----:B------:R-:W-:Y:S01]  /*5560*/  STS [R251+0x200], R24 ;  /* 0x00020018fb007388 */ /* 0x000fe20000000800 */
[----:B------:R-:W-:Y:S01]  /*5570*/  FMUL.FTZ R110, R110, UR6 ;  /* 0x000000066e6e7c20 */ /* 0x000fe20008410000 */
[----:B------:R-:W-:Y:S02]  /*5580*/  FMUL.FTZ R10, R111, UR6 ;  /* 0x000000066f0a7c20 */ /* 0x000fe40008410000 */
[----:B------:R-:W-:Y:S01]  /*5590*/  STS [R252], R21 ;  /* 0x00000015fc007388 */ /* 0x000fe20000000800 */
[----:B------:R-:W-:Y:S01]  /*55a0*/  FMUL.FTZ R116, R116, UR6 ;  /* 0x0000000674747c20 */ /* 0x000fe20008410000 */
[----:B------:R-:W-:Y:S02]  /*55b0*/  FMUL.FTZ R9, R117, UR6 ;  /* 0x0000000675097c20 */ /* 0x000fe40008410000 */
[----:B------:R-:W-:Y:S01]  /*55c0*/  STS [R252+0x200], R20 ;  /* 0x00020014fc007388 */ /* 0x000fe20000000800 */
[----:B------:R-:W-:Y:S01]  /*55d0*/  FMUL.FTZ R118, R118, UR6 ;  /* 0x0000000676767c20 */ /* 0x000fe20008410000 */
[----:B------:R-:W-:-:S02]  /*55e0*/  FMUL.FTZ R8, R119, UR6 ;  /* 0x0000000677087c20 */ /* 0x000fc40008410000 */
[----:B------:R-:W-:Y:S01]  /*55f0*/  STS [R251+0x1000], R23 ;  /* 0x00100017fb007388 */ /* 0x000fe20000000800 */
[----:B------:R-:W-:-:S03]  /*5600*/  F2FP.F16.F32.PACK_AB R17, R17, R100 ;  /* 0x000000641111723e */ /* 0x000fc600000000ff */
[----:B------:R-:W-:Y:S01]  /*5610*/  STS [R251+0x1200], R22 ;  /* 0x00120016fb007388 */ /* 0x000fe20000000800 */
[----:B------:R-:W-:-:S03]  /*5620*/  F2FP.F16.F32.PACK_AB R16, R16, R102 ;  /* 0x000000661010723e */ /* 0x000fc600000000ff */
[----:B------:R-:W-:Y:S01]  /*5630*/  STS [R252+0x1000], R19 ;  /* 0x00100013fc007388 */ /* 0x000fe20000000800 */
[----:B------:R-:W-:-:S03]  /*5640*/  F2FP.F16.F32.PACK_AB R13, R13, R112 ;  /* 0x000000700d0d723e */ /* 0x000fc600000000ff */
[----:B------:R4:W-:Y:S01]  /*5650*/  STS [R252+0x1200], R18 ;  /* 0x00120012fc007388 */ /* 0x0009e20000000800 */
[----:B------:R-:W-:Y:S02]  /*5660*/  F2FP.F16.F32.PACK_AB R12, R12, R114 ;  /* 0x000000720c0c723e */ /* 0x000fe400000000ff */
[----:B------:R-:W-:Y:S02]  /*5670*/  F2FP.F16.F32.PACK_AB R15, R15, R104 ;  /* 0x000000680f0f723e */ /* 0x000fe400000000ff */
[----:B------:R-:W-:Y:S02]  /*5680*/  F2FP.F16.F32.PACK_AB R14, R14, R106 ;  /* 0x0000006a0e0e723e */ /* 0x000fe400000000ff */
[----:B------:R-:W-:Y:S02]  /*5690*/  F2FP.F16.F32.PACK_AB R11, R11, R108 ;  /* 0x0000006c0b0b723e */ /* 0x000fe400000000ff */
[----:B------:R-:W-:Y:S01]  /*56a0*/  F2FP.F16.F32.PACK_AB R10, R10, R110 ;  /* 0x0000006e0a0a723e */ /* 0x000fe200000000ff */
[----:B------:R-:W-:Y:S01]  /*56b0*/  STS [R251+0x2000], R17 ;  /* 0x00200011fb007388 */ /* 0x000fe20000000800 */
[----:B------:R-:W-:-:S02]  /*56c0*/  F2FP.F16.F32.PACK_AB R9, R9, R116 ;  /* 0x000000740909723e */ /* 0x000fc400000000ff */
[----:B------:R-:W-:Y:S01]  /*56d0*/  F2FP.F16.F32.PACK_AB R8, R8, R118 ;  /* 0x000000760808723e */ /* 0x000fe200000000ff */
[----:B------:R1:W-:Y:S01]  /*56e0*/  STS [R251+0x2200], R16 ;  /* 0x00220010fb007388 */ /* 0x0003e20000000800 */
[----:B------:R-:W-:-:S03]  /*56f0*/  FMUL.FTZ R128, R128, UR6 ;  /* 0x0000000680807c20 */ /* 0x000fc60008410000 */
[----:B------:R-:W-:Y:S01]  /*5700*/  STS [R252+0x2000], R13 ;  /* 0x0020000dfc007388 */ /* 0x000fe20000000800 */
[----:B----4-:R-:W4:Y:S03]  /*5710*/  LDC.64 R18, c[0x0][0x450] ;  /* 0x00011400ff127b82 */ /* 0x010f260000000a00 */
[----:B------:R1:W-:Y:S01]  /*5720*/  STS [R252+0x2200], R12 ;  /* 0x0022000cfc007388 */ /* 0x0003e20000000800 */
[----:B------:R-:W-:Y:S01]  /*5730*/  FMUL.FTZ R5, R129, UR6 ;  /* 0x0000000681057c20 */ /* 0x000fe20008410000 */
[----:B------:R-:W-:Y:S02]  /*5740*/  FMUL.FTZ R130, R130, UR6 ;  /* 0x0000000682827c20 */ /* 0x000fe40008410000 */
[----:B------:R-:W-:Y:S01]  /*5750*/  STS [R251+0x3000], R15 ;  /* 0x0030000ffb007388 */ /* 0x000fe20000000800 */
[----:B------:R-:W-:-:S03]  /*5760*/  FMUL.FTZ R4, R131, UR6 ;  /* 0x0000000683047c20 */ /* 0x000fc60008410000 */
[----:B------:R4:W-:Y:S01]  /*5770*/  STS [R251+0x3200], R14 ;  /* 0x0032000efb007388 */ /* 0x0009e20000000800 */
[----:B------:R-:W-:Y:S01]  /*5780*/  FMUL.FTZ R120, R120, UR6 ;  /* 0x0000000678787c20 */ /* 0x000fe20008410000 */
[----:B------:R-:W-:Y:S02]  /*5790*/  FMUL.FTZ R7, R121, UR6 ;  /* 0x0000000679077c20 */ /* 0x000fe40008410000 */
[----:B------:R-:W-:Y:S01]  /*57a0*/  STS [R252+0x3000], R11 ;  /* 0x0030000bfc007388 */ /* 0x000fe20000000800 */
[----:B------:R-:W-:Y:S01]  /*57b0*/  FMUL.FTZ R122, R122, UR6 ;  /* 0x000000067a7a7c20 */ /* 0x000fe20008410000 */
[----:B------:R-:W-:Y:S01]  /*57c0*/  FMUL.FTZ R6, R123, UR6 ;  /* 0x000000067b067c20 */ /* 0x000fe20008410000 */
[----:B------:R-:W-:Y:S01]  /*57d0*/  FMUL.FTZ R124, R124, UR6 ;  /* 0x000000067c7c7c20 */ /* 0x000fe20008410000 */
[----:B------:R4:W-:Y:S01]  /*57e0*/  STS [R252+0x3200], R10 ;  /* 0x0032000afc007388 */ /* 0x0009e20000000800 */
[----:B------:R-:W-:Y:S01]  /*57f0*/  FMUL.FTZ R2, R125, UR6 ;  /* 0x000000067d027c20 */ /* 0x000fe20008410000 */
[----:B------:R-:W-:Y:S01]  /*5800*/  FMUL.FTZ R126, R126, UR6 ;  /* 0x000000067e7e7c20 */ /* 0x000fe20008410000 */
[----:B------:R-:W-:Y:S01]  /*5810*/  FMUL.FTZ R0, R127, UR6 ;  /* 0x000000067f007c20 */ /* 0x000fe20008410000 */
[----:B------:R-:W-:Y:S01]  /*5820*/  STS [R251+0x4000], R9 ;  /* 0x00400009fb007388 */ /* 0x000fe20000000800 */
[----:B------:R-:W-:Y:S01]  /*5830*/  F2FP.F16.F32.PACK_AB R5, R5, R128 ;  /* 0x000000800505723e */ /* 0x000fe200000000ff */
[----:B-1----:R-:W1:Y:S02]  /*5840*/  LDC.64 R16, c[0x0][0x458] ;  /* 0x00011600ff107b82 */ /* 0x002e640000000a00 */
[----:B------:R4:W-:Y:S01]  /*5850*/  STS [R251+0x4200], R8 ;  /* 0x00420008fb007388 */ /* 0x0009e20000000800 */
[----:B------:R-:W-:Y:S01]  /*5860*/  F2FP.F16.F32.PACK_AB R4, R4, R130 ;  /* 0x000000820404723e */ /* 0x000fe200000000ff */
[----:B------:R-:W-:Y:S01]  /*5870*/  ULDC.64 UR6, c[0x0][0x3f0] ;  /* 0x0000fc0000067ab9 */ /* 0x000fe20000000a00 */
[----:B------:R-:W-:-:S02]  /*5880*/  F2FP.F16.F32.PACK_AB R7, R7, R120 ;  /* 0x000000780707723e */ /* 0x000fc400000000ff */
[----:B------:R-:W-:Y:S01]  /*5890*/  F2FP.F16.F32.PACK_AB R6, R6, R122 ;  /* 0x0000007a0606723e */ /* 0x000fe200000000ff */
[----:B------:R-:W3:Y:S01]  /*58a0*/  LDC.64 R12, c[0x0][0x470] ;  /* 0x00011c00ff0c7b82 */ /* 0x000ee20000000a00 */
[----:B------:R-:W-:Y:S02]  /*58b0*/  F2FP.F16.F32.PACK_AB R2, R2, R124 ;  /* 0x0000007c0202723e */ /* 0x000fe400000000ff */
[----:B------:R-:W-:Y:S02]  /*58c0*/  F2FP.F16.F32.PACK_AB R0, R0, R126 ;  /* 0x0000007e0000723e */ /* 0x000fe400000000ff */
[----:B------:R-:W-:Y:S02]  /*58d0*/  F2FP.F16.F32.PACK_AB R36, R37, R36 ;  /* 0x000000242524723e */ /* 0x000fe400000000ff */
[----:B------:R-:W-:Y:S01]  /*58e0*/  F2FP.F16.F32.PACK_AB R38, R39, R38 ;  /* 0x000000262726723e */ /* 0x000fe200000000ff */
[----:B------:R-:W-:Y:S01]  /*58f0*/  STS [R252+0x4000], R5 ;  /* 0x00400005fc007388 */ /* 0x000fe20000000800 */
[----:B------:R-:W-:Y:S01]  /*5900*/  F2FP.F16.F32.PACK_AB R48, R49, R48 ;  /* 0x000000303130723e */ /* 0x000fe200000000ff */
[----:B----4-:R-:W4:Y:S01]  /*5910*/  LDC.64 R14, c[0x0][0x440] ;  /* 0x00011000ff0e7b82 */ /* 0x010f220000000a00 */
[----:B------:R-:W-:-:S02]  /*5920*/  F2FP.F16.F32.PACK_AB R50, R51, R50 ;  /* 0x000000323332723e */ /* 0x000fc400000000ff */
[----:B------:R-:W-:Y:S02]  /*5930*/  F2FP.F16.F32.PACK_AB R40, R41, R40 ;  /* 0x000000282928723e */ /* 0x000fe400000000ff */
[----:B------:R-:W-:Y:S02]  /*5940*/  F2FP.F16.F32.PACK_AB R42, R43, R42 ;  /* 0x0000002a2b2a723e */ /* 0x000fe400000000ff */
[----:B------:R-:W-:Y:S01]  /*5950*/  F2FP.F16.F32.PACK_AB R44, R45, R44 ;  /* 0x0000002c2d2c723e */ /* 0x000fe200000000ff */
[----:B------:R-:W1:Y:S08]  /*5960*/  LDC.64 R10, c[0x0][0x468] ;  /* 0x00011a00ff0a7b82 */ /* 0x000e700000000a00 */
[----:B------:R-:W4:Y:S01]  /*5970*/  LDC.64 R8, c[0x0][0x438] ;  /* 0x00010e00ff087b82 */ /* 0x000f220000000a00 */
[----:B------:R-:W-:Y:S01]  /*5980*/  STS [R252+0x4200], R4 ;  /* 0x00420004fc007388 */ /* 0x000fe20000000800 */
[----:B------:R-:W-:-:S02]  /*5990*/  F2FP.F16.F32.PACK_AB R46, R47, R46 ;  /* 0x0000002e2f2e723e */ /* 0x000fc400000000ff */
[----:B------:R-:W-:Y:S01]  /*59a0*/  F2FP.F16.F32.PACK_AB R52, R53, R52 ;  /* 0x000000343534723e */ /* 0x000fe200000000ff */
[----:B------:R-:W-:Y:S01]  /*59b0*/  STS [R251+0x5000], R7 ;  /* 0x00500007fb007388 */ /* 0x000fe20000000800 */
[----:B------:R-:W-:-:S03]  /*59c0*/  F2FP.F16.F32.PACK_AB R54, R55, R54 ;  /* 0x000000363736723e */ /* 0x000fc600000000ff */
[----:B------:R-:W-:Y:S01]  /*59d0*/  STS [R251+0x5200], R6 ;  /* 0x00520006fb007388 */ /* 0x000fe20000000800 */
[----:B------:R-:W-:-:S03]  /*59e0*/  F2FP.F16.F32.PACK_AB R64, R65, R64 ;  /* 0x000000404140723e */ /* 0x000fc600000000ff */
[----:B------:R-:W-:Y:S01]  /*59f0*/  STS [R252+0x5000], R2 ;  /* 0x00500002fc007388 */ /* 0x000fe20000000800 */
[----:B------:R-:W-:-:S03]  /*5a00*/  F2FP.F16.F32.PACK_AB R66, R67, R66 ;  /* 0x000000424342723e */ /* 0x000fc600000000ff */
[----:B------:R1:W-:Y:S01]  /*5a10*/  STS [R252+0x5200], R0 ;  /* 0x00520000fc007388 */ /* 0x0003e20000000800 */
[----:B------:R-:W-:-:S03]  /*5a20*/  F2FP.F16.F32.PACK_AB R56, R57, R56 ;  /* 0x000000383938723e */ /* 0x000fc600000000ff */
[----:B------:R-:W-:Y:S01]  /*5a30*/  STS [R251+0x6000], R36 ;  /* 0x00600024fb007388 */ /* 0x000fe20000000800 */
        /* <DEDUP_REMOVED lines=10> */
[----:B-1----:R-:W-:-:S03]  /*5ae0*/  IMAD R0, R18, UR4, RZ ;  /* 0x0000000412007c24 */ /* 0x002fc6000f8e02ff */
[----:B------:R-:W-:Y:S01]  /*5af0*/  STS [R252+0x7000], R44 ;  /* 0x0070002cfc007388 */ /* 0x000fe20000000800 */
[----:B------:R-:W-:-:S03]  /*5b00*/  F2FP.F16.F32.PACK_AB R80, R81, R80 ;  /* 0x000000505150723e */ /* 0x000fc600000000ff */
[----:B------:R-:W-:Y:S01]  /*5b10*/  STS [R252+0x7200], R46 ;  /* 0x0072002efc007388 */ /* 0x000fe20000000800 */
[----:B------:R-:W-:Y:S01]  /*5b20*/  F2FP.F16.F32.PACK_AB R82, R83, R82 ;  /* 0x000000525352723e */ /* 0x000fe200000000ff */
[----:B------:R-:W-:Y:S02]  /*5b30*/  IMAD R0, R19, UR28, R0 ;  /* 0x0000001c13007c24 */ /* 0x000fe4000f8e0200 */
[----:B------:R-:W-:Y:S01]  /*5b40*/  STS [R251+0x8000], R52 ;  /* 0x00800034fb007388 */ /* 0x000fe20000000800 */
[----:B------:R-:W-:-:S03]  /*5b50*/  F2FP.F16.F32.PACK_AB R72, R73, R72 ;  /* 0x000000484948723e */ /* 0x000fc600000000ff */
[----:B------:R-:W-:Y:S01]  /*5b60*/  STS [R251+0x8200], R54 ;  /* 0x00820036fb007388 */ /* 0x000fe20000000800 */
[----:B------:R-:W-:-:S03]  /*5b70*/  F2FP.F16.F32.PACK_AB R74, R75, R74 ;  /* 0x0000004a4b4a723e */ /* 0x000fc600000000ff */
[----:B------:R1:W-:Y:S01]  /*5b80*/  STS [R252+0x8000], R64 ;  /* 0x00800040fc007388 */ /* 0x0003e20000000800 */
[----:B------:R-:W-:Y:S02]  /*5b90*/  F2FP.F16.F32.PACK_AB R76, R77, R76 ;  /* 0x0000004c4d4c723e */ /* 0x000fe400000000ff */
[----:B------:R-:W-:Y:S01]  /*5ba0*/  F2FP.F16.F32.PACK_AB R78, R79, R78 ;  /* 0x0000004e4f4e723e */ /* 0x000fe200000000ff */
[----:B------:R-:W-:Y:S04]  /*5bb0*/  STS [R252+0x8200], R66 ;  /* 0x00820042fc007388 */ /* 0x000fe80000000800 */
[----:B------:R-:W-:Y:S04]  /*5bc0*/  STS [R251+0x9000], R56 ;  /* 0x00900038fb007388 */ /* 0x000fe80000000800 */
[----:B------:R-:W-:Y:S04]  /*5bd0*/  STS [R251+0x9200], R58 ;  /* 0x0092003afb007388 */ /* 0x000fe80000000800 */
[----:B------:R-:W-:Y:S04]  /*5be0*/  STS [R252+0x9000], R60 ;  /* 0x0090003cfc007388 */ /* 0x000fe80000000800 */
[----:B------:R-:W-:Y:S01]  /*5bf0*/  STS [R252+0x9200], R62 ;  /* 0x0092003efc007388 */ /* 0x000fe20000000800 */
[----:B-1----:R-:W1:Y:S03]  /*5c00*/  S2R R64, SR_TID.X ;  /* 0x0000000000407919 */ /* 0x002e660000002100 */
[----:B------:R-:W-:Y:S04]  /*5c10*/  STS [R251+0xa000], R68 ;  /* 0x00a00044fb007388 */ /* 0x000fe80000000800 */
[----:B------:R-:W-:Y:S01]  /*5c20*/  STS [R251+0xa200], R70 ;  /* 0x00a20046fb007388 */ /* 0x000fe20000000800 */
[----:B------:R-:W1:Y:S03]  /*5c30*/  S2R R65, SR_TID.X ;  /* 0x0000000000417919 */ /* 0x000e660000002100 */
[----:B------:R-:W-:Y:S04]  /*5c40*/  STS [R252+0xa000], R80 ;  /* 0x00a00050fc007388 */ /* 0x000fe80000000800 */
[----:B------:R-:W-:Y:S04]  /*5c50*/  STS [R252+0xa200], R82 ;  /* 0x00a20052fc007388 */ /* 0x000fe80000000800 */
[----:B------:R-:W-:Y:S04]  /*5c60*/  STS [R251+0xb000], R72 ;  /* 0x00b00048fb007388 */ /* 0x000fe80000000800 */
[----:B------:R-:W-:Y:S04]  /*5c70*/  STS [R251+0xb200], R74 ;  /* 0x00b2004afb007388 */ /* 0x000fe80000000800 */
[----:B------:R-:W-:Y:S04]  /*5c80*/  STS [R252+0xb000], R76 ;  /* 0x00b0004cfc007388 */ /* 0x000fe80000000800 */
[----:B------:R-:W-:Y:S01]  /*5c90*/  STS [R252+0xb200], R78 ;  /* 0x00b2004efc007388 */ /* 0x000fe20000000800 */
[----:B------:R-:W-:Y:S01]  /*5ca0*/  IMAD R2, R10, UR25, RZ ;  /* 0x000000190a027c24 */ /* 0x000fe2000f8e02ff */
[----:B--2---:R-:W-:-:S02]  /*5cb0*/  SHF.R.S32.HI R5, RZ, 0x1f, R28 ;  /* 0x0000001fff057819 */ /* 0x004fc4000001141c */
[----:B------:R-:W-:-:S05]  /*5cc0*/  MOV R4, R28 ;  /* 0x0000001c00047202 */ /* 0x000fca0000000f00 */
[----:B------:R-:W-:-:S05]  /*5cd0*/  IMAD.WIDE.U32 R6, R18, UR28, R4 ;  /* 0x0000001c12067c25 */ /* 0x000fca000f8e0004 */
[----:B------:R-:W-:Y:S01]  /*5ce0*/  IADD3 R7, R7, R0, RZ ;  /* 0x0000000007077210 */ /* 0x000fe20007ffe0ff */
[----:B----4-:R-:W-:-:S04]  /*5cf0*/  IMAD R0, R8, UR24, RZ ;  /* 0x0000001808007c24 */ /* 0x010fc8000f8e02ff */
[----:B------:R-:W-:Y:S02]  /*5d00*/  IMAD R9, R9, UR16, R0 ;  /* 0x0000001009097c24 */ /* 0x000fe4000f8e0200 */
[----:B------:R-:W-:-:S04]  /*5d10*/  IMAD.WIDE.U32 R6, R8, UR16, R6 ;  /* 0x0000001008067c25 */ /* 0x000fc8000f8e0006 */
[C---:B------:R-:W-:Y:S01]  /*5d20*/  IMAD R0, R16.reuse, UR4, RZ ;  /* 0x0000000410007c24 */ /* 0x040fe2000f8e02ff */
[----:B------:R-:W-:Y:S01]  /*5d30*/  IADD3 R7, R7, R9, RZ ;  /* 0x0000000907077210 */ /* 0x000fe20007ffe0ff */
[----:B------:R-:W-:-:S04]  /*5d40*/  IMAD.WIDE.U32 R4, R16, UR28, R4 ;  /* 0x0000001c10047c25 */ /* 0x000fc8000f8e0004 */
[----:B------:R-:W-:Y:S02]  /*5d50*/  IMAD R0, R17, UR28, R0 ;  /* 0x0000001c11007c24 */ /* 0x000fe4000f8e0200 */
[----:B------:R-:W-:Y:S02]  /*5d60*/  IMAD R2, R11, UR17, R2 ;  /* 0x000000110b027c24 */ /* 0x000fe4000f8e0202 */
[----:B------:R-:W-:Y:S01]  /*5d70*/  IMAD.WIDE.U32 R6, R10, UR17, R6 ;  /* 0x000000110a067c25 */ /* 0x000fe2000f8e0006 */
[----:B------:R-:W-:-:S03]  /*5d80*/  IADD3 R5, R5, R0, RZ ;  /* 0x0000000005057210 */ /* 0x000fc60007ffe0ff */
[----:B------:R-:W-:Y:S01]  /*5d90*/  IMAD R0, R14, UR24, RZ ;  /* 0x000000180e007c24 */ /* 0x000fe2000f8e02ff */
[----:B------:R-:W-:-:S03]  /*5da0*/  IADD3 R7, R7, R2, RZ ;  /* 0x0000000207077210 */ /* 0x000fc60007ffe0ff */
[----:B------:R-:W-:Y:S01]  /*5db0*/  IMAD R2, R15, UR16, R0 ;  /* 0x000000100f027c24 */ /* 0x000fe2000f8e0200 */
[----:B---3--:R-:W-:Y:S01]  /*5dc0*/  LEA R0, R26, UR5, 0x1 ;  /* 0x000000051a007c11 */ /* 0x008fe2000f8e08ff */
[----:B------:R-:W-:Y:S01]  /*5dd0*/  BAR.SYNC.DEFER_BLOCKING 0x0 ;  /* 0x0000000000007b1d */ /* 0x000fe20000010000 */
[----:B------:R-:W-:Y:S01]  /*5de0*/  IMAD.WIDE.U32 R4, R14, UR16, R4 ;  /* 0x000000100e047c25 */ /* 0x000fe2000f8e0004 */
[----:B-1----:R-:W-:-:S03]  /*5df0*/  SHF.R.S32.HI R64, RZ, 0x1f, R64 ;  /* 0x0000001fff407819 */ /* 0x002fc60000011440 */
[----:B------:R-:W-:Y:S01]  /*5e00*/  IMAD R8, R12, UR25, RZ ;  /* 0x000000190c087c24 */ /* 0x000fe2000f8e02ff */
[----:B------:R-:W-:Y:S02]  /*5e10*/  IADD3 R5, R5, R2, RZ ;  /* 0x0000000205057210 */ /* 0x000fe40007ffe0ff */
[----:B------:R-:W-:Y:S01]  /*5e20*/  LEA.HI R64, R64, R65, RZ, 0x2 ;  /* 0x0000004140407211 */ /* 0x000fe200078f10ff */
[----:B------:R-:W-:Y:S02]  /*5e30*/  IMAD R8, R13, UR17, R8 ;  /* 0x000000110d087c24 */ /* 0x000fe4000f8e0208 */
[----:B------:R-:W-:Y:S01]  /*5e40*/  IMAD.WIDE.U32 R10, R12, UR17, R4 ;  /* 0x000000110c0a7c25 */ /* 0x000fe2000f8e0004 */
[----:B------:R-:W-:Y:S01]  /*5e50*/  SHF.R.S32.HI R64, RZ, 0x2, R64 ;  /* 0x00000002ff407819 */ /* 0x000fe20000011440 */
[----:B------:R-:W1:Y:S04]  /*5e60*/  LDS.128 R60, [R0+0x9000] ;  /* 0x00900000003c7984 */ /* 0x000e680000000c00 */
[----:B------:R-:W2:Y:S04]  /*5e70*/  LDS.128 R56, [R0+0xb000] ;  /* 0x00b0000000387984 */ /* 0x000ea80000000c00 */
[----:B------:R-:W3:Y:S04]  /*5e80*/  LDS.128 R52, [R0+0xd000] ;  /* 0x00d0000000347984 */ /* 0x000ee80000000c00 */
[----:B------:R-:W4:Y:S04]  /*5e90*/  LDS.128 R48, [R0+0xa000] ;  /* 0x00a0000000307984 */ /* 0x000f280000000c00 */
[----:B------:R-:W4:Y:S04]  /*5ea0*/  LDS.128 R44, [R0+0xc000] ;  /* 0x00c00000002c7984 */ /* 0x000f280000000c00 */
[----:B------:R-:W4:Y:S01]  /*5eb0*/  LDS.128 R40, [R0+0xe000] ;  /* 0x00e0000000287984 */ /* 0x000f220000000c00 */
[----:B------:R-:W-:-:S03]  /*5ec0*/  SHF.R.S32.HI R9, RZ, 0x1f, R64 ;  /* 0x0000001fff097819 */ /* 0x000fc60000011440 */
[----:B------:R-:W4:Y:S04]  /*5ed0*/  LDS.128 R36, [R0+0xf000] ;  /* 0x00f0000000247984 */ /* 0x000f280000000c00 */
[----:B------:R-:W4:Y:S04]  /*5ee0*/  LDS.128 R28, [R0+0x11000] ;  /* 0x01100000001c7984 */ /* 0x000f280000000c00 */
[----:B------:R-:W4:Y:S04]  /*5ef0*/  LDS.128 R20, [R0+0x13000] ;  /* 0x0130000000147984 */ /* 0x000f280000000c00 */
[----:B------:R-:W4:Y:S04]  /*5f00*/  LDS.128 R32, [R0+0x10000] ;  /* 0x0100000000207984 */ /* 0x000f280000000c00 */
[----:B------:R-:W4:Y:S04]  /*5f10*/  LDS.128 R24, [R0+0x12000] ;  /* 0x0120000000187984 */ /* 0x000f280000000c00 */
[----:B------:R1:W4:Y:S01]  /*5f20*/  LDS.128 R12, [R0+0x14000] ;  /* 0x01400000000c7984 */ /* 0x0003220000000c00 */
[----:B------:R-:W-:-:S02]  /*5f30*/  IMAD R2, R9, R18, RZ ;  /* 0x0000001209027224 */ /* 0x000fc400078e02ff */
[----:B------:R-:W-:-:S04]  /*5f40*/  IMAD.WIDE.U32 R4, R64, R18, R6 ;  /* 0x0000001240047225 */ /* 0x000fc800078e0006 */
[----:B------:R-:W-:Y:S01]  /*5f50*/  IMAD R2, R64, R19, R2 ;  /* 0x0000001340027224 */ /* 0x000fe200078e0202 */
[----:B------:R-:W-:Y:S02]  /*5f60*/  IADD3 R11, R11, R8, RZ ;  /* 0x000000080b0b7210 */ /* 0x000fe40007ffe0ff */
[----:B------:R-:W-:Y:S02]  /*5f70*/  LEA R6, P0, R4, UR6, 0x1 ;  /* 0x0000000604067c11 */ /* 0x000fe4000f8008ff */
[----:B------:R-:W-:Y:S01]  /*5f80*/  IADD3 R2, R5, R2, RZ ;  /* 0x0000000205027210 */ /* 0x000fe20007ffe0ff */
[----:B------:R-:W-:-:S03]  /*5f90*/  IMAD.WIDE.U32 R10, R64, R16, R10 ;  /* 0x00000010400a7225 */ /* 0x000fc600078e000a */
[----:B------:R-:W-:Y:S01]  /*5fa0*/  LEA.HI.X R7, R4, UR7, R2, 0x1, P0 ;  /* 0x0000000704077c11 */ /* 0x000fe200080f0c02 */
[----:B------:R-:W-:Y:S01]  /*5fb0*/  ULDC.64 UR6, c[0x0][0x3f8] ;  /* 0x0000fe0000067ab9 */ /* 0x000fe20000000a00 */
[----:B------:R-:W-:Y:S01]  /*5fc0*/  LEA R8, P0, R18, R6, 0x7 ;  /* 0x0000000612087211 */ /* 0x000fe200078038ff */
[----:B-1----:R-:W-:-:S04]  /*5fd0*/  IMAD R0, R9, R16, RZ ;  /* 0x0000001009007224 */ /* 0x002fc800078e02ff */
[----:B------:R-:W-:Y:S01]  /*5fe0*/  IMAD R0, R64, R17, R0 ;  /* 0x0000001140007224 */ /* 0x000fe200078e0200 */
[----:B------:R-:W-:Y:S02]  /*5ff0*/  LEA.HI.X R9, R18, R7, R19, 0x7, P0 ;  /* 0x0000000712097211 */ /* 0x000fe400000f3c13 */
[C---:B------:R-:W-:Y:S02]  /*6000*/  LEA R4, P0, R10.reuse, UR6, 0x1 ;  /* 0x000000060a047c11 */ /* 0x040fe4000f8008ff */
[----:B------:R-:W-:Y:S01]  /*6010*/  IADD3 R0, R11, R0, RZ ;  /* 0x000000000b007210 */ /* 0x000fe20007ffe0ff */
[----:B------:R-:W-:Y:S03]  /*6020*/  STG.E.128 desc[UR22][R6.64], R60 ;  /* 0x0000003c06007986 */ /* 0x000fe6000c101d16 */
[----:B------:R-:W-:Y:S01]  /*6030*/  LEA.HI.X R5, R10, UR7, R0, 0x1, P0 ;  /* 0x000000070a057c11 */ /* 0x000fe200080f0c00 */
[----:B--2---:R-:W-:Y:S04]  /*6040*/  STG.E.128 desc[UR22][R6.64+0x40], R56 ;  /* 0x0000403806007986 */ /* 0x004fe8000c101d16 */
[----:B---3--:R1:W-:Y:S04]  /*6050*/  STG.E.128 desc[UR22][R6.64+0x80], R52 ;  /* 0x0000803406007986 */ /* 0x0083e8000c101d16 */
[----:B----4-:R2:W-:Y:S04]  /*6060*/  STG.E.128 desc[UR22][R8.64], R48 ;  /* 0x0000003008007986 */ /* 0x0105e8000c101d16 */
[----:B------:R2:W-:Y:S04]  /*6070*/  STG.E.128 desc[UR22][R8.64+0x40], R44 ;  /* 0x0000402c08007986 */ /* 0x0005e8000c101d16 */
[----:B------:R2:W-:Y:S04]  /*6080*/  STG.E.128 desc[UR22][R8.64+0x80], R40 ;  /* 0x0000802808007986 */ /* 0x0005e8000c101d16 */
[----:B------:R2:W-:Y:S04]  /*6090*/  STG.E.128 desc[UR22][R4.64], R36 ;  /* 0x0000002404007986 */ /* 0x0005e8000c101d16 */
[----:B------:R2:W-:Y:S04]  /*60a0*/  STG.E.128 desc[UR22][R4.64+0x40], R28 ;  /* 0x0000401c04007986 */ /* 0x0005e8000c101d16 */
[----:B------:R2:W-:Y:S01]  /*60b0*/  STG.E.128 desc[UR22][R4.64+0x80], R20 ;  /* 0x0000801404007986 */ /* 0x0005e2000c101d16 */
[----:B-1----:R-:W-:-:S04]  /*60c0*/  LEA R6, P0, R16, R4, 0x7 ;  /* 0x0000000410067211 */ /* 0x002fc800078038ff */
[----:B------:R-:W-:-:S05]  /*60d0*/  LEA.HI.X R7, R16, R5, R17, 0x7, P0 ;  /* 0x0000000510077211 */ /* 0x000fca00000f3c11 */
[----:B------:R2:W-:Y:S04]  /*60e0*/  STG.E.128 desc[UR22][R6.64], R32 ;  /* 0x0000002006007986 */ /* 0x0005e8000c101d16 */
[----:B------:R2:W-:Y:S04]  /*60f0*/  STG.E.128 desc[UR22][R6.64+0x40], R24 ;  /* 0x0000401806007986 */ /* 0x0005e8000c101d16 */
[----:B------:R2:W-:Y:S02]  /*6100*/  STG.E.128 desc[UR22][R6.64+0x80], R12 ;  /* 0x0000800c06007986 */ /* 0x0005e4000c101d16 */
.L_x_118:
        /* <DEDUP_REMOVED lines=11> */
.L_x_125:
[----:B------:R-:W-:Y:S05]  /*61c0*/  EXIT ;  /* 0x000000000000794d */ /* 0x000fea0003800000 */
.L_x_127:
        /* <DEDUP_REMOVED lines=11> */
.L_x_1281:


//--------------------- .text._ZN5flash44flash_bwd_dq_dk_dv_loop_seqk_parallel_kernelI23Flash_bwd_kernel_traitsILi96ELi64ELi128ELi8ELi2ELi4ELi4ELb1ELb0EN7cutlass6half_tE19Flash_kernel_traitsILi96ELi64ELi128ELi8ES3_EELb0ELb0ELb0ELb1ELb0ELb0ELb0EEEvNS_16Flash_bwd_paramsE --------------------------
	.section	.text._ZN5flash44flash_bwd_dq_dk_dv_loop_seqk_parallel_kernelI23Flash_bwd_kernel_traitsILi96ELi64ELi128ELi8ELi2ELi4ELi4ELb1ELb0EN7cutlass6half_tE19Flash_kernel_traitsILi96ELi64ELi128ELi8ES3_EELb0ELb0ELb0ELb1ELb0ELb0ELb0EEEvNS_16Flash_bwd_paramsE,"ax",@progbits
	.align	128
        .global         _ZN5flash44flash_bwd_dq_dk_dv_loop_seqk_parallel_kernelI23Flash_bwd_kernel_traitsILi96ELi64ELi128ELi8ELi2ELi4ELi4ELb1ELb0EN7cutlass6half_tE19Flash_kernel_traitsILi96ELi64ELi128ELi8ES3_EELb0ELb0ELb0ELb1ELb0ELb0ELb0EEEvNS_16Flash_bwd_paramsE
        .type           _ZN5flash44flash_bwd_dq_dk_dv_loop_seqk_parallel_kernelI23Flash_bwd_kernel_traitsILi96ELi64ELi128ELi8ELi2ELi4ELi4ELb1ELb0EN7cutlass6half_tE19Flash_kernel_traitsILi96ELi64ELi128ELi8ES3_EELb0ELb0ELb0ELb1ELb0ELb0ELb0EEEvNS_16Flash_bwd_paramsE,@function
        .size           _ZN5flash44flash_bwd_dq_dk_dv_loop_seqk_parallel_kernelI23Flash_bwd_kernel_traitsILi96ELi64ELi128ELi8ELi2ELi4ELi4ELb1ELb0EN7cutlass6half_tE19Flash_kernel_traitsILi96ELi64ELi128ELi8ES3_EELb0ELb0ELb0ELb1ELb0ELb0ELb0EEEvNS_16Flash_bwd_paramsE,(.L_x_1282 - _ZN5flash44flash_bwd_dq_dk_dv_loop_seqk_parallel_kernelI23Flash_bwd_kernel_traitsILi96ELi64ELi128ELi8ELi2ELi4ELi4ELb1ELb0EN7cutlass6half_tE19Flash_kernel_traitsILi96ELi64ELi128ELi8ES3_EELb0ELb0ELb0ELb1ELb0ELb0ELb0EEEvNS_16Flash_bwd_paramsE)
        .other          _ZN5flash44flash_bwd_dq_dk_dv_loop_seqk_parallel_kernelI23Flash_bwd_kernel_traitsILi96ELi64ELi128ELi8ELi2ELi4ELi4ELb1ELb0EN7cutlass6half_tE19Flash_kernel_traitsILi96ELi64ELi128ELi8ES3_EELb0ELb0ELb0ELb1ELb0ELb0ELb0EEEvNS_16Flash_bwd_paramsE,@"STO_CUDA_ENTRY STV_DEFAULT"
_ZN5flash44flash_bwd_dq_dk_dv_loop_seqk_parallel_kernelI23Flash_bwd_kernel_traitsILi96ELi64ELi128ELi8ELi2ELi4ELi4ELb1ELb0EN7cutlass6half_tE19Flash_kernel_traitsILi96ELi64ELi128ELi8ES3_EELb0ELb0ELb0ELb1ELb0ELb0ELb0EEEvNS_16Flash_bwd_paramsE:
.text._ZN5flash44flash_bwd_dq_dk_dv_loop_seqk_parallel_kernelI23Flash_bwd_kernel_traitsILi96ELi64ELi128ELi8ELi2ELi4ELi4ELb1ELb0EN7cutlass6half_tE19Flash_kernel_traitsILi96ELi64ELi128ELi8ES3_EELb0ELb0ELb0ELb1ELb0ELb0ELb0EEEvNS_16Flash_bwd_paramsE:
        /* <DEDUP_REMOVED lines=17> */
[----:B------:R-:W-:Y:S01]  /*0110*/  UMOV UR59, 0xffffd000 ;  /* 0xffffd000003b7882 */ /* 0x000fe20000000000 */
[----:B------:R-:W-:Y:S02]  /*0120*/  IMAD.MOV.U32 R232, RZ, RZ, -0x10 ;  /* 0xfffffff0ffe87424 */ /* 0x000fe400078e00ff */
[----:B------:R-:W-:Y:S02]  /*0130*/  IMAD.MOV.U32 R226, RZ, RZ, -0x40 ;  /* 0xffffffc0ffe27424 */ /* 0x000fe400078e00ff */
[----:B------:R-:W4:Y:S08]  /*0140*/  S2UR UR56, SR_CTAID.Z ;  /* 0x00000000003879c3 */ /* 0x000f300000002700 */
[----:B------:R-:W5:Y:S01]  /*0150*/  S2UR UR47, SR_CTAID.Y ;  /* 0x00000000002f79c3 */ /* 0x000f620000002600 */
[----:B---3--:R-:W-:Y:S01]  /*0160*/  ULEA UR4, UR4, UR5, 0x18 ;  /* 0x0000000504047291 */ /* 0x008fe2000f8ec03f */
[----:B--2---:R-:W-:Y:S01]  /*0170*/  SHF.R.S32.HI R20, RZ, 0x1f, R21 ;  /* 0x0000001fff147819 */ /* 0x004fe20000011415 */
[----:B----4-:R-:W-:-:S03]  /*0180*/  USHF.R.S32.HI UR5, URZ, 0x1f, UR56 ;  /* 0x0000001f3f057899 */ /* 0x010fc60008011438 */
[CC--:B------:R-:W-:Y:S02]  /*0190*/  LEA.HI R18, R20.reuse, R21.reuse, RZ, 0x3 ;  /* 0x0000001514127211 */ /* 0x0c0fe400078f18ff */
[CC--:B------:R-:W-:Y:S02]  /*01a0*/  LEA.HI R7, R20.reuse, R21.reuse, RZ, 0x2 ;  /* 0x0000001514077211 */ /* 0x0c0fe400078f10ff */
[----:B-1----:R-:W-:Y:S01]  /*01b0*/  SHF.R.S32.HI R0, RZ, 0x3, R18 ;  /* 0x00000003ff007819 */ /* 0x002fe20000011412 */
[----:B-----5:R-:W-:Y:S01]  /*01c0*/  USHF.L.U32 UR6, UR47, 0x7, URZ ;  /* 0x000000072f067899 */ /* 0x020fe2000800063f */
[----:B------:R-:W-:Y:S02]  /*01d0*/  LOP3.LUT R2, R7, 0xfffffffc, RZ, 0xc0, !PT ;  /* 0xfffffffc07027812 */ /* 0x000fe400078ec0ff */
[----:B------:R-:W-:Y:S01]  /*01e0*/  LEA.HI R4, R20, R21, RZ, 0x4 ;  /* 0x0000001514047211 */ /* 0x000fe200078f20ff */
[----:B------:R-:W-:Y:S01]  /*01f0*/  IMAD.SHL.U32 R0, R0, 0x40, RZ ;  /* 0x0000004000007824 */ /* 0x000fe200078e00ff */
[----:B------:R-:W-:Y:S01]  /*0200*/  SHF.R.S32.HI R17, RZ, 0x2, R7 ;  /* 0x00000002ff117819 */ /* 0x000fe20000011407 */
[----:B------:R-:W-:Y:S01]  /*0210*/  IMAD.IADD R9, R21, 0x1, -R2 ;  /* 0x0000000115097824 */ /* 0x000fe200078e0a02 */
[----:B------:R-:W-:-:S02]  /*0220*/  SHF.R.S32.HI R5, RZ, 0x4, R4 ;  /* 0x00000004ff057819 */ /* 0x000fc40000011404 */
[----:B------:R-:W-:Y:S01]  /*0230*/  LOP3.LUT R0, R0, 0xc0, RZ, 0xc0, !PT ;  /* 0x000000c000007812 */ /* 0x000fe200078ec0ff */
[C---:B------:R-:W-:Y:S01]  /*0240*/  IMAD.SHL.U32 R250, R9.reuse, 0x8, RZ ;  /* 0x0000000809fa7824 */ /* 0x040fe200078e00ff */
[----:B------:R-:W-:Y:S01]  /*0250*/  LEA.HI R2, R4, R5, RZ, 0x1 ;  /* 0x0000000504027211 */ /* 0x000fe200078f08ff */
[----:B------:R-:W-:Y:S01]  /*0260*/  IMAD.SHL.U32 R9, R9, 0x2, RZ ;  /* 0x0000000209097824 */ /* 0x000fe200078e00ff */
[----:B------:R-:W-:Y:S02]  /*0270*/  LEA.HI R13, R20, R21, RZ, 0x5 ;  /* 0x00000015140d7211 */ /* 0x000fe400078f28ff */
[----:B------:R-:W-:Y:S02]  /*0280*/  LOP3.LUT R3, R0, 0x18, R250, 0xf8, !PT ;  /* 0x0000001800037812 */ /* 0x000fe400078ef8fa */
[----:B------:R-:W-:Y:S02]  /*0290*/  SHF.R.U32.HI R0, RZ, 0x3, R0 ;  /* 0x00000003ff007819 */ /* 0x000fe40000011600 */
[----:B------:R-:W-:-:S02]  /*02a0*/  LOP3.LUT R2, R2, 0xfffffffe, RZ, 0xc0, !PT ;  /* 0xfffffffe02027812 */ /* 0x000fc400078ec0ff */
[----:B------:R-:W-:Y:S02]  /*02b0*/  LOP3.LUT R14, R3, R0, RZ, 0x3c, !PT ;  /* 0x00000000030e7212 */ /* 0x000fe400078e3cff */
[----:B------:R-:W-:Y:S01]  /*02c0*/  LEA.HI R3, R7, R17, RZ, 0x1 ;  /* 0x0000001107037211 */ /* 0x000fe200078f08ff */
[----:B------:R-:W-:Y:S01]  /*02d0*/  IMAD.IADD R16, R5, 0x1, -R2 ;  /* 0x0000000105107824 */ /* 0x000fe200078e0a02 */
[--C-:B------:R-:W-:Y:S02]  /*02e0*/  SHF.R.S32.HI R6, RZ, 0x5, R13.reuse ;  /* 0x00000005ff067819 */ /* 0x100fe4000001140d */
[----:B------:R-:W-:Y:S02]  /*02f0*/  SHF.R.S32.HI R2, RZ, 0x1f, R13 ;  /* 0x0000001fff027819 */ /* 0x000fe4000001140d */
[----:B------:R-:W-:Y:S02]  /*0300*/  LOP3.LUT R0, R4, 0xfffffff0, RZ, 0xc0, !PT ;  /* 0xfffffff004007812 */ /* 0x000fe400078ec0ff */
[----:B------:R-:W-:-:S02]  /*0310*/  LOP3.LUT R3, R3, 0x7fffffe, RZ, 0xc0, !PT ;  /* 0x07fffffe03037812 */ /* 0x000fc400078ec0ff */
[-C--:B------:R-:W-:Y:S01]  /*0320*/  LEA.HI R2, R2, R6.reuse, RZ, 0x2 ;  /* 0x0000000602027211 */ /* 0x080fe200078f10ff */
[----:B------:R-:W-:Y:S01]  /*0330*/  IMAD.IADD R0, R21, 0x1, -R0 ;  /* 0x0000000115007824 */ /* 0x000fe200078e0a00 */
[----:B------:R-:W-:Y:S01]  /*0340*/  LEA.HI R4, R13, R6, RZ, 0x1 ;  /* 0x000000060d047211 */ /* 0x000fe200078f08ff */
[----:B------:R-:W-:Y:S01]  /*0350*/  IMAD.IADD R3, R17, 0x1, -R3 ;  /* 0x0000000111037824 */ /* 0x000fe200078e0a03 */
[----:B------:R-:W-:Y:S02]  /*0360*/  LOP3.LUT R2, R2, 0xfffffffc, RZ, 0xc0, !PT ;  /* 0xfffffffc02027812 */ /* 0x000fe400078ec0ff */
[----:B------:R-:W-:Y:S01]  /*0370*/  LOP3.LUT R4, R4, 0xfffffffe, RZ, 0xc0, !PT ;  /* 0xfffffffe04047812 */ /* 0x000fe200078ec0ff */
[C---:B------:R-:W-:Y:S01]  /*0380*/  IMAD R8, R6.reuse, 0x8, R3 ;  /* 0x0000000806087824 */ /* 0x040fe200078e0203 */
[----:B------:R-:W-:Y:S01]  /*0390*/  SHF.R.S32.HI R5, RZ, 0x1f, R0 ;  /* 0x0000001fff057819 */ /* 0x000fe20000011400 */
[C---:B------:R-:W-:Y:S01]  /*03a0*/  IMAD.IADD R11, R6.reuse, 0x1, -R2 ;  /* 0x00000001060b7824 */ /* 0x040fe200078e0a02 */
[----:B------:R-:W-:Y:S01]  /*03b0*/  SHF.R.S32.HI R3, RZ, 0x1f, R7 ;  /* 0x0000001fff037819 */ /* 0x000fe20000011407 */
[----:B------:R-:W-:Y:S01]  /*03c0*/  IMAD.IADD R230, R6, 0x1, -R4 ;  /* 0x0000000106e67824 */ /* 0x000fe200078e0a04 */
[----:B------:R-:W-:Y:S01]  /*03d0*/  LOP3.LUT R7, R18, 0xfffffff8, RZ, 0xc0, !PT ;  /* 0xfffffff812077812 */ /* 0x000fe200078ec0ff */
[----:B------:R-:W-:Y:S01]  /*03e0*/  IMAD.U32 R14, R8, 0x20, R14 ;  /* 0x00000020080e7824 */ /* 0x000fe200078e000e */
[----:B------:R-:W-:-:S02]  /*03f0*/  LEA.HI R2, R0, R0, RZ, 0x1 ;  /* 0x0000000000027211 */ /* 0x000fc400078f08ff */
[----:B------:R-:W-:Y:S02]  /*0400*/  LEA.HI R12, R5, R0, RZ, 0x3 ;  /* 0x00000000050c7211 */ /* 0x000fe400078f18ff */
[----:B------:R-:W-:Y:S01]  /*0410*/  LEA.HI R4, R3, R17, RZ, 0x3 ;  /* 0x0000001103047211 */ /* 0x000fe200078f18ff */
[----:B------:R-:W-:Y:S01]  /*0420*/  IMAD.IADD R3, R21, 0x1, -R7 ;  /* 0x0000000115037824 */ /* 0x000fe200078e0a07 */
[----:B------:R-:W-:Y:S01]  /*0430*/  LOP3.LUT R6, R2, 0x7fffffe, RZ, 0xc0, !PT ;  /* 0x07fffffe02067812 */ /* 0x000fe200078ec0ff */
[----:B------:R1:W-:Y:S01]  /*0440*/  STL [R1+0x14], R14 ;  /* 0x0000140e01007387 */ /* 0x0003e20000100800 */
[----:B------:R-:W-:Y:S02]  /*0450*/  LOP3.LUT R5, R12, 0xfffffff8, RZ, 0xc0, !PT ;  /* 0xfffffff80c057812 */ /* 0x000fe400078ec0ff */
[----:B------:R-:W-:Y:S01]  /*0460*/  LEA.HI R7, R20, R21, RZ, 0x6 ;  /* 0x0000001514077211 */ /* 0x000fe200078f30ff */
[C---:B------:R-:W-:Y:S01]  /*0470*/  IMAD.IADD R19, R0.reuse, 0x1, -R6 ;  /* 0x0000000100137824 */ /* 0x040fe200078e0a06 */
[----:B------:R-:W-:Y:S01]  /*0480*/  LEA.HI R10, R3, R3, RZ, 0x1 ;  /* 0x00000003030a7211 */ /* 0x000fe200078f08ff */
[----:B------:R-:W-:Y:S01]  /*0490*/  IMAD.IADD R15, R0, 0x1, -R5 ;  /* 0x00000001000f7824 */ /* 0x000fe200078e0a05 */
[----:B------:R-:W-:-:S02]  /*04a0*/  LOP3.LUT R0, R4, 0xfffffff8, RZ, 0xc0, !PT ;  /* 0xfffffff804007812 */ /* 0x000fc400078ec0ff */
[--C-:B------:R-:W-:Y:S02]  /*04b0*/  SHF.R.S32.HI R4, RZ, 0x1, R2.reuse ;  /* 0x00000001ff047819 */ /* 0x100fe40000011402 */
[----:B------:R-:W-:Y:S01]  /*04c0*/  SHF.R.S32.HI R5, RZ, 0x1f, R2 ;  /* 0x0000001fff057819 */ /* 0x000fe20000011402 */
[----:B------:R-:W-:Y:S01]  /*04d0*/  IMAD.IADD R0, R17, 0x1, -R0 ;  /* 0x0000000111007824 */ /* 0x000fe200078e0a00 */
[----:B------:R-:W-:Y:S02]  /*04e0*/  LOP3.LUT R6, R10, 0x3fffffe, RZ, 0xc0, !PT ;  /* 0x03fffffe0a067812 */ /* 0x000fe400078ec0ff */
[----:B------:R-:W-:Y:S02]  /*04f0*/  SHF.R.S32.HI R2, RZ, 0x6, R7 ;  /* 0x00000006ff027819 */ /* 0x000fe40000011407 */
[----:B------:R-:W-:Y:S01]  /*0500*/  LEA.HI R7, R5, R4, RZ, 0x2 ;  /* 0x0000000405077211 */ /* 0x000fe200078f10ff */
[----:B------:R-:W-:Y:S01]  /*0510*/  IMAD.IADD R6, R3, 0x1, -R6 ;  /* 0x0000000103067824 */ /* 0x000fe200078e0a06 */
[----:B------:R-:W-:Y:S01]  /*0520*/  LOP3.LUT R8, R0, 0x1, RZ, 0xc0, !PT ;  /* 0x0000000100087812 */ /* 0x000fe200078ec0ff */
[----:B------:R-:W-:Y:S01]  /*0530*/  IMAD R5, R2, 0x4, R16 ;  /* 0x0000000402057824 */ /* 0x000fe200078e0210 */
[----:B------:R-:W-:Y:S01]  /*0540*/  LOP3.LUT R7, R7, 0xfffffffc, RZ, 0xc0, !PT ;  /* 0xfffffffc07077812 */ /* 0x000fe200078ec0ff */
[----:B------:R-:W-:Y:S01]  /*0550*/  IMAD.SHL.U32 R3, R3, 0x40, RZ ;  /* 0x0000004003037824 */ /* 0x000fe200078e00ff */
[----:B------:R-:W-:Y:S01]  /*0560*/  LOP3.LUT P2, RZ, R0, 0x2, RZ, 0xc0, !PT ;  /* 0x0000000200ff7812 */ /* 0x000fe2000784c0ff */
[----:B------:R-:W-:Y:S01]  /*0570*/  IMAD R222, R5, 0x8, R6 ;  /* 0x0000000805de7824 */ /* 0x000fe200078e0206 */
[----:B------:R-:W-:Y:S01]  /*0580*/  LOP3.LUT R5, R13, 0xffffffe0, RZ, 0xc0, !PT ;  /* 0xffffffe00d057812 */ /* 0x000fe200078ec0ff */
[----:B------:R-:W-:Y:S01]  /*0590*/  IMAD.IADD R17, R4, 0x1, -R7 ;  /* 0x0000000104117824 */ /* 0x000fe200078e0a07 */
[----:B------:R-:W-:Y:S01]  /*05a0*/  LEA.HI R4, R20, R21, RZ, 0x7 ;  /* 0x0000001514047211 */ /* 0x000fe200078f38ff */
[----:B------:R-:W-:Y:S01]  /*05b0*/  IMAD.SHL.U32 R7, R2, 0x20, RZ ;  /* 0x0000002002077824 */ /* 0x000fe200078e00ff */
[----:B------:R-:W-:Y:S01]  /*05c0*/  SHF.R.S32.HI R2, RZ, 0x1, R10 ;  /* 0x00000001ff027819 */ /* 0x000fe2000001140a */
[C---:B------:R-:W-:Y:S01]  /*05d0*/  IMAD.IADD R22, R21.reuse, 0x1, -R5 ;  /* 0x0000000115167824 */ /* 0x040fe200078e0a05 */
[----:B------:R-:W-:Y:S01]  /*05e0*/  SHF.R.S32.HI R13, RZ, 0x7, R4 ;  /* 0x00000007ff0d7819 */ /* 0x000fe20000011404 */
[----:B------:R-:W-:Y:S01]  /*05f0*/  IMAD.SHL.U32 R21, R21, 0x2, RZ ;  /* 0x0000000215157824 */ /* 0x000fe200078e00ff */
[----:B-1----:R-:W-:Y:S01]  /*0600*/  LEA.HI R14, R0, R0, RZ, 0x1 ;  /* 0x00000000000e7211 */ /* 0x002fe200078f08ff */
[----:B------:R-:W-:Y:S01]  /*0610*/  IMAD.SHL.U32 R5, R2, 0x40, RZ ;  /* 0x0000004002057824 */ /* 0x000fe200078e00ff */
[----:B------:R-:W-:Y:S01]  /*0620*/  LOP3.LUT R6, R3, 0x1c0, RZ, 0xc0, !PT ;  /* 0x000001c003067812 */ /* 0x000fe200078ec0ff */
[----:B------:R-:W-:Y:S01]  /*0630*/  STL [R1+0x3c], R22 ;  /* 0x00003c1601007387 */ /* 0x000fe20000100800 */
[----:B------:R-:W-:-:S02]  /*0640*/  LOP3.LUT R4, R7, 0x6, R21, 0xf8, !PT ;  /* 0x0000000607047812 */ /* 0x000fc400078ef815 */
[----:B------:R-:W-:Y:S02]  /*0650*/  SHF.R.S32.HI R3, RZ, 0x3, R12 ;  /* 0x00000003ff037819 */ /* 0x000fe4000001140c */
[----:B------:R-:W-:Y:S01]  /*0660*/  LOP3.LUT P4, RZ, R2, 0x2, RZ, 0xc0, !PT ;  /* 0x0000000202ff7812 */ /* 0x000fe2000788c0ff */
[----:B------:R1:W-:Y:S01]  /*0670*/  STL [R1+0x34], R4 ;  /* 0x0000340401007387 */ /* 0x0003e20000100800 */
[----:B------:R-:W-:Y:S01]  /*0680*/  IMAD.SHL.U32 R2, R11, 0x10, RZ ;  /* 0x000000100b027824 */ /* 0x000fe200078e00ff */
[----:B------:R-:W-:Y:S01]  /*0690*/  ISETP.NE.U32.AND P3, PT, R8, 0x1, PT ;  /* 0x000000010800780c */ /* 0x000fe20003f65070 */
[----:B------:R-:W-:Y:S01]  /*06a0*/  IMAD R20, R3, 0x8, R19 ;  /* 0x0000000803147824 */ /* 0x000fe200078e0213 */
[----:B------:R-:W-:Y:S01]  /*06b0*/  LOP3.LUT P5, RZ, R15, 0x2, RZ, 0xc0, !PT ;  /* 0x000000020fff7812 */ /* 0x000fe200078ac0ff */
[C---:B------:R-:W-:Y:S01]  /*06c0*/  IMAD R19, R11.reuse, 0x2, R3 ;  /* 0x000000020b137824 */ /* 0x040fe200078e0203 */
[----:B------:R-:W-:Y:S01]  /*06d0*/  LOP3.LUT R3, R6, 0x30, R2, 0xf8, !PT ;  /* 0x0000003006037812 */ /* 0x000fe200078ef802 */
[----:B------:R-:W-:Y:S01]  /*06e0*/  IMAD R11, R11, 0x200, R9 ;  /* 0x000002000b0b7824 */ /* 0x000fe200078e0209 */
[----:B------:R-:W-:-:S02]  /*06f0*/  LOP3.LUT R2, R5, 0xc0, RZ, 0xc0, !PT ;  /* 0x000000c005027812 */ /* 0x000fc400078ec0ff */
[--C-:B------:R-:W-:Y:S02]  /*0700*/  LOP3.LUT R10, R3, 0x8, R18.reuse, 0xf8, !PT ;  /* 0x00000008030a7812 */ /* 0x100fe400078ef812 */
[----:B------:R-:W-:Y:S02]  /*0710*/  LOP3.LUT R8, R2, 0x8, R18, 0xf8, !PT ;  /* 0x0000000802087812 */ /* 0x000fe400078ef812 */
[----:B------:R-:W-:Y:S01]  /*0720*/  SHF.R.U32.HI R5, RZ, 0x3, R6 ;  /* 0x00000003ff057819 */ /* 0x000fe20000011606 */
[----:B------:R-:W-:Y:S01]  /*0730*/  IMAD.SHL.U32 R6, R16, 0x8, RZ ;  /* 0x0000000810067824 */ /* 0x000fe200078e00ff */
[----:B------:R-:W-:Y:S02]  /*0740*/  LOP3.LUT P6, RZ, R15, 0x4, RZ, 0xc0, !PT ;  /* 0x000000040fff7812 */ /* 0x000fe400078cc0ff */
[----:B------:R-:W-:Y:S02]  /*0750*/  SEL R225, R228, 0xffffffe0, !P5 ;  /* 0xffffffe0e4e17807 */ /* 0x000fe40006800000 */
[----:B------:R-:W-:-:S02]  /*0760*/  LOP3.LUT R6, R6, 0x8, RZ, 0xc0, !PT ;  /* 0x0000000806067812 */ /* 0x000fc400078ec0ff */
[----:B------:R-:W-:Y:S02]  /*0770*/  SEL R232, R232, 0x10, !P3 ;  /* 0x00000010e8e87807 */ /* 0x000fe40005800000 */
[----:B------:R-:W-:Y:S02]  /*0780*/  SEL R226, R226, 0x40, P6 ;  /* 0x00000040e2e27807 */ /* 0x000fe40003000000 */
[----:B-1----:R-:W-:Y:S02]  /*0790*/  LOP3.LUT R4, R14, 0x3fffffe, RZ, 0xc0, !PT ;  /* 0x03fffffe0e047812 */ /* 0x002fe400078ec0ff */
[----:B------:R-:W-:Y:S02]  /*07a0*/  SEL R223, R228, 0xffffffe0, !P4 ;  /* 0xffffffe0e4df7807 */ /* 0x000fe40006000000 */
[----:B------:R-:W-:Y:S01]  /*07b0*/  LOP3.LUT P0, RZ, R17, 0x2, RZ, 0xc0, !PT ;  /* 0x0000000211ff7812 */ /* 0x000fe2000780c0ff */
[C---:B------:R-:W-:Y:S01]  /*07c0*/  IMAD.IADD R12, R0.reuse, 0x1, -R4 ;  /* 0x00000001000c7824 */ /* 0x040fe200078e0a04 */
[----:B------:R-:W-:Y:S01]  /*07d0*/  SHF.R.U32.HI R4, RZ, 0x3, R2 ;  /* 0x00000003ff047819 */ /* 0x000fe20000011602 */
[----:B------:R-:W-:Y:S01]  /*07e0*/  IMAD.SHL.U32 R0, R0, 0x40, RZ ;  /* 0x0000004000007824 */ /* 0x000fe200078e00ff */
[----:B------:R-:W-:Y:S01]  /*07f0*/  SEL R228, R228, 0xffffffe0, !P0 ;  /* 0xffffffe0e4e47807 */ /* 0x000fe20004000000 */
[----:B------:R-:W-:Y:S01]  /*0800*/  IMAD R11, R12, 0x20, R11 ;  /* 0x000000200c0b7824 */ /* 0x000fe200078e020b */
[----:B------:R-:W-:-:S02]  /*0810*/  LOP3.LUT R4, R8, R4, RZ, 0x3c, !PT ;  /* 0x0000000408047212 */ /* 0x000fc400078e3cff */
[----:B------:R-:W-:-:S03]  /*0820*/  LOP3.LUT R0, R0, 0x1c0, RZ, 0xc0, !PT ;  /* 0x000001c000007812 */ /* 0x000fc600078ec0ff */
[----:B------:R-:W-:Y:S01]  /*0830*/  IMAD.U32 R222, R222, 0x20, R4 ;  /* 0x00000020dede7824 */ /* 0x000fe200078e0004 */
[----:B------:R-:W-:Y:S01]  /*0840*/  LOP3.LUT R3, R0, 0x20, R7, 0xf8, !PT ;  /* 0x0000002000037812 */ /* 0x000fe200078ef807 */
[----:B------:R-:W-:Y:S01]  /*0850*/  IMAD.SHL.U32 R4, R15, 0x40, RZ ;  /* 0x000000400f047824 */ /* 0x000fe200078e00ff */
[----:B------:R-:W-:Y:S01]  /*0860*/  SHF.R.U32.HI R2, RZ, 0x3, R0 ;  /* 0x00000003ff027819 */ /* 0x000fe20000011600 */
[----:B------:R-:W-:Y:S01]  /*0870*/  IMAD R0, R13, 0x1000, R9 ;  /* 0x000010000d007824 */ /* 0x000fe200078e0209 */
[----:B------:R-:W-:Y:S01]  /*0880*/  LEA R222, R222, UR4, 0x1 ;  /* 0x00000004dede7c11 */ /* 0x000fe2000f8e08ff */
[----:B------:R-:W-:Y:S01]  /*0890*/  IMAD.SHL.U32 R9, R16, 0x10, RZ ;  /* 0x0000001010097824 */ /* 0x000fe200078e00ff */
[----:B------:R-:W-:Y:S01]  /*08a0*/  LOP3.LUT R2, R3, R2, RZ, 0x3c, !PT ;  /* 0x0000000203027212 */ /* 0x000fe200078e3cff */
[----:B------:R-:W-:Y:S01]  /*08b0*/  IMAD R0, R230, 0x400, R0 ;  /* 0x00000400e6007824 */ /* 0x000fe200078e0200 */
[----:B------:R-:W-:Y:S01]  /*08c0*/  LOP3.LUT R4, R4, 0x1c0, RZ, 0xc0, !PT ;  /* 0x000001c004047812 */ /* 0x000fe200078ec0ff */
[----:B------:R-:W-:Y:S01]  /*08d0*/  IMAD.IADD R223, R223, 0x1, R222 ;  /* 0x00000001dfdf7824 */ /* 0x000fe200078e02de */
[----:B------:R-:W-:Y:S01]  /*08e0*/  LOP3.LUT R3, R10, R5, RZ, 0x3c, !PT ;  /* 0x000000050a037212 */ /* 0x000fe200078e3cff */
[----:B------:R-:W-:Y:S01]  /*08f0*/  IMAD.IADD R235, R2, 0x1, R0 ;  /* 0x0000000102eb7824 */ /* 0x000fe200078e0200 */
[----:B------:R-:W-:Y:S01]  /*0900*/  SHF.R.U32.HI R224, RZ, 0x3, R4 ;  /* 0x00000003ffe07819 */ /* 0x000fe20000011604 */
[----:B------:R-:W-:Y:S01]  /*0910*/  IMAD.SHL.U32 R0, R13, 0x8, RZ ;  /* 0x000000080d007824 */ /* 0x000fe200078e00ff */
[----:B------:R-:W-:Y:S01]  /*0920*/  SHF.R.S32.HI R10, RZ, 0x1f, R22 ;  /* 0x0000001fff0a7819 */ /* 0x000fe20000011416 */
[----:B------:R-:W-:Y:S01]  /*0930*/  IMAD.SHL.U32 R2, R17, 0x40, RZ ;  /* 0x0000004011027824 */ /* 0x000fe200078e00ff */
[----:B------:R-:W-:Y:S01]  /*0940*/  LOP3.LUT R224, R224, R4, R6, 0x1e, !PT ;  /* 0x00000004e0e07212 */ /* 0x000fe200078e1e06 */
[----:B------:R-:W-:Y:S01]  /*0950*/  IMAD R3, R16, 0x200, R3 ;  /* 0x0000020010037824 */ /* 0x000fe200078e0203 */
[----:B------:R-:W-:-:S02]  /*0960*/  LOP3.LUT R7, R0, 0x8, RZ, 0xc0, !PT ;  /* 0x0000000800077812 */ /* 0x000fc400078ec0ff */
[----:B------:R-:W-:Y:S01]  /*0970*/  SHF.R.S32.HI R0, RZ, 0x1, R14 ;  /* 0x00000001ff007819 */ /* 0x000fe2000001140e */
[----:B------:R-:W-:Y:S01]  /*0980*/  IMAD.U32 R224, R19, 0x200, R224 ;  /* 0x0000020013e07824 */ /* 0x000fe200078e00e0 */
[----:B------:R-:W-:Y:S02]  /*0990*/  LEA.HI R4, R10, R22, RZ, 0x2 ;  /* 0x000000160a047211 */ /* 0x000fe400078f10ff */
[C---:B------:R-:W-:Y:S01]  /*09a0*/  LOP3.LUT P1, RZ, R0.reuse, 0x2, RZ, 0xc0, !PT ;  /* 0x0000000200ff7812 */ /* 0x040fe2000782c0ff */
[----:B------:R-:W-:Y:S01]  /*09b0*/  IMAD.SHL.U32 R0, R0, 0x40, RZ ;  /* 0x0000004000007824 */ /* 0x000fe200078e00ff */
[----:B------:R-:W-:Y:S02]  /*09c0*/  SHF.R.S32.HI R4, RZ, 0x2, R4 ;  /* 0x00000002ff047819 */ /* 0x000fe40000011404 */
        /* <DEDUP_REMOVED lines=44> */
.L_x_169:
        /* <DEDUP_REMOVED lines=50> */
[----:B------:R-:W-:-:S03]  /*0fb0*/  @!UP3 USEL UR9, UR5, URZ, UP0 ;  /* 0x0000003f0509b287 */ /* 0x000fc60008000000 */
[----:B------:R-:W-:Y:S01]  /*0fc0*/  ULDC UR5, c[0x0][0x2c8] ;  /* 0x0000b20000057ab9 */ /* 0x000fe20000000800 */
[----:B--2---:R-:W-:Y:S02]  /*0fd0*/  @P1 R2UR UR36, R8 ;  /* 0x00000000082412ca */ /* 0x004fe400000e0000 */
        /* <DEDUP_REMOVED lines=14> */
.L_x_128:
        /* <DEDUP_REMOVED lines=15> */
[----:B------:R-:W-:-:S02]  /*11b0*/  UIMAD UR22, UR47, UR11, UR10 ;  /* 0x0000000b2f1672a4 */ /* 0x000fc4000f8e020a */
[----:B------:R-:W-:Y:S01]  /*11c0*/  USHF.L.U32 UR9, UR47, 0x7, URZ ;  /* 0x000000072f097899 */ /* 0x000fe2000800063f */
[----:B------:R-:W-:Y:S01]  /*11d0*/  @!UP1 ULDC.64 UR10, c[0x0][0x418] ;  /* 0x00010600000a9ab9 */ /* 0x000fe20000000a00 */
[----:B------:R-:W-:Y:S01]  /*11e0*/  ULDC UR58, c[0x0][0x2d4] ;  /* 0x0000b500003a7ab9 */ /* 0x000fe20000000800 */
[----:B------:R-:W-:Y:S01]  /*11f0*/  ULDC.64 UR44, c[0x0][0x240] ;  /* 0x00009000002c7ab9 */ /* 0x000fe20000000a00 */
[----:B------:R-:W-:Y:S02]  /*1200*/  USHF.R.S32.HI UR28, URZ, 0x1f, UR58 ;  /* 0x0000001f3f1c7899 */ /* 0x000fe4000801143a */
[----:B------:R-:W-:Y:S01]  /*1210*/  USEL UR30, UR9, URZ, UP2 ;  /* 0x0000003f091e7287 */ /* 0x000fe20009000000 */
[----:B------:R-:W-:Y:S01]  /*1220*/  ULDC.U8 UR25, c[0x0][0x480] ;  /* 0x0001200000197ab9 */ /* 0x000fe20000000000 */
[----:B------:R-:W-:Y:S01]  /*1230*/  ULDC.U8 UR24, c[0x0][0x3d8] ;  /* 0x0000f60000187ab9 */ /* 0x000fe20000000000 */
[----:B-1----:R-:W-:Y:S01]  /*1240*/  IABS R6, R7 ;  /* 0x0000000700067213 */ /* 0x002fe20000000000 */
[----:B------:R-:W-:Y:S01]  /*1250*/  UIMAD.WIDE.U32 UR14, UR18, UR44, URZ ;  /* 0x0000002c120e72a5 */ /* 0x000fe2000f8e003f */
[----:B------:R-:W-:Y:S01]  /*1260*/  ISETP.NE.AND P3, PT, R7, RZ, PT ;  /* 0x000000ff0700720c */ /* 0x000fe20003f65270 */
[----:B------:R-:W-:Y:S01]  /*1270*/  @UP0 UIADD3 UR9, UR36, UR38, URZ ;  /* 0x0000002624090290 */ /* 0x000fe2000fffe03f */
[----:B------:R-:W1:Y:S01]  /*1280*/  I2F.RP R4, R6 ;  /* 0x0000000600047306 */ /* 0x000e620000209400 */
[----:B------:R-:W-:-:S02]  /*1290*/  UISETP.NE.AND UP4, UPT, UR25, URZ, UPT ;  /* 0x0000003f1900728c */ /* 0x000fc4000bf85270 */
[----:B------:R-:W-:Y:S02]  /*12a0*/  UISETP.NE.AND UP3, UPT, UR24, URZ, UPT ;  /* 0x0000003f1800728c */ /* 0x000fe4000bf65270 */
[----:B--2---:R-:W-:Y:S01]  /*12b0*/  UIMAD.WIDE.U32 UR26, UR5, UR12, URZ ;  /* 0x0000000c051a72a5 */ /* 0x004fe2000f8e003f */
[----:B------:R-:W-:Y:S01]  /*12c0*/  @UP0 ULDC.64 UR24, c[0x0][0x248] ;  /* 0x0000920000180ab9 */ /* 0x000fe20000000a00 */
[----:B------:R-:W-:Y:S02]  /*12d0*/  USEL UR55, UR16, UR14, !UP1 ;  /* 0x0000000e10377287 */ /* 0x000fe4000c800000 */
[----:B------:R-:W-:Y:S02]  /*12e0*/  UIMAD UR34, UR5, UR13, UR27 ;  /* 0x0000000d052272a4 */ /* 0x000fe4000f8e021b */
[----:B------:R-:W-:Y:S01]  /*12f0*/  @!UP1 UIMAD UR5, UR57, UR10, URZ ;  /* 0x0000000a390592a4 */ /* 0x000fe2000f8e023f */
[----:B------:R-:W-:Y:S01]  /*1300*/  @UP1 ULDC.64 UR12, c[0x0][0x420] ;  /* 0x00010800000c1ab9 */ /* 0x000fe20000000a00 */
[----:B-1----:R-:W1:Y:S02]  /*1310*/  MUFU.RCP R4, R4 ;  /* 0x0000000400047308 */ /* 0x002e640000001000 */
[----:B------:R-:W-:-:S02]  /*1320*/  @!UP1 UIMAD UR29, UR47, UR11, UR5 ;  /* 0x0000000b2f1d92a4 */ /* 0x000fc4000f8e0205 */
[----:B------:R-:W-:Y:S02]  /*1330*/  UIADD3 UR5, UR35, 0x3f, URZ ;  /* 0x0000003f23057890 */ /* 0x000fe4000fffe03f */
[----:B------:R-:W-:Y:S02]  /*1340*/  @UP1 UIMAD.WIDE.U32 UR42, UR18, UR12, URZ ;  /* 0x0000000c122a12a5 */ /* 0x000fe4000f8e003f */
[----:B------:R-:W-:Y:S02]  /*1350*/  USHF.R.S32.HI UR20, URZ, 0x1f, UR5 ;  /* 0x0000001f3f147899 */ /* 0x000fe40008011405 */
[----:B------:R-:W-:Y:S02]  /*1360*/  UIADD3 UR22, UR17, UR22, URZ ;  /* 0x0000001611167290 */ /* 0x000fe4000fffe03f */
[----:B------:R-:W-:Y:S02]  /*1370*/  ULEA.HI UR46, UR20, UR5, URZ, 0x6 ;  /* 0x00000005142e7291 */ /* 0x000fe4000f8f303f */
[----:B------:R-:W-:Y:S01]  /*1380*/  UIMAD UR5, UR28, UR47, URZ ;  /* 0x0000002f1c0572a4 */ /* 0x000fe2000f8e023f */
[----:B------:R-:W-:Y:S01]  /*1390*/  ULDC UR61, c[0x0][0x2dc] ;  /* 0x0000b700003d7ab9 */ /* 0x000fe20000000800 */
[----:B------:R-:W-:Y:S01]  /*13a0*/  ULDC UR60, c[0x0][0x270] ;  /* 0x00009c00003c7ab9 */ /* 0x000fe20000000800 */
[----:B-1----:R-:W-:Y:S01]  /*13b0*/  VIADD R4, R4, 0xffffffe ;  /* 0x0ffffffe04047836 */ /* 0x002fe20000000000 */
[----:B------:R-:W-:-:S02]  /*13c0*/  @UP0 UIMAD.WIDE.U32 UR16, UR9, UR24, URZ ;  /* 0x00000018091002a5 */ /* 0x000fc4000f8e003f */
[----:B------:R-:W-:Y:S01]  /*13d0*/  @UP1 UIMAD UR49, UR18, UR13, UR43 ;  /* 0x0000000d123112a4 */ /* 0x000fe2000f8e022b */
[----:B------:R-:W1:Y:S01]  /*13e0*/  F2I.FTZ.U32.TRUNC.NTZ R5, R4 ;  /* 0x0000000400057305 */ /* 0x000e62000021f000 */
[----:B------:R-:W-:Y:S02]  /*13f0*/  @!UP1 UIMAD.WIDE.U32 UR40, UR47, UR10, URZ ;  /* 0x0000000a2f2892a5 */ /* 0x000fe4000f8e003f */
[----:B------:R-:W-:Y:S02]  /*1400*/  @UP0 UIMAD UR9, UR9, UR25, URZ ;  /* 0x00000019090902a4 */ /* 0x000fe4000f8e023f */
[----:B------:R-:W-:Y:S02]  /*1410*/  UIMAD.WIDE UR10, UR61, UR60, URZ ;  /* 0x0000003c3d0a72a5 */ /* 0x000fe4000f8e023f */
[----:B------:R-:W-:Y:S02]  /*1420*/  UIMAD.WIDE.U32 UR12, UR47, UR58, URZ ;  /* 0x0000003a2f0c72a5 */ /* 0x000fe4000f8e003f */
[----:B------:R-:W-:-:S02]  /*1430*/  UIMAD UR5, UR57, UR58, UR5 ;  /* 0x0000003a390572a4 */ /* 0x000fc4000f8e0205 */
[----:B------:R-:W-:Y:S02]  /*1440*/  UIMAD UR21, UR18, UR45, URZ ;  /* 0x0000002d121572a4 */ /* 0x000fe4000f8e023f */
[----:B------:R-:W-:Y:S01]  /*1450*/  @UP0 UIADD3 UR31, UR17, UR9, URZ ;  /* 0x00000009111f0290 */ /* 0x000fe2000fffe03f */
[--C-:B-1----:R-:W-:Y:S01]  /*1460*/  IMAD.MOV R0, RZ, RZ, -R5.reuse ;  /* 0x000000ffff007224 */ /* 0x102fe200078e0a05 */
[----:B------:R-:W-:Y:S01]  /*1470*/  UIMAD UR9, UR11, UR12, URZ ;  /* 0x0000000c0b0972a4 */ /* 0x000fe2000f8e023f */
[----:B------:R-:W-:Y:S01]  /*1480*/  IMAD.MOV.U32 R4, RZ, RZ, RZ ;  /* 0x000000ffff047224 */ /* 0x000fe200078e00ff */
[----:B------:R-:W-:Y:S01]  /*1490*/  UIADD3 UR5, UR13, UR5, URZ ;  /* 0x000000050d057290 */ /* 0x000fe2000fffe03f */
[----:B------:R-:W-:Y:S01]  /*14a0*/  IMAD R0, R0, R6, RZ ;  /* 0x0000000600007224 */ /* 0x000fe200078e02ff */
[----:B------:R-:W-:Y:S01]  /*14b0*/  ULDC UR39, c[0x0][0x2c4] ;  /* 0x0000b10000277ab9 */ /* 0x000fe20000000800 */
[----:B------:R-:W-:Y:S02]  /*14c0*/  @UP1 UIADD3 UR22, UR15, UR21, URZ ;  /* 0x000000150f161290 */ /* 0x000fe4000fffe03f */
[----:B------:R-:W-:Y:S01]  /*14d0*/  IMAD.HI.U32 R0, R5, R0, R4 ;  /* 0x0000000005007227 */ /* 0x000fe200078e0004 */
[----:B------:R-:W-:Y:S01]  /*14e0*/  UIMAD.WIDE.U32 UR14, UR10, UR12, URZ ;  /* 0x0000000c0a0e72a5 */ /* 0x000fe2000f8e003f */
[----:B------:R-:W-:Y:S01]  /*14f0*/  @UP0 UMOV UR28, UR16 ;  /* 0x00000010001c0c82 */ /* 0x000fe20008000000 */
[----:B------:R-:W-:-:S03]  /*1500*/  UIMAD UR5, UR10, UR5, UR9 ;  /* 0x000000050a0572a4 */ /* 0x000fc6000f8e0209 */
[----:B------:R-:W-:Y:S01]  /*1510*/  IMAD.HI.U32 R0, R0, R3, RZ ;  /* 0x0000000300007227 */ /* 0x000fe200078e00ff */
[----:B------:R-:W-:Y:S02]  /*1520*/  UIMAD.WIDE.U32 UR12, UR10, UR18, URZ ;  /* 0x000000120a0c72a5 */ /* 0x000fe4000f8e003f */
[----:B------:R-:W-:Y:S02]  /*1530*/  @UP3 UIMAD UR16, UR47, UR39, URZ ;  /* 0x000000272f1032a4 */ /* 0x000fe4000f8e023f */
[----:B------:R-:W-:Y:S01]  /*1540*/  IADD3 R4, -R0, RZ, RZ ;  /* 0x000000ff00047210 */ /* 0x000fe20007ffe1ff */
[----:B------:R-:W-:Y:S02]  /*1550*/  ULOP3.LUT UR9, UR46, 0xffffffc0, URZ, 0xc0, !UPT ;  /* 0xffffffc02e097892 */ /* 0x000fe4000f8ec03f */
[----:B------:R-:W-:Y:S02]  /*1560*/  UIADD3 UR48, UR15, UR5, URZ ;  /* 0x000000050f307290 */ /* 0x000fe4000fffe03f */
[----:B------:R-:W-:Y:S01]  /*1570*/  IMAD R3, R6, R4, R3 ;  /* 0x0000000406037224 */ /* 0x000fe200078e0203 */
[----:B------:R-:W-:-:S02]  /*1580*/  USHF.L.U64.HI UR19, UR47, 0x7, UR57 ;  /* 0x000000072f137899 */ /* 0x000fc40008010239 */
[----:B------:R-:W-:Y:S02]  /*1590*/  USEL UR54, UR14, UR12, !UP1 ;  /* 0x0000000c0e367287 */ /* 0x000fe4000c800000 */
[----:B------:R-:W-:Y:S01]  /*15a0*/  ISETP.GT.U32.AND P1, PT, R6, R3, PT ;  /* 0x000000030600720c */ /* 0x000fe20003f24070 */
[----:B------:R-:W-:Y:S02]  /*15b0*/  @UP3 USEL UR5, UR16, UR18, !UP1 ;  /* 0x0000001210053287 */ /* 0x000fe4000c800000 */
[----:B------:R-:W-:Y:S01]  /*15c0*/  UIADD3 UR14, UR9, -0x40, URZ ;  /* 0xffffffc0090e7890 */ /* 0x000fe2000fffe03f */
[----:B------:R-:W-:Y:S01]  /*15d0*/  @UP3 ULDC UR17, c[0x0][0x2e4] ;  /* 0x0000b90000113ab9 */ /* 0x000fe20000000800 */
[----:B------:R-:W-:Y:S02]  /*15e0*/  USEL UR19, UR19, URZ, UP2 ;  /* 0x0000003f13137287 */ /* 0x000fe40009000000 */
[----:B------:R-:W-:Y:S02]  /*15f0*/  @!UP3 UIMAD UR12, UR47, UR60, UR56 ;  /* 0x0000003c2f0cb2a4 */ /* 0x000fe4000f8e0238 */
[----:B------:R-:W-:-:S02]  /*1600*/  @UP3 UIMAD UR32, UR56, UR17, UR5 ;  /* 0x00000011382032a4 */ /* 0x000fc4000f8e0205 */
[----:B------:R-:W-:Y:S02]  /*1610*/  USHF.R.S32.HI UR15, URZ, 0x1f, UR14 ;  /* 0x0000001f3f0f7899 */ /* 0x000fe4000801140e */
[----:B------:R-:W-:Y:S01]  /*1620*/  @!P1 IMAD.IADD R3, R3, 0x1, -R6 ;  /* 0x0000000103039824 */ /* 0x000fe200078e0a06 */
[----:B------:R-:W-:Y:S01]  /*1630*/  UIADD3 UR5, UP2, UR14, UR30, URZ ;  /* 0x0000001e0e057290 */ /* 0x000fe2000ff5e03f */
[----:B------:R-:W-:Y:S01]  /*1640*/  @!P1 VIADD R0, R0, 0x1 ;  /* 0x0000000100009836 */ /* 0x000fe20000000000 */
[----:B------:R-:W-:Y:S01]  /*1650*/  @!UP3 UIMAD UR32, UR12, UR39, URZ ;  /* 0x000000270c20b2a4 */ /* 0x000fe2000f8e023f */
[----:B------:R-:W-:Y:S01]  /*1660*/  PLOP3.LUT P1, PT, PT, PT, UP0, 0x80, 0x0 ;  /* 0x000000000000781c */ /* 0x000fe20003f2f008 */
[----:B------:R-:W-:Y:S01]  /*1670*/  UIMAD UR9, UR11, UR18, URZ ;  /* 0x000000120b0972a4 */ /* 0x000fe2000f8e023f */
[----:B------:R-:W-:Y:S01]  /*1680*/  ISETP.GE.U32.AND P0, PT, R3, R6, PT ;  /* 0x000000060300720c */ /* 0x000fe20003f06070 */
[----:B------:R-:W-:Y:S01]  /*1690*/  UIADD3.X UR12, UR15, UR19, URZ, UP2, !UPT ;  /* 0x000000130f0c7290 */ /* 0x000fe200097fe43f */
[----:B------:R-:W-:Y:S01]  /*16a0*/  LOP3.LUT R3, R7, UR56, RZ, 0x3c, !PT ;  /* 0x0000003807037c12 */ /* 0x000fe2000f8e3cff */
[----:B------:R-:W-:-:S02]  /*16b0*/  UIMAD UR11, UR11, UR5, URZ ;  /* 0x000000050b0b72a4 */ /* 0x000fc4000f8e023f */
[----:B------:R-:W-:Y:S01]  /*16c0*/  @UP0 UIADD3 UR27, UR36, UR38, URZ ;  /* 0x00000026241b0290 */ /* 0x000fe2000fffe03f */
[----:B------:R-:W-:Y:S01]  /*16d0*/  ISETP.GE.AND P2, PT, R3, RZ, PT ;  /* 0x000000ff0300720c */ /* 0x000fe20003f46270 */
[----:B------:R-:W-:Y:S01]  /*16e0*/  @UP0 ULDC.64 UR20, c[0x0][0x250] ;  /* 0x0000940000140ab9 */ /* 0x000fe20000000a00 */
[----:B------:R-:W-:Y:S02]  /*16f0*/  UIMAD.WIDE.U32 UR16, UR10, UR5, URZ ;  /* 0x000000050a1072a5 */ /* 0x000fe4000f8e003f */
[----:B------:R-:W-:Y:S02]  /*1700*/  UIMAD UR5, UR10, UR12, UR11 ;  /* 0x0000000c0a0572a4 */ /* 0x000fe4000f8e020b */
[----:B------:R-:W-:Y:S01]  /*1710*/  @UP0 UIMAD.WIDE.U32 UR10, UR27, UR20, URZ ;  /* 0x000000141b0a02a5 */ /* 0x000fe2000f8e003f */
[----:B------:R-:W-:Y:S01]  /*1720*/  @P0 IADD3 R0, R0, 0x1, RZ ;  /* 0x0000000100000810 */ /* 0x000fe20007ffe0ff */
[----:B------:R-:W-:Y:S01]  /*1730*/  @UP1 UIADD3 UR48, UR13, UR9, URZ ;  /* 0x000000090d301290 */ /* 0x000fe2000fffe03f */
[----:B------:R-:W-:Y:S01]  /*1740*/  PLOP3.LUT P0, PT, PT, PT, UP3, 0x80, 0x0 ;  /* 0x000000000000781c */ /* 0x000fe20003f0f038 */
[----:B------:R-:W-:-:S02]  /*1750*/  UIMAD UR50, UR56, UR61, URZ ;  /* 0x0000003d383272a4 */ /* 0x000fc4000f8e023f */
[----:B------:R-:W-:Y:S01]  /*1760*/  @UP0 UIMAD UR9, UR27, UR21, URZ ;  /* 0x000000151b0902a4 */ /* 0x000fe2000f8e023f */
[----:B------:R-:W-:Y:S01]  /*1770*/  IMAD.MOV.U32 R13, RZ, RZ, R0 ;  /* 0x000000ffff0d7224 */ /* 0x000fe200078e0000 */
[----:B------:R-:W-:Y:S02]  /*1780*/  USEL UR52, UR34, URZ, UP4 ;  /* 0x0000003f22347287 */ /* 0x000fe4000a000000 */
[----:B------:R-:W-:Y:S02]  /*1790*/  USHF.R.S32.HI UR33, URZ, 0x1f, UR23 ;  /* 0x0000001f3f217899 */ /* 0x000fe40008011417 */
[----:B------:R-:W-:Y:S01]  /*17a0*/  @!UP1 UIADD3 UR49, UR41, UR29, URZ ;  /* 0x0000001d29319290 */ /* 0x000fe2000fffe03f */
[----:B------:R-:W-:Y:S01]  /*17b0*/  @!P2 IADD3 R13, -R13, RZ, RZ ;  /* 0x000000ff0d0da210 */ /* 0x000fe20007ffe1ff */
[----:B------:R-:W-:Y:S01]  /*17c0*/  USHF.R.S32.HI UR53, URZ, 0x1f, UR50 ;  /* 0x0000001f3f357899 */ /* 0x000fe20008011432 */
[----:B------:R-:W-:Y:S01]  /*17d0*/  @!P3 LOP3.LUT R13, RZ, R7, RZ, 0x33, !PT ;  /* 0x00000007ff0db212 */ /* 0x000fe200078e33ff */
[----:B------:R-:W-:-:S02]  /*17e0*/  USEL UR51, UR26, URZ, UP4 ;  /* 0x0000003f1a337287 */ /* 0x000fc4000a000000 */
[----:B------:R-:W-:Y:S02]  /*17f0*/  @UP0 UIADD3 UR39, UR11, UR9, URZ ;  /* 0x000000090b270290 */ /* 0x000fe4000fffe03f */
[----:B------:R-:W-:Y:S01]  /*1800*/  UIADD3 UR19, UR17, UR5, URZ ;  /* 0x0000000511137290 */ /* 0x000fe2000fffe03f */
[----:B------:R-:W-:Y:S01]  /*1810*/  @UP0 UMOV UR34, UR10 ;  /* 0x0000000a00220c82 */ /* 0x000fe20008000000 */
[----:B------:R-:W-:Y:S10]  /*1820*/  @P1 BRA `(.L_x_130) ;  /* 0x0000000000301947 */ /* 0x000ff40003800000 */
[----:B------:R-:W-:Y:S01]  /*1830*/  USHF.R.S32.HI UR5, URZ, 0x1f, UR36 ;  /* 0x0000001f3f057899 */ /* 0x000fe20008011424 */
[----:B------:R-:W-:Y:S01]  /*1840*/  ULDC.64 UR24, c[0x0][0x248] ;  /* 0x0000920000187ab9 */ /* 0x000fe20000000a00 */
[----:B------:R-:W-:Y:S02]  /*1850*/  ULDC.64 UR12, c[0x0][0x230] ;  /* 0x00008c00000c7ab9 */ /* 0x000fe40000000a00 */
[----:B------:R-:W-:Y:S02]  /*1860*/  UIMAD UR5, UR5, UR24, URZ ;  /* 0x00000018050572a4 */ /* 0x000fe4000f8e023f */
[----:B------:R-:W-:Y:S02]  /*1870*/  UIMAD.WIDE.U32 UR10, UR36, UR24, URZ ;  /* 0x00000018240a72a5 */ /* 0x000fe4000f8e003f */
[----:B------:R-:W-:-:S04]  /*1880*/  UIMAD UR5, UR36, UR25, UR5 ;  /* 0x00000019240572a4 */ /* 0x000fc8000f8e0205 */
[----:B------:R-:W-:Y:S02]  /*1890*/  UIADD3 UR11, UR11, UR5, URZ ;  /* 0x000000050b0b7290 */ /* 0x000fe4000fffe03f */
[----:B------:R-:W-:Y:S02]  /*18a0*/  UIMAD UR5, UR57, UR12, URZ ;  /* 0x0000000c390572a4 */ /* 0x000fe4000f8e023f */
[----:B------:R-:W-:Y:S02]  /*18b0*/  UIMAD.WIDE.U32 UR10, UR47, UR12, UR10 ;  /* 0x0000000c2f0a72a5 */ /* 0x000fe4000f8e000a */
[----:B------:R-:W-:-:S04]  /*18c0*/  UIMAD UR5, UR47, UR13, UR5 ;  /* 0x0000000d2f0572a4 */ /* 0x000fc8000f8e0205 */
[----:B------:R-:W-:Y:S01]  /*18d0*/  UIADD3 UR31, UR11, UR5, URZ ;  /* 0x000000050b1f7290 */ /* 0x000fe2000fffe03f */
[----:B------:R-:W-:-:S11]  /*18e0*/  UMOV UR28, UR10 ;  /* 0x0000000a001c7c82 */ /* 0x000fd60008000000 */
.L_x_130:
[----:B------:R-:W-:Y:S05]  /*18f0*/  @P1 BRA `(.L_x_131) ;  /* 0x0000000000301947 */ /* 0x000fea0003800000 */
        /* <DEDUP_REMOVED lines=11> */
[----:B------:R-:W-:Y:S02]  /*19b0*/  UMOV UR34, UR10 ;  /* 0x0000000a00227c82 */ /* 0x000fe40008000000 */
.L_x_131:
        /* <DEDUP_REMOVED lines=11> */
.L_x_132:
[----:B------:R-:W-:-:S04]  /*1a70*/  UIMAD UR5, UR47, UR60, UR56 ;  /* 0x0000003c2f0572a4 */ /* 0x000fc8000f8e0238 */
[----:B------:R-:W-:-:S12]  /*1a80*/  UIMAD UR5, UR5, UR58, URZ ;  /* 0x0000003a050572a4 */ /* 0x000fd8000f8e023f */
.L_x_133:
[----:B------:R-:W2:Y:S01]  /*1a90*/  LDL R10, [R1+0x3c] ;  /* 0x00003c00010a7983 */ /* 0x000ea20000100800 */
[----:B------:R-:W-:Y:S01]  /*1aa0*/  SHF.R.S32.HI R251, RZ, 0x1f, R250 ;  /* 0x0000001ffffb7819 */ /* 0x000fe200000114fa */
[----:B------:R-:W-:Y:S01]  /*1ab0*/  ULDC.64 UR10, c[0x0][0x420] ;  /* 0x00010800000a7ab9 */ /* 0x000fe20000000a00 */
[----:B------:R-:W-:Y:S01]  /*1ac0*/  IADD3 R4, P0, R250, UR9, RZ ;  /* 0x00000009fa047c10 */ /* 0x000fe2000ff1e0ff */
[----:B------:R-:W1:Y:S01]  /*1ad0*/  S2R R18, SR_TID.X ;  /* 0x0000000000127919 */ /* 0x000e620000002100 */
[----:B------:R-:W-:Y:S01]  /*1ae0*/  UIADD3 UR18, UR14, UR5, URZ ;  /* 0x000000050e127290 */ /* 0x000fe2000fffe03f */
[----:B------:R-:W-:Y:S01]  /*1af0*/  IMAD.U32 R3, RZ, RZ, UR10 ;  /* 0x0000000aff037e24 */ /* 0x000fe2000f8e00ff */
[----:B------:R-:W-:Y:S01]  /*1b00*/  UIMAD UR5, UR15, UR10, URZ ;  /* 0x0000000a0f0572a4 */ /* 0x000fe2000f8e023f */
[----:B------:R-:W3:Y:S01]  /*1b10*/  S2R R19, SR_TID.X ;  /* 0x0000000000137919 */ /* 0x000ee20000002100 */
[----:B------:R-:W-:Y:S01]  /*1b20*/  IADD3.X R5, R251, UR49, RZ, P0, !PT ;  /* 0x00000031fb057c10 */ /* 0x000fe200087fe4ff */
[----:B------:R-:W-:Y:S01]  /*1b30*/  USHF.R.S32.HI UR26, URZ, 0x1f, UR56 ;  /* 0x0000001f3f1a7899 */ /* 0x000fe20008011438 */
[----:B------:R-:W-:Y:S01]  /*1b40*/  BSSY B1, `(.L_x_129) ;  /* 0x00007f0000017945 */ /* 0x000fe20003800000 */
[----:B------:R-:W4:Y:S01]  /*1b50*/  S2R R9, SR_TID.X ;  /* 0x0000000000097919 */ /* 0x000f220000002100 */
[----:B------:R-:W-:Y:S01]  /*1b60*/  UIMAD UR5, UR14, UR11, UR5 ;  /* 0x0000000b0e0572a4 */ /* 0x000fe2000f8e0205 */
[----:B------:R-:W-:Y:S01]  /*1b70*/  IMAD.WIDE.U32 R4, R3, UR14, R4 ;  /* 0x0000000e03047c25 */ /* 0x000fe2000f8e0004 */
[----:B------:R-:W-:-:S02]  /*1b80*/  UIMAD UR30, UR61, UR60, URZ ;  /* 0x0000003c3d1e72a4 */ /* 0x000fc4000f8e023f */
[----:B------:R-:W-:Y:S01]  /*1b90*/  UIADD3 UR32, UR14, UR32, URZ ;  /* 0x000000200e207290 */ /* 0x000fe2000fffe03f */
[----:B------:R-:W-:Y:S01]  /*1ba0*/  ULDC.64 UR12, c[0x0][0x428] ;  /* 0x00010a00000c7ab9 */ /* 0x000fe20000000a00 */
[----:B------:R-:W-:Y:S01]  /*1bb0*/  VIADD R5, R5, UR5 ;  /* 0x0000000505057c36 */ /* 0x000fe20008000000 */
[----:B------:R-:W-:Y:S01]  /*1bc0*/  UIMAD UR5, UR26, UR12, URZ ;  /* 0x0000000c1a0572a4 */ /* 0x000fe2000f8e023f */
[----:B------:R-:W-:Y:S01]  /*1bd0*/  IMAD.U32 R3, RZ, RZ, UR12 ;  /* 0x0000000cff037e24 */ /* 0x000fe2000f8e00ff */
[----:B------:R-:W-:Y:S02]  /*1be0*/  UISETP.GE.AND UP2, UPT, UR35, 0x1, UPT ;  /* 0x000000012300788c */ /* 0x000fe4000bf46270 */
[----:B------:R-:W-:Y:S01]  /*1bf0*/  UIMAD UR13, UR56, UR13, UR5 ;  /* 0x0000000d380d72a4 */ /* 0x000fe2000f8e0205 */
[----:B------:R-:W-:Y:S01]  /*1c00*/  IMAD.WIDE.U32 R4, R3, UR56, R4 ;  /* 0x0000003803047c25 */ /* 0x000fe2000f8e0004 */
[----:B------:R-:W-:Y:S01]  /*1c10*/  ULDC.64 UR60, c[0x0][0x2b0] ;  /* 0x0000ac00003c7ab9 */ /* 0x000fe20000000a00 */
[----:B------:R-:W-:Y:S01]  /*1c20*/  ULDC.64 UR42, c[0x0][0x478] ;  /* 0x00011e00002a7ab9 */ /* 0x000fe20000000a00 */
[----:B------:R-:W-:-:S02]  /*1c30*/  ULEA.HI.SX32 UR40, UR46, 0xffffffff, 0x1a ;  /* 0xffffffff2e287891 */ /* 0x000fc4000f8fd23f */
[----:B------:R-:W-:Y:S01]  /*1c40*/  VIADD R5, R5, UR13 ;  /* 0x0000000d05057c36 */ /* 0x000fe20008000000 */
[----:B-1----:R-:W-:-:S04]  /*1c50*/  SHF.R.S32.HI R18, RZ, 0x1f, R18 ;  /* 0x0000001fff127819 */ /* 0x002fc80000011412 */
[----:B---3--:R-:W-:-:S04]  /*1c60*/  LEA.HI R18, R18, R19, RZ, 0x2 ;  /* 0x0000001312127211 */ /* 0x008fc800078f10ff */
[----:B------:R-:W-:Y:S02]  /*1c70*/  SHF.R.S32.HI R18, RZ, 0x2, R18 ;  /* 0x00000002ff127819 */ /* 0x000fe40000011412 */
[----:B----4-:R-:W-:Y:S02]  /*1c80*/  SHF.R.S32.HI R8, RZ, 0x1f, R9 ;  /* 0x0000001fff087819 */ /* 0x010fe40000011409 */
[----:B------:R-:W-:Y:S01]  /*1c90*/  SHF.R.S32.HI R16, RZ, 0x1f, R18 ;  /* 0x0000001fff107819 */ /* 0x000fe20000011412 */
[C---:B------:R-:W-:Y:S01]  /*1ca0*/  IMAD.WIDE.U32 R4, R18.reuse, UR10, R4 ;  /* 0x0000000a12047c25 */ /* 0x040fe2000f8e0004 */
[----:B------:R-:W-:Y:S02]  /*1cb0*/  IADD3 R6, P1, R18, UR14, RZ ;  /* 0x0000000e12067c10 */ /* 0x000fe4000ff3e0ff */
[----:B------:R-:W-:Y:S02]  /*1cc0*/  LEA.HI R8, R8, R9, RZ, 0x5 ;  /* 0x0000000908087211 */ /* 0x000fe400078f28ff */
[----:B------:R-:W-:Y:S01]  /*1cd0*/  IADD3.X R0, R16, UR15, RZ, P1, !PT ;  /* 0x0000000f10007c10 */ /* 0x000fe20008ffe4ff */
[----:B------:R-:W-:Y:S01]  /*1ce0*/  ULDC.64 UR14, c[0x0][0x258] ;  /* 0x00009600000e7ab9 */ /* 0x000fe20000000a00 */
[----:B------:R-:W-:Y:S01]  /*1cf0*/  SHF.R.S32.HI R3, RZ, 0x5, R8 ;  /* 0x00000005ff037819 */ /* 0x000fe20000011408 */
[----:B------:R-:W-:-:S02]  /*1d00*/  UIMAD UR9, UR26, UR14, URZ ;  /* 0x0000000e1a0972a4 */ /* 0x000fc4000f8e023f */
[----:B------:R-:W-:Y:S01]  /*1d10*/  IMAD R0, R0, UR44, RZ ;  /* 0x0000002c00007c24 */ /* 0x000fe2000f8e02ff */
[----:B------:R-:W-:Y:S01]  /*1d20*/  ULDC.64 UR26, c[0x0][0x210] ;  /* 0x00008400001a7ab9 */ /* 0x000fe20000000a00 */
[----:B------:R-:W-:Y:S02]  /*1d30*/  UIMAD UR29, UR56, UR15, UR9 ;  /* 0x0000000f381d72a4 */ /* 0x000fe4000f8e0209 */
[C---:B------:R-:W-:Y:S02]  /*1d40*/  IMAD R0, R6.reuse, UR45, R0 ;  /* 0x0000002d06007c24 */ /* 0x040fe4000f8e0200 */
[----:B------:R-:W-:-:S03]  /*1d50*/  IMAD.WIDE.U32 R6, R6, UR44, R250 ;  /* 0x0000002c06067c25 */ /* 0x000fc6000f8e00fa */
[----:B------:R-:W-:-:S04]  /*1d60*/  IADD3 R6, P0, R6, UR55, RZ ;  /* 0x0000003706067c10 */ /* 0x000fc8000ff1e0ff */
[----:B------:R-:W-:Y:S01]  /*1d70*/  IADD3.X R7, R7, UR22, R0, P0, !PT ;  /* 0x0000001607077c10 */ /* 0x000fe200087fe400 */
[----:B------:R-:W-:Y:S01]  /*1d80*/  USHF.L.U32 UR22, UR30, 0x6, URZ ;  /* 0x000000061e167899 */ /* 0x000fe2000800063f */
[----:B------:R-:W-:Y:S01]  /*1d90*/  IMAD.U32 R0, RZ, RZ, UR14 ;  /* 0x0000000eff007e24 */ /* 0x000fe2000f8e00ff */
[----:B------:R-:W-:Y:S01]  /*1da0*/  PLOP3.LUT P0, PT, PT, PT, UP2, 0x80, 0x0 ;  /* 0x000000000000781c */ /* 0x000fe20003f0f028 */
[----:B------:R-:W-:Y:S01]  /*1db0*/  ULDC.64 UR14, c[0x0][0x400] ;  /* 0x00010000000e7ab9 */ /* 0x000fe20000000a00 */
[----:B------:R-:W-:Y:S01]  /*1dc0*/  USHF.R.S32.HI UR5, URZ, 0x1f, UR22 ;  /* 0x0000001f3f057899 */ /* 0x000fe20008011416 */
[----:B------:R-:W-:Y:S01]  /*1dd0*/  IMAD.WIDE.U32 R6, R0, UR56, R6 ;  /* 0x0000003800067c25 */ /* 0x000fe2000f8e0006 */
[----:B------:R-:W-:-:S03]  /*1de0*/  UIADD3 UR9, UP1, UP0, UR16, UR22, UR50 ;  /* 0x0000001610097290 */ /* 0x000fc6000f83e032 */
[----:B------:R-:W-:Y:S01]  /*1df0*/  IMAD R0, R16, UR10, RZ ;  /* 0x0000000a10007c24 */ /* 0x000fe2000f8e02ff */
[----:B------:R-:W-:Y:S01]  /*1e00*/  UIADD3.X UR5, UR19, UR5, UR53, UP1, UP0 ;  /* 0x0000000513057290 */ /* 0x000fe20008fe0435 */
[----:B------:R-:W-:Y:S01]  /*1e10*/  VIADD R7, R7, UR29 ;  /* 0x0000001d07077c36 */ /* 0x000fe20008000000 */
[----:B------:R-:W-:Y:S01]  /*1e20*/  UIADD3 UR9, UP1, UP0, UR51, UR9, UR54 ;  /* 0x0000000933097290 */ /* 0x000fe2000f83e036 */
[----:B------:R-:W-:Y:S01]  /*1e30*/  IMAD R9, R18, UR11, R0 ;  /* 0x0000000b12097c24 */ /* 0x000fe2000f8e0200 */
[----:B------:R-:W-:Y:S01]  /*1e40*/  ULDC.64 UR16, c[0x0][0x3e0] ;  /* 0x0000f80000107ab9 */ /* 0x000fe20000000a00 */
[----:B------:R-:W-:Y:S01]  /*1e50*/  LEA R238, P3, R6, UR26, 0x1 ;  /* 0x0000001a06ee7c11 */ /* 0x000fe2000f8608ff */
[----:B------:R-:W-:Y:S01]  /*1e60*/  UIADD3.X UR5, UR52, UR5, UR48, UP1, UP0 ;  /* 0x0000000534057290 */ /* 0x000fe20008fe0430 */
[----:B------:R-:W-:Y:S01]  /*1e70*/  LEA R239, P2, R4, UR16, 0x1 ;  /* 0x0000001004ef7c11 */ /* 0x000fe2000f8408ff */
[----:B------:R-:W-:Y:S01]  /*1e80*/  UIMAD.WIDE UR18, UR18, 0x4, UR42 ;  /* 0x00000004121278a5 */ /* 0x000fe2000f8e022a */
[----:B------:R-:W-:Y:S01]  /*1e90*/  LEA.HI.X R237, R6, UR27, R7, 0x1, P3 ;  /* 0x0000001b06ed7c11 */ /* 0x000fe200098f0c07 */
[----:B------:R-:W-:Y:S01]  /*1ea0*/  UIMAD.WIDE UR10, UR32, 0x4, UR60 ;  /* 0x00000004200a78a5 */ /* 0x000fe2000f8e023c */
        /* <DEDUP_REMOVED lines=11> */
[----:B------:R-:W-:Y:S01]  /*1f60*/  UIMAD UR16, UR37, -0x80, UR8 ;  /* 0xffffff80251078a4 */ /* 0x000fe2000f8e0208 */
[----:B------:R-:W-:Y:S01]  /*1f70*/  VIADD R3, R18, 0x40 ;  /* 0x0000004012037836 */ /* 0x000fe20000000000 */
[----:B------:R-:W-:Y:S01]  /*1f80*/  UIMAD UR5, UR23, UR21, UR5 ;  /* 0x00000015170572a4 */ /* 0x000fe2000f8e0205 */
[----:B------:R-:W-:Y:S01]  /*1f90*/  IMAD.WIDE.U32 R4, R4, UR23, R250 ;  /* 0x0000001704047c25 */ /* 0x000fe2000f8e00fa */
[----:B------:R-:W-:Y:S01]  /*1fa0*/  ULDC.64 UR14, c[0x0][0x268] ;  /* 0x00009a00000e7ab9 */ /* 0x000fe20000000a00 */
[----:B------:R-:W-:Y:S01]  /*1fb0*/  UMOV UR9, UR40 ;  /* 0x0000002800097c82 */ /* 0x000fe20008000000 */
[----:B------:R-:W-:Y:S01]  /*1fc0*/  ISETP.GE.AND P1, PT, R18, UR16, PT ;  /* 0x0000001012007c0c */ /* 0x000fe2000bf26270 */
[----:B------:R-:W-:Y:S01]  /*1fd0*/  UMOV UR13, UR10 ;  /* 0x0000000a000d7c82 */ /* 0x000fe20008000000 */
[----:B------:R-:W-:Y:S01]  /*1fe0*/  MOV R0, UR5 ;  /* 0x0000000500007c02 */ /* 0x000fe20008000f00 */
[----:B------:R-:W-:Y:S01]  /*1ff0*/  ULEA.HI UR10, UR9, UR9, URZ, 0x1 ;  /* 0x00000009090a7291 */ /* 0x000fe2000f8f083f */
[----:B------:R-:W-:Y:S01]  /*2000*/  IADD3 R6, P0, R4, UR34, RZ ;  /* 0x0000002204067c10 */ /* 0x000fe2000ff1e0ff */
[----:B------:R-:W-:Y:S01]  /*2010*/  UIMAD UR5, UR9, -0x40, UR35 ;  /* 0xffffffc0090578a4 */ /* 0x000fe2000f8e0223 */
[----:B------:R-:W-:Y:S01]  /*2020*/  ISETP.GE.AND P4, PT, R3, UR16, PT ;  /* 0x0000001003007c0c */ /* 0x000fe2000bf86270 */
[----:B------:R-:W-:Y:S01]  /*2030*/  ULOP3.LUT UR10, UR10, 0xfffffffe, URZ, 0xc0, !UPT ;  /* 0xfffffffe0a0a7892 */ /* 0x000fe2000f8ec03f */
[----:B------:R-:W-:Y:S01]  /*2040*/  IADD3.X R7, R5, UR39, R0, P0, !PT ;  /* 0x0000002705077c10 */ /* 0x000fe200087fe400 */
[----:B------:R-:W-:Y:S01]  /*2050*/  IMAD R0, R14, UR14, RZ ;  /* 0x0000000e0e007c24 */ /* 0x000fe2000f8e02ff */
[----:B------:R-:W-:Y:S01]  /*2060*/  PLOP3.LUT P0, PT, PT, PT, UP4, 0x80, 0x0 ;  /* 0x000000000000781c */ /* 0x000fe20003f0f048 */
[----:B------:R-:W-:Y:S01]  /*2070*/  UIADD3 UR10, UR9, -UR10, URZ ;  /* 0x8000000a090a7290 */ /* 0x000fe2000fffe03f */
[----:B------:R-:W-:Y:S01]  /*2080*/  BSSY B0, `(.L_x_135) ;  /* 0x0000038000007945 */ /* 0x000fe20003800000 */
[C---:B------:R-:W-:Y:S01]  /*2090*/  IMAD R3, R13.reuse, UR15, R0 ;  /* 0x0000000f0d037c24 */ /* 0x040fe2000f8e0200 */
[----:B------:R-:W-:Y:S01]  /*20a0*/  UMOV UR12, UR11 ;  /* 0x0000000b000c7c82 */ /* 0x000fe20008000000 */
[----:B------:R-:W-:Y:S01]  /*20b0*/  IMAD.WIDE.U32 R6, R13, UR14, R6 ;  /* 0x0000000e0d067c25 */ /* 0x000fe2000f8e0006 */
[----:B------:R-:W-:Y:S01]  /*20c0*/  UMOV UR15, UR18 ;  /* 0x00000012000f7c82 */ /* 0x000fe20008000000 */
[----:B------:R-:W-:Y:S01]  /*20d0*/  UMOV UR14, UR19 ;  /* 0x00000013000e7c82 */ /* 0x000fe20008000000 */
[----:B------:R-:W-:-:S05]  /*20e0*/  UISETP.NE.AND UP0, UPT, UR10, 0x1, UPT ;  /* 0x000000010a00788c */ /* 0x000fca000bf05270 */
[----:B------:R-:W-:Y:S01]  /*20f0*/  @P0 BAR.SYNC.DEFER_BLOCKING 0x0 ;  /* 0x0000000000000b1d */ /* 0x000fe20000010000 */
[----:B------:R-:W-:Y:S01]  /*2100*/  ISETP.GE.AND P6, PT, R18, UR5, PT ;  /* 0x0000000512007c0c */ /* 0x000fe2000bfc6270 */
        /* <DEDUP_REMOVED lines=47> */
.L_x_136:
[----:B------:R-:W-:Y:S05]  /*2400*/  BSYNC B0 ;  /* 0x0000000000007941 */ /* 0x000fea0003800000 */
.L_x_135:
        /* <DEDUP_REMOVED lines=44> */
.L_x_138:
[----:B------:R-:W-:Y:S05]  /*26d0*/  BSYNC B0 ;  /* 0x0000000000007941 */ /* 0x000fea0003800000 */
.L_x_137:
        /* <DEDUP_REMOVED lines=41> */
.L_x_140:
[----:B------:R-:W-:Y:S05]  /*2970*/  BSYNC B0 ;  /* 0x0000000000007941 */ /* 0x000fea0003800000 */
.L_x_139:
        /* <DEDUP_REMOVED lines=16> */
.L_x_142:
        /* <DEDUP_REMOVED lines=37> */
.L_x_143:
[----:B------:R-:W-:Y:S05]  /*2cd0*/  BSYNC B0 ;  /* 0x0000000000007941 */ /* 0x000fea0003800000 */
.L_x_141:
[----:B------:R-:W5:Y:S01]  /*2ce0*/  LDL R17, [R1+0x38] ;  /* 0x0000380001117983 */ /* 0x000f620000100800 */
[----:B------:R-:W-:Y:S01]  /*2cf0*/  UIMAD UR10, UR33, UR24, URZ ;  /* 0x00000018210a72a4 */ /* 0x000fe2000f8e023f */
[----:B--2-4-:R-:W-:Y:S01]  /*2d00*/  IMAD.U32 R4, RZ, RZ, UR24 ;  /* 0x00000018ff047e24 */ /* 0x014fe2000f8e00ff */
[----:B------:R-:W-:Y:S01]  /*2d10*/  BSSY B0, `(.L_x_144) ;  /* 0x0000041000007945 */ /* 0x000fe20003800000 */
[----:B------:R2:W-:Y:S01]  /*2d20*/  @P1 STS [R0+0x9000], RZ ;  /* 0x009000ff00001388 */ /* 0x0005e20000000800 */
[----:B------:R-:W-:Y:S01]  /*2d30*/  UIMAD UR10, UR23, UR25, UR10 ;  /* 0x00000019170a72a4 */ /* 0x000fe2000f8e020a */
[----:B------:R-:W-:Y:S02]  /*2d40*/  IMAD.WIDE.U32 R4, R4, UR23, R250 ;  /* 0x0000001704047c25 */ /* 0x000fe4000f8e00fa */
[----:B------:R2:W-:Y:S03]  /*2d50*/  @P1 STS [R0+0x9004], RZ ;  /* 0x009004ff00001388 */ /* 0x0005e60000000800 */
[----:B------:R-:W-:Y:S01]  /*2d60*/  IMAD.U32 R3, RZ, RZ, UR10 ;  /* 0x0000000aff037e24 */ /* 0x000fe2000f8e00ff */
[----:B------:R2:W-:Y:S01]  /*2d70*/  @P1 STS.64 [R0+0x9008], RZ ;  /* 0x009008ff00001388 */ /* 0x0005e20000000a00 */
[----:B------:R-:W-:Y:S01]  /*2d80*/  IADD3 R6, P2, R4, UR28, RZ ;  /* 0x0000001c04067c10 */ /* 0x000fe2000ff5e0ff */
[----:B------:R-:W-:-:S02]  /*2d90*/  ULDC.64 UR10, c[0x0][0x260] ;  /* 0x00009800000a7ab9 */ /* 0x000fc40000000a00 */
[----:B------:R2:W-:Y:S01]  /*2da0*/  @P1 STS.128 [R0+0xb000], RZ ;  /* 0x00b000ff00001388 */ /* 0x0005e20000000c00 */
[----:B------:R-:W-:Y:S01]  /*2db0*/  IADD3.X R7, R5, UR31, R3, P2, !PT ;  /* 0x0000001f05077c10 */ /* 0x000fe200097fe403 */
[----:B------:R-:W-:Y:S02]  /*2dc0*/  IMAD R4, R14, UR10, RZ ;  /* 0x0000000a0e047c24 */ /* 0x000fe4000f8e02ff */
[----:B------:R2:W-:Y:S02]  /*2dd0*/  @P1 STS.128 [R0+0xd000], RZ ;  /* 0x00d000ff00001388 */ /* 0x0005e40000000c00 */
[C---:B------:R-:W-:Y:S02]  /*2de0*/  IMAD R4, R13.reuse, UR11, R4 ;  /* 0x0000000b0d047c24 */ /* 0x040fe4000f8e0204 */
[----:B------:R-:W-:-:S05]  /*2df0*/  IMAD.WIDE.U32 R6, R13, UR10, R6 ;  /* 0x0000000a0d067c25 */ /* 0x000fca000f8e0006 */
[----:B------:R-:W-:Y:S01]  /*2e00*/  IADD3 R12, R7, R4, RZ ;  /* 0x00000004070c7210 */ /* 0x000fe20007ffe0ff */
[C---:B-----5:R-:W-:Y:S01]  /*2e10*/  VIADD R8, R17.reuse, 0x8 ;  /* 0x0000000811087836 */ /* 0x060fe20000000000 */
[C---:B------:R-:W-:Y:S01]  /*2e20*/  IADD3 R3, R17.reuse, 0x20, RZ ;  /* 0x0000002011037810 */ /* 0x040fe20007ffe0ff */
[----:B------:R-:W-:-:S03]  /*2e30*/  VIADD R13, R17, 0x28 ;  /* 0x00000028110d7836 */ /* 0x000fc60000000000 */
[----:B------:R-:W-:Y:S02]  /*2e40*/  ISETP.GE.AND P2, PT, R8, UR5, PT ;  /* 0x0000000508007c0c */ /* 0x000fe4000bf46270 */
[----:B------:R-:W-:Y:S02]  /*2e50*/  ISETP.GE.AND P6, PT, R3, UR5, PT ;  /* 0x0000000503007c0c */ /* 0x000fe4000bfc6270 */
[----:B------:R-:W-:Y:S02]  /*2e60*/  P2R R15, PR, RZ, 0x4 ;  /* 0x00000004ff0f7803 */ /* 0x000fe40000000000 */
[----:B------:R-:W-:Y:S02]  /*2e70*/  ISETP.GE.AND P2, PT, R17, UR5, PT ;  /* 0x0000000511007c0c */ /* 0x000fe4000bf46270 */
[----:B------:R-:W-:Y:S02]  /*2e80*/  ISETP.GE.AND P5, PT, R13, UR5, PT ;  /* 0x000000050d007c0c */ /* 0x000fe4000bfa6270 */
[----:B------:R-:W-:Y:S01]  /*2e90*/  P2R R14, PR, RZ, 0x4 ;  /* 0x00000004ff0e7803 */ /* 0x000fe20000000000 */
[----:B--2---:R-:W-:Y:S10]  /*2ea0*/  @P1 BRA `(.L_x_145) ;  /* 0x00000000009c1947 */ /* 0x004ff40003800000 */
        /* <DEDUP_REMOVED lines=39> */
.L_x_145:
[----:B------:R-:W-:Y:S05]  /*3120*/  BSYNC B0 ;  /* 0x0000000000007941 */ /* 0x000fea0003800000 */
.L_x_144:
        /* <DEDUP_REMOVED lines=43> */
.L_x_147:
[----:B------:R-:W-:Y:S05]  /*33e0*/  BSYNC B0 ;  /* 0x0000000000007941 */ /* 0x000fea0003800000 */
.L_x_146:
[C---:B-12---:R-:W-:Y:S01]  /*33f0*/  IMAD.SHL.U32 R4, R17.reuse, 0x4, RZ ;  /* 0x0000000411047824 */ /* 0x046fe200078e00ff */
[----:B------:R-:W-:Y:S01]  /*3400*/  ISETP.NE.AND P4, PT, R14, RZ, PT ;  /* 0x000000ff0e00720c */ /* 0x000fe20003f85270 */
[----:B------:R-:W-:Y:S01]  /*3410*/  IMAD.MOV.U32 R10, RZ, RZ, 0x7f800000 ;  /* 0x7f800000ff0a7424 */ /* 0x000fe200078e00ff */
[----:B------:R-:W-:Y:S01]  /*3420*/  SHF.R.S32.HI R8, RZ, 0x1f, R17 ;  /* 0x0000001fff087819 */ /* 0x000fe20000011411 */
[----:B------:R-:W0:Y:S01]  /*3430*/  LDGDEPBAR ;  /* 0x00000000000079af */ /* 0x000e220000000000 */
[----:B------:R-:W-:Y:S01]  /*3440*/  IADD3 R4, P2, R4, UR13, RZ ;  /* 0x0000000d04047c10 */ /* 0x000fe2000ff5e0ff */
[----:B------:R-:W-:Y:S01]  /*3450*/  ULDC.64 UR16, c[0x0][0x3c8] ;  /* 0x0000f20000107ab9 */ /* 0x000fe20000000a00 */
[----:B------:R-:W-:Y:S01]  /*3460*/  SHF.L.U64.HI R3, R17, 0x2, R8 ;  /* 0x0000000211037819 */ /* 0x000fe20000010208 */
[----:B------:R-:W-:Y:S01]  /*3470*/  UISETP.NE.U32.AND UP1, UPT, UR16, URZ, UPT ;  /* 0x0000003f1000728c */ /* 0x000fe2000bf25070 */
[----:B------:R-:W-:Y:S01]  /*3480*/  ISETP.NE.AND P3, PT, R15, RZ, PT ;  /* 0x000000ff0f00720c */ /* 0x000fe20003f65270 */
[----:B------:R-:W-:Y:S01]  /*3490*/  IMAD.MOV.U32 R252, RZ, RZ, 0x7f800000 ;  /* 0x7f800000fffc7424 */ /* 0x000fe200078e00ff */
[----:B------:R-:W-:Y:S01]  /*34a0*/  IADD3.X R5, R3, UR12, RZ, P2, !PT ;  /* 0x0000000c03057c10 */ /* 0x000fe200097fe4ff */
[----:B------:R-:W-:Y:S01]  /*34b0*/  UISETP.NE.AND.EX UP1, UPT, UR17, URZ, UPT, UP1 ;  /* 0x0000003f1100728c */ /* 0x000fe2000bf25310 */
[----:B---34-:R-:W-:Y:S01]  /*34c0*/  SHF.R.S32.HI R0, RZ, 0x1f, R13 ;  /* 0x0000001fff007819 */ /* 0x018fe2000001140d */
[----:B------:R-:W-:Y:S01]  /*34d0*/  IMAD.MOV.U32 R9, RZ, RZ, 0x7f800000 ;  /* 0x7f800000ff097424 */ /* 0x000fe200078e00ff */
[C---:B------:R-:W-:Y:S01]  /*34e0*/  @!P5 LEA R6, P1, R13.reuse, UR13, 0x2 ;  /* 0x0000000d0d06dc11 */ /* 0x040fe2000f8210ff */
[----:B------:R-:W2:Y:S01]  /*34f0*/  @!P4 LDG.E R10, desc[UR6][R4.64] ;  /* 0x00000006040ac981 */ /* 0x000ea2000c1e1900 */
[----:B------:R-:W-:Y:S01]  /*3500*/  IMAD.MOV.U32 R249, RZ, RZ, 0x7f800000 ;  /* 0x7f800000fff97424 */ /* 0x000fe200078e00ff */
[----:B------:R-:W-:Y:S01]  /*3510*/  USHF.R.S32.HI UR10, URZ, 0x1f, UR56 ;  /* 0x0000001f3f0a7899 */ /* 0x000fe20008011438 */
[----:B------:R-:W-:-:S02]  /*3520*/  @!P5 LEA.HI.X R7, R13, UR12, R0, 0x2, P1 ;  /* 0x0000000c0d07dc11 */ /* 0x000fc400088f1400 */
[----:B------:R-:W-:Y:S01]  /*3530*/  PLOP3.LUT P1, PT, PT, PT, UP1, 0x80, 0x0 ;  /* 0x000000000000781c */ /* 0x000fe20003f2f018 */
[----:B------:R-:W3:Y:S01]  /*3540*/  @!P3 LDG.E R9, desc[UR6][R4.64+0x20] ;  /* 0x000020060409b981 */ /* 0x000ee2000c1e1900 */
[----:B------:R-:W-:Y:S02]  /*3550*/  @UP1 ULDC.64 UR18, c[0x0][0x3d0] ;  /* 0x0000f40000121ab9 */ /* 0x000fe40000000a00 */
[----:B------:R-:W-:Y:S01]  /*3560*/  @UP1 UIMAD UR5, UR57, UR18, URZ ;  /* 0x00000012390512a4 */ /* 0x000fe2000f8e023f */
[----:B------:R1:W5:Y:S01]  /*3570*/  @!P6 LDG.E R249, desc[UR6][R4.64+0x80] ;  /* 0x0000800604f9e981 */ /* 0x000362000c1e1900 */
[----:B------:R-:W-:Y:S01]  /*3580*/  @UP1 UMOV UR11, UR10 ;  /* 0x0000000a000b1c82 */ /* 0x000fe20008000000 */
[----:B------:R-:W-:-:S04]  /*3590*/  DEPBAR.LE SB0, 0x1 ;  /* 0x000080400000791a */ /* 0x000fc80000000000 */
[----:B------:R4:W5:Y:S01]  /*35a0*/  @!P5 LDG.E R252, desc[UR6][R6.64] ;  /* 0x0000000606fcd981 */ /* 0x000962000c1e1900 */
[----:B------:R-:W-:Y:S01]  /*35b0*/  @UP1 UMOV UR10, UR56 ;  /* 0x00000038000a1c82 */ /* 0x000fe20008000000 */
[----:B------:R-:W-:Y:S01]  /*35c0*/  @UP1 UIMAD UR5, UR47, UR19, UR5 ;  /* 0x000000132f0512a4 */ /* 0x000fe2000f8e0205 */
[----:B------:R-:W-:Y:S01]  /*35d0*/  BAR.SYNC.DEFER_BLOCKING 0x0 ;  /* 0x0000000000007b1d */ /* 0x000fe20000010000 */
[----:B------:R-:W-:-:S04]  /*35e0*/  @UP1 UIMAD.WIDE.U32 UR10, UR47, UR18, UR10 ;  /* 0x000000122f0a12a5 */ /* 0x000fc8000f8e000a */
[----:B------:R-:W-:Y:S02]  /*35f0*/  @UP1 ULEA UR16, UP0, UR10, UR16, 0x2 ;  /* 0x000000100a101291 */ /* 0x000fe4000f80103f */
[----:B------:R-:W-:-:S04]  /*3600*/  @UP1 UIADD3 UR5, UR11, UR5, URZ ;  /* 0x000000050b051290 */ /* 0x000fc8000fffe03f */
[----:B------:R-:W-:-:S03]  /*3610*/  @UP1 ULEA.HI.X UR17, UR10, UR17, UR5, 0x2, UP0 ;  /* 0x000000110a111291 */ /* 0x000fc600080f1405 */
[----:B------:R-:W-:Y:S01]  /*3620*/  @UP1 ULDC UR5, c[0x0][0x2e8] ;  /* 0x0000ba0000051ab9 */ /* 0x000fe20000000800 */
[----:B-1----:R-:W-:Y:S02]  /*3630*/  IMAD.U32 R4, RZ, RZ, UR16 ;  /* 0x00000010ff047e24 */ /* 0x002fe4000f8e00ff */
[----:B------:R-:W-:-:S05]  /*3640*/  IMAD.U32 R5, RZ, RZ, UR17 ;  /* 0x00000011ff057e24 */ /* 0x000fca000f8e00ff */
[----:B------:R-:W3:Y:S01]  /*3650*/  @P1 LDG.E R4, desc[UR6][R4.64] ;  /* 0x0000000604041981 */ /* 0x000ee2000c1e1900 */
[----:B----4-:R-:W-:-:S03]  /*3660*/  IMAD R6, RZ, RZ, -UR22 ;  /* 0x80000016ff067e24 */ /* 0x010fc6000f8e02ff */
[----:B--2---:R-:W-:Y:S04]  /*3670*/  STL [R1], R10 ;  /* 0x0000000a01007387 */ /* 0x004fe80000100800 */
[----:B------:R1:W-:Y:S01]  /*3680*/  STL [R1+0x10], R6 ;  /* 0x0000100601007387 */ /* 0x0003e20000100800 */
[----:B------:R-:W-:-:S03]  /*3690*/  VIADD R3, R230, 0x1800 ;  /* 0x00001800e6037836 */ /* 0x000fc60000000000 */
[----:B------:R-:W2:Y:S01]  /*36a0*/  LDSM.16.M88.4 R172, [R222+0xf000] ;  /* 0x00f00000deac783b */ /* 0x000ea20000000200 */
[----:B------:R-:W-:-:S03]  /*36b0*/  IMAD.SHL.U32 R7, R17, 0x4, RZ ;  /* 0x0000000411077824 */ /* 0x000fc600078e00ff */
[----:B------:R-:W4:Y:S04]  /*36c0*/  LDSM.16.M88.4 R176, [R222+0xf400] ;  /* 0x00f40000deb0783b */ /* 0x000f280000000200 */
[----:B------:R-:W2:Y:S04]  /*36d0*/  LDSM.16.M88.4 R180, [R223+0xf000] ;  /* 0x00f00000dfb4783b */ /* 0x000ea80000000200 */
[----:B------:R-:W2:Y:S04]  /*36e0*/  LDSM.16.M88.4 R184, [R223+0xf400] ;  /* 0x00f40000dfb8783b */ /* 0x000ea80000000200 */
[----:B------:R-:W2:Y:S04]  /*36f0*/  LDSM.16.M88.4 R188, [R222+0x11000] ;  /* 0x01100000debc783b */ /* 0x000ea80000000200 */
[----:B------:R-:W2:Y:S04]  /*3700*/  LDSM.16.M88.4 R192, [R222+0x11400] ;  /* 0x01140000dec0783b */ /* 0x000ea80000000200 */
[----:B-1----:R-:W4:Y:S01]  /*3710*/  LDL R6, [R1+0x34] ;  /* 0x0000340001067983 */ /* 0x002f220000100800 */
[----:B------:R-:W3:Y:S01]  /*3720*/  @P1 MUFU.RCP R0, UR5 ;  /* 0x0000000500001d08 */ /* 0x000ee20008001000 */
[----:B------:R-:W-:-:S02]  /*3730*/  SEL R220, R3, R230, !P0 ;  /* 0x000000e603dc7207 */ /* 0x000fc40004000000 */
[----:B------:R-:W1:Y:S04]  /*3740*/  LDSM.16.M88.4 R196, [R223+0x11000] ;  /* 0x01100000dfc4783b */ /* 0x000e680000000200 */
[----:B------:R-:W1:Y:S04]  /*3750*/  LDSM.16.M88.4 R200, [R223+0x11400] ;  /* 0x01140000dfc8783b */ /* 0x000e680000000200 */
[----:B------:R-:W1:Y:S04]  /*3760*/  LDSM.16.M88.4 R204, [R222+0x13000] ;  /* 0x01300000decc783b */ /* 0x000e680000000200 */
[----:B------:R-:W1:Y:S01]  /*3770*/  LDSM.16.M88.4 R208, [R222+0x13400] ;  /* 0x01340000ded0783b */ /* 0x000e620000000200 */
[----:B---3--:R-:W-:Y:S01]  /*3780*/  @P1 FMUL.FTZ R0, R4, R0 ;  /* 0x0000000004001220 */ /* 0x008fe20000410000 */
[----:B------:R-:W-:-:S02]  /*3790*/  IMAD.U32 R4, RZ, RZ, UR37 ;  /* 0x00000025ff047e24 */ /* 0x000fc4000f8e00ff */
[----:B------:R-:W3:Y:S02]  /*37a0*/  LDSM.16.M88.4 R212, [R223+0x13000] ;  /* 0x01300000dfd4783b */ /* 0x000ee40000000200 */
[----:B------:R-:W-:Y:S01]  /*37b0*/  @P1 R2UR UR11, R0 ;  /* 0x00000000000b12ca */ /* 0x000fe200000e0000 */
[----:B------:R-:W-:Y:S01]  /*37c0*/  VIADD R0, R17, 0xffffffc0 ;  /* 0xffffffc011007836 */ /* 0x000fe20000000000 */
[----:B------:R-:W1:Y:S04]  /*37d0*/  LDSM.16.M88.4 R216, [R223+0x13400] ;  /* 0x01340000dfd8783b */ /* 0x000e680000000200 */
[----:B------:R-:W-:Y:S01]  /*37e0*/  SHF.R.S32.HI R3, RZ, 0x1f, R0 ;  /* 0x0000001fff037819 */ /* 0x000fe20000011400 */
[----:B------:R2:W-:Y:S01]  /*37f0*/  STL [R1+0x30], R7 ;  /* 0x0000300701007387 */ /* 0x0005e20000100800 */
[----:B------:R-:W-:-:S03]  /*3800*/  USHF.L.U32 UR17, UR30, 0x4, URZ ;  /* 0x000000041e117899 */ /* 0x000fc6000800063f */
[----:B------:R-:W-:Y:S01]  /*3810*/  STL [R1+0x4], R9 ;  /* 0x0000040901007387 */ /* 0x000fe20000100800 */
[----:B------:R-:W-:Y:S02]  /*3820*/  USHF.L.U32 UR16, UR30, 0x3, URZ ;  /* 0x000000031e107899 */ /* 0x000fe4000800063f */
[----:B------:R-:W-:Y:S02]  /*3830*/  UIADD3 UR27, UR17, 0x20, URZ ;  /* 0x00000020111b7890 */ /* 0x000fe4000fffe03f */
[----:B------:R-:W-:Y:S01]  /*3840*/  UIADD3 UR22, UR17, 0x40, URZ ;  /* 0x0000004011167890 */ /* 0x000fe2000fffe03f */
[----:B--2---:R-:W-:-:S05]  /*3850*/  SHF.L.U64.HI R7, R17, 0x2, R8 ;  /* 0x0000000211077819 */ /* 0x004fca0000010208 */
[----:B------:R-:W-:Y:S01]  /*3860*/  STL [R1+0x2c], R7 ;  /* 0x00002c0701007387 */ /* 0x000fe20000100800 */
[----:B------:R-:W-:Y:S02]  /*3870*/  UIADD3 UR26, UR16, UR27, URZ ;  /* 0x0000001b101a7290 */ /* 0x000fe4000fffe03f */
[----:B------:R-:W-:Y:S01]  /*3880*/  UIADD3 UR21, UR16, UR22, URZ ;  /* 0x0000001610157290 */ /* 0x000fe2000fffe03f */
[----:B------:R-:W-:Y:S01]  /*3890*/  VIADD R5, R229, 0x1800 ;  /* 0x00001800e5057836 */ /* 0x000fe20000000000 */
[----:B------:R-:W-:Y:S02]  /*38a0*/  UIADD3 UR25, UR16, UR26, URZ ;  /* 0x0000001a10197290 */ /* 0x000fe4000fffe03f */
[----:B------:R-:W-:Y:S02]  /*38b0*/  UIADD3 UR20, UR16, UR21, URZ ;  /* 0x0000001510147290 */ /* 0x000fe4000fffe03f */
[----:B------:R-:W-:Y:S01]  /*38c0*/  UIADD3 UR24, UR16, UR25, URZ ;  /* 0x0000001910187290 */ /* 0x000fe2000fffe03f */
[----:B------:R-:W-:Y:S01]  /*38d0*/  SEL R5, R5, R229, !P0 ;  /* 0x000000e505057207 */ /* 0x000fe20004000000 */
[----:B------:R-:W-:-:S02]  /*38e0*/  UIADD3 UR19, UR16, UR20, URZ ;  /* 0x0000001410137290 */ /* 0x000fc4000fffe03f */
[----:B------:R-:W-:Y:S01]  /*38f0*/  UIADD3 UR10, UR23, 0x80, URZ ;  /* 0x00000080170a7890 */ /* 0x000fe2000fffe03f */
[----:B------:R-:W-:Y:S01]  /*3900*/  IMAD.MOV.U32 R242, RZ, RZ, R231 ;  /* 0x000000fffff27224 */ /* 0x000fe200078e00e7 */
[----:B------:R-:W-:Y:S01]  /*3910*/  UIADD3 UR23, UR16, UR24, URZ ;  /* 0x0000001810177290 */ /* 0x000fe2000fffe03f */
[----:B------:R-:W-:Y:S01]  /*3920*/  IMAD.SHL.U32 R221, R230, 0x2, RZ ;  /* 0x00000002e6dd7824 */ /* 0x000fe200078e00ff */
[----:B------:R-:W-:Y:S01]  /*3930*/  UIADD3 UR18, UR16, UR19, URZ ;  /* 0x0000001310127290 */ /* 0x000fe2000fffe03f */
        /* <DEDUP_REMOVED lines=48> */
[----:B------:R-:W-:Y:S01]  /*3c40*/  LEA R220, R220, UR4, 0x1 ;  /* 0x00000004dcdc7c11 */ /* 0x000fe2000f8e08ff */
[----:B------:R-:W-:Y:S01]  /*3c50*/  UMOV UR5, URZ ;  /* 0x0000003f00057c82 */ /* 0x000fe20008000000 */
[----:B------:R-:W-:Y:S02]  /*3c60*/  UIMAD UR34, UR30, 0x18, URZ ;  /* 0x000000181e2278a4 */ /* 0x000fe4000f8e023f */
[----:B------:R-:W-:Y:S02]  /*3c70*/  USHF.L.U32 UR33, UR30, 0x5, URZ ;  /* 0x000000051e217899 */ /* 0x000fe4000800063f */
[----:B------:R-:W-:-:S02]  /*3c80*/  UIMAD UR32, UR30, 0x28, URZ ;  /* 0x000000281e2078a4 */ /* 0x000fc4000f8e023f */
[----:B------:R-:W-:Y:S01]  /*3c90*/  UIMAD UR31, UR30, 0x30, URZ ;  /* 0x000000301e1f78a4 */ /* 0x000fe2000f8e023f */
[----:B------:R-:W-:Y:S01]  /*3ca0*/  @UP1 UMOV UR5, UR11 ;  /* 0x0000000b00051c82 */ /* 0x000fe20008000000 */
[----:B------:R-:W-:Y:S02]  /*3cb0*/  UIMAD UR30, UR30, 0x38, URZ ;  /* 0x000000381e1e78a4 */ /* 0x000fe4000f8e023f */
[----:B------:R-:W-:Y:S02]  /*3cc0*/  UIADD3 UR29, UR16, UR23, URZ ;  /* 0x00000017101d7290 */ /* 0x000fe4000fffe03f */
[----:B------:R-:W-:Y:S02]  /*3cd0*/  UIADD3 UR28, UR16, UR18, URZ ;  /* 0x00000012101c7290 */ /* 0x000fe4000fffe03f */
[----:B------:R-:W-:Y:S01]  /*3ce0*/  UISETP.GE.AND UP0, UPT, UR10, UR8, UPT ;  /* 0x000000080a00728c */ /* 0x000fe2000bf06270 */
[----:B------:R-:W-:Y:S01]  /*3cf0*/  ULDC UR11, c[0x0][0x2ec] ;  /* 0x0000bb00000b7ab9 */ /* 0x000fe20000000800 */
[----:B----4-:R-:W-:Y:S01]  /*3d00*/  IMAD R4, R4, 0x80, R6 ;  /* 0x0000008004047824 */ /* 0x010fe200078e0206 */
[C---:B------:R-:W-:Y:S01]  /*3d10*/  SHF.L.U64.HI R6, R0.reuse, 0x2, R3 ;  /* 0x0000000200067819 */ /* 0x040fe20000010203 */
[----:B------:R-:W-:-:S03]  /*3d20*/  IMAD.SHL.U32 R3, R0, 0x4, RZ ;  /* 0x0000000400037824 */ /* 0x000fc600078e00ff */
[----:B------:R-:W-:Y:S01]  /*3d30*/  IADD3 R0, R17, -UR35, -R4 ;  /* 0x8000002311007c10 */ /* 0x000fe2000fffe804 */
[----:B------:R-:W-:Y:S01]  /*3d40*/  STL [R1+0x28], R6 ;  /* 0x0000280601007387 */ /* 0x000fe20000100800 */
[----:B------:R-:W-:-:S03]  /*3d50*/  ULDC UR35, c[0x0][0x2d0] ;  /* 0x0000b40000237ab9 */ /* 0x000fc60000000800 */
[----:B------:R-:W-:Y:S01]  /*3d60*/  VIADD R0, R0, UR8 ;  /* 0x0000000800007c36 */ /* 0x000fe20008000000 */
[----:B------:R2:W-:Y:S04]  /*3d70*/  STL [R1+0x24], R3 ;  /* 0x0000240301007387 */ /* 0x0005e80000100800 */
[----:B------:R4:W-:Y:S01]  /*3d80*/  STL [R1+0x20], R0 ;  /* 0x0000200001007387 */ /* 0x0009e20000100800 */
[----:B-123--:R-:W-:-:S07]  /*3d90*/  LEA R3, R5, UR4, 0x1 ;  /* 0x0000000405037c11 */ /* 0x00efce000f8e08ff */
.L_x_150:
[----:B------:R-:W0:Y:S01]  /*3da0*/  LDGDEPBAR ;  /* 0x00000000000079af */ /* 0x000e220000000000 */
[----:B----4-:R-:W-:Y:S01]  /*3db0*/  IMAD.IADD R0, R228, 0x1, R220 ;  /* 0x00000001e4007824 */ /* 0x010fe200078e02dc */
[----:B------:R-:W-:Y:S01]  /*3dc0*/  PLOP3.LUT P0, PT, PT, PT, UP0, 0x80, 0x0 ;  /* 0x000000000000781c */ /* 0x000fe20003f0f008 */
[----:B------:R-:W-:Y:S05]  /*3dd0*/  UISETP.GE.AND UP3, UPT, UR9, 0x1, UPT ;  /* 0x000000010900788c */ /* 0x000fea000bf66270 */
[----:B------:R-:W2:Y:S01]  /*3de0*/  LDL R246, [R1+0x34] ;  /* 0x0000340001f67983 */ /* 0x000ea20000100800 */
[----:B------:R-:W-:Y:S02]  /*3df0*/  PLOP3.LUT P3, PT, PT, PT, UP0, 0x80, 0x0 ;  /* 0x000000000000781c */ /* 0x000fe40003f6f008 */
[----:B------:R-:W-:Y:S01]  /*3e00*/  PLOP3.LUT P1, PT, PT, PT, UP0, 0x80, 0x0 ;  /* 0x000000000000781c */ /* 0x000fe20003f2f008 */
[----:B------:R-:W3:Y:S01]  /*3e10*/  LDL R245, [R1+0x20] ;  /* 0x0000200001f57983 */ /* 0x000ee20000100800 */
[----:B------:R-:W-:Y:S02]  /*3e20*/  PLOP3.LUT P5, PT, PT, PT, UP0, 0x80, 0x0 ;  /* 0x000000000000781c */ /* 0x000fe40003faf008 */
[----:B------:R-:W-:Y:S01]  /*3e30*/  PLOP3.LUT P4, PT, PT, PT, UP0, 0x80, 0x0 ;  /* 0x000000000000781c */ /* 0x000fe20003f8f008 */
[----:B------:R-:W4:Y:S01]  /*3e40*/  LDL R244, [R1] ;  /* 0x0000000001f47983 */ /* 0x000f220000100800 */
[----:B-----5:R-:W-:Y:S03]  /*3e50*/  FSETP.NEU.FTZ.AND P2, PT, R249, -INF , PT ;  /* 0xff800000f900780b */ /* 0x020fe60003f5d000 */
[----:B------:R-:W3:Y:S01]  /*3e60*/  LDL R243, [R1+0x4] ;  /* 0x0000040001f37983 */ /* 0x000ee20000100800 */
        /* <DEDUP_REMOVED lines=20> */
[----:B------:R-:W-:Y:S03]  /*3fb0*/  LDSM.16.M88.4 R164, [R223+0xb000] ;  /* 0x00b00000dfa4783b */ /* 0x000fe60000000200 */
[----:B------:R-:W-:Y:S05]  /*3fc0*/  HMMA.16816.F32 R32, R32, R134, RZ ;  /* 0x000000862020723c */ /* 0x000fea00000018ff */
[----:B------:R-:W1:Y:S01]  /*3fd0*/  LDSM.16.M88.4 R132, [R222+0xb400] ;  /* 0x00b40000de84783b */ /* 0x000e620000000200 */
[-C--:B------:R-:W-:Y:S06]  /*3fe0*/  HMMA.16816.F32 R4, R136, R140.reuse, R4 ;  /* 0x0000008c8804723c */ /* 0x080fec0000001804 */
[C---:B-1----:R-:W-:Y:S01]  /*3ff0*/  HMMA.16816.F32 R8, R144.reuse, R140, R8 ;  /* 0x0000008c9008723c */ /* 0x042fe20000001808 */
[----:B------:R-:W-:Y:S05]  /*4000*/  LDSM.16.M88.4 R168, [R0+0x1800] ;  /* 0x0018000000a8783b */ /* 0x000fea0000000200 */
[-C--:B------:R-:W-:Y:S06]  /*4010*/  HMMA.16816.F32 R12, R144, R142.reuse, R12 ;  /* 0x0000008e900c723c */ /* 0x080fec000000180c */
[C---:B------:R-:W-:Y:S01]  /*4020*/  HMMA.16816.F32 R16, R136.reuse, R142, R16 ;  /* 0x0000008e8810723c */ /* 0x040fe20000001810 */
[----:B------:R-:W1:Y:S05]  /*4030*/  LDSM.16.M88.4 R140, [R0+0x1000] ;  /* 0x00100000008c783b */ /* 0x000e6a0000000200 */
        /* <DEDUP_REMOVED lines=11> */
[----:B------:R-:W1:Y:S05]  /*40f0*/  LDSM.16.M88.4 R156, [R220+0x2800] ;  /* 0x00280000dc9c783b */ /* 0x000e6a0000000200 */
[-C--:B------:R-:W-:Y:S06]  /*4100*/  HMMA.16816.F32 R20, R152, R132.reuse, R20 ;  /* 0x000000849814723c */ /* 0x080fec0000001814 */
[C---:B------:R-:W-:Y:S06]  /*4110*/  HMMA.16816.F32 R24, R160.reuse, R132, R24 ;  /* 0x00000084a018723c */ /* 0x040fec0000001818 */
[-C--:B------:R-:W-:Y:S06]  /*4120*/  HMMA.16816.F32 R28, R160, R134.reuse, R28 ;  /* 0x00000086a01c723c */ /* 0x080fec000000181c */
[----:B------:R-:W-:Y:S01]  /*4130*/  HMMA.16816.F32 R32, R152, R134, R32 ;  /* 0x000000869820723c */ /* 0x000fe20000001820 */
[----:B------:R-:W2:Y:S05]  /*4140*/  LDSM.16.M88.4 R132, [R222+0xd400] ;  /* 0x00d40000de84783b */ /* 0x000eaa0000000200 */
[-C--:B-1----:R-:W-:Y:S01]  /*4150*/  HMMA.16816.F32 R4, R140, R164.reuse, R4 ;  /* 0x000000a48c04723c */ /* 0x082fe20000001804 */
[----:B------:R-:W-:Y:S05]  /*4160*/  IMAD.U32 R152, RZ, RZ, UR37 ;  /* 0x00000025ff987e24 */ /* 0x000fea000f8e00ff */
[C---:B------:R-:W-:Y:S06]  /*4170*/  HMMA.16816.F32 R8, R168.reuse, R164, R8 ;  /* 0x000000a4a808723c */ /* 0x040fec0000001808 */
[-C--:B------:R-:W-:Y:S06]  /*4180*/  HMMA.16816.F32 R12, R168, R166.reuse, R12 ;  /* 0x000000a6a80c723c */ /* 0x080fec000000180c */
[C---:B------:R-:W-:Y:S06]  /*4190*/  HMMA.16816.F32 R16, R140.reuse, R166, R16 ;  /* 0x000000a68c10723c */ /* 0x040fec0000001810 */
[-C--:B------:R-:W-:Y:S06]  /*41a0*/  HMMA.16816.F32 R20, R140, R136.reuse, R20 ;  /* 0x000000888c14723c */ /* 0x080fec0000001814 */
[C---:B------:R-:W-:Y:S06]  /*41b0*/  HMMA.16816.F32 R24, R168.reuse, R136, R24 ;  /* 0x00000088a818723c */ /* 0x040fec0000001818 */
[-C--:B------:R-:W-:Y:S06]  /*41c0*/  HMMA.16816.F32 R28, R168, R138.reuse, R28 ;  /* 0x0000008aa81c723c */ /* 0x080fec000000181c */
[----:B------:R-:W-:Y:S01]  /*41d0*/  HMMA.16816.F32 R32, R140, R138, R32 ;  /* 0x0000008a8c20723c */ /* 0x000fe20000001820 */
[----:B------:R-:W-:Y:S05]  /*41e0*/  LDSM.16.M88.4 R136, [R0+0x2000] ;  /* 0x002000000088783b */ /* 0x000fea0000000200 */
[-C--:B------:R-:W-:Y:S03]  /*41f0*/  HMMA.16816.F32 R4, R144, R148.reuse, R4 ;  /* 0x000000949004723c */ /* 0x080fe60000001804 */
[----:B------:R-:W1:Y:S03]  /*4200*/  LDSM.16.M88.4 R140, [R223+0xd000] ;  /* 0x00d00000df8c783b */ /* 0x000e660000000200 */
[C---:B------:R-:W-:Y:S05]  /*4210*/  HMMA.16816.F32 R8, R156.reuse, R148, R8 ;  /* 0x000000949c08723c */ /* 0x040fea0000001808 */
[----:B--2---:R-:W-:Y:S01]  /*4220*/  IMAD R152, R152, 0x80, R246 ;  /* 0x0000008098987824 */ /* 0x004fe200078e02f6 */
[-C--:B------:R-:W-:Y:S05]  /*4230*/  HMMA.16816.F32 R12, R156, R150.reuse, R12 ;  /* 0x000000969c0c723c */ /* 0x080fea000000180c */
[C---:B------:R-:W-:Y:S01]  /*4240*/  @P4 VIADD R155, R152.reuse, 0x9 ;  /* 0x00000009989b4836 */ /* 0x040fe20000000000 */
[C---:B------:R-:W-:Y:S01]  /*4250*/  HMMA.16816.F32 R16, R144.reuse, R150, R16 ;  /* 0x000000969010723c */ /* 0x040fe20000001810 */
[----:B------:R2:W3:Y:S01]  /*4260*/  LDSM.16.M88.4 R148, [R0+0x2800] ;  /* 0x002800000094783b */ /* 0x0004e20000000200 */
[----:B------:R-:W-:Y:S04]  /*4270*/  PLOP3.LUT P4, PT, PT, PT, UP0, 0x80, 0x0 ;  /* 0x000000000000781c */ /* 0x000fe80003f8f008 */
[-C--:B------:R-:W-:Y:S06]  /*4280*/  HMMA.16816.F32 R20, R144, R132.reuse, R20 ;  /* 0x000000849014723c */ /* 0x080fec0000001814 */
[C---:B------:R-:W-:Y:S04]  /*4290*/  HMMA.16816.F32 R24, R156.reuse, R132, R24 ;  /* 0x000000849c18723c */ /* 0x040fe80000001818 */
[C---:B------:R-:W-:Y:S02]  /*42a0*/  @P4 ISETP.GE.AND P4, PT, R152.reuse, UR8, PT ;  /* 0x0000000898004c0c */ /* 0x040fe4000bf86270 */
[-C--:B------:R-:W-:Y:S05]  /*42b0*/  HMMA.16816.F32 R28, R156, R134.reuse, R28 ;  /* 0x000000869c1c723c */ /* 0x080fea000000181c */
[----:B------:R-:W-:Y:S01]  /*42c0*/  @P1 VIADD R132, R152, 0x8 ;  /* 0x0000000898841836 */ /* 0x000fe20000000000 */
[----:B------:R-:W-:Y:S04]  /*42d0*/  HMMA.16816.F32 R32, R144, R134, R32 ;  /* 0x000000869020723c */ /* 0x000fe80000001820 */
[----:B----4-:R-:W-:Y:S01]  /*42e0*/  FSETP.NEU.FTZ.AND P1, PT, R244, -INF , PT ;  /* 0xff800000f400780b */ /* 0x010fe20003f3d000 */
[----:B--2---:R-:W-:Y:S01]  /*42f0*/  @P0 VIADD R0, R152, 0x1 ;  /* 0x0000000198000836 */ /* 0x004fe20000000000 */
[-C--:B-1----:R-:W-:Y:S05]  /*4300*/  HMMA.16816.F32 R4, R136, R140.reuse, R4 ;  /* 0x0000008c8804723c */ /* 0x082fea0000001804 */
[----:B------:R-:W-:Y:S01]  /*4310*/  @P3 ISETP.GE.AND P3, PT, R0, UR8, PT ;  /* 0x0000000800003c0c */ /* 0x000fe2000bf66270 */
[----:B------:R-:W-:Y:S02]  /*4320*/  IMAD.U32 R0, RZ, RZ, UR9 ;  /* 0x00000009ff007e24 */ /* 0x000fe4000f8e00ff */
[----:B------:R-:W-:Y:S03]  /*4330*/  FMUL.FTZ R134, R244, 1.4426950216293334961 ;  /* 0x3fb8aa3bf4867820 */ /* 0x000fe60000410000 */
[C---:B---3--:R-:W-:Y:S01]  /*4340*/  FMUL.FTZ R133, R243.reuse, 1.4426950216293334961 ;  /* 0x3fb8aa3bf3857820 */ /* 0x048fe20000410000 */
[----:B------:R-:W-:Y:S01]  /*4350*/  FSETP.NEU.FTZ.AND P0, PT, R243, -INF , PT ;  /* 0xff800000f300780b */ /* 0x000fe20003f1d000 */
[C---:B------:R-:W-:Y:S04]  /*4360*/  HMMA.16816.F32 R8, R148.reuse, R140, R8 ;  /* 0x0000008c9408723c */ /* 0x040fe80000001808 */
[----:B------:R-:W-:Y:S01]  /*4370*/  IMAD R0, R0, 0x40, R245 ;  /* 0x0000004000007824 */ /* 0x000fe200078e02f5 */
[----:B------:R-:W-:Y:S01]  /*4380*/  FSEL R134, R134, RZ, P1 ;  /* 0x000000ff86867208 */ /* 0x000fe20000800000 */
[-C--:B------:R-:W-:Y:S03]  /*4390*/  HMMA.16816.F32 R12, R148, R142.reuse, R12 ;  /* 0x0000008e940c723c */ /* 0x080fe6000000180c */
[----:B------:R-:W-:Y:S02]  /*43a0*/  @P5 ISETP.GE.AND P5, PT, R132, UR8, PT ;  /* 0x0000000884005c0c */ /* 0x000fe4000bfa6270 */
[----:B------:R-:W-:Y:S01]  /*43b0*/  FSEL R133, R133, RZ, P0 ;  /* 0x000000ff85857208 */ /* 0x000fe20000000000 */
[C---:B------:R-:W-:Y:S01]  /*43c0*/  HMMA.16816.F32 R16, R136.reuse, R142, R16 ;  /* 0x0000008e8810723c */ /* 0x040fe20000001810 */
[----:B------:R-:W2:Y:S04]  /*43d0*/  LDL R143, [R1+0x2c] ;  /* 0x00002c00018f7983 */ /* 0x000ea80000100800 */
[----:B------:R-:W-:Y:S01]  /*43e0*/  IABS R153, R0 ;  /* 0x0000000000997213 */ /* 0x000fe20000000000 */
[C---:B------:R-:W-:Y:S02]  /*43f0*/  VIADD R135, R0.reuse, 0xffffffff ;  /* 0xffffffff00877836 */ /* 0x040fe40000000000 */
[----:B------:R-:W-:Y:S03]  /*4400*/  FMUL.FTZ R132, R249, 1.4426950216293334961 ;  /* 0x3fb8aa3bf9847820 */ /* 0x000fe60000410000 */
[C---:B------:R-:W-:Y:S01]  /*4410*/  VIADD R147, R0.reuse, 0x7 ;  /* 0x0000000700937836 */ /* 0x040fe20000000000 */
[----:B------:R-:W-:Y:S01]  /*4420*/  ISETP.GE.AND P6, PT, R135, RZ, PT ;  /* 0x000000ff8700720c */ /* 0x000fe20003fc6270 */
[C---:B------:R-:W-:Y:S03]  /*4430*/  VIADD R146, R0.reuse, 0x8 ;  /* 0x0000000800927836 */ /* 0x040fe60000000000 */
[----:B------:R-:W-:Y:S01]  /*4440*/  ISETP.GE.AND P1, PT, R147, RZ, PT ;  /* 0x000000ff9300720c */ /* 0x000fe20003f26270 */
[----:B------:R-:W-:Y:S01]  /*4450*/  VIADD R145, R0, 0x28 ;  /* 0x0000002800917836 */ /* 0x000fe20000000000 */
[----:B------:R-:W-:Y:S01]  /*4460*/  FSEL R132, R132, RZ, P2 ;  /* 0x000000ff84847208 */ /* 0x000fe20001000000 */
[----:B------:R-:W-:Y:S01]  /*4470*/  VIADD R144, R0, 0x27 ;  /* 0x0000002700907836 */ /* 0x000fe20000000000 */
[----:B------:R-:W-:Y:S01]  /*4480*/  ISETP.GE.AND P0, PT, R146, RZ, PT ;  /* 0x000000ff9200720c */ /* 0x000fe20003f06270 */
[C---:B------:R-:W-:Y:S01]  /*4490*/  VIADD R140, R0.reuse, 0x20 ;  /* 0x00000020008c7836 */ /* 0x040fe20000000000 */
[----:B------:R-:W-:Y:S02]  /*44a0*/  ISETP.GE.AND P2, PT, R145, RZ, PT ;  /* 0x000000ff9100720c */ /* 0x000fe40003f46270 */
[----:B------:R-:W-:Y:S02]  /*44b0*/  I2FP.F32.S32 R153, R153 ;  /* 0x0000009900997245 */ /* 0x000fe40000201400 */
[C---:B------:R-:W-:Y:S03]  /*44c0*/  @!P6 IADD3 R135, -R0.reuse, 0x1, RZ ;  /* 0x000000010087e810 */ /* 0x040fe60007ffe1ff */
[C---:B------:R-:W-:Y:S01]  /*44d0*/  @!P1 IADD3 R147, -R0.reuse, -0x7, RZ ;  /* 0xfffffff900939810 */ /* 0x040fe20007ffe1ff */
[C---:B------:R-:W-:Y:S01]  /*44e0*/  FFMA.FTZ R4, R153.reuse, -UR5, R4 ;  /* 0x8000000599047c23 */ /* 0x040fe20008010004 */
[----:B------:R-:W-:Y:S01]  /*44f0*/  PLOP3.LUT P1, PT, PT, PT, UP0, 0x80, 0x0 ;  /* 0x000000000000781c */ /* 0x000fe20003f2f008 */
[----:B------:R-:W-:Y:S01]  /*4500*/  FFMA.FTZ R18, R153, -UR5, R18 ;  /* 0x8000000599127c23 */ /* 0x000fe20008010012 */
[----:B------:R-:W-:Y:S01]  /*4510*/  I2FP.F32.S32 R154, R135 ;  /* 0x00000087009a7245 */ /* 0x000fe20000201400 */
[C---:B------:R-:W-:Y:S01]  /*4520*/  VIADD R135, R0.reuse, 0x1f ;  /* 0x0000001f00877836 */ /* 0x040fe20000000000 */
[----:B------:R-:W-:Y:S02]  /*4530*/  @!P0 IADD3 R146, -R0, -0x8, RZ ;  /* 0xfffffff800928810 */ /* 0x000fe40007ffe1ff */
[----:B------:R-:W-:Y:S01]  /*4540*/  PLOP3.LUT P0, PT, PT, PT, UP0, 0x80, 0x0 ;  /* 0x000000000000781c */ /* 0x000fe20003f0f008 */
[----:B------:R-:W-:Y:S01]  /*4550*/  FFMA.FTZ R5, R154, -UR5, R5 ;  /* 0x800000059a057c23 */ /* 0x000fe20008010005 */
[----:B------:R-:W-:Y:S01]  /*4560*/  ISETP.GE.AND P6, PT, R144, RZ, PT ;  /* 0x000000ff9000720c */ /* 0x000fe20003fc6270 */
[----:B------:R-:W-:Y:S01]  /*4570*/  FFMA.FTZ R19, R154, -UR5, R19 ;  /* 0x800000059a137c23 */ /* 0x000fe20008010013 */
[----:B------:R-:W-:Y:S02]  /*4580*/  @!P2 IADD3 R145, -R0, -0x28, RZ ;  /* 0xffffffd80091a810 */ /* 0x000fe40007ffe1ff */
[----:B------:R-:W-:Y:S02]  /*4590*/  PLOP3.LUT P2, PT, PT, PT, UP0, 0x80, 0x0 ;  /* 0x000000000000781c */ /* 0x000fe40003f4f008 */
[----:B------:R-:W-:Y:S02]  /*45a0*/  @P1 FSEL R5, R5, -INF , !P3 ;  /* 0xff80000005051808 */ /* 0x000fe40005800000 */
[----:B------:R-:W-:Y:S02]  /*45b0*/  ISETP.GE.AND P1, PT, R140, RZ, PT ;  /* 0x000000ff8c00720c */ /* 0x000fe40003f26270 */
[----:B------:R-:W-:Y:S01]  /*45c0*/  I2FP.F32.S32 R146, R146 ;  /* 0x0000009200927245 */ /* 0x000fe20000201400 */
[----:B------:R-:W-:Y:S01]  /*45d0*/  FFMA.FTZ R5, R5, UR11, -R134 ;  /* 0x0000000b05057c23 */ /* 0x000fe20008010886 */
[----:B------:R-:W-:Y:S02]  /*45e0*/  @P0 FSEL R4, R4, -INF , !P4 ;  /* 0xff80000004040808 */ /* 0x000fe40006000000 */
[----:B------:R-:W-:Y:S01]  /*45f0*/  @!P6 IADD3 R144, -R0, -0x27, RZ ;  /* 0xffffffd90090e810 */ /* 0x000fe20007ffe1ff */
[----:B------:R-:W-:Y:S01]  /*4600*/  FFMA.FTZ R6, R146, -UR5, R6 ;  /* 0x8000000592067c23 */ /* 0x000fe20008010006 */
[----:B------:R-:W-:Y:S01]  /*4610*/  PLOP3.LUT P0, PT, PT, PT, UP0, 0x80, 0x0 ;  /* 0x000000000000781c */ /* 0x000fe20003f0f008 */
[----:B------:R-:W-:Y:S01]  /*4620*/  FFMA.FTZ R4, R4, UR11, -R134 ;  /* 0x0000000b04047c23 */ /* 0x000fe20008010886 */
[----:B------:R-:W-:Y:S01]  /*4630*/  I2FP.F32.S32 R144, R144 ;  /* 0x0000009000907245 */ /* 0x000fe20000201400 */
[----:B------:R1:W-:Y:S01]  /*4640*/  MUFU.EX2 R245, R5 ;  /* 0x0000000500f57308 */ /* 0x0003e20000000800 */
[----:B------:R-:W-:Y:S02]  /*4650*/  I2FP.F32.S32 R147, R147 ;  /* 0x0000009300937245 */ /* 0x000fe40000201400 */
[----:B------:R-:W-:Y:S01]  /*4660*/  @!P1 IADD3 R140, -R0, -0x20, RZ ;  /* 0xffffffe0008c9810 */ /* 0x000fe20007ffe1ff */
[----:B------:R-:W-:Y:S01]  /*4670*/  FFMA.FTZ R11, R144, -UR5, R11 ;  /* 0x80000005900b7c23 */ /* 0x000fe2000801000b */
[----:B------:R-:W-:Y:S01]  /*4680*/  PLOP3.LUT P1, PT, PT, PT, UP0, 0x80, 0x0 ;  /* 0x000000000000781c */ /* 0x000fe20003f2f008 */
[----:B------:R-:W-:Y:S01]  /*4690*/  FFMA.FTZ R7, R147, -UR5, R7 ;  /* 0x8000000593077c23 */ /* 0x000fe20008010007 */
[----:B------:R-:W-:Y:S03]  /*46a0*/  I2FP.F32.S32 R144, R140 ;  /* 0x0000008c00907245 */ /* 0x000fe60000201400 */
[----:B------:R3:W-:Y:S01]  /*46b0*/  MUFU.EX2 R246, R4 ;  /* 0x0000000400f67308 */ /* 0x0007e20000000800 */
[----:B------:R-:W-:Y:S01]  /*46c0*/  @P2 FSEL R6, R6, -INF , !P4 ;  /* 0xff80000006062808 */ /* 0x000fe20006000000 */
[----:B------:R-:W-:Y:S01]  /*46d0*/  VIADD R140, R0, 0x17 ;  /* 0x00000017008c7836 */ /* 0x000fe20000000000 */
[----:B------:R-:W-:Y:S01]  /*46e0*/  ISETP.GE.AND P2, PT, R135, RZ, PT ;  /* 0x000000ff8700720c */ /* 0x000fe20003f46270 */
[----:B------:R-:W-:Y:S01]  /*46f0*/  FFMA.FTZ R8, R144, -UR5, R8 ;  /* 0x8000000590087c23 */ /* 0x000fe20008010008 */
[----:B------:R-:W-:Y:S01]  /*4700*/  @P0 FSEL R7, R7, -INF , !P3 ;  /* 0xff80000007070808 */ /* 0x000fe20005800000 */
[--C-:B------:R-:W-:Y:S01]  /*4710*/  FFMA.FTZ R6, R6, UR11, -R133.reuse ;  /* 0x0000000b06067c23 */ /* 0x100fe20008010885 */
[----:B------:R-:W-:Y:S01]  /*4720*/  PLOP3.LUT P0, PT, PT, PT, UP0, 0x80, 0x0 ;  /* 0x000000000000781c */ /* 0x000fe20003f0f008 */
[----:B------:R-:W-:Y:S01]  /*4730*/  FFMA.FTZ R14, R144, -UR5, R14 ;  /* 0x80000005900e7c23 */ /* 0x000fe2000801000e */
[----:B------:R-:W-:Y:S01]  /*4740*/  I2FP.F32.S32 R145, R145 ;  /* 0x0000009100917245 */ /* 0x000fe20000201400 */
[----:B------:R-:W-:Y:S01]  /*4750*/  FFMA.FTZ R7, R7, UR11, -R133 ;  /* 0x0000000b07077c23 */ /* 0x000fe20008010885 */
[----:B------:R-:W-:Y:S01]  /*4760*/  @P1 FSEL R8, R8, -INF , !P4 ;  /* 0xff80000008081808 */ /* 0x000fe20006000000 */
[----:B------:R-:W-:Y:S01]  /*4770*/  MUFU.EX2 R248, R6 ;  /* 0x0000000600f87308 */ /* 0x000fe20000000800 */
[----:B-1----:R-:W-:Y:S01]  /*4780*/  FMUL.FTZ R5, R252, 1.4426950216293334961 ;  /* 0x3fb8aa3bfc057820 */ /* 0x002fe20000410000 */
[----:B------:R-:W-:Y:S01]  /*4790*/  FFMA.FTZ R10, R145, -UR5, R10 ;  /* 0x80000005910a7c23 */ /* 0x000fe2000801000a */
[----:B------:R-:W-:Y:S01]  /*47a0*/  PLOP3.LUT P6, PT, PT, PT, UP0, 0x80, 0x0 ;  /* 0x000000000000781c */ /* 0x000fe20003fcf008 */
[--C-:B------:R-:W-:Y:S01]  /*47b0*/  FFMA.FTZ R8, R8, UR11, -R132.reuse ;  /* 0x0000000b08087c23 */ /* 0x100fe20008010884 */
[C---:B---3--:R-:W-:Y:S01]  /*47c0*/  VIADD R4, R0.reuse, 0x18 ;  /* 0x0000001800047836 */ /* 0x048fe20000000000 */
[----:B------:R-:W-:Y:S01]  /*47d0*/  @!P2 IADD3 R135, -R0, -0x1f, RZ ;  /* 0xffffffe10087a810 */ /* 0x000fe20007ffe1ff */
[----:B------:R-:W3:Y:S01]  /*47e0*/  LDL R145, [R1+0x30] ;  /* 0x0000300001917983 */ /* 0x000ee20000100800 */
[----:B------:R-:W-:Y:S02]  /*47f0*/  PLOP3.LUT P2, PT, PT, PT, UP0, 0x80, 0x0 ;  /* 0x000000000000781c */ /* 0x000fe40003f4f008 */
[----:B------:R1:W-:Y:S01]  /*4800*/  MUFU.EX2 R160, R8 ;  /* 0x0000000800a07308 */ /* 0x0003e20000000800 */
[----:B------:R-:W-:Y:S02]  /*4810*/  ISETP.GE.AND P1, PT, R4, RZ, PT ;  /* 0x000000ff0400720c */ /* 0x000fe40003f26270 */
[----:B------:R-:W-:Y:S01]  /*4820*/  I2FP.F32.S32 R141, R135 ;  /* 0x00000087008d7245 */ /* 0x000fe20000201400 */
[----:B------:R-:W-:Y:S01]  /*4830*/  VIADD R135, R0, 0xfffffff8 ;  /* 0xfffffff800877836 */ /* 0x000fe20000000000 */
[----:B------:R-:W-:Y:S02]  /*4840*/  @P0 FSEL R10, R10, -INF , !P4 ;  /* 0xff8000000a0a0808 */ /* 0x000fe40006000000 */
[----:B------:R-:W-:Y:S03]  /*4850*/  ISETP.GE.AND P4, PT, R140, RZ, PT ;  /* 0x000000ff8c00720c */ /* 0x000fe60003f86270 */
[----:B------:R4:W-:Y:S01]  /*4860*/  MUFU.EX2 R247, R7 ;  /* 0x0000000700f77308 */ /* 0x0009e20000000800 */
[C---:B------:R-:W-:Y:S01]  /*4870*/  FFMA.FTZ R9, R141.reuse, -UR5, R9 ;  /* 0x800000058d097c23 */ /* 0x040fe20008010009 */
[----:B------:R-:W-:Y:S01]  /*4880*/  PLOP3.LUT P0, PT, PT, PT, UP0, 0x80, 0x0 ;  /* 0x000000000000781c */ /* 0x000fe20003f0f008 */
[----:B------:R-:W-:Y:S01]  /*4890*/  FFMA.FTZ R15, R141, -UR5, R15 ;  /* 0x800000058d0f7c23 */ /* 0x000fe2000801000f */
[----:B------:R-:W-:Y:S02]  /*48a0*/  @P6 ISETP.GE.AND P6, PT, R155, UR8, PT ;  /* 0x000000089b006c0c */ /* 0x000fe4000bfc6270 */
[----:B------:R-:W-:Y:S02]  /*48b0*/  @P2 FSEL R9, R9, -INF , !P3 ;  /* 0xff80000009092808 */ /* 0x000fe40005800000 */
[----:B------:R-:W-:Y:S02]  /*48c0*/  @!P1 IADD3 R4, -R0, -0x18, RZ ;  /* 0xffffffe800049810 */ /* 0x000fe40007ffe1ff */
[----:B------:R-:W-:Y:S01]  /*48d0*/  FSETP.NEU.FTZ.AND P2, PT, R252, -INF , PT ;  /* 0xff800000fc00780b */ /* 0x000fe20003f5d000 */
[----:B------:R-:W-:Y:S01]  /*48e0*/  FFMA.FTZ R9, R9, UR11, -R132 ;  /* 0x0000000b09097c23 */ /* 0x000fe20008010884 */
[----:B------:R-:W-:Y:S02]  /*48f0*/  I2FP.F32.S32 R142, R4 ;  /* 0x00000004008e7245 */ /* 0x000fe40000201400 */
[----:B-1----:R-:W-:Y:S01]  /*4900*/  FSEL R8, R5, RZ, P2 ;  /* 0x000000ff05087208 */ /* 0x002fe20001000000 */
[----:B------:R1:W-:Y:S01]  /*4910*/  MUFU.EX2 R159, R9 ;  /* 0x00000009009f7308 */ /* 0x0003e20000000800 */
[----:B------:R-:W-:Y:S01]  /*4920*/  PLOP3.LUT P2, PT, PT, PT, UP0, 0x80, 0x0 ;  /* 0x000000000000781c */ /* 0x000fe20003f4f008 */
[----:B----4-:R-:W4:Y:S01]  /*4930*/  LDSM.16.M88.4 R4, [R223+0xd400] ;  /* 0x00d40000df04783b */ /* 0x010f220000000200 */
[----:B------:R-:W-:Y:S01]  /*4940*/  FFMA.FTZ R12, R142, -UR5, R12 ;  /* 0x800000058e0c7c23 */ /* 0x000fe2000801000c */
[----:B------:R-:W-:Y:S01]  /*4950*/  @!P4 IADD3 R140, -R0, -0x17, RZ ;  /* 0xffffffe9008cc810 */ /* 0x000fe20007ffe1ff */
[--C-:B------:R-:W-:Y:S01]  /*4960*/  FFMA.FTZ R10, R10, UR11, -R8.reuse ;  /* 0x0000000b0a0a7c23 */ /* 0x100fe20008010808 */
[----:B------:R-:W-:Y:S02]  /*4970*/  PLOP3.LUT P1, PT, PT, PT, UP0, 0x80, 0x0 ;  /* 0x000000000000781c */ /* 0x000fe40003f2f008 */
[----:B------:R-:W-:Y:S02]  /*4980*/  ISETP.GE.AND P4, PT, R135, RZ, PT ;  /* 0x000000ff8700720c */ /* 0x000fe40003f86270 */
[----:B------:R1:W-:Y:S01]  /*4990*/  MUFU.EX2 R162, R10 ;  /* 0x0000000a00a27308 */ /* 0x0003e20000000800 */
[----:B------:R-:W-:Y:S02]  /*49a0*/  I2FP.F32.S32 R140, R140 ;  /* 0x0000008c008c7245 */ /* 0x000fe40000201400 */
[----:B------:R-:W-:Y:S02]  /*49b0*/  @P0 FSEL R11, R11, -INF , !P3 ;  /* 0xff8000000b0b0808 */ /* 0x000fe40005800000 */
[----:B------:R-:W-:Y:S01]  /*49c0*/  @P2 FSEL R12, R12, -INF , !P5 ;  /* 0xff8000000c0c2808 */ /* 0x000fe20006800000 */
[----:B------:R-:W-:Y:S01]  /*49d0*/  FFMA.FTZ R13, R140, -UR5, R13 ;  /* 0x800000058c0d7c23 */ /* 0x000fe2000801000d */
[----:B------:R-:W-:Y:S01]  /*49e0*/  PLOP3.LUT P2, PT, PT, PT, UP0, 0x80, 0x0 ;  /* 0x000000000000781c */ /* 0x000fe20003f4f008 */
[----:B-1----:R-:W-:Y:S02]  /*49f0*/  VIADD R9, R0, 0xfffffff7 ;  /* 0xfffffff700097836 */ /* 0x002fe40000000000 */
[----:B------:R-:W-:Y:S01]  /*4a00*/  FFMA.FTZ R11, R11, UR11, -R8 ;  /* 0x0000000b0b0b7c23 */ /* 0x000fe20008010808 */
[--C-:B------:R-:W-:Y:S01]  /*4a10*/  FFMA.FTZ R12, R12, UR11, -R132.reuse ;  /* 0x0000000b0c0c7c23 */ /* 0x100fe20008010884 */
[----:B------:R-:W-:Y:S02]  /*4a20*/  @P1 FSEL R13, R13, -INF , !P6 ;  /* 0xff8000000d0d1808 */ /* 0x000fe40007000000 */
[C---:B------:R-:W-:Y:S01]  /*4a30*/  @!P4 IADD3 R135, -R0.reuse, 0x8, RZ ;  /* 0x000000080087c810 */ /* 0x040fe20007ffe1ff */
[----:B------:R1:W-:Y:S01]  /*4a40*/  MUFU.EX2 R156, R12 ;  /* 0x0000000c009c7308 */ /* 0x0003e20000000800 */
[----:B------:R-:W-:Y:S01]  /*4a50*/  PLOP3.LUT P1, PT, PT, PT, UP0, 0x80, 0x0 ;  /* 0x000000000000781c */ /* 0x000fe20003f2f008 */
[----:B------:R-:W-:Y:S01]  /*4a60*/  FFMA.FTZ R13, R13, UR11, -R132 ;  /* 0x0000000b0d0d7c23 */ /* 0x000fe20008010884 */
[----:B------:R-:W-:Y:S01]  /*4a70*/  ISETP.GE.AND P3, PT, R9, RZ, PT ;  /* 0x000000ff0900720c */ /* 0x000fe20003f66270 */
[C---:B------:R-:W-:Y:S01]  /*4a80*/  VIADD R10, R0.reuse, 0xfffffff0 ;  /* 0xfffffff0000a7836 */ /* 0x040fe20000000000 */
[----:B------:R-:W-:Y:S02]  /*4a90*/  PLOP3.LUT P4, PT, PT, PT, UP0, 0x80, 0x0 ;  /* 0x000000000000781c */ /* 0x000fe40003f8f008 */
[----:B------:R-:W-:Y:S03]  /*4aa0*/  I2FP.F32.S32 R135, R135 ;  /* 0x0000008700877245 */ /* 0x000fe60000201400 */
[----:B------:R1:W-:Y:S01]  /*4ab0*/  MUFU.EX2 R161, R11 ;  /* 0x0000000b00a17308 */ /* 0x0003e20000000800 */
[----:B------:R-:W-:Y:S01]  /*4ac0*/  PLOP3.LUT P0, PT, PT, PT, UP0, 0x80, 0x0 ;  /* 0x000000000000781c */ /* 0x000fe20003f0f008 */
[----:B------:R-:W-:Y:S02]  /*4ad0*/  FFMA.FTZ R16, R135, -UR5, R16 ;  /* 0x8000000587107c23 */ /* 0x000fe40008010010 */
[----:B------:R-:W-:Y:S02]  /*4ae0*/  @P1 FSEL R15, R15, -INF , !P6 ;  /* 0xff8000000f0f1808 */ /* 0x000fe40007000000 */
[----:B------:R-:W-:Y:S04]  /*4af0*/  @!P3 IADD3 R9, -R0, 0x9, RZ ;  /* 0x000000090009b810 */ /* 0x000fe80007ffe1ff */
[----:B------:R1:W-:Y:S01]  /*4b00*/  MUFU.EX2 R155, R13 ;  /* 0x0000000d009b7308 */ /* 0x0003e20000000800 */
[----:B------:R-:W-:Y:S01]  /*4b10*/  @P2 FSEL R16, R16, -INF , !P5 ;  /* 0xff80000010102808 */ /* 0x000fe20006800000 */
[-C--:B----4-:R-:W-:Y:S01]  /*4b20*/  HMMA.16816.F32 R20, R136, R4.reuse, R20 ;  /* 0x000000048814723c */ /* 0x090fe20000001814 */
[----:B------:R-:W-:Y:S02]  /*4b30*/  PLOP3.LUT P1, PT, PT, PT, UP0, 0x80, 0x0 ;  /* 0x000000000000781c */ /* 0x000fe40003f2f008 */
[----:B-1----:R-:W-:Y:S01]  /*4b40*/  @P4 VIADD R12, R152, 0x10 ;  /* 0x00000010980c4836 */ /* 0x002fe20000000000 */
[----:B------:R-:W-:Y:S01]  /*4b50*/  ISETP.GE.AND P4, PT, R10, RZ, PT ;  /* 0x000000ff0a00720c */ /* 0x000fe20003f86270 */
[----:B------:R-:W-:Y:S01]  /*4b60*/  FFMA.FTZ R16, R16, UR11, -R134 ;  /* 0x0000000b10107c23 */ /* 0x000fe20008010886 */
[C---:B------:R-:W-:Y:S01]  /*4b70*/  HMMA.16816.F32 R24, R148.reuse, R4, R24 ;  /* 0x000000049418723c */ /* 0x040fe20000001818 */
[----:B------:R-:W-:Y:S02]  /*4b80*/  PLOP3.LUT P3, PT, PT, PT, UP0, 0x80, 0x0 ;  /* 0x000000000000781c */ /* 0x000fe40003f6f008 */
[----:B------:R-:W-:Y:S01]  /*4b90*/  PLOP3.LUT P2, PT, PT, PT, UP0, 0x80, 0x0 ;  /* 0x000000000000781c */ /* 0x000fe20003f4f008 */
[----:B------:R-:W-:Y:S01]  /*4ba0*/  MUFU.EX2 R171, R16 ;  /* 0x0000001000ab7308 */ /* 0x000fe20000000800 */
[----:B------:R-:W-:Y:S01]  /*4bb0*/  I2FP.F32.S32 R11, R9 ;  /* 0x00000009000b7245 */ /* 0x000fe20000201400 */
[-C--:B------:R-:W-:Y:S03]  /*4bc0*/  HMMA.16816.F32 R28, R148, R6.reuse, R28 ;  /* 0x00000006941c723c */ /* 0x080fe6000000181c */
[----:B------:R-:W-:Y:S02]  /*4bd0*/  @P1 ISETP.GE.AND P1, PT, R12, UR8, PT ;  /* 0x000000080c001c0c */ /* 0x000fe4000bf26270 */
[----:B------:R-:W-:Y:S01]  /*4be0*/  VIADD R9, R0, 0xffffffef ;  /* 0xffffffef00097836 */ /* 0x000fe20000000000 */
[----:B------:R-:W-:Y:S05]  /*4bf0*/  HMMA.16816.F32 R32, R136, R6, R32 ;  /* 0x000000068820723c */ /* 0x000fea0000001820 */
[----:B------:R-:W-:Y:S01]  /*4c00*/  @P0 FSEL R14, R14, -INF , !P5 ;  /* 0xff8000000e0e0808 */ /* 0x000fe20006800000 */
[----:B------:R-:W-:Y:S01]  /*4c10*/  @P2 VIADD R12, R152, 0x11 ;  /* 0x00000011980c2836 */ /* 0x000fe20000000000 */
[----:B------:R-:W-:Y:S01]  /*4c20*/  @!P4 IADD3 R10, -R0, 0x10, RZ ;  /* 0x00000010000ac810 */ /* 0x000fe20007ffe1ff */
[----:B------:R-:W-:Y:S01]  /*4c30*/  FFMA.FTZ R17, R11, -UR5, R17 ;  /* 0x800000050b117c23 */ /* 0x000fe20008010011 */
[----:B------:R-:W-:Y:S02]  /*4c40*/  PLOP3.LUT P0, PT, PT, PT, UP0, 0x80, 0x0 ;  /* 0x000000000000781c */ /* 0x000fe40003f0f008 */
[----:B------:R-:W-:Y:S01]  /*4c50*/  @P3 FSEL R18, R18, -INF , !P5 ;  /* 0xff80000012123808 */ /* 0x000fe20006800000 */
[C---:B------:R-:W-:Y:S01]  /*4c60*/  VIADD R4, R0.reuse, 0x10 ;  /* 0x0000001000047836 */ /* 0x040fe20000000000 */
[----:B------:R-:W-:Y:S01]  /*4c70*/  ISETP.GE.AND P5, PT, R9, RZ, PT ;  /* 0x000000ff0900720c */ /* 0x000fe20003fa6270 */
[----:B------:R-:W-:Y:S01]  /*4c80*/  FFMA.FTZ R22, R135, -UR5, R22 ;  /* 0x8000000587167c23 */ /* 0x000fe20008010016 */
[----:B------:R-:W-:Y:S01]  /*4c90*/  PLOP3.LUT P2, PT, PT, PT, UP0, 0x80, 0x0 ;  /* 0x000000000000781c */ /* 0x000fe20003f4f008 */
[----:B------:R-:W-:Y:S01]  /*4ca0*/  VIADD R5, R0, 0xf ;  /* 0x0000000f00057836 */ /* 0x000fe20000000000 */
[----:B------:R-:W-:Y:S01]  /*4cb0*/  I2FP.F32.S32 R13, R10 ;  /* 0x0000000a000d7245 */ /* 0x000fe20000201400 */
[----:B------:R-:W-:Y:S01]  /*4cc0*/  FFMA.FTZ R23, R11, -UR5, R23 ;  /* 0x800000050b177c23 */ /* 0x000fe20008010017 */
[----:B------:R-:W-:Y:S01]  /*4cd0*/  PLOP3.LUT P3, PT, PT, PT, UP0, 0x80, 0x0 ;  /* 0x000000000000781c */ /* 0x000fe20003f6f008 */
[----:B------:R-:W-:Y:S01]  /*4ce0*/  FFMA.FTZ R26, R142, -UR5, R26 ;  /* 0x800000058e1a7c23 */ /* 0x000fe2000801001a */
[----:B------:R-:W-:Y:S01]  /*4cf0*/  FFMA.FTZ R27, R140, -UR5, R27 ;  /* 0x800000058c1b7c23 */ /* 0x000fe2000801001b */
[----:B------:R-:W-:Y:S01]  /*4d00*/  FFMA.FTZ R20, R13, -UR5, R20 ;  /* 0x800000050d147c23 */ /* 0x000fe20008010014 */
[----:B------:R-:W-:Y:S01]  /*4d10*/  @P0 FSEL R17, R17, -INF , !P6 ;  /* 0xff80000011110808 */ /* 0x000fe20007000000 */
[----:B------:R-:W-:Y:S01]  /*4d20*/  FFMA.FTZ R18, R18, UR11, -R133 ;  /* 0x0000000b12127c23 */ /* 0x000fe20008010885 */
[----:B------:R-:W-:Y:S01]  /*4d30*/  PLOP3.LUT P0, PT, PT, PT, UP0, 0x80, 0x0 ;  /* 0x000000000000781c */ /* 0x000fe20003f0f008 */
[----:B------:R-:W-:Y:S01]  /*4d40*/  FFMA.FTZ R28, R146, -UR5, R28 ;  /* 0x80000005921c7c23 */ /* 0x000fe2000801001c */
[----:B------:R-:W-:Y:S01]  /*4d50*/  @!P5 IADD3 R9, -R0, 0x11, RZ ;  /* 0x000000110009d810 */ /* 0x000fe20007ffe1ff */
[----:B------:R-:W-:Y:S01]  /*4d60*/  FFMA.FTZ R17, R17, UR11, -R134 ;  /* 0x0000000b11117c23 */ /* 0x000fe20008010886 */
[----:B------:R-:W-:Y:S01]  /*4d70*/  @P2 FSEL R20, R20, -INF , !P1 ;  /* 0xff80000014142808 */ /* 0x000fe20004800000 */
[----:B------:R-:W-:Y:S01]  /*4d80*/  MUFU.EX2 R244, R18 ;  /* 0x0000001200f47308 */ /* 0x000fe20000000800 */
[----:B------:R-:W-:Y:S01]  /*4d90*/  ISETP.GE.AND P5, PT, R4, RZ, PT ;  /* 0x000000ff0400720c */ /* 0x000fe20003fa6270 */
[----:B------:R-:W-:Y:S01]  /*4da0*/  FFMA.FTZ R29, R147, -UR5, R29 ;  /* 0x80000005931d7c23 */ /* 0x000fe2000801001d */
[----:B------:R-:W-:Y:S01]  /*4db0*/  PLOP3.LUT P2, PT, PT, PT, UP0, 0x80, 0x0 ;  /* 0x000000000000781c */ /* 0x000fe20003f4f008 */
[--C-:B------:R-:W-:Y:S01]  /*4dc0*/  FFMA.FTZ R14, R14, UR11, -R8.reuse ;  /* 0x0000000b0e0e7c23 */ /* 0x100fe20008010808 */
[----:B------:R-:W-:Y:S01]  /*4dd0*/  @P3 FSEL R19, R19, -INF , !P6 ;  /* 0xff80000013133808 */ /* 0x000fe20007000000 */
[----:B------:R-:W-:Y:S01]  /*4de0*/  FFMA.FTZ R15, R15, UR11, -R8 ;  /* 0x0000000b0f0f7c23 */ /* 0x000fe20008010808 */
[----:B------:R-:W-:Y:S03]  /*4df0*/  PLOP3.LUT P3, PT, PT, PT, UP0, 0x80, 0x0 ;  /* 0x000000000000781c */ /* 0x000fe60003f6f008 */
[----:B------:R-:W1:Y:S01]  /*4e00*/  MUFU.EX2 R170, R17 ;  /* 0x0000001100aa7308 */ /* 0x000e620000000800 */
[----:B------:R-:W-:Y:S01]  /*4e10*/  @P0 ISETP.GE.AND P4, PT, R12, UR8, PT ;  /* 0x000000080c000c0c */ /* 0x000fe2000bf86270 */
[--C-:B------:R-:W-:Y:S01]  /*4e20*/  FFMA.FTZ R19, R19, UR11, -R133.reuse ;  /* 0x0000000b13137c23 */ /* 0x100fe20008010885 */
[----:B------:R-:W-:Y:S01]  /*4e30*/  ISETP.GE.AND P6, PT, R5, RZ, PT ;  /* 0x000000ff0500720c */ /* 0x000fe20003fc6270 */
[----:B------:R-:W-:Y:S01]  /*4e40*/  FFMA.FTZ R20, R20, UR11, -R134 ;  /* 0x0000000b14147c23 */ /* 0x000fe20008010886 */
[----:B------:R-:W-:Y:S01]  /*4e50*/  PLOP3.LUT P0, PT, PT, PT, UP0, 0x80, 0x0 ;  /* 0x000000000000781c */ /* 0x000fe20003f0f008 */
[----:B------:R-:W-:Y:S01]  /*4e60*/  FFMA.FTZ R34, R13, -UR5, R34 ;  /* 0x800000050d227c23 */ /* 0x000fe20008010022 */
[----:B------:R-:W-:Y:S03]  /*4e70*/  @!P5 IADD3 R4, -R0, -0x10, RZ ;  /* 0xfffffff00004d810 */ /* 0x000fe60007ffe1ff */
[----:B------:R-:W4:Y:S01]  /*4e80*/  MUFU.EX2 R243, R19 ;  /* 0x0000001300f37308 */ /* 0x000f220000000800 */
[----:B------:R-:W-:Y:S02]  /*4e90*/  @P2 FSEL R22, R22, -INF , !P1 ;  /* 0xff80000016162808 */ /* 0x000fe40004800000 */
[----:B------:R-:W-:Y:S02]  /*4ea0*/  PLOP3.LUT P2, PT, PT, PT, UP0, 0x80, 0x0 ;  /* 0x000000000000781c */ /* 0x000fe40003f4f008 */
[----:B------:R-:W-:Y:S01]  /*4eb0*/  I2FP.F32.S32 R12, R9 ;  /* 0x00000009000c7245 */ /* 0x000fe20000201400 */
[----:B------:R-:W-:Y:S01]  /*4ec0*/  FFMA.FTZ R22, R22, UR11, -R133 ;  /* 0x0000000b16167c23 */ /* 0x000fe20008010885 */
[----:B------:R-:W-:Y:S03]  /*4ed0*/  I2FP.F32.S32 R10, R4 ;  /* 0x00000004000a7245 */ /* 0x000fe60000201400 */
[----:B------:R-:W-:Y:S01]  /*4ee0*/  MUFU.EX2 R158, R14 ;  /* 0x0000000e009e7308 */ /* 0x000fe20000000800 */
[----:B------:R-:W-:Y:S01]  /*4ef0*/  PLOP3.LUT P5, PT, PT, PT, UP0, 0x80, 0x0 ;  /* 0x000000000000781c */ /* 0x000fe20003faf008 */
[----:B------:R-:W-:Y:S01]  /*4f00*/  FFMA.FTZ R21, R12, -UR5, R21 ;  /* 0x800000050c157c23 */ /* 0x000fe20008010015 */
[----:B------:R-:W-:Y:S01]  /*4f10*/  @P3 FSEL R23, R23, -INF , !P4 ;  /* 0xff80000017173808 */ /* 0x000fe20006000000 */
[C---:B------:R-:W-:Y:S01]  /*4f20*/  FFMA.FTZ R24, R10.reuse, -UR5, R24 ;  /* 0x800000050a187c23 */ /* 0x040fe20008010018 */
[----:B------:R-:W-:Y:S01]  /*4f30*/  PLOP3.LUT P3, PT, PT, PT, UP0, 0x80, 0x0 ;  /* 0x000000000000781c */ /* 0x000fe20003f6f008 */
[----:B------:R-:W-:Y:S01]  /*4f40*/  FFMA.FTZ R30, R10, -UR5, R30 ;  /* 0x800000050a1e7c23 */ /* 0x000fe2000801001e */
[----:B------:R-:W-:Y:S03]  /*4f50*/  @!P6 IADD3 R5, -R0, -0xf, RZ ;  /* 0xfffffff10005e810 */ /* 0x000fe60007ffe1ff */
[----:B------:R-:W4:Y:S01]  /*4f60*/  MUFU.EX2 R157, R15 ;  /* 0x0000000f009d7308 */ /* 0x000f220000000800 */
[----:B------:R-:W-:Y:S01]  /*4f70*/  @P0 FSEL R21, R21, -INF , !P4 ;  /* 0xff80000015150808 */ /* 0x000fe20006000000 */
[----:B------:R-:W-:Y:S01]  /*4f80*/  FFMA.FTZ R23, R23, UR11, -R133 ;  /* 0x0000000b17177c23 */ /* 0x000fe20008010885 */
[----:B------:R-:W-:Y:S01]  /*4f90*/  @P2 FSEL R24, R24, -INF , !P1 ;  /* 0xff80000018182808 */ /* 0x000fe20004800000 */
[----:B------:R-:W-:Y:S01]  /*4fa0*/  FFMA.FTZ R35, R12, -UR5, R35 ;  /* 0x800000050c237c23 */ /* 0x000fe20008010023 */
[----:B------:R-:W-:Y:S01]  /*4fb0*/  PLOP3.LUT P0, PT, PT, PT, UP0, 0x80, 0x0 ;  /* 0x000000000000781c */ /* 0x000fe20003f0f008 */
[----:B------:R-:W-:Y:S01]  /*4fc0*/  @P5 VIADD R4, R152, 0x18 ;  /* 0x0000001898045836 */ /* 0x000fe20000000000 */
[----:B------:R-:W-:Y:S01]  /*4fd0*/  PLOP3.LUT P2, PT, PT, PT, UP0, 0x80, 0x0 ;  /* 0x000000000000781c */ /* 0x000fe20003f4f008 */
[----:B------:R-:W-:Y:S01]  /*4fe0*/  FFMA.FTZ R21, R21, UR11, -R134 ;  /* 0x0000000b15157c23 */ /* 0x000fe20008010886 */
[----:B------:R-:W-:Y:S01]  /*4ff0*/  I2FP.F32.S32 R9, R5 ;  /* 0x0000000500097245 */ /* 0x000fe20000201400 */
[----:B------:R-:W-:Y:S01]  /*5000*/  VIADD R5, R0, 0xffffffe7 ;  /* 0xffffffe700057836 */ /* 0x000fe20000000000 */
[----:B------:R-:W-:Y:S01]  /*5010*/  @P3 ISETP.GE.AND P5, PT, R4, UR8, PT ;  /* 0x0000000804003c0c */ /* 0x000fe2000bfa6270 */
[----:B------:R-:W-:Y:S01]  /*5020*/  VIADD R4, R0, 0xffffffe8 ;  /* 0xffffffe800047836 */ /* 0x000fe20000000000 */
[----:B------:R-:W-:Y:S01]  /*5030*/  PLOP3.LUT P6, PT, PT, PT, UP0, 0x80, 0x0 ;  /* 0x000000000000781c */ /* 0x000fe20003fcf008 */
[C---:B------:R-:W-:Y:S01]  /*5040*/  FFMA.FTZ R25, R9.reuse, -UR5, R25 ;  /* 0x8000000509197c23 */ /* 0x040fe20008010019 */
[----:B------:R-:W-:Y:S01]  /*5050*/  PLOP3.LUT P3, PT, PT, PT, UP0, 0x80, 0x0 ;  /* 0x000000000000781c */ /* 0x000fe20003f6f008 */
[----:B------:R-:W-:Y:S01]  /*5060*/  MUFU.EX2 R167, R20 ;  /* 0x0000001400a77308 */ /* 0x000fe20000000800 */
[----:B-1----:R-:W-:Y:S01]  /*5070*/  F2FP.F16.F32.PACK_AB R6, R170, R171 ;  /* 0x000000abaa06723e */ /* 0x002fe200000000ff */
[----:B------:R-:W-:Y:S01]  /*5080*/  FFMA.FTZ R31, R9, -UR5, R31 ;  /* 0x80000005091f7c23 */ /* 0x000fe2000801001f */
[----:B------:R-:W-:Y:S01]  /*5090*/  @P0 FSEL R25, R25, -INF , !P4 ;  /* 0xff80000019190808 */ /* 0x000fe20006000000 */
[--C-:B------:R-:W-:Y:S01]  /*50a0*/  FFMA.FTZ R24, R24, UR11, -R132.reuse ;  /* 0x0000000b18187c23 */ /* 0x100fe20008010884 */
[----:B------:R-:W-:Y:S02]  /*50b0*/  PLOP3.LUT P0, PT, PT, PT, UP0, 0x80, 0x0 ;  /* 0x000000000000781c */ /* 0x000fe40003f0f008 */
[----:B------:R-:W-:Y:S03]  /*50c0*/  @P2 FSEL R26, R26, -INF , !P1 ;  /* 0xff8000001a1a2808 */ /* 0x000fe60004800000 */
[----:B------:R-:W1:Y:S01]  /*50d0*/  MUFU.EX2 R166, R21 ;  /* 0x0000001500a67308 */ /* 0x000e620000000800 */
[----:B------:R-:W-:Y:S01]  /*50e0*/  ISETP.GE.AND P2, PT, R4, RZ, PT ;  /* 0x000000ff0400720c */ /* 0x000fe20003f46270 */
[----:B------:R-:W-:Y:S01]  /*50f0*/  @P6 VIADD R152, R152, 0x19 ;  /* 0x0000001998986836 */ /* 0x000fe20000000000 */
[----:B------:R-:W-:Y:S01]  /*5100*/  PLOP3.LUT P1, PT, PT, PT, UP0, 0x80, 0x0 ;  /* 0x000000000000781c */ /* 0x000fe20003f2f008 */
[----:B------:R-:W-:Y:S01]  /*5110*/  FFMA.FTZ R25, R25, UR11, -R132 ;  /* 0x0000000b19197c23 */ /* 0x000fe20008010884 */
[----:B------:R-:W-:Y:S01]  /*5120*/  F2FP.F16.F32.PACK_AB R7, R155, R156 ;  /* 0x0000009c9b07723e */ /* 0x000fe200000000ff */
[--C-:B------:R-:W-:Y:S01]  /*5130*/  FFMA.FTZ R26, R26, UR11, -R8.reuse ;  /* 0x0000000b1a1a7c23 */ /* 0x100fe20008010808 */
[----:B------:R-:W-:Y:S03]  /*5140*/  @P3 ISETP.GE.AND P3, PT, R152, UR8, PT ;  /* 0x0000000898003c0c */ /* 0x000fe6000bf66270 */
[----:B------:R-:W-:Y:S01]  /*5150*/  MUFU.EX2 R169, R22 ;  /* 0x0000001600a97308 */ /* 0x000fe20000000800 */
[----:B------:R-:W-:Y:S02]  /*5160*/  @P0 FSEL R27, R27, -INF , !P4 ;  /* 0xff8000001b1b0808 */ /* 0x000fe40006000000 */
[----:B------:R-:W-:Y:S02]  /*5170*/  ISETP.GE.AND P4, PT, R5, RZ, PT ;  /* 0x000000ff0500720c */ /* 0x000fe40003f86270 */
[----:B------:R-:W-:Y:S01]  /*5180*/  @!P2 IADD3 R4, -R0, 0x18, RZ ;  /* 0x000000180004a810 */ /* 0x000fe20007ffe1ff */
[----:B------:R-:W-:Y:S01]  /*5190*/  FFMA.FTZ R27, R27, UR11, -R8 ;  /* 0x0000000b1b1b7c23 */ /* 0x000fe20008010808 */
[----:B------:R-:W-:Y:S03]  /*51a0*/  PLOP3.LUT P0, PT, PT, PT, UP0, 0x80, 0x0 ;  /* 0x000000000000781c */ /* 0x000fe60003f0f008 */
[----:B------:R-:W2:Y:S01]  /*51b0*/  MUFU.EX2 R168, R23 ;  /* 0x0000001700a87308 */ /* 0x000ea20000000800 */
[----:B------:R-:W-:Y:S02]  /*51c0*/  I2FP.F32.S32 R4, R4 ;  /* 0x0000000400047245 */ /* 0x000fe40000201400 */
[----:B------:R-:W-:Y:S02]  /*51d0*/  @P1 FSEL R28, R28, -INF , !P5 ;  /* 0xff8000001c1c1808 */ /* 0x000fe40006800000 */
[----:B------:R-:W-:Y:S01]  /*51e0*/  PLOP3.LUT P1, PT, PT, PT, UP0, 0x80, 0x0 ;  /* 0x000000000000781c */ /* 0x000fe20003f2f008 */
[----:B------:R-:W-:Y:S01]  /*51f0*/  FFMA.FTZ R32, R4, -UR5, R32 ;  /* 0x8000000504207c23 */ /* 0x000fe20008010020 */
[----:B------:R-:W-:Y:S01]  /*5200*/  F2FP.F16.F32.PACK_AB R4, R245, R246 ;  /* 0x000000f6f504723e */ /* 0x000fe200000000ff */
[--C-:B------:R-:W-:Y:S01]  /*5210*/  FFMA.FTZ R28, R28, UR11, -R132.reuse ;  /* 0x0000000b1c1c7c23 */ /* 0x100fe20008010884 */
[----:B------:R-:W-:Y:S01]  /*5220*/  @!P4 IADD3 R5, -R0, 0x19, RZ ;  /* 0x000000190005c810 */ /* 0x000fe20007ffe1ff */
[----:B------:R-:W-:Y:S01]  /*5230*/  MUFU.EX2 R154, R24 ;  /* 0x00000018009a7308 */ /* 0x000fe20000000800 */
[----:B------:R-:W-:Y:S01]  /*5240*/  F2FP.F16.F32.PACK_AB R0, R247, R248 ;  /* 0x000000f8f700723e */ /* 0x000fe200000000ff */
[----:B------:R1:W-:Y:S01]  /*5250*/  STS [R235+0x13000], R4 ;  /* 0x01300004eb007388 */ /* 0x0003e20000000800 */
[----:B------:R-:W-:Y:S02]  /*5260*/  I2FP.F32.S32 R5, R5 ;  /* 0x0000000500057245 */ /* 0x000fe40000201400 */
[----:B------:R-:W-:Y:S01]  /*5270*/  @P0 FSEL R29, R29, -INF , !P3 ;  /* 0xff8000001d1d0808 */ /* 0x000fe20005800000 */
[----:B------:R2:W-:Y:S01]  /*5280*/  STS [R235+0x13400], R0 ;  /* 0x01340000eb007388 */ /* 0x0005e20000000800 */
[----:B------:R-:W-:Y:S01]  /*5290*/  PLOP3.LUT P0, PT, PT, PT, UP0, 0x80, 0x0 ;  /* 0x000000000000781c */ /* 0x000fe20003f0f008 */
[----:B------:R-:W-:Y:S01]  /*52a0*/  FFMA.FTZ R33, R5, -UR5, R33 ;  /* 0x8000000505217c23 */ /* 0x000fe20008010021 */
[----:B------:R-:W-:Y:S01]  /*52b0*/  @P1 FSEL R30, R30, -INF , !P5 ;  /* 0xff8000001e1e1808 */ /* 0x000fe20006800000 */
[----:B------:R2:W-:Y:S01]  /*52c0*/  STS [R234+0x13000], R6 ;  /* 0x01300006ea007388 */ /* 0x0005e20000000800 */
[----:B------:R-:W-:Y:S01]  /*52d0*/  PLOP3.LUT P1, PT, PT, PT, UP0, 0x80, 0x0 ;  /* 0x000000000000781c */ /* 0x000fe20003f2f008 */
[----:B------:R-:W-:Y:S01]  /*52e0*/  FFMA.FTZ R132, R29, UR11, -R132 ;  /* 0x0000000b1d847c23 */ /* 0x000fe20008010884 */
[----:B----4-:R-:W-:Y:S01]  /*52f0*/  F2FP.F16.F32.PACK_AB R5, R243, R244 ;  /* 0x000000f4f305723e */ /* 0x010fe200000000ff */
[----:B------:R-:W-:Y:S01]  /*5300*/  FFMA.FTZ R30, R30, UR11, -R8 ;  /* 0x0000000b1e1e7c23 */ /* 0x000fe20008010808 */
[----:B------:R-:W-:Y:S03]  /*5310*/  MUFU.EX2 R151, R25 ;  /* 0x0000001900977308 */ /* 0x000fe60000000800 */
[----:B------:R4:W-:Y:S02]  /*5320*/  STS [R234+0x13400], R5 ;  /* 0x01340005ea007388 */ /* 0x0009e40000000800 */
[----:B------:R-:W-:Y:S02]  /*5330*/  @P0 FSEL R32, R32, -INF , !P5 ;  /* 0xff80000020200808 */ /* 0x000fe40006800000 */
[----:B------:R-:W-:Y:S03]  /*5340*/  PLOP3.LUT P0, PT, PT, PT, UP0, 0x80, 0x0 ;  /* 0x000000000000781c */ /* 0x000fe60003f0f008 */
[----:B------:R-:W-:Y:S01]  /*5350*/  MUFU.EX2 R153, R26 ;  /* 0x0000001a00997308 */ /* 0x000fe20000000800 */
[----:B------:R-:W-:Y:S01]  /*5360*/  @P1 FSEL R33, R33, -INF , !P3 ;  /* 0xff80000021211808 */ /* 0x000fe20005800000 */
[--C-:B------:R-:W-:Y:S01]  /*5370*/  FFMA.FTZ R32, R32, UR11, -R134.reuse ;  /* 0x0000000b20207c23 */ /* 0x100fe20008010886 */
[----:B------:R-:W-:Y:S02]  /*5380*/  PLOP3.LUT P1, PT, PT, PT, UP0, 0x80, 0x0 ;  /* 0x000000000000781c */ /* 0x000fe40003f2f008 */
[----:B-1----:R-:W-:Y:S01]  /*5390*/  F2FP.F16.F32.PACK_AB R4, R159, R160 ;  /* 0x000000a09f04723e */ /* 0x002fe200000000ff */
[----:B------:R-:W-:Y:S01]  /*53a0*/  FFMA.FTZ R134, R33, UR11, -R134 ;  /* 0x0000000b21867c23 */ /* 0x000fe20008010886 */
[----:B--2---:R-:W-:Y:S03]  /*53b0*/  F2FP.F16.F32.PACK_AB R0, R161, R162 ;  /* 0x000000a2a100723e */ /* 0x004fe600000000ff */
[----:B------:R-:W-:Y:S01]  /*53c0*/  MUFU.EX2 R163, R32 ;  /* 0x0000002000a37308 */ /* 0x000fe20000000800 */
[----:B------:R1:W-:Y:S01]  /*53d0*/  STS [R235+0x14000], R4 ;  /* 0x01400004eb007388 */ /* 0x0003e20000000800 */
[----:B------:R-:W-:Y:S03]  /*53e0*/  F2FP.F16.F32.PACK_AB R6, R157, R158 ;  /* 0x0000009e9d06723e */ /* 0x000fe600000000ff */
[----:B------:R2:W-:Y:S01]  /*53f0*/  STS [R235+0x14400], R0 ;  /* 0x01440000eb007388 */ /* 0x0005e20000000800 */
[----:B------:R-:W-:Y:S04]  /*5400*/  @P0 FSEL R34, R34, -INF , !P5 ;  /* 0xff80000022220808 */ /* 0x000fe80006800000 */
[----:B------:R-:W2:Y:S01]  /*5410*/  MUFU.EX2 R152, R134 ;  /* 0x0000008600987308 */ /* 0x000ea20000000800 */
[----:B------:R-:W-:Y:S01]  /*5420*/  PLOP3.LUT P0, PT, PT, PT, UP0, 0x80, 0x0 ;  /* 0x000000000000781c */ /* 0x000fe20003f0f008 */
[----:B------:R2:W-:Y:S01]  /*5430*/  STS [R234+0x14000], R7 ;  /* 0x01400007ea007388 */ /* 0x0005e20000000800 */
[----:B----4-:R-:W-:Y:S01]  /*5440*/  F2FP.F16.F32.PACK_AB R5, R166, R167 ;  /* 0x000000a7a605723e */ /* 0x010fe200000000ff */
[--C-:B------:R-:W-:Y:S01]  /*5450*/  FFMA.FTZ R34, R34, UR11, -R133.reuse ;  /* 0x0000000b22227c23 */ /* 0x100fe20008010885 */
[----:B------:R-:W-:Y:S01]  /*5460*/  @P1 FSEL R35, R35, -INF , !P3 ;  /* 0xff80000023231808 */ /* 0x000fe20005800000 */
[----:B------:R-:W-:Y:S04]  /*5470*/  STS [R234+0x14400], R6 ;  /* 0x01440006ea007388 */ /* 0x000fe80000000800 */
[----:B------:R-:W-:Y:S01]  /*5480*/  MUFU.EX2 R165, R34 ;  /* 0x0000002200a57308 */ /* 0x000fe20000000800 */
[----:B------:R4:W-:Y:S01]  /*5490*/  STS [R233+0x13000], R5 ;  /* 0x01300005e9007388 */ /* 0x0009e20000000800 */
[----:B------:R-:W-:Y:S02]  /*54a0*/  FFMA.FTZ R133, R35, UR11, -R133 ;  /* 0x0000000b23857c23 */ /* 0x000fe40008010885 */
[----:B------:R-:W-:Y:S06]  /*54b0*/  @P0 FSEL R31, R31, -INF , !P3 ;  /* 0xff8000001f1f0808 */ /* 0x000fec0005800000 */
[----:B------:R-:W4:Y:S01]  /*54c0*/  MUFU.EX2 R164, R133 ;  /* 0x0000008500a47308 */ /* 0x000f220000000800 */
[----:B-1----:R-:W-:Y:S01]  /*54d0*/  F2FP.F16.F32.PACK_AB R4, R168, R169 ;  /* 0x000000a9a804723e */ /* 0x002fe200000000ff */
[----:B------:R-:W-:Y:S01]  /*54e0*/  FFMA.FTZ R8, R31, UR11, -R8 ;  /* 0x0000000b1f087c23 */ /* 0x000fe20008010808 */
[----:B--2---:R-:W-:Y:S03]  /*54f0*/  F2FP.F16.F32.PACK_AB R0, R152, R163 ;  /* 0x000000a39800723e */ /* 0x004fe600000000ff */
[----:B------:R1:W-:Y:S04]  /*5500*/  STS [R233+0x13400], R4 ;  /* 0x01340004e9007388 */ /* 0x0003e80000000800 */
[----:B------:R-:W2:Y:S01]  /*5510*/  MUFU.EX2 R150, R27 ;  /* 0x0000001b00967308 */ /* 0x000ea20000000800 */
[----:B------:R3:W-:Y:S01]  /*5520*/  STS [R232+0x13000], R0 ;  /* 0x01300000e8007388 */ /* 0x0007e20000000800 */
[----:B------:R-:W-:Y:S08]  /*5530*/  F2FP.F16.F32.PACK_AB R7, R151, R154 ;  /* 0x0000009a9707723e */ /* 0x000ff000000000ff */
[----:B------:R-:W-:Y:S01]  /*5540*/  MUFU.EX2 R148, R28 ;  /* 0x0000001c00947308 */ /* 0x000fe20000000800 */
[----:B----4-:R-:W-:Y:S09]  /*5550*/  F2FP.F16.F32.PACK_AB R5, R164, R165 ;  /* 0x000000a5a405723e */ /* 0x010ff200000000ff */
[----:B------:R-:W1:Y:S01]  /*5560*/  MUFU.EX2 R147, R132 ;  /* 0x0000008400937308 */ /* 0x000e620000000800 */
[----:B--2---:R-:W-:Y:S01]  /*5570*/  F2FP.F16.F32.PACK_AB R6, R150, R153 ;  /* 0x000000999606723e */ /* 0x004fe200000000ff */
[----:B------:R-:W-:Y:S04]  /*5580*/  STS [R232+0x13400], R5 ;  /* 0x01340005e8007388 */ /* 0x000fe80000000800 */
[----:B------:R-:W-:Y:S04]  /*5590*/  STS [R233+0x14000], R7 ;  /* 0x01400007e9007388 */ /* 0x000fe80000000800 */
[----:B------:R-:W-:Y:S01]  /*55a0*/  MUFU.EX2 R149, R30 ;  /* 0x0000001e00957308 */ /* 0x000fe20000000800 */
[----:B------:R-:W-:Y:S09]  /*55b0*/  STS [R233+0x14400], R6 ;  /* 0x01440006e9007388 */ /* 0x000ff20000000800 */
[----:B------:R-:W2:Y:S01]  /*55c0*/  MUFU.EX2 R146, R8 ;  /* 0x0000000800927308 */ /* 0x000ea20000000800 */
[----:B-1----:R-:W-:Y:S05]  /*55d0*/  F2FP.F16.F32.PACK_AB R4, R147, R148 ;  /* 0x000000949304723e */ /* 0x002fea00000000ff */
[----:B------:R-:W-:Y:S01]  /*55e0*/  STS [R232+0x14000], R4 ;  /* 0x01400004e8007388 */ /* 0x000fe20000000800 */
[----:B---3--:R-:W-:Y:S04]  /*55f0*/  IADD3 R144, P0, R145, UR15, RZ ;  /* 0x0000000f91907c10 */ /* 0x008fe8000ff1e0ff */
[----:B------:R-:W-:Y:S02]  /*5600*/  IADD3.X R145, R143, UR14, RZ, P0, !PT ;  /* 0x0000000e8f917c10 */ /* 0x000fe400087fe4ff */
[----:B------:R-:W-:Y:S03]  /*5610*/  PLOP3.LUT P0, PT, PT, PT, UP3, 0x80, 0x0 ;  /* 0x000000000000781c */ /* 0x000fe60003f0f038 */
[----:B------:R-:W3:Y:S01]  /*5620*/  LDG.E R143, desc[UR6][R144.64] ;  /* 0x00000006908f7981 */ /* 0x000ee2000c1e1900 */
[----:B--2---:R-:W-:Y:S03]  /*5630*/  F2FP.F16.F32.PACK_AB R0, R146, R149 ;  /* 0x000000959200723e */ /* 0x004fe600000000ff */
[----:B------:R-:W2:Y:S04]  /*5640*/  LDG.E R142, desc[UR6][R144.64+0x20] ;  /* 0x00002006908e7981 */ /* 0x000ea8000c1e1900 */
[----:B------:R1:W-:Y:S04]  /*5650*/  STS [R232+0x14400], R0 ;  /* 0x01440000e8007388 */ /* 0x0003e80000000800 */
[----:B------:R-:W4:Y:S08]  /*5660*/  LDSM.16.M88.4 R32, [R221+UR4+0x6000] ;  /* 0x00600004dd20783b */ /* 0x000f300008000200 */
[----:B------:R-:W4:Y:S08]  /*5670*/  LDSM.16.M88.4 R28, [R221+UR4+0x6800] ;  /* 0x00680004dd1c783b */ /* 0x000f300008000200 */
[----:B------:R-:W5:Y:S04]  /*5680*/  LDG.E R141, desc[UR6][R144.64+0x80] ;  /* 0x00008006908d7981 */ /* 0x000f68000c1e1900 */
[----:B------:R3:W5:Y:S01]  /*5690*/  LDG.E R140, desc[UR6][R144.64+0xa0] ;  /* 0x0000a006908c7981 */ /* 0x000762000c1e1900 */
[----:B-1----:R-:W-:Y:S05]  /*56a0*/  IMAD.U32 R0, RZ, RZ, UR4 ;  /* 0x00000004ff007e24 */ /* 0x002fea000f8e00ff */
[----:B------:R-:W-:Y:S05]  /*56b0*/  IADD3 R0, R221, 0x6000, R0 ;  /* 0x00006000dd007810 */ /* 0x000fea0007ffe000 */
[----:B------:R-:W-:Y:S05]  /*56c0*/  IMAD.IADD R0, R0, 0x1, R228 ;  /* 0x0000000100007824 */ /* 0x000fea00078e02e4 */
[----:B------:R-:W1:Y:S01]  /*56d0*/  LDSM.16.M88.4 R132, [R0] ;  /* 0x000000000084783b */ /* 0x000e620000000200 */
[-C--:B----4-:R-:W-:Y:S07]  /*56e0*/  HMMA.16816.F32 R4, R32, R172.reuse, RZ ;  /* 0x000000ac2004723c */ /* 0x090fee00000018ff */
[----:B------:R-:W4:Y:S01]  /*56f0*/  LDSM.16.M88.4 R136, [R0+0x800] ;  /* 0x000800000088783b */ /* 0x000f220000000200 */
        /* <DEDUP_REMOVED lines=8> */
[C---:B----4-:R-:W-:Y:S06]  /*5780*/  HMMA.16816.F32 R8, R136.reuse, R180, R8 ;  /* 0x000000b48808723c */ /* 0x050fec0000001808 */
[-C--:B------:R-:W-:Y:S06]  /*5790*/  HMMA.16816.F32 R12, R136, R182.reuse, R12 ;  /* 0x000000b6880c723c */ /* 0x080fec000000180c */
[C---:B------:R-:W-:Y:S06]  /*57a0*/  HMMA.16816.F32 R16, R132.reuse, R182, R16 ;  /* 0x000000b68410723c */ /* 0x040fec0000001810 */
[-C--:B------:R-:W-:Y:S06]  /*57b0*/  HMMA.16816.F32 R20, R132, R184.reuse, R20 ;  /* 0x000000b88414723c */ /* 0x080fec0000001814 */
[C---:B------:R-:W-:Y:S06]  /*57c0*/  HMMA.16816.F32 R24, R136.reuse, R184, R24 ;  /* 0x000000b88818723c */ /* 0x040fec0000001818 */
[-C--:B------:R-:W-:Y:S01]  /*57d0*/  HMMA.16816.F32 R28, R136, R186.reuse, R28 ;  /* 0x000000ba881c723c */ /* 0x080fe2000000181c */
[----:B------:R-:W1:Y:S05]  /*57e0*/  LDSM.16.M88.4 R136, [R221+UR4+0x7000] ;  /* 0x00700004dd88783b */ /* 0x000e6a0008000200 */
[----:B------:R-:W-:Y:S03]  /*57f0*/  HMMA.16816.F32 R32, R132, R186, R32 ;  /* 0x000000ba8420723c */ /* 0x000fe60000001820 */
[----:B------:R-:W4:Y:S03]  /*5800*/  LDSM.16.M88.4 R132, [R221+UR4+0x7800] ;  /* 0x00780004dd84783b */ /* 0x000f260008000200 */
        /* <DEDUP_REMOVED lines=34> */
[C---:B---3--:R-:W-:Y:S01]  /*5a30*/  FADD.FTZ R4, -R143.reuse, R4 ;  /* 0x000000048f047221 */ /* 0x048fe20000010100 */
        /* <DEDUP_REMOVED lines=18> */
[C---:B--2---:R-:W-:Y:S01]  /*5b60*/  FADD.FTZ R16, -R142.reuse, R6 ;  /* 0x000000068e107221 */ /* 0x044fe20000010100 */
        /* <DEDUP_REMOVED lines=72> */
.L_x_148:
[----:B------:R1:W-:Y:S01]  /*5ff0*/  STS [R235+0xf000], R5 ;  /* 0x00f00005eb007388 */ /* 0x0003e20000000800 */
[----:B------:R-:W-:Y:S01]  /*6000*/  F2FP.F16.F32.PACK_AB R0, R132, R133 ;  /* 0x000000858400723e */ /* 0x000fe200000000ff */
[C---:B-----5:R-:W-:Y:S01]  /*6010*/  FADD.FTZ R8, -R141.reuse, R8 ;  /* 0x000000088d087221 */ /* 0x060fe20000010100 */
[C---:B------:R-:W-:Y:S01]  /*6020*/  FADD.FTZ R9, -R141.reuse, R9 ;  /* 0x000000098d097221 */ /* 0x040fe20000010100 */
[----:B------:R3:W-:Y:S01]  /*6030*/  STS [R235+0xf400], R4 ;  /* 0x00f40004eb007388 */ /* 0x0007e20000000800 */
[C---:B------:R-:W-:Y:S01]  /*6040*/  FADD.FTZ R11, -R140.reuse, R11 ;  /* 0x0000000b8c0b7221 */ /* 0x040fe20000010100 */
[C---:B------:R-:W-:Y:S01]  /*6050*/  FADD.FTZ R10, -R140.reuse, R10 ;  /* 0x0000000a8c0a7221 */ /* 0x040fe20000010100 */
[C---:B------:R-:W-:Y:S01]  /*6060*/  FADD.FTZ R13, -R141.reuse, R13 ;  /* 0x0000000d8d0d7221 */ /* 0x040fe20000010100 */
[----:B------:R4:W-:Y:S01]  /*6070*/  STS [R234+0xf400], R0 ;  /* 0x00f40000ea007388 */ /* 0x0009e20000000800 */
[----:B------:R-:W-:Y:S01]  /*6080*/  FADD.FTZ R15, -R140, R15 ;  /* 0x0000000f8c0f7221 */ /* 0x000fe20000010100 */
[----:B------:R-:W-:Y:S01]  /*6090*/  FMUL.FTZ R10, R162, R10 ;  /* 0x0000000aa20a7220 */ /* 0x000fe20000410000 */
[C---:B------:R-:W-:Y:S01]  /*60a0*/  FADD.FTZ R12, -R141.reuse, R12 ;  /* 0x0000000c8d0c7221 */ /* 0x040fe20000010100 */
[----:B------:R-:W-:Y:S01]  /*60b0*/  STS [R234+0xf000], R20 ;  /* 0x00f00014ea007388 */ /* 0x000fe20000000800 */
[----:B------:R-:W-:Y:S01]  /*60c0*/  FADD.FTZ R14, -R140, R14 ;  /* 0x0000000e8c0e7221 */ /* 0x000fe20000010100 */
[C---:B------:R-:W-:Y:S01]  /*60d0*/  FADD.FTZ R25, -R141.reuse, R25 ;  /* 0x000000198d197221 */ /* 0x040fe20000010100 */
        /* <DEDUP_REMOVED lines=154> */
.L_x_149:
        /* <DEDUP_REMOVED lines=449> */
[----:B------:R-:W-:Y:S01]  /*8690*/  UIADD3 UR20, UR11, UR5, URZ ;  /* 0x000000050b147290 */ /* 0x000fe2000fffe03f */
[----:B------:R-:W-:-:S11]  /*86a0*/  UMOV UR19, UR10 ;  /* 0x0000000a00137c82 */ /* 0x000fd60008000000 */
.L_x_151:
        /* <DEDUP_REMOVED lines=20> */
.L_x_152:
        /* <DEDUP_REMOVED lines=55> */
.L_x_154:
[----:B------:R-:W-:Y:S05]  /*8b60*/  BSYNC B0 ;  /* 0x0000000000007941 */ /* 0x000fea0003800000 */
.L_x_153:
        /* <DEDUP_REMOVED lines=20> */
.L_x_156:
[----:B------:R-:W-:Y:S05]  /*8cb0*/  BSYNC B0 ;  /* 0x0000000000007941 */ /* 0x000fea0003800000 */
.L_x_155:
[----:B------:R-:W-:Y:S01]  /*8cc0*/  IMAD.U32 R3, RZ, RZ, UR10 ;  /* 0x0000000aff037e24 */ /* 0x000fe2000f8e00ff */
[----:B------:R-:W-:Y:S01]  /*8cd0*/  UIMAD UR9, UR9, UR10, URZ ;  /* 0x0000000a090972a4 */ /* 0x000fe2000f8e023f */
[----:B--2---:R-:W2:Y:S01]  /*8ce0*/  LDS.128 R20, [R0+0xf000] ;  /* 0x00f0000000147984 */ /* 0x004ea20000000c00 */
[----:B------:R-:W-:Y:S01]  /*8cf0*/  USHF.R.S32.HI UR12, URZ, 0x1f, UR56 ;  /* 0x0000001f3f0c7899 */ /* 0x000fe20008011438 */
[----:B------:R-:W-:Y:S01]  /*8d00*/  IMAD.WIDE.U32 R6, R3, UR5, R6 ;  /* 0x0000000503067c25 */ /* 0x000fe2000f8e0006 */
[----:B------:R-:W-:Y:S01]  /*8d10*/  UIMAD UR5, UR5, UR11, UR9 ;  /* 0x0000000b050572a4 */ /* 0x000fe2000f8e0209 */
[----:B------:R-:W2:Y:S01]  /*8d20*/  LDS.128 R16, [R0+0x11000] ;  /* 0x0110000000107984 */ /* 0x000ea20000000c00 */
[----:B------:R-:W-:Y:S01]  /*8d30*/  BSSY B0, `(.L_x_157) ;  /* 0x000001c000007945 */ /* 0x000fe20003800000 */
[----:B------:R-:W-:Y:S01]  /*8d40*/  ULDC.64 UR8, c[0x0][0x470] ;  /* 0x00011c0000087ab9 */ /* 0x000fe20000000a00 */
[----:B------:R-:W-:Y:S01]  /*8d50*/  IADD3 R6, P0, R6, UR14, RZ ;  /* 0x0000000e06067c10 */ /* 0x000fe2000ff1e0ff */
[----:B------:R1:W2:Y:S02]  /*8d60*/  LDS.128 R12, [R0+0x13000] ;  /* 0x01300000000c7984 */ /* 0x0002a40000000c00 */
[----:B-1-3--:R-:W-:Y:S01]  /*8d70*/  IMAD.U32 R0, RZ, RZ, UR5 ;  /* 0x00000005ff007e24 */ /* 0x00afe2000f8e00ff */
[----:B------:R-:W-:-:S04]  /*8d80*/  UIMAD UR5, UR12, UR8, URZ ;  /* 0x000000080c0572a4 */ /* 0x000fc8000f8e023f */
[----:B------:R-:W-:Y:S01]  /*8d90*/  IADD3.X R7, R7, UR18, R0, P0, !PT ;  /* 0x0000001207077c10 */ /* 0x000fe200087fe400 */
[----:B------:R-:W-:Y:S01]  /*8da0*/  UIMAD UR9, UR56, UR9, UR5 ;  /* 0x00000009380972a4 */ /* 0x000fe2000f8e0205 */
        /* <DEDUP_REMOVED lines=9> */
[C---:B------:R-:W-:Y:S01]  /*8e40*/  IMAD R0, R26.reuse, UR11, R0 ;  /* 0x0000000b1a007c24 */ /* 0x040fe2000f8e0200 */
        /* <DEDUP_REMOVED lines=10> */
.L_x_158:
[----:B------:R-:W-:Y:S05]  /*8ef0*/  BSYNC B0 ;  /* 0x0000000000007941 */ /* 0x000fea0003800000 */
.L_x_157:
        /* <DEDUP_REMOVED lines=20> */
.L_x_134:
        /* <DEDUP_REMOVED lines=23> */
.L_x_160:
        /* <DEDUP_REMOVED lines=21> */
.L_x_161:
        /* <DEDUP_REMOVED lines=10> */
[----:B------:R-:W-:Y:S01]  /*93a0*/  ULDC.64 UR14, c[0x0][0x468] ;  /* 0x00011a00000e7ab9 */ /* 0x000fe20000000a00 */
[----:B------:R-:W-:Y:S01]  /*93b0*/  BSSY B0, `(.L_x_162) ;  /* 0x0000021000007945 */ /* 0x000fe20003800000 */
[----:B------:R-:W-:Y:S01]  /*93c0*/  IMAD.U32 R0, RZ, RZ, UR5 ;  /* 0x00000005ff007e24 */ /* 0x000fe2000f8e00ff */
[----:B------:R-:W-:Y:S01]  /*93d0*/  IADD3 R6, P0, R4, UR9, RZ ;  /* 0x0000000904067c10 */ /* 0x000fe2000ff1e0ff */
[----:B------:R-:W-:-:S03]  /*93e0*/  UIMAD UR5, UR21, UR14, URZ ;  /* 0x0000000e150572a4 */ /* 0x000fc6000f8e023f */
[----:B------:R-:W-:Y:S01]  /*93f0*/  IADD3.X R7, R5, UR20, R0, P0, !PT ;  /* 0x0000001405077c10 */ /* 0x000fe200087fe400 */
[----:B------:R-:W-:Y:S01]  /*9400*/  IMAD.U32 R0, RZ, RZ, UR14 ;  /* 0x0000000eff007e24 */ /* 0x000fe2000f8e00ff */
[----:B------:R-:W-:-:S03]  /*9410*/  UIMAD UR15, UR56, UR15, UR5 ;  /* 0x0000000f380f72a4 */ /* 0x000fc6000f8e0205 */
        /* <DEDUP_REMOVED lines=26> */
.L_x_163:
[----:B------:R-:W-:Y:S05]  /*95c0*/  BSYNC B0 ;  /* 0x0000000000007941 */ /* 0x000fea0003800000 */
.L_x_162:
        /* <DEDUP_REMOVED lines=19> */
.L_x_165:
[----:B------:R-:W-:Y:S05]  /*9700*/  BSYNC B0 ;  /* 0x0000000000007941 */ /* 0x000fea0003800000 */
.L_x_164:
        /* <DEDUP_REMOVED lines=32> */
.L_x_167:
[----:B------:R-:W-:Y:S05]  /*9910*/  BSYNC B0 ;  /* 0x0000000000007941 */ /* 0x000fea0003800000 */
.L_x_166:
        /* <DEDUP_REMOVED lines=18> */
.L_x_159:
[----:B------:R-:W-:Y:S05]  /*9a40*/  BSYNC B1 ;  /* 0x0000000000017941 */ /* 0x000fea0003800000 */
.L_x_129:
        /* <DEDUP_REMOVED lines=8> */
.L_x_168:
[----:B------:R-:W-:Y:S05]  /*9ad0*/  EXIT ;  /* 0x000000000000794d */ /* 0x000fea0003800000 */
.L_x_170:
        /* <DEDUP_REMOVED lines=10> */
.L_x_1282:


//--------------------- .text._ZN5flash44flash_bwd_dq_dk_dv_loop_seqk_parallel_kernelI23Flash_bwd_kernel_traitsILi96ELi64ELi128ELi8ELi2ELi4ELi4ELb1ELb0EN7cutlass6half_tE19Flash_kernel_traitsILi96ELi64ELi128ELi8ES3_EELb0ELb0ELb1ELb0ELb0ELb1ELb0EEEvNS_16Flash_bwd_paramsE --------------------------
	.section	.text._ZN5flash44flash_bwd_dq_dk_dv_loop_seqk_parallel_kernelI23Flash_bwd_kernel_traitsILi96ELi64ELi128ELi8ELi2ELi4ELi4ELb1ELb0EN7cutlass6half_tE19Flash_kernel_traitsILi96ELi64ELi128ELi8ES3_EELb0ELb0ELb1ELb0ELb0ELb1ELb0EEEvNS_16Flash_bwd_paramsE,"ax",@progbits
	.align	128
        .global         _ZN5flash44flash_bwd_dq_dk_dv_loop_seqk_parallel_kernelI23Flash_bwd_kernel_traitsILi96ELi64ELi128ELi8ELi2ELi4ELi4ELb1ELb0EN7cutlass6half_tE19Flash_kernel_traitsILi96ELi64ELi128ELi8ES3_EELb0ELb0ELb1ELb0ELb0ELb1ELb0EEEvNS_16Flash_bwd_paramsE
        .type           _ZN5flash44flash_bwd_dq_dk_dv_loop_seqk_parallel_kernelI23Flash_bwd_kernel_traitsILi96ELi64ELi128ELi8ELi2ELi4ELi4ELb1ELb0EN7cutlass6half_tE19Flash_kernel_traitsILi96ELi64ELi128ELi8ES3_EELb0ELb0ELb1ELb0ELb0ELb1ELb0EEEvNS_16Flash_bwd_paramsE,@function
        .size           _ZN5flash44flash_bwd_dq_dk_dv_loop_seqk_parallel_kernelI23Flash_bwd_kernel_traitsILi96ELi64ELi128ELi8ELi2ELi4ELi4ELb1ELb0EN7cutlass6half_tE19Flash_kernel_traitsILi96ELi64ELi128ELi8ES3_EELb0ELb0ELb1ELb0ELb0ELb1ELb0EEEvNS_16Flash_bwd_paramsE,(.L_x_1283 - _ZN5flash44flash_bwd_dq_dk_dv_loop_seqk_parallel_kernelI23Flash_bwd_kernel_traitsILi96ELi64ELi128ELi8ELi2ELi4ELi4ELb1ELb0EN7cutlass6half_tE19Flash_kernel_traitsILi96ELi64ELi128ELi8ES3_EELb0ELb0ELb1ELb0ELb0ELb1ELb0EEEvNS_16Flash_bwd_paramsE)
        .other          _ZN5flash44flash_bwd_dq_dk_dv_loop_seqk_parallel_kernelI23Flash_bwd_kernel_traitsILi96ELi64ELi128ELi8ELi2ELi4ELi4ELb1ELb0EN7cutlass6half_tE19Flash_kernel_traitsILi96ELi64ELi128ELi8ES3_EELb0ELb0ELb1ELb0ELb0ELb1ELb0EEEvNS_16Flash_bwd_paramsE,@"STO_CUDA_ENTRY STV_DEFAULT"
_ZN5flash44flash_bwd_dq_dk_dv_loop_seqk_parallel_kernelI23Flash_bwd_kernel_traitsILi96ELi64ELi128ELi8ELi2ELi4ELi4ELb1ELb0EN7cutlass6half_tE19Flash_kernel_traitsILi96ELi64ELi128ELi8ES3_EELb0ELb0ELb1ELb0ELb0ELb1ELb0EEEvNS_16Flash_bwd_paramsE:
.text._ZN5flash44flash_bwd_dq_dk_dv_loop_seqk_parallel_kernelI23Flash_bwd_kernel_traitsILi96ELi64ELi128ELi8ELi2ELi4ELi4ELb1ELb0EN7cutlass6half_tE19Flash_kernel_traitsILi96ELi64ELi128ELi8ES3_EELb0ELb0ELb1ELb0ELb0ELb1ELb0EEEvNS_16Flash_bwd_paramsE:
        /* <DEDUP_REMOVED lines=28> */
[----:B-1----:R-:W-:Y:S01]  /*01c0*/  LOP3.LUT R0, R6, 0xffffffe0, RZ, 0xc0, !PT ;  /* 0xffffffe006007812 */ /* 0x002fe200078ec0ff */
[----:B-----5:R-:W-:Y:S01]  /*01d0*/  USHF.L.U32 UR6, UR47, 0x7, URZ ;  /* 0x000000072f067899 */ /* 0x020fe2000800063f */
        /* <DEDUP_REMOVED lines=14> */
[C---:B------:R-:W-:Y:S02]  /*02c0*/  LOP3.LUT R7, R13.reuse, 0xfffffffc, RZ, 0xc0, !PT ;  /* 0xfffffffc0d077812 */ /* 0x040fe400078ec0ff */
[----:B------:R-:W-:Y:S01]  /*02d0*/  SHF.R.S32.HI R252, RZ, 0x2, R13 ;  /* 0x00000002fffc7819 */ /* 0x000fe2000001140d */
[----:B------:R-:W-:Y:S01]  /*02e0*/  IMAD.IADD R9, R20, 0x1, -R4 ;  /* 0x0000000114097824 */ /* 0x000fe200078e0a04 */
        /* <DEDUP_REMOVED lines=62> */
[----:B------:R-:W-:Y:S01]  /*06d0*/  LOP3.LUT P0, RZ, R14, 0x2, RZ, 0xc0, !PT ;  /* 0x000000020eff7812 */ /* 0x000fe2000780c0ff */
[----:B------:R-:W-:Y:S01]  /*06e0*/  IMAD R18, R3, 0x8, R18 ;  /* 0x0000000803127824 */ /* 0x000fe200078e0212 */
[----:B------:R-:W-:Y:S01]  /*06f0*/  SEL R210, R218, 0xffffffe0, !P6 ;  /* 0xffffffe0dad27807 */ /* 0x000fe20007000000 */
[----:B------:R-:W-:Y:S01]  /*0700*/  IMAD R213, R12, 0x2, R3 ;  /* 0x000000020cd57824 */ /* 0x000fe200078e0203 */
[----:B------:R-:W-:Y:S01]  /*0710*/  SEL R214, R218, 0xffffffe0, !P1 ;  /* 0xffffffe0dad67807 */ /* 0x000fe20004800000 */
[----:B------:R-:W-:Y:S01]  /*0720*/  IMAD R12, R12, 0x200, R9 ;  /* 0x000002000c0c7824 */ /* 0x000fe200078e0209 */
[----:B------:R-:W-:-:S02]  /*0730*/  SEL R226, R226, 0x10, !P5 ;  /* 0x00000010e2e27807 */ /* 0x000fc40006800000 */
[----:B------:R-:W-:Y:S02]  /*0740*/  SEL R215, R215, 0x40, P2 ;  /* 0x00000040d7d77807 */ /* 0x000fe40001000000 */
        /* <DEDUP_REMOVED lines=36> */
[----:B------:R-:W-:Y:S01]  /*0990*/  VIADD R228, R229, 0x20 ;  /* 0x00000020e5e47836 */ /* 0x000fe20000000000 */
[----:B------:R-:W-:Y:S01]  /*09a0*/  LOP3.LUT R5, R5, 0x8, RZ, 0xc0, !PT ;  /* 0x0000000805057812 */ /* 0x000fe200078ec0ff */
[C---:B------:R-:W-:Y:S01]  /*09b0*/  @P4 VIADD R228, R229.reuse, 0xffffffe0 ;  /* 0xffffffe0e5e44836 */ /* 0x040fe20000000000 */
[----:B------:R-:W-:Y:S01]  /*09c0*/  LOP3.LUT R0, R0, 0xc0, RZ, 0xc0, !PT ;  /* 0x000000c000007812 */ /* 0x000fe200078ec0ff */
[----:B------:R-:W-:Y:S01]  /*09d0*/  IMAD.IADD R227, R229, 0x1, R226 ;  /* 0x00000001e5e37824 */ /* 0x000fe200078e02e2 */
[----:B------:R-:W-:Y:S01]  /*09e0*/  SHF.R.U32.HI R9, RZ, 0x3, R6 ;  /* 0x00000003ff097819 */ /* 0x000fe20000011606 */
[----:B------:R-:W-:Y:S01]  /*09f0*/  IMAD.IADD R210, R210, 0x1, R209 ;  /* 0x00000001d2d27824 */ /* 0x000fe200078e02d1 */
[----:B------:R-:W-:Y:S01]  /*0a00*/  SHF.R.U32.HI R4, RZ, 0x3, R2 ;  /* 0x00000003ff047819 */ /* 0x000fe20000011602 */
[----:B------:R-:W-:Y:S01]  /*0a10*/  IMAD.IADD R226, R226, 0x1, R228 ;  /* 0x00000001e2e27824 */ /* 0x000fe200078e02e4 */
[----:B------:R-:W-:-:S02]  /*0a20*/  LOP3.LUT R10, R7, 0x10, R10, 0xf8, !PT ;  /* 0x00000010070a7812 */ /* 0x000fc400078ef80a */
[----:B------:R-:W-:Y:S02]  /*0a30*/  SHF.R.U32.HI R8, RZ, 0x3, R0 ;  /* 0x00000003ff087819 */ /* 0x000fe40000011600 */
[--C-:B------:R-:W-:Y:S02]  /*0a40*/  LOP3.LUT R9, R9, R6, R5.reuse, 0x1e, !PT ;  /* 0x0000000609097212 */ /* 0x100fe400078e1e05 */
[C---:B------:R-:W-:Y:S02]  /*0a50*/  LOP3.LUT R5, R4.reuse, R2, R5, 0x1e, !PT ;  /* 0x0000000204057212 */ /* 0x040fe400078e1e05 */
[----:B------:R-:W-:Y:S01]  /*0a60*/  LOP3.LUT R2, R4, R10, R2, 0x1e, !PT ;  /* 0x0000000a04027212 */ /* 0x000fe200078e1e02 */
[----:B------:R-:W-:Y:S01]  /*0a70*/  IMAD.U32 R213, R213, 0x200, R9 ;  /* 0x00000200d5d57824 */ /* 0x000fe200078e0009 */
[----:B------:R-:W-:Y:S01]  /*0a80*/  LOP3.LUT R8, R8, R0, R7, 0x1e, !PT ;  /* 0x0000000008087212 */ /* 0x000fe200078e1e07 */
[----:B------:R-:W-:Y:S01]  /*0a90*/  IMAD.SHL.U32 R0, R18, 0x20, RZ ;  /* 0x0000002012007824 */ /* 0x000fe200078e00ff */
[----:B------:R-:W-:-:S03]  /*0aa0*/  SHF.R.S32.HI R4, RZ, 0x2, R21 ;  /* 0x00000002ff047819 */ /* 0x000fc60000011415 */
[----:B------:R-:W-:Y:S02]  /*0ab0*/  IMAD.IADD R217, R0, 0x1, R2 ;  /* 0x0000000100d97824 */ /* 0x000fe400078e0202 */
[C---:B------:R-:W-:Y:S02]  /*0ac0*/  IMAD R22, R219.reuse, 0x10, R4 ;  /* 0x00000010db167824 */ /* 0x040fe400078e0204 */
[----:B------:R-:W-:Y:S02]  /*0ad0*/  IMAD R219, R219, 0x200, R0 ;  /* 0x00000200dbdb7824 */ /* 0x000fe400078e0200 */
[----:B------:R-:W-:Y:S01]  /*0ae0*/  IMAD.U32 R2, RZ, RZ, UR5 ;  /* 0x00000005ff027e24 */ /* 0x000fe2000f8e00ff */
[----:B------:R-:W-:Y:S01]  /*0af0*/  USHF.R.S32.HI UR5, URZ, 0x1f, UR47 ;  /* 0x0000001f3f057899 */ /* 0x000fe2000801142f */
[----:B------:R-:W-:Y:S01]  /*0b00*/  IMAD.U32 R0, RZ, RZ, UR6 ;  /* 0x00000006ff007e24 */ /* 0x000fe2000f8e00ff */
[----:B------:R-:W-:Y:S01]  /*0b10*/  USHF.R.S32.HI UR6, URZ, 0x1f, UR58 ;  /* 0x0000001f3f067899 */ /* 0x000fe2000801143a */
[----:B------:R-:W-:Y:S01]  /*0b20*/  VIADD R0, R22, 0xffffffc0 ;  /* 0xffffffc016007836 */ /* 0x000fe20000000000 */
[----:B------:R-:W-:Y:S01]  /*0b30*/  STL [R1], R22 ;  /* 0x0000001601007387 */ /* 0x000fe20000100800 */
[----:B------:R-:W-:-:S02]  /*0b40*/  IMAD.IADD R8, R8, 0x1, R12 ;  /* 0x0000000108087824 */ /* 0x000fc400078e020c */
[----:B------:R-:W-:Y:S01]  /*0b50*/  IMAD.U32 R2, RZ, RZ, UR5 ;  /* 0x00000005ff027e24 */ /* 0x000fe2000f8e00ff */
[----:B------:R-:W-:Y:S01]  /*0b60*/  UIADD3 UR5, UR4, 0xf000, URZ ;  /* 0x0000f00004057890 */ /* 0x000fe2000fffe03f */
[----:B------:R-:W-:Y:S01]  /*0b70*/  IMAD.U32 R2, RZ, RZ, UR6 ;  /* 0x00000006ff027e24 */ /* 0x000fe2000f8e00ff */
[----:B------:R-:W-:Y:S01]  /*0b80*/  UIADD3 UR6, UR4, 0x9000, URZ ;  /* 0x0000900004067890 */ /* 0x000fe2000fffe03f */
[----:B------:R-:W-:Y:S01]  /*0b90*/  SHF.R.S32.HI R2, RZ, 0x1f, R0 ;  /* 0x0000001fff027819 */ /* 0x000fe20000011400 */
[----:B------:R-:W-:Y:S02]  /*0ba0*/  IMAD.IADD R219, R219, 0x1, R5 ;  /* 0x00000001dbdb7824 */ /* 0x000fe400078e0205 */
[----:B------:R-:W-:Y:S02]  /*0bb0*/  LEA R213, R213, UR5, 0x1 ;  /* 0x00000005d5d57c11 */ /* 0x000fe4000f8e08ff */
[C---:B------:R-:W-:Y:S01]  /*0bc0*/  SHF.L.U64.HI R2, R0.reuse, 0x2, R2 ;  /* 0x0000000200027819 */ /* 0x040fe20000010202 */
[----:B------:R-:W-:Y:S01]  /*0bd0*/  IMAD.SHL.U32 R0, R0, 0x4, RZ ;  /* 0x0000000400007824 */ /* 0x000fe200078e00ff */
[----:B------:R-:W-:Y:S01]  /*0be0*/  LEA R4, R8, UR6, 0x1 ;  /* 0x0000000608047c11 */ /* 0x000fe2000f8e08ff */
[----:B------:R-:W-:Y:S01]  /*0bf0*/  IMAD.IADD R214, R213, 0x1, R214 ;  /* 0x00000001d5d67824 */ /* 0x000fe200078e02d6 */
[----:B------:R-:W-:Y:S01]  /*0c00*/  LEA R211, R219, UR4, 0x1 ;  /* 0x00000004dbd37c11 */ /* 0x000fe2000f8e08ff */
[----:B------:R1:W-:Y:S01]  /*0c10*/  STL [R1+0x1c], R2 ;  /* 0x00001c0201007387 */ /* 0x0003e20000100800 */
[----:B------:R-:W-:-:S02]  /*0c20*/  IMAD.IADD R216, R213, 0x1, R215 ;  /* 0x00000001d5d87824 */ /* 0x000fc400078e02d7 */
[----:B------:R-:W-:Y:S01]  /*0c30*/  IMAD.IADD R215, R214, 0x1, R215 ;  /* 0x00000001d6d77824 */ /* 0x000fe200078e02d7 */
[----:B------:R2:W-:Y:S01]  /*0c40*/  STL [R1+0x18], R0 ;  /* 0x0000180001007387 */ /* 0x0005e20000100800 */
[----:B------:R-:W-:-:S03]  /*0c50*/  IMAD.IADD R212, R211, 0x1, R218 ;  /* 0x00000001d3d47824 */ /* 0x000fc600078e02da */
[----:B------:R3:W-:Y:S01]  /*0c60*/  STL [R1+0x4], R4 ;  /* 0x0000040401007387 */ /* 0x0007e20000100800 */
[----:B-1----:R-:W-:Y:S01]  /*0c70*/  LEA R2, R3, UR4, 0x1 ;  /* 0x0000000403027c11 */ /* 0x002fe2000f8e08ff */
[C---:B--2---:R-:W-:Y:S02]  /*0c80*/  VIADD R0, R4.reuse, 0x20 ;  /* 0x0000002004007836 */ /* 0x044fe40000000000 */
[----:B------:R-:W-:-:S05]  /*0c90*/  @P3 VIADD R0, R4, 0xffffffe0 ;  /* 0xffffffe004003836 */ /* 0x000fca0000000000 */
[----:B------:R3:W-:Y:S02]  /*0ca0*/  STL [R1+0x8], R0 ;  /* 0x0000080001007387 */ /* 0x0007e40000100800 */
.L_x_201:
        /* <DEDUP_REMOVED lines=16> */
[----:B-1234-:R-:W-:Y:S01]  /*0db0*/  IMAD.U32 R4, RZ, RZ, UR6 ;  /* 0x00000006ff047e24 */ /* 0x01efe2000f8e00ff */
        /* <DEDUP_REMOVED lines=21> */
[----:B------:R1:W5:Y:S02]  /*0f10*/  @P3 LDG.E R0, desc[UR8][R4.64+0x4] ;  /* 0x0000040804003981 */ /* 0x000364000c1e1900 */
        /* <DEDUP_REMOVED lines=28> */
.L_x_171:
        /* <DEDUP_REMOVED lines=72> */
[----:B------:R-:W-:Y:S01]  /*1560*/  UIMAD.WIDE.U32 UR14, UR6, UR10, URZ ;  /* 0x0000000a060e72a5 */ /* 0x000fe2000f8e003f */
[----:B------:R-:W-:Y:S01]  /*1570*/  IMAD.MOV R4, RZ, RZ, -R0 ;  /* 0x000000ffff047224 */ /* 0x000fe200078e0a00 */
[----:B------:R-:W-:Y:S02]  /*1580*/  UIMAD UR20, UR7, UR10, URZ ;  /* 0x0000000a071472a4 */ /* 0x000fe4000f8e023f */
[----:B------:R-:W-:Y:S01]  /*1590*/  UIMAD UR10, UR59, UR60, UR12 ;  /* 0x0000003c3b0a72a4 */ /* 0x000fe2000f8e020c */
[----:B------:R-:W-:Y:S01]  /*15a0*/  IMAD R3, R6, R4, R3 ;  /* 0x0000000406037224 */ /* 0x000fe200078e0203 */
[----:B------:R-:W-:Y:S01]  /*15b0*/  ULDC UR38, c[0x0][0x2c4] ;  /* 0x0000b10000267ab9 */ /* 0x000fe20000000800 */
[----:B------:R-:W-:Y:S01]  /*15c0*/  @UP3 ULDC UR12, c[0x0][0x2e4] ;  /* 0x0000b900000c3ab9 */ /* 0x000fe20000000800 */
[----:B------:R-:W-:-:S02]  /*15d0*/  UIADD3 UR17, UR11, UR10, URZ ;  /* 0x0000000a0b117290 */ /* 0x000fc4000fffe03f */
[----:B------:R-:W-:Y:S01]  /*15e0*/  ISETP.GT.U32.AND P1, PT, R6, R3, PT ;  /* 0x000000030600720c */ /* 0x000fe20003f24070 */
[----:B------:R-:W-:Y:S02]  /*15f0*/  USHF.R.S32.HI UR11, URZ, 0x6, UR23 ;  /* 0x000000063f0b7899 */ /* 0x000fe40008011417 */
[----:B------:R-:W-:Y:S02]  /*1600*/  USHF.R.S32.HI UR10, URZ, 0x6, UR19 ;  /* 0x000000063f0a7899 */ /* 0x000fe40008011413 */
[----:B------:R-:W-:Y:S02]  /*1610*/  @UP3 UIMAD UR18, UR47, UR38, URZ ;  /* 0x000000262f1232a4 */ /* 0x000fe4000f8e023f */
[----:B------:R-:W-:Y:S02]  /*1620*/  UISETP.LT.AND UP0, UPT, UR11, UR10, UPT ;  /* 0x0000000a0b00728c */ /* 0x000fe4000bf01270 */
[----:B------:R-:W-:Y:S02]  /*1630*/  @UP3 USEL UR18, UR18, UR16, !UP2 ;  /* 0x0000001012123287 */ /* 0x000fe4000d000000 */
[----:B------:R-:W-:-:S02]  /*1640*/  USEL UR32, UR11, UR10, UP0 ;  /* 0x0000000a0b207287 */ /* 0x000fc40008000000 */
[----:B------:R-:W-:Y:S01]  /*1650*/  @UP3 UIMAD UR18, UR58, UR12, UR18 ;  /* 0x0000000c3a1232a4 */ /* 0x000fe2000f8e0212 */
[-C--:B------:R-:W-:Y:S01]  /*1660*/  @!P1 IADD3 R3, R3, -R6.reuse, RZ ;  /* 0x8000000603039210 */ /* 0x080fe20007ffe0ff */
[----:B------:R-:W-:Y:S01]  /*1670*/  UIMAD UR12, UR6, UR17, UR20 ;  /* 0x00000011060c72a4 */ /* 0x000fe2000f8e0214 */
[----:B------:R-:W-:Y:S01]  /*1680*/  @!P1 VIADD R0, R0, 0x1 ;  /* 0x0000000100009836 */ /* 0x000fe20000000000 */
[----:B------:R-:W-:Y:S01]  /*1690*/  UIMAD.WIDE.U32 UR10, UR6, UR16, URZ ;  /* 0x00000010060a72a5 */ /* 0x000fe2000f8e003f */
[----:B------:R-:W-:Y:S01]  /*16a0*/  ISETP.GE.U32.AND P0, PT, R3, R6, PT ;  /* 0x000000060300720c */ /* 0x000fe20003f06070 */
[----:B------:R-:W-:Y:S01]  /*16b0*/  ULEA UR17, UR32, 0xffffffc0, 0x6 ;  /* 0xffffffc020117891 */ /* 0x000fe2000f8e303f */
[----:B------:R-:W-:Y:S01]  /*16c0*/  LOP3.LUT R3, R7, UR58, RZ, 0x3c, !PT ;  /* 0x0000003a07037c12 */ /* 0x000fe2000f8e3cff */
[----:B------:R-:W-:Y:S01]  /*16d0*/  USEL UR56, UR14, UR10, !UP2 ;  /* 0x0000000a0e387287 */ /* 0x000fe2000d000000 */
[----:B------:R-:W-:Y:S01]  /*16e0*/  PLOP3.LUT P1, PT, PT, PT, UP1, 0x80, 0x0 ;  /* 0x000000000000781c */ /* 0x000fe20003f2f018 */
[----:B------:R-:W-:Y:S01]  /*16f0*/  USHF.R.S32.HI UR20, URZ, 0x1f, UR17 ;  /* 0x0000001f3f147899 */ /* 0x000fe20008011411 */
[----:B------:R-:W-:Y:S01]  /*1700*/  ISETP.GE.AND P2, PT, R3, RZ, PT ;  /* 0x000000ff0300720c */ /* 0x000fe20003f46270 */
[----:B------:R-:W-:-:S02]  /*1710*/  UIADD3 UR10, UP0, UR17, UR24, URZ ;  /* 0x00000018110a7290 */ /* 0x000fc4000ff1e03f */
[----:B------:R-:W-:Y:S02]  /*1720*/  UIMAD UR48, UR58, UR41, URZ ;  /* 0x000000293a3072a4 */ /* 0x000fe4000f8e023f */
[----:B------:R-:W-:Y:S02]  /*1730*/  UIADD3 UR41, UR15, UR12, URZ ;  /* 0x0000000c0f297290 */ /* 0x000fe4000fffe03f */
[----:B------:R-:W-:Y:S01]  /*1740*/  UIMAD UR12, UR7, UR16, URZ ;  /* 0x00000010070c72a4 */ /* 0x000fe2000f8e023f */
[----:B------:R-:W-:Y:S01]  /*1750*/  @P0 VIADD R0, R0, 0x1 ;  /* 0x0000000100000836 */ /* 0x000fe20000000000 */
[----:B------:R-:W-:Y:S01]  /*1760*/  UIADD3.X UR14, UR20, UR22, URZ, UP0, !UPT ;  /* 0x00000016140e7290 */ /* 0x000fe200087fe43f */
[----:B------:R-:W-:Y:S01]  /*1770*/  PLOP3.LUT P0, PT, PT, PT, UP3, 0x80, 0x0 ;  /* 0x000000000000781c */ /* 0x000fe20003f0f038 */
[----:B------:R-:W-:Y:S02]  /*1780*/  UIMAD UR7, UR7, UR10, URZ ;  /* 0x0000000a070772a4 */ /* 0x000fe4000f8e023f */
[----:B------:R-:W-:Y:S01]  /*1790*/  @UP1 UIADD3 UR29, UR42, UR45, URZ ;  /* 0x0000002d2a1d1290 */ /* 0x000fe2000fffe03f */
[----:B------:R-:W-:Y:S01]  /*17a0*/  @!P2 IADD3 R0, -R0, RZ, RZ ;  /* 0x000000ff0000a210 */ /* 0x000fe20007ffe1ff */
[----:B------:R-:W-:Y:S01]  /*17b0*/  @UP1 ULDC.64 UR24, c[0x0][0x250] ;  /* 0x0000940000181ab9 */ /* 0x000fe20000000a00 */
[----:B------:R-:W-:Y:S01]  /*17c0*/  UIMAD.WIDE.U32 UR22, UR6, UR10, URZ ;  /* 0x0000000a061672a5 */ /* 0x000fe2000f8e003f */
[----:B------:R-:W-:Y:S01]  /*17d0*/  @!P3 LOP3.LUT R0, RZ, R7, RZ, 0x33, !PT ;  /* 0x00000007ff00b212 */ /* 0x000fe200078e33ff */
[----:B------:R-:W-:-:S02]  /*17e0*/  UIMAD UR10, UR6, UR14, UR7 ;  /* 0x0000000e060a72a4 */ /* 0x000fc4000f8e0207 */
[----:B------:R-:W-:Y:S02]  /*17f0*/  @UP1 UIMAD.WIDE.U32 UR6, UR29, UR24, URZ ;  /* 0x000000181d0612a5 */ /* 0x000fe4000f8e003f */
[----:B------:R-:W-:Y:S02]  /*1800*/  @!UP3 UIMAD UR19, UR47, UR40, UR58 ;  /* 0x000000282f13b2a4 */ /* 0x000fe4000f8e023a */
[----:B------:R-:W-:Y:S02]  /*1810*/  @UP2 UIADD3 UR41, UR11, UR12, URZ ;  /* 0x0000000c0b292290 */ /* 0x000fe4000fffe03f */
[----:B------:R-:W-:Y:S02]  /*1820*/  @UP1 UIMAD UR11, UR29, UR25, URZ ;  /* 0x000000191d0b12a4 */ /* 0x000fe4000f8e023f */
[----:B------:R-:W-:Y:S02]  /*1830*/  @!UP3 UIMAD UR18, UR19, UR38, URZ ;  /* 0x000000261312b2a4 */ /* 0x000fe4000f8e023f */
[----:B------:R-:W-:-:S02]  /*1840*/  USHF.R.S32.HI UR39, URZ, 0x1f, UR44 ;  /* 0x0000001f3f277899 */ /* 0x000fc4000801142c */
[----:B------:R-:W-:Y:S02]  /*1850*/  @!UP2 UIADD3 UR49, UR35, UR21, URZ ;  /* 0x000000152331a290 */ /* 0x000fe4000fffe03f */
[----:B------:R-:W-:Y:S02]  /*1860*/  USHF.R.S32.HI UR55, URZ, 0x1f, UR48 ;  /* 0x0000001f3f377899 */ /* 0x000fe40008011430 */
[----:B------:R-:W-:Y:S02]  /*1870*/  USEL UR54, UR28, URZ, UP4 ;  /* 0x0000003f1c367287 */ /* 0x000fe4000a000000 */
[----:B------:R-:W-:Y:S02]  /*1880*/  @UP1 UIADD3 UR40, UR7, UR11, URZ ;  /* 0x0000000b07281290 */ /* 0x000fe4000fffe03f */
[----:B------:R-:W-:Y:S02]  /*1890*/  USEL UR53, UR33, URZ, UP4 ;  /* 0x0000003f21357287 */ /* 0x000fe4000a000000 */
        /* <DEDUP_REMOVED lines=15> */
.L_x_173:
        /* <DEDUP_REMOVED lines=13> */
.L_x_174:
        /* <DEDUP_REMOVED lines=11> */
.L_x_175:
[----:B------:R-:W-:Y:S02]  /*1b10*/  ULDC UR6, c[0x0][0x270] ;  /* 0x00009c0000067ab9 */ /* 0x000fe40000000800 */
[----:B------:R-:W-:-:S04]  /*1b20*/  UIMAD UR6, UR47, UR6, UR58 ;  /* 0x000000062f0672a4 */ /* 0x000fc8000f8e023a */
[----:B------:R-:W-:-:S12]  /*1b30*/  UIMAD UR6, UR6, UR60, URZ ;  /* 0x0000003c060672a4 */ /* 0x000fd8000f8e023f */
.L_x_176:
[----:B------:R-:W2:Y:S04]  /*1b40*/  LDL.64 R6, [R1+0x28] ;  /* 0x0000280001067983 */ /* 0x000ea80000100a00 */
[----:B------:R1:W2:Y:S01]  /*1b50*/  LDL.64 R12, [R1+0x28] ;  /* 0x00002800010c7983 */ /* 0x0002a20000100a00 */
[----:B------:R-:W-:Y:S01]  /*1b60*/  SHF.R.S32.HI R24, RZ, 0x1f, R252 ;  /* 0x0000001fff187819 */ /* 0x000fe200000114fc */
[----:B------:R-:W-:Y:S01]  /*1b70*/  USHF.R.S32.HI UR21, URZ, 0x1f, UR58 ;  /* 0x0000001f3f157899 */ /* 0x000fe2000801143a */
[----:B------:R-:W-:Y:S01]  /*1b80*/  IADD3 R4, P0, R252, UR17, RZ ;  /* 0x00000011fc047c10 */ /* 0x000fe2000ff1e0ff */
[----:B------:R-:W3:Y:S01]  /*1b90*/  S2R R9, SR_TID.X ;  /* 0x0000000000097919 */ /* 0x000ee20000002100 */
[----:B------:R-:W-:Y:S01]  /*1ba0*/  UIADD3 UR33, UR17, UR6, URZ ;  /* 0x0000000611217290 */ /* 0x000fe2000fffe03f */
[----:B------:R-:W-:Y:S01]  /*1bb0*/  BSSY B1, `(.L_x_172) ;  /* 0x0000686000017945 */ /* 0x000fe20003800000 */
[----:B------:R-:W-:Y:S01]  /*1bc0*/  IADD3.X R3, R24, UR20, RZ, P0, !PT ;  /* 0x0000001418037c10 */ /* 0x000fe200087fe4ff */
[----:B------:R-:W-:Y:S01]  /*1bd0*/  ULDC.64 UR6, c[0x0][0x258] ;  /* 0x0000960000067ab9 */ /* 0x000fe20000000a00 */
[----:B------:R-:W-:Y:S01]  /*1be0*/  UIADD3 UR12, UR17, UR18, URZ ;  /* 0x00000012110c7290 */ /* 0x000fe2000fffe03f */
[----:B------:R-:W-:Y:S01]  /*1bf0*/  IMAD.U32 R8, RZ, RZ, UR6 ;  /* 0x00000006ff087e24 */ /* 0x000fe2000f8e00ff */
[----:B------:R-:W-:Y:S01]  /*1c00*/  UIMAD UR11, UR21, UR6, URZ ;  /* 0x00000006150b72a4 */ /* 0x000fe2000f8e023f */
[----:B------:R-:W-:Y:S01]  /*1c10*/  IMAD R3, R3, UR30, RZ ;  /* 0x0000001e03037c24 */ /* 0x000fe2000f8e02ff */
[----:B------:R-:W-:Y:S01]  /*1c20*/  ULDC.64 UR18, c[0x0][0x2b0] ;  /* 0x0000ac0000127ab9 */ /* 0x000fe20000000a00 */
[----:B------:R-:W-:Y:S01]  /*1c30*/  ULDC UR14, c[0x0][0x2dc] ;  /* 0x0000b700000e7ab9 */ /* 0x000fe20000000800 */
[----:B------:R-:W-:Y:S01]  /*1c40*/  UIMAD UR29, UR58, UR7, UR11 ;  /* 0x000000073a1d72a4 */ /* 0x000fe2000f8e020b */
[----:B------:R-:W-:Y:S01]  /*1c50*/  IMAD R3, R4, UR31, R3 ;  /* 0x0000001f04037c24 */ /* 0x000fe2000f8e0203 */
[----:B------:R-:W-:Y:S01]  /*1c60*/  UIADD3 UR11, -UR5, UR13, UR44 ;  /* 0x0000000d050b7290 */ /* 0x000fe2000fffe12c */
[----:B------:R-:W-:Y:S01]  /*1c70*/  ULDC.64 UR6, c[0x0][0x420] ;  /* 0x0001080000067ab9 */ /* 0x000fe20000000a00 */
[----:B------:R-:W-:Y:S01]  /*1c80*/  ULDC UR15, c[0x0][0x270] ;  /* 0x00009c00000f7ab9 */ /* 0x000fe20000000800 */
[----:B------:R-:W-:-:S02]  /*1c90*/  UIMAD.WIDE UR18, UR12, 0x4, UR18 ;  /* 0x000000040c1278a5 */ /* 0x000fc4000f8e0212 */
[----:B------:R-:W-:Y:S01]  /*1ca0*/  UIMAD UR34, UR14, UR15, URZ ;  /* 0x0000000f0e2272a4 */ /* 0x000fe2000f8e023f */
[----:B------:R-:W-:Y:S02]  /*1cb0*/  ULDC.64 UR36, c[0x0][0x478] ;  /* 0x00011e0000247ab9 */ /* 0x000fe40000000a00 */
[----:B------:R-:W-:Y:S01]  /*1cc0*/  ULDC.64 UR14, c[0x0][0x428] ;  /* 0x00010a00000e7ab9 */ /* 0x000fe20000000a00 */
[----:B------:R-:W-:-:S04]  /*1cd0*/  USHF.L.U32 UR28, UR34, 0x6, URZ ;  /* 0x00000006221c7899 */ /* 0x000fc8000800063f */
[----:B------:R-:W-:-:S03]  /*1ce0*/  UIADD3 UR16, UP2, UP0, UR22, UR28, UR48 ;  /* 0x0000001c16107290 */ /* 0x000fc6000f85e030 */
[----:B------:R-:W-:Y:S01]  /*1cf0*/  ULDC.64 UR22, c[0x0][0x3e0] ;  /* 0x0000f80000167ab9 */ /* 0x000fe20000000a00 */
[----:B---3--:R-:W-:Y:S01]  /*1d00*/  SHF.R.S32.HI R10, RZ, 0x1f, R9 ;  /* 0x0000001fff0a7819 */ /* 0x008fe20000011409 */
[----:B--2---:R-:W-:-:S05]  /*1d10*/  IMAD.MOV.U32 R12, RZ, RZ, R6 ;  /* 0x000000ffff0c7224 */ /* 0x004fca00078e0006 */
[----:B------:R-:W-:-:S03]  /*1d20*/  SHF.R.S32.HI R13, RZ, 0x1f, R12 ;  /* 0x0000001fff0d7819 */ /* 0x000fc6000001140c */
[----:B------:R-:W-:Y:S01]  /*1d30*/  IMAD.WIDE.U32 R4, R4, UR30, R12 ;  /* 0x0000001e04047c25 */ /* 0x000fe2000f8e000c */
[----:B------:R-:W-:Y:S01]  /*1d40*/  ULDC.64 UR30, c[0x0][0x210] ;  /* 0x00008400001e7ab9 */ /* 0x000fe20000000a00 */
[----:B------:R1:W-:Y:S01]  /*1d50*/  STL [R1+0x2c], R13 ;  /* 0x00002c0d01007387 */ /* 0x0003e20000100800 */
[----:B------:R-:W-:-:S04]  /*1d60*/  IADD3 R6, P0, R4, UR57, RZ ;  /* 0x0000003904067c10 */ /* 0x000fc8000ff1e0ff */
[----:B------:R-:W-:Y:S01]  /*1d70*/  IADD3.X R7, R5, UR46, R3, P0, !PT ;  /* 0x0000002e05077c10 */ /* 0x000fe200087fe403 */
[----:B------:R-:W-:Y:S01]  /*1d80*/  IMAD.U32 R3, RZ, RZ, UR6 ;  /* 0x00000006ff037e24 */ /* 0x000fe2000f8e00ff */
[----:B------:R-:W-:Y:S01]  /*1d90*/  IADD3 R4, P0, R12, UR10, RZ ;  /* 0x0000000a0c047c10 */ /* 0x000fe2000ff1e0ff */
[----:B------:R-:W-:Y:S01]  /*1da0*/  UIMAD UR10, UR20, UR6, URZ ;  /* 0x00000006140a72a4 */ /* 0x000fe2000f8e023f */
[----:B------:R-:W-:Y:S02]  /*1db0*/  ULDC UR46, c[0x0][0x398] ;  /* 0x0000e600002e7ab9 */ /* 0x000fe40000000800 */
[----:B------:R-:W-:Y:S01]  /*1dc0*/  IADD3.X R5, R13, UR49, RZ, P0, !PT ;  /* 0x000000310d057c10 */ /* 0x000fe200087fe4ff */
[----:B------:R-:W-:Y:S01]  /*1dd0*/  UIMAD UR12, UR17, UR7, UR10 ;  /* 0x00000007110c72a4 */ /* 0x000fe2000f8e020a */
[----:B------:R-:W-:Y:S01]  /*1de0*/  IMAD.WIDE.U32 R6, R8, UR58, R6 ;  /* 0x0000003a08067c25 */ /* 0x000fe2000f8e0006 */
[----:B------:R-:W-:Y:S02]  /*1df0*/  UIADD3 UR10, UR11, -UR46, URZ ;  /* 0x8000002e0b0a7290 */ /* 0x000fe4000fffe03f */
[----:B------:R-:W-:Y:S01]  /*1e00*/  UIMAD UR11, UR21, UR14, URZ ;  /* 0x0000000e150b72a4 */ /* 0x000fe2000f8e023f */
[----:B------:R-:W-:Y:S01]  /*1e10*/  IMAD.WIDE.U32 R4, R3, UR17, R4 ;  /* 0x0000001103047c25 */ /* 0x000fe2000f8e0004 */
[----:B------:R-:W-:Y:S01]  /*1e20*/  LEA.HI R3, R10, R9, RZ, 0x5 ;  /* 0x000000090a037211 */ /* 0x000fe200078f28ff */
[----:B------:R-:W-:Y:S01]  /*1e30*/  USHF.R.S32.HI UR21, URZ, 0x1f, UR10 ;  /* 0x0000001f3f157899 */ /* 0x000fe2000801140a */
[C---:B------:R-:W-:Y:S01]  /*1e40*/  LEA R232, P0, R6.reuse, UR30, 0x1 ;  /* 0x0000001e06e87c11 */ /* 0x040fe2000f8008ff */
[----:B------:R-:W-:Y:S01]  /*1e50*/  VIADD R5, R5, UR12 ;  /* 0x0000000c05057c36 */ /* 0x000fe20008000000 */
[----:B------:R-:W-:Y:S01]  /*1e60*/  LOP3.LUT R10, R3, 0xffffffe0, RZ, 0xc0, !PT ;  /* 0xffffffe0030a7812 */ /* 0x000fe200078ec0ff */
[----:B------:R-:W-:Y:S01]  /*1e70*/  UIMAD UR12, UR58, UR15, UR11 ;  /* 0x0000000f3a0c72a4 */ /* 0x000fe2000f8e020b */
[----:B------:R-:W-:Y:S01]  /*1e80*/  SHF.R.S32.HI R3, RZ, 0x5, R3 ;  /* 0x00000005ff037819 */ /* 0x000fe20000011403 */
[----:B------:R-:W-:Y:S01]  /*1e90*/  ULEA.HI UR21, UR21, UR10, URZ, 0x6 ;  /* 0x0000000a15157291 */ /* 0x000fe2000f8f303f */
[----:B------:R-:W-:Y:S01]  /*1ea0*/  VIADD R8, R7, UR29 ;  /* 0x0000001d07087c36 */ /* 0x000fe20008000000 */
[----:B------:R-:W-:Y:S01]  /*1eb0*/  USHF.R.S32.HI UR11, URZ, 0x1f, UR28 ;  /* 0x0000001f3f0b7899 */ /* 0x000fe2000801141c */
[----:B------:R-:W-:Y:S01]  /*1ec0*/  IMAD.IADD R10, R9, 0x1, -R10 ;  /* 0x00000001090a7824 */ /* 0x000fe200078e0a0a */
[----:B------:R-:W-:Y:S01]  /*1ed0*/  USHF.R.S32.HI UR21, URZ, 0x6, UR21 ;  /* 0x000000063f157899 */ /* 0x000fe20008011415 */
[----:B------:R-:W-:Y:S01]  /*1ee0*/  IMAD.U32 R9, RZ, RZ, UR14 ;  /* 0x0000000eff097e24 */ /* 0x000fe2000f8e00ff */
[----:B------:R-:W-:Y:S01]  /*1ef0*/  UIADD3.X UR10, UR51, UR11, UR55, UP2, UP0 ;  /* 0x0000000b330a7290 */ /* 0x000fe200097e0437 */
[----:B------:R-:W-:Y:S01]  /*1f00*/  IMAD R7, R3, UR34, R10 ;  /* 0x0000002203077c24 */ /* 0x000fe2000f8e020a */
[----:B------:R-:W-:Y:S01]  /*1f10*/  UIADD3 UR11, UP3, UP2, UR54, UR16, UR56 ;  /* 0x00000010360b7290 */ /* 0x000fe2000fa7e038 */
[----:B------:R-:W-:Y:S01]  /*1f20*/  LEA.HI.X R233, R6, UR31, R8, 0x1, P0 ;  /* 0x0000001f06e97c11 */ /* 0x000fe200080f0c08 */
[----:B------:R-:W-:Y:S01]  /*1f30*/  UISETP.LT.AND UP0, UPT, URZ, UR21, UPT ;  /* 0x000000153f00728c */ /* 0x000fe2000bf01270 */
[----:B------:R-:W-:Y:S01]  /*1f40*/  IMAD.WIDE.U32 R4, R9, UR58, R4 ;  /* 0x0000003a09047c25 */ /* 0x000fe2000f8e0004 */
[----:B------:R-:W-:-:S02]  /*1f50*/  UIADD3.X UR10, UR53, UR10, UR41, UP3, UP2 ;  /* 0x0000000a350a7290 */ /* 0x000fc40009fe4429 */
[----:B------:R-:W-:Y:S01]  /*1f60*/  USEL UR21, URZ, UR21, !UP0 ;  /* 0x000000153f157287 */ /* 0x000fe2000c000000 */
[----:B------:R-:W-:Y:S01]  /*1f70*/  IADD3 R3, P0, R7, UR11, RZ ;  /* 0x0000000b07037c10 */ /* 0x000fe2000ff1e0ff */
[----:B------:R-:W-:Y:S01]  /*1f80*/  ULDC.64 UR14, c[0x0][0x400] ;  /* 0x00010000000e7ab9 */ /* 0x000fe20000000a00 */
[----:B------:R-:W-:Y:S01]  /*1f90*/  VIADD R5, R5, UR12 ;  /* 0x0000000c05057c36 */ /* 0x000fe20008000000 */
[----:B------:R-:W-:Y:S01]  /*1fa0*/  UISETP.GT.AND UP0, UPT, UR32, UR21, UPT ;  /* 0x000000152000728c */ /* 0x000fe2000bf04270 */
[----:B------:R-:W-:Y:S01]  /*1fb0*/  LEA.HI.X.SX32 R7, R7, UR10, 0x1, P0 ;  /* 0x0000000a07077c11 */ /* 0x000fe200080f0eff */
[----:B------:R-:W-:Y:S01]  /*1fc0*/  IMAD R6, R24, UR6, RZ ;  /* 0x0000000618067c24 */ /* 0x000fe2000f8e02ff */
[C---:B------:R-:W-:Y:S01]  /*1fd0*/  LEA R225, P0, R3.reuse, UR14, 0x2 ;  /* 0x0000000e03e17c11 */ /* 0x040fe2000f8010ff */
[C---:B------:R-:W-:Y:S01]  /*1fe0*/  IMAD.WIDE.U32 R4, R252.reuse, UR6, R4 ;  /* 0x00000006fc047c25 */ /* 0x040fe2000f8e0004 */
[----:B------:R-:W-:Y:S02]  /*1ff0*/  UIMAD.WIDE UR10, UR33, 0x4, UR36 ;  /* 0x00000004210a78a5 */ /* 0x000fe4000f8e0224 */
[----:B------:R-:W-:Y:S01]  /*2000*/  LEA.HI.X R224, R3, UR15, R7, 0x2, P0 ;  /* 0x0000000f03e07c11 */ /* 0x000fe200080f1407 */
[----:B------:R-:W-:Y:S01]  /*2010*/  IMAD R6, R252, UR7, R6 ;  /* 0x00000007fc067c24 */ /* 0x000fe2000f8e0206 */
[----:B------:R-:W-:Y:S01]  /*2020*/  PLOP3.LUT P0, PT, PT, PT, UP0, 0x80, 0x0 ;  /* 0x000000000000781c */ /* 0x000fe20003f0f008 */
[----:B------:R-:W-:Y:S01]  /*2030*/  UMOV UR16, UR18 ;  /* 0x0000001200107c82 */ /* 0x000fe20008000000 */
[----:B------:R-:W-:Y:S01]  /*2040*/  LEA R230, P2, R4, UR22, 0x1 ;  /* 0x0000001604e67c11 */ /* 0x000fe2000f8408ff */
[----:B------:R-:W-:Y:S01]  /*2050*/  IMAD.IADD R5, R5, 0x1, R6 ;  /* 0x0000000105057824 */ /* 0x000fe200078e0206 */
[----:B------:R-:W-:Y:S01]  /*2060*/  UIADD3 UR6, UR32, -0x1, URZ ;  /* 0xffffffff20067890 */ /* 0x000fe2000fffe03f */
[----:B------:R-:W-:Y:S01]  /*2070*/  UMOV UR15, UR19 ;  /* 0x00000013000f7c82 */ /* 0x000fe20008000000 */
[----:B------:R-:W-:-:S02]  /*2080*/  UMOV UR18, UR10 ;  /* 0x0000000a00127c82 */ /* 0x000fc40008000000 */
[----:B------:R-:W-:Y:S01]  /*2090*/  LEA.HI.X R231, R4, UR23, R5, 0x1, P2 ;  /* 0x0000001704e77c11 */ /* 0x000fe200090f0c05 */
[----:B------:R-:W-:-:S04]  /*20a0*/  UMOV UR17, UR11 ;  /* 0x0000000b00117c82 */ /* 0x000fc80008000000 */
[----:B-1----:R-:W-:Y:S05]  /*20b0*/  @P0 BRA `(.L_x_177) ;  /* 0x00000008000c0947 */ /* 0x002fea0003800000 */
        /* <DEDUP_REMOVED lines=19> */
.L_x_178:
        /* <DEDUP_REMOVED lines=19> */
.L_x_179:
[----:B------:R-:W-:Y:S01]  /*2320*/  UIMAD UR12, UR39, UR6, URZ ;  /* 0x00000006270c72a4 */ /* 0x000fe2000f8e023f */
[----:B------:R-:W-:Y:S01]  /*2330*/  IMAD.U32 R4, RZ, RZ, UR6 ;  /* 0x00000006ff047e24 */ /* 0x000fe2000f8e00ff */
[----:B------:R-:W-:Y:S01]  /*2340*/  UIMAD UR5, UR43, -0x80, UR5 ;  /* 0xffffff802b0578a4 */ /* 0x000fe2000f8e0205 */
[----:B------:R-:W-:Y:S01]  /*2350*/  VIADD R3, R252, 0x40 ;  /* 0x00000040fc037836 */ /* 0x000fe20000000000 */
[----:B------:R-:W-:Y:S01]  /*2360*/  UIMAD UR12, UR44, UR7, UR12 ;  /* 0x000000072c0c72a4 */ /* 0x000fe2000f8e020c */
[----:B------:R-:W-:Y:S01]  /*2370*/  IMAD.WIDE.U32 R4, R4, UR44, R12 ;  /* 0x0000002c04047c25 */ /* 0x000fe2000f8e000c */
[----:B------:R-:W-:Y:S01]  /*2380*/  USHF.R.S32.HI UR15, URZ, 0x1f, UR58 ;  /* 0x0000001f3f0f7899 */ /* 0x000fe2000801143a */
[----:B------:R-:W-:Y:S01]  /*2390*/  BSSY B0, `(.L_x_180) ;  /* 0x0000019000007945 */ /* 0x000fe20003800000 */
[----:B------:R-:W-:Y:S02]  /*23a0*/  ISETP.GE.AND P1, PT, R252, UR5, PT ;  /* 0x00000005fc007c0c */ /* 0x000fe4000bf26270 */
[----:B------:R-:W-:Y:S01]  /*23b0*/  MOV R0, UR12 ;  /* 0x0000000c00007c02 */ /* 0x000fe20008000f00 */
[----:B------:R-:W-:Y:S01]  /*23c0*/  ULDC.64 UR12, c[0x0][0x468] ;  /* 0x00011a00000c7ab9 */ /* 0x000fe20000000a00 */
[----:B------:R-:W-:Y:S01]  /*23d0*/  IADD3 R6, P0, R4, UR17, RZ ;  /* 0x0000001104067c10 */ /* 0x000fe2000ff1e0ff */
[----:B------:R-:W-:-:S03]  /*23e0*/  UIMAD UR15, UR15, UR12, URZ ;  /* 0x0000000c0f0f72a4 */ /* 0x000fc6000f8e023f */
[----:B------:R-:W-:Y:S01]  /*23f0*/  IADD3.X R7, R5, UR18, R0, P0, !PT ;  /* 0x0000001205077c10 */ /* 0x000fe200087fe400 */
[----:B------:R-:W-:Y:S01]  /*2400*/  UIMAD UR13, UR58, UR13, UR15 ;  /* 0x0000000d3a0d72a4 */ /* 0x000fe2000f8e020f */
[----:B------:R-:W-:Y:S02]  /*2410*/  MOV R0, UR12 ;  /* 0x0000000c00007c02 */ /* 0x000fe40008000f00 */
[----:B------:R-:W-:-:S03]  /*2420*/  ISETP.GE.AND P0, PT, R3, UR5, PT ;  /* 0x0000000503007c0c */ /* 0x000fc6000bf06270 */
[----:B------:R-:W-:-:S04]  /*2430*/  IMAD.WIDE.U32 R6, R0, UR58, R6 ;  /* 0x0000003a00067c25 */ /* 0x000fc8000f8e0006 */
[----:B------:R-:W-:Y:S01]  /*2440*/  VIADD R3, R7, UR13 ;  /* 0x0000000d07037c36 */ /* 0x000fe20008000000 */
        /* <DEDUP_REMOVED lines=13> */
.L_x_181:
[----:B------:R-:W-:Y:S05]  /*2520*/  BSYNC B0 ;  /* 0x0000000000007941 */ /* 0x000fea0003800000 */
.L_x_180:
        /* <DEDUP_REMOVED lines=15> */
.L_x_183:
[----:B------:R-:W-:Y:S05]  /*2620*/  BSYNC B0 ;  /* 0x0000000000007941 */ /* 0x000fea0003800000 */
.L_x_182:
        /* <DEDUP_REMOVED lines=28> */
.L_x_185:
[----:B------:R-:W-:Y:S05]  /*27f0*/  BSYNC B0 ;  /* 0x0000000000007941 */ /* 0x000fea0003800000 */
.L_x_184:
        /* <DEDUP_REMOVED lines=13> */
[----:B------:R4:W-:Y:S01]  /*28d0*/  STG.E.128 desc[UR8][R4.64+0x80], RZ ;  /* 0x000080ff04007986 */ /* 0x0009e2000c101d08 */
[----:B------:R-:W-:Y:S05]  /*28e0*/  BRA `(.L_x_186) ;  /* 0x0000005800c87947 */ /* 0x000fea0003800000 */
.L_x_177:
[----:B------:R-:W2:Y:S01]  /*28f0*/  LDL R25, [R1] ;  /* 0x0000000001197983 */ /* 0x000ea20000100800 */
[----:B------:R-:W-:Y:S01]  /*2900*/  UIMAD UR7, UR6, -0x40, UR13 ;  /* 0xffffffc0060778a4 */ /* 0x000fe2000f8e020d */
[----:B------:R-:W-:Y:S01]  /*2910*/  IMAD.U32 R6, RZ, RZ, UR24 ;  /* 0x00000018ff067e24 */ /* 0x000fe2000f8e00ff */
[----:B------:R-:W-:Y:S01]  /*2920*/  UIMAD UR12, UR39, UR24, URZ ;  /* 0x00000018270c72a4 */ /* 0x000fe2000f8e023f */
[----:B------:R-:W3:Y:S01]  /*2930*/  LDL R26, [R1+0xc] ;  /* 0x00000c00011a7983 */ /* 0x000ee20000100800 */
[----:B------:R-:W-:Y:S01]  /*2940*/  UIMAD UR11, UR39, UR26, URZ ;  /* 0x0000001a270b72a4 */ /* 0x000fe2000f8e023f */
[----:B------:R-:W-:Y:S01]  /*2950*/  IMAD.U32 R4, RZ, RZ, UR26 ;  /* 0x0000001aff047e24 */ /* 0x000fe2000f8e00ff */
[----:B------:R-:W-:Y:S01]  /*2960*/  UIMAD UR10, UR43, -0x80, UR5 ;  /* 0xffffff802b0a78a4 */ /* 0x000fe2000f8e0205 */
[--C-:B------:R-:W-:Y:S01]  /*2970*/  IMAD.WIDE.U32 R6, R6, UR44, R12.reuse ;  /* 0x0000002c06067c25 */ /* 0x100fe2000f8e000c */
[----:B------:R-:W-:Y:S02]  /*2980*/  UIMAD UR12, UR44, UR25, UR12 ;  /* 0x000000192c0c72a4 */ /* 0x000fe4000f8e020c */
[----:B------:R-:W-:Y:S01]  /*2990*/  UIMAD UR11, UR44, UR27, UR11 ;  /* 0x0000001b2c0b72a4 */ /* 0x000fe2000f8e020b */
[----:B------:R-:W-:Y:S01]  /*29a0*/  IMAD.WIDE.U32 R4, R4, UR44, R12 ;  /* 0x0000002c04047c25 */ /* 0x000fe2000f8e000c */
[----:B------:R-:W-:Y:S01]  /*29b0*/  IADD3 R8, P1, R6, UR38, RZ ;  /* 0x0000002606087c10 */ /* 0x000fe2000ff3e0ff */
[----:B------:R-:W-:-:S03]  /*29c0*/  ULDC.64 UR22, c[0x0][0x268] ;  /* 0x00009a0000167ab9 */ /* 0x000fc60000000a00 */
[----:B------:R-:W-:Y:S01]  /*29d0*/  IMAD.U32 R10, RZ, RZ, UR11 ;  /* 0x0000000bff0a7e24 */ /* 0x000fe2000f8e00ff */
[----:B------:R-:W-:Y:S01]  /*29e0*/  IADD3 R6, P0, R4, UR50, RZ ;  /* 0x0000003204067c10 */ /* 0x000fe2000ff1e0ff */
[----:B------:R-:W-:Y:S01]  /*29f0*/  IMAD R4, R11, UR22, RZ ;  /* 0x000000160b047c24 */ /* 0x000fe2000f8e02ff */
[----:B------:R-:W-:-:S13]  /*2a00*/  ISETP.GE.AND P3, PT, R252, UR10, PT ;  /* 0x0000000afc007c0c */ /* 0x000fda000bf66270 */
[----:B------:R-:W1:Y:S08]  /*2a10*/  @!P3 LDC.64 R16, c[0x0][0x220] ;  /* 0x00008800ff10bb82 */ /* 0x000e700000000a00 */
[----:B------:R-:W4:Y:S01]  /*2a20*/  @!P3 LDC.64 R20, c[0x0][0x218] ;  /* 0x00008600ff14bb82 */ /* 0x000f220000000a00 */
[----:B------:R-:W-:Y:S02]  /*2a30*/  IMAD.MOV.U32 R249, RZ, RZ, 0x7f800000 ;  /* 0x7f800000fff97424 */ /* 0x000fe400078e00ff */
[----:B------:R-:W-:-:S02]  /*2a40*/  IMAD.MOV.U32 R250, RZ, RZ, 0x7f800000 ;  /* 0x7f800000fffa7424 */ /* 0x000fc400078e00ff */
[----:B------:R-:W-:Y:S02]  /*2a50*/  IMAD.MOV.U32 R247, RZ, RZ, 0x7f800000 ;  /* 0x7f800000fff77424 */ /* 0x000fe400078e00ff */
[----:B------:R-:W-:Y:S01]  /*2a60*/  IMAD.MOV.U32 R248, RZ, RZ, 0x7f800000 ;  /* 0x7f800000fff87424 */ /* 0x000fe200078e00ff */
[----:B------:R-:W-:Y:S02]  /*2a70*/  USHF.L.U32 UR20, UR34, 0x4, URZ ;  /* 0x0000000422147899 */ /* 0x000fe4000800063f */
[----:B------:R-:W-:Y:S02]  /*2a80*/  USHF.L.U32 UR19, UR34, 0x3, URZ ;  /* 0x0000000322137899 */ /* 0x000fe4000800063f */
[----:B------:R-:W-:-:S04]  /*2a90*/  UIADD3 UR31, UR20, 0x20, URZ ;  /* 0x00000020141f7890 */ /* 0x000fc8000fffe03f */
[----:B------:R-:W-:Y:S01]  /*2aa0*/  UIADD3 UR30, UR19, UR31, URZ ;  /* 0x0000001f131e7290 */ /* 0x000fe2000fffe03f */
[----:B------:R-:W-:-:S03]  /*2ab0*/  IMAD R251, RZ, RZ, -UR28 ;  /* 0x8000001cfffb7e24 */ /* 0x000fc6000f8e02ff */
[----:B------:R-:W-:Y:S02]  /*2ac0*/  UIADD3 UR29, UR19, UR30, URZ ;  /* 0x0000001e131d7290 */ /* 0x000fe4000fffe03f */
[----:B------:R-:W-:Y:S02]  /*2ad0*/  UIADD3 UR39, UR44, UR13, URZ ;  /* 0x0000000d2c277290 */ /* 0x000fe4000fffe03f */
        /* <DEDUP_REMOVED lines=41> */
[----:B------:R-:W-:-:S05]  /*2d70*/  VIADD R3, R252, 0x40 ;  /* 0x00000040fc037836 */ /* 0x000fca0000000000 */
[----:B------:R-:W-:Y:S01]  /*2d80*/  ISETP.GE.AND P2, PT, R3, UR10, PT ;  /* 0x0000000a03007c0c */ /* 0x000fe2000bf46270 */
[----:B------:R-:W-:Y:S01]  /*2d90*/  IMAD.U32 R3, RZ, RZ, UR12 ;  /* 0x0000000cff037e24 */ /* 0x000fe2000f8e00ff */
[----:B------:R-:W-:-:S04]  /*2da0*/  ULDC.64 UR10, c[0x0][0x260] ;  /* 0x00009800000a7ab9 */ /* 0x000fc80000000a00 */
[----:B------:R-:W-:Y:S01]  /*2db0*/  IADD3.X R9, R7, UR40, R3, P1, !PT ;  /* 0x0000002807097c10 */ /* 0x000fe20008ffe403 */
[----:B------:R-:W-:Y:S01]  /*2dc0*/  IMAD R3, R11, UR10, RZ ;  /* 0x0000000a0b037c24 */ /* 0x000fe2000f8e02ff */
[----:B------:R-:W-:Y:S01]  /*2dd0*/  IADD3.X R7, R5, UR52, R10, P0, !PT ;  /* 0x0000003405077c10 */ /* 0x000fe200087fe40a */
[C---:B------:R-:W-:Y:S02]  /*2de0*/  IMAD R10, R0.reuse, UR23, R4 ;  /* 0x00000017000a7c24 */ /* 0x040fe4000f8e0204 */
[C---:B------:R-:W-:Y:S02]  /*2df0*/  IMAD.WIDE.U32 R4, R0.reuse, UR22, R8 ;  /* 0x0000001600047c25 */ /* 0x040fe4000f8e0008 */
[----:B------:R-:W2:Y:S02]  /*2e00*/  @!P2 LDC.64 R18, c[0x0][0x220] ;  /* 0x00008800ff12ab82 */ /* 0x000ea40000000a00 */
[C---:B------:R-:W-:Y:S02]  /*2e10*/  IMAD R8, R0.reuse, UR11, R3 ;  /* 0x0000000b00087c24 */ /* 0x040fe4000f8e0203 */
[----:B------:R-:W-:-:S04]  /*2e20*/  IMAD.WIDE.U32 R6, R0, UR10, R6 ;  /* 0x0000000a00067c25 */ /* 0x000fc8000f8e0006 */
[----:B------:R-:W-:-:S05]  /*2e30*/  VIADD R0, R25, 0x20 ;  /* 0x0000002019007836 */ /* 0x000fca0000000000 */
[----:B------:R-:W-:Y:S02]  /*2e40*/  ISETP.GE.AND P5, PT, R0, UR7, PT ;  /* 0x0000000700007c0c */ /* 0x000fe4000bfa6270 */
[----:B------:R-:W-:-:S05]  /*2e50*/  @!P2 IADD3 R0, P0, R252, 0x40, RZ ;  /* 0x00000040fc00a810 */ /* 0x000fca0007f1e0ff */
[----:B------:R-:W-:Y:S01]  /*2e60*/  @!P2 IMAD.X R11, RZ, RZ, R24, P0 ;  /* 0x000000ffff0ba224 */ /* 0x000fe200000e0618 */
[----:B------:R-:W-:Y:S02]  /*2e70*/  PLOP3.LUT P0, PT, PT, PT, UP4, 0x80, 0x0 ;  /* 0x000000000000781c */ /* 0x000fe40003f0f048 */
[----:B------:R-:W-:Y:S01]  /*2e80*/  @!P2 IADD3 R14, P1, R252, 0x40, RZ ;  /* 0x00000040fc0ea810 */ /* 0x000fe20007f3e0ff */
[----:B------:R-:W-:-:S04]  /*2e90*/  IMAD.IADD R5, R5, 0x1, R10 ;  /* 0x0000000105057824 */ /* 0x000fc800078e020a */
[----:B------:R-:W-:Y:S02]  /*2ea0*/  @!P2 IMAD.X R3, RZ, RZ, R24, P1 ;  /* 0x000000ffff03a224 */ /* 0x000fe400008e0618 */
[----:B------:R-:W-:Y:S02]  /*2eb0*/  IMAD.IADD R7, R7, 0x1, R8 ;  /* 0x0000000107077824 */ /* 0x000fe400078e0208 */
[----:B------:R-:W-:Y:S02]  /*2ec0*/  @!P2 IMAD R3, R3, UR24, RZ ;  /* 0x000000180303ac24 */ /* 0x000fe4000f8e02ff */
[----:B------:R-:W-:Y:S02]  /*2ed0*/  @!P2 IMAD.MOV.U32 R8, RZ, RZ, R4 ;  /* 0x000000ffff08a224 */ /* 0x000fe400078e0004 */
[----:B------:R-:W-:Y:S02]  /*2ee0*/  @!P2 IMAD.MOV.U32 R9, RZ, RZ, R5 ;  /* 0x000000ffff09a224 */ /* 0x000fe400078e0005 */
[----:B------:R-:W-:-:S02]  /*2ef0*/  @!P3 IMAD R10, R24, UR24, RZ ;  /* 0x00000018180abc24 */ /* 0x000fc4000f8e02ff */
[C---:B------:R-:W-:Y:S02]  /*2f00*/  @!P2 IMAD R22, R14.reuse, UR25, R3 ;  /* 0x000000190e16ac24 */ /* 0x040fe4000f8e0203 */
[----:B------:R-:W-:Y:S02]  /*2f10*/  @!P2 IMAD.MOV.U32 R12, RZ, RZ, R6 ;  /* 0x000000ffff0ca224 */ /* 0x000fe400078e0006 */
[----:B------:R-:W-:Y:S02]  /*2f20*/  @!P2 IMAD.MOV.U32 R13, RZ, RZ, R7 ;  /* 0x000000ffff0da224 */ /* 0x000fe400078e0007 */
[----:B------:R-:W-:Y:S02]  /*2f30*/  @!P2 IMAD R11, R11, UR26, RZ ;  /* 0x0000001a0b0bac24 */ /* 0x000fe4000f8e02ff */
[----:B------:R-:W-:-:S04]  /*2f40*/  @!P2 IMAD.WIDE.U32 R14, R14, UR24, R8 ;  /* 0x000000180e0eac25 */ /* 0x000fc8000f8e0008 */
[C---:B------:R-:W-:Y:S02]  /*2f50*/  @!P3 IMAD R3, R252.reuse, UR25, R10 ;  /* 0x00000019fc03bc24 */ /* 0x040fe4000f8e020a */
[----:B------:R-:W-:-:S04]  /*2f60*/  @!P3 IMAD.WIDE.U32 R8, R252, UR24, R4 ;  /* 0x00000018fc08bc25 */ /* 0x000fc8000f8e0004 */
[C---:B------:R-:W-:Y:S02]  /*2f70*/  @!P2 IMAD R23, R0.reuse, UR27, R11 ;  /* 0x0000001b0017ac24 */ /* 0x040fe4000f8e020b */
[----:B------:R-:W-:Y:S01]  /*2f80*/  @!P2 IMAD.WIDE.U32 R12, R0, UR26, R12 ;  /* 0x0000001a000cac25 */ /* 0x000fe2000f8e000c */
[----:B-1----:R-:W-:-:S03]  /*2f90*/  @!P3 LEA R4, P1, R8, R16, 0x1 ;  /* 0x000000100804b211 */ /* 0x002fc600078208ff */
[----:B------:R-:W-:Y:S01]  /*2fa0*/  @!P3 IMAD.IADD R0, R9, 0x1, R3 ;  /* 0x000000010900b824 */ /* 0x000fe200078e0203 */
[----:B------:R-:W-:Y:S01]  /*2fb0*/  ULEA.HI UR10, UR6, UR6, URZ, 0x1 ;  /* 0x00000006060a7291 */ /* 0x000fe2000f8f083f */
[----:B------:R-:W-:-:S03]  /*2fc0*/  @!P3 IMAD R3, R24, UR26, RZ ;  /* 0x0000001a1803bc24 */ /* 0x000fc6000f8e02ff */
[----:B------:R-:W-:Y:S02]  /*2fd0*/  @!P3 LEA.HI.X R5, R8, R17, R0, 0x1, P1 ;  /* 0x000000110805b211 */ /* 0x000fe400008f0c00 */
[----:B---3--:R-:W-:Y:S01]  /*2fe0*/  LEA R0, R26, UR4, 0x1 ;  /* 0x000000041a007c11 */ /* 0x008fe2000f8e08ff */
[----:B------:R-:W-:Y:S01]  /*2ff0*/  @P0 BAR.SYNC.DEFER_BLOCKING 0x0 ;  /* 0x0000000000000b1d */ /* 0x000fe20000010000 */
[----:B------:R-:W-:Y:S01]  /*3000*/  ULOP3.LUT UR10, UR10, 0xfffffffe, URZ, 0xc0, !UPT ;  /* 0xfffffffe0a0a7892 */ /* 0x000fe2000f8ec03f */
[C---:B------:R-:W-:Y:S02]  /*3010*/  @!P3 IMAD R3, R252.reuse, UR27, R3 ;  /* 0x0000001bfc03bc24 */ /* 0x040fe4000f8e0203 */
[----:B------:R-:W-:Y:S01]  /*3020*/  @!P3 IMAD.WIDE.U32 R10, R252, UR26, R6 ;  /* 0x0000001afc0abc25 */ /* 0x000fe2000f8e0006 */
[----:B------:R-:W-:-:S03]  /*3030*/  UIADD3 UR10, UR6, -UR10, URZ ;  /* 0x8000000a060a7290 */ /* 0x000fc6000fffe03f */
[----:B------:R-:W1:Y:S01]  /*3040*/  @!P2 LDC.64 R16, c[0x0][0x218] ;  /* 0x00008600ff10ab82 */ /* 0x000e620000000a00 */
[----:B----4-:R-:W-:Y:S01]  /*3050*/  @!P3 LEA R6, P1, R10, R20, 0x1 ;  /* 0x000000140a06b211 */ /* 0x010fe200078208ff */
[----:B------:R-:W-:Y:S01]  /*3060*/  UISETP.NE.AND UP0, UPT, UR10, 0x1, UPT ;  /* 0x000000010a00788c */ /* 0x000fe2000bf05270 */
[----:B--2---:R-:W-:Y:S01]  /*3070*/  @!P2 LEA R8, P4, R14, R18, 0x1 ;  /* 0x000000120e08a211 */ /* 0x004fe200078808ff */
        /* <DEDUP_REMOVED lines=10> */
[----:B------:R2:W-:Y:S01]  /*3120*/  @!P3 LDGSTS.E.BYPASS.LTC128B.128 [R0+0x13000], desc[UR8][R4.64+0x80] ;  /* 0x130000800400bfae */ /* 0x0005e2000b901d48 */
[----:B------:R-:W-:-:S03]  /*3130*/  PLOP3.LUT P0, PT, PT, PT, UP0, 0x80, 0x0 ;  /* 0x000000000000781c */ /* 0x000fc60003f0f008 */
[----:B------:R-:W-:Y:S04]  /*3140*/  @P2 STS.128 [R0+0x10000], RZ ;  /* 0x010000ff00002388 */ /* 0x000fe80000000c00 */
[----:B------:R-:W-:Y:S04]  /*3150*/  @P2 STS.128 [R0+0x12000], RZ ;  /* 0x012000ff00002388 */ /* 0x000fe80000000c00 */
[----:B------:R-:W-:Y:S01]  /*3160*/  @P2 STS.128 [R0+0x14000], RZ ;  /* 0x014000ff00002388 */ /* 0x000fe20000000c00 */
[----:B--2---:R-:W-:Y:S02]  /*3170*/  @!P3 IMAD.IADD R4, R11, 0x1, R3 ;  /* 0x000000010b04b824 */ /* 0x004fe400078e0203 */
[----:B------:R-:W-:-:S03]  /*3180*/  @!P2 IMAD.IADD R5, R15, 0x1, R22 ;  /* 0x000000010f05a824 */ /* 0x000fc600078e0216 */
[----:B------:R-:W-:Y:S02]  /*3190*/  @!P3 LEA.HI.X R7, R10, R21, R4, 0x1, P1 ;  /* 0x000000150a07b211 */ /* 0x000fe400008f0c04 */
[----:B------:R-:W-:Y:S01]  /*31a0*/  ISETP.GE.AND P1, PT, R252, UR7, PT ;  /* 0x00000007fc007c0c */ /* 0x000fe2000bf26270 */
[----:B------:R-:W-:Y:S01]  /*31b0*/  VIADD R3, R26, 0x1800 ;  /* 0x000018001a037836 */ /* 0x000fe20000000000 */
[----:B------:R-:W-:-:S04]  /*31c0*/  @!P2 LEA.HI.X R9, R14, R19, R5, 0x1, P4 ;  /* 0x000000130e09a211 */ /* 0x000fc800020f0c05 */
[----:B------:R-:W-:Y:S01]  /*31d0*/  SEL R10, R3, R26, !P0 ;  /* 0x0000001a030a7207 */ /* 0x000fe20004000000 */
[----:B------:R-:W-:Y:S01]  /*31e0*/  @!PT LDS RZ, [RZ] ;  /* 0x00000000fffff984 */ /* 0x000fe20000000800 */
[----:B------:R-:W-:Y:S01]  /*31f0*/  @!PT LDS RZ, [RZ] ;  /* 0x00000000fffff984 */ /* 0x000fe20000000800 */
[----:B------:R-:W-:Y:S01]  /*3200*/  @!PT LDS RZ, [RZ] ;  /* 0x00000000fffff984 */ /* 0x000fe20000000800 */
[----:B------:R-:W-:Y:S04]  /*3210*/  @!P2 LDGSTS.E.BYPASS.LTC128B.128 [R0+0x10000], desc[UR8][R8.64] ;  /* 0x100000000800afae */ /* 0x000fe8000b901d48 */
[----:B------:R-:W-:Y:S01]  /*3220*/  @!P2 LDGSTS.E.BYPASS.LTC128B.128 [R0+0x12000], desc[UR8][R8.64+0x40] ;  /* 0x120000400800afae */ /* 0x000fe2000b901d48 */
[----:B------:R-:W-:-:S03]  /*3230*/  LEA R234, R10, UR4, 0x1 ;  /* 0x000000040aea7c11 */ /* 0x000fc6000f8e08ff */
[----:B------:R-:W-:Y:S04]  /*3240*/  @!P2 LDGSTS.E.BYPASS.LTC128B.128 [R0+0x14000], desc[UR8][R8.64+0x80] ;  /* 0x140000800800afae */ /* 0x000fe8000b901d48 */
[----:B------:R-:W0:Y:S01]  /*3250*/  LDGDEPBAR ;  /* 0x00000000000079af */ /* 0x000e220000000000 */
[----:B------:R-:W-:-:S03]  /*3260*/  @!P2 IMAD.IADD R3, R13, 0x1, R23 ;  /* 0x000000010d03a824 */ /* 0x000fc600078e0217 */
[----:B------:R-:W-:Y:S04]  /*3270*/  @P1 STS [R0+0x6000], RZ ;  /* 0x006000ff00001388 */ /* 0x000fe80000000800 */
[----:B------:R-:W-:Y:S04]  /*3280*/  @P1 STS [R0+0x6004], RZ ;  /* 0x006004ff00001388 */ /* 0x000fe80000000800 */
[----:B------:R-:W-:Y:S04]  /*3290*/  @P1 STS.64 [R0+0x6008], RZ ;  /* 0x006008ff00001388 */ /* 0x000fe80000000a00 */
[----:B------:R-:W-:Y:S04]  /*32a0*/  @P1 STS.128 [R0+0x7000], RZ ;  /* 0x007000ff00001388 */ /* 0x000fe80000000c00 */
[----:B------:R-:W-:Y:S01]  /*32b0*/  @P1 STS.128 [R0+0x8000], RZ ;  /* 0x008000ff00001388 */ /* 0x000fe20000000c00 */
[----:B-1----:R-:W-:-:S03]  /*32c0*/  @!P2 LEA R4, P4, R12, R16, 0x1 ;  /* 0x000000100c04a211 */ /* 0x002fc600078808ff */
[----:B------:R-:W-:Y:S01]  /*32d0*/  @!PT LDS RZ, [RZ] ;  /* 0x00000000fffff984 */ /* 0x000fe20000000800 */
[----:B------:R-:W-:Y:S01]  /*32e0*/  @!PT LDS RZ, [RZ] ;  /* 0x00000000fffff984 */ /* 0x000fe20000000800 */
[----:B------:R-:W-:Y:S01]  /*32f0*/  @!PT LDS RZ, [RZ] ;  /* 0x00000000fffff984 */ /* 0x000fe20000000800 */
[----:B------:R-:W-:Y:S04]  /*3300*/  @!P1 LDGSTS.E.BYPASS.LTC128B.128 [R0+0x6000], desc[UR8][R230.64] ;  /* 0x06000000e6009fae */ /* 0x000fe8000b901d48 */
        /* <DEDUP_REMOVED lines=46> */
[----:B------:R-:W-:Y:S01]  /*35f0*/  ISETP.GE.AND P4, PT, R25, UR7, PT ;  /* 0x0000000719007c0c */ /* 0x000fe2000bf86270 */
[----:B------:R-:W-:Y:S02]  /*3600*/  UIADD3 UR26, UR20, 0x40, URZ ;  /* 0x00000040141a7890 */ /* 0x000fe4000fffe03f */
[----:B------:R-:W-:Y:S01]  /*3610*/  UIADD3 UR40, -UR5, 0x80, UR39 ;  /* 0x0000008005287890 */ /* 0x000fe2000fffe127 */
[----:B---3--:R-:W-:Y:S01]  /*3620*/  IADD3 R4, P3, R6, UR16, RZ ;  /* 0x0000001006047c10 */ /* 0x008fe2000ff7e0ff */
[----:B------:R-:W-:-:S04]  /*3630*/  DEPBAR.LE SB0, 0x1 ;  /* 0x000080400000791a */ /* 0x000fc80000000000 */
[----:B--2---:R-:W-:Y:S01]  /*3640*/  SHF.R.S32.HI R0, RZ, 0x1f, R3 ;  /* 0x0000001fff007819 */ /* 0x004fe20000011403 */
[----:B------:R-:W-:Y:S01]  /*3650*/  UIADD3 UR27, UR19, UR28, URZ ;  /* 0x0000001c131b7290 */ /* 0x000fe2000fffe03f */
[----:B------:R-:W-:Y:S02]  /*3660*/  @!P1 LEA R6, P2, R3, UR16, 0x2 ;  /* 0x0000001003069c11 */ /* 0x000fe4000f8410ff */
[----:B------:R-:W-:Y:S02]  /*3670*/  CS2R R54, SRZ ;  /* 0x0000000000367805 */ /* 0x000fe4000001ff00 */
[----:B------:R-:W-:Y:S02]  /*3680*/  SHF.L.U64.HI R5, R25, 0x2, R8 ;  /* 0x0000000219057819 */ /* 0x000fe40000010208 */
[----:B------:R-:W-:Y:S02]  /*3690*/  CS2R R52, SRZ ;  /* 0x0000000000347805 */ /* 0x000fe4000001ff00 */
[----:B------:R-:W-:-:S02]  /*36a0*/  @!P1 LEA.HI.X R7, R3, UR15, R0, 0x2, P2 ;  /* 0x0000000f03079c11 */ /* 0x000fc400090f1400 */
[----:B------:R-:W-:Y:S02]  /*36b0*/  CS2R R46, SRZ ;  /* 0x00000000002e7805 */ /* 0x000fe4000001ff00 */
[----:B------:R-:W-:Y:S02]  /*36c0*/  IADD3.X R5, R5, UR15, RZ, P3, !PT ;  /* 0x0000000f05057c10 */ /* 0x000fe40009ffe4ff */
[----:B------:R-:W-:Y:S02]  /*36d0*/  CS2R R44, SRZ ;  /* 0x00000000002c7805 */ /* 0x000fe4000001ff00 */
[----:B------:R-:W-:Y:S01]  /*36e0*/  CS2R R50, SRZ ;  /* 0x0000000000327805 */ /* 0x000fe2000001ff00 */
[----:B------:R-:W5:Y:S01]  /*36f0*/  @!P1 LDG.E R248, desc[UR8][R6.64] ;  /* 0x0000000806f89981 */ /* 0x000f62000c1e1900 */
[----:B------:R-:W-:Y:S02]  /*3700*/  CS2R R48, SRZ ;  /* 0x0000000000307805 */ /* 0x000fe4000001ff00 */
[----:B------:R-:W-:-:S02]  /*3710*/  CS2R R42, SRZ ;  /* 0x00000000002a7805 */ /* 0x000fc4000001ff00 */
[----:B------:R-:W-:Y:S01]  /*3720*/  CS2R R40, SRZ ;  /* 0x0000000000287805 */ /* 0x000fe2000001ff00 */
[----:B------:R-:W5:Y:S01]  /*3730*/  @!P4 LDG.E R249, desc[UR8][R4.64] ;  /* 0x0000000804f9c981 */ /* 0x000f62000c1e1900 */
[----:B------:R-:W-:Y:S02]  /*3740*/  CS2R R38, SRZ ;  /* 0x0000000000267805 */ /* 0x000fe4000001ff00 */
[----:B------:R-:W-:Y:S01]  /*3750*/  CS2R R36, SRZ ;  /* 0x0000000000247805 */ /* 0x000fe2000001ff00 */
[----:B------:R-:W-:Y:S01]  /*3760*/  ULDC UR14, c[0x0][0x394] ;  /* 0x0000e500000e7ab9 */ /* 0x000fe20000000800 */
[----:B------:R-:W5:Y:S01]  /*3770*/  @!P6 LDG.E R250, desc[UR8][R4.64+0x20] ;  /* 0x0000200804fae981 */ /* 0x000f62000c1e1900 */
[----:B------:R-:W-:Y:S02]  /*3780*/  UIMAD UR38, UR34, 0x18, URZ ;  /* 0x00000018222678a4 */ /* 0x000fe4000f8e023f */
[----:B------:R-:W-:Y:S01]  /*3790*/  USHF.L.U32 UR37, UR34, 0x5, URZ ;  /* 0x0000000522257899 */ /* 0x000fe2000800063f */
[----:B------:R1:W5:Y:S01]  /*37a0*/  @!P5 LDG.E R247, desc[UR8][R4.64+0x80] ;  /* 0x0000800804f7d981 */ /* 0x000362000c1e1900 */
[----:B------:R-:W-:-:S02]  /*37b0*/  UIMAD UR36, UR34, 0x28, URZ ;  /* 0x00000028222478a4 */ /* 0x000fc4000f8e023f */
[----:B------:R-:W-:Y:S01]  /*37c0*/  UIMAD UR35, UR34, 0x30, URZ ;  /* 0x00000030222378a4 */ /* 0x000fe2000f8e023f */
[----:B------:R-:W-:Y:S01]  /*37d0*/  BAR.SYNC.DEFER_BLOCKING 0x0 ;  /* 0x0000000000007b1d */ /* 0x000fe20000010000 */
[----:B------:R-:W-:Y:S02]  /*37e0*/  UIADD3 UR25, UR19, UR26, URZ ;  /* 0x0000001a13197290 */ /* 0x000fe4000fffe03f */
[----:B------:R-:W-:-:S03]  /*37f0*/  UIADD3 UR41, UR44, 0x80, URZ ;  /* 0x000000802c297890 */ /* 0x000fc6000fffe03f */
[----:B------:R-:W-:Y:S01]  /*3800*/  ULDC UR7, c[0x0][0x2ec] ;  /* 0x0000bb0000077ab9 */ /* 0x000fe20000000800 */
        /* <DEDUP_REMOVED lines=14> */
[----:B------:R-:W-:Y:S01]  /*38f0*/  VIADD R3, R219, 0x1800 ;  /* 0x00001800db037836 */ /* 0x000fe20000000000 */
[----:B------:R-:W-:Y:S01]  /*3900*/  UIADD3 UR24, UR19, UR25, URZ ;  /* 0x0000001913187290 */ /* 0x000fe2000fffe03f */
[----:B------:R-:W-:Y:S01]  /*3910*/  VIADD R0, R217, 0x1800 ;  /* 0x00001800d9007836 */ /* 0x000fe20000000000 */
[----:B-1----:R-:W-:-:S05]  /*3920*/  SHF.L.U64.HI R4, R25, 0x2, R8 ;  /* 0x0000000219047819 */ /* 0x002fca0000010208 */
[----:B------:R1:W-:Y:S01]  /*3930*/  STL [R1+0x10], R4 ;  /* 0x0000100401007387 */ /* 0x0003e20000100800 */
[----:B------:R-:W-:Y:S01]  /*3940*/  UIADD3 UR23, UR19, UR24, URZ ;  /* 0x0000001813177290 */ /* 0x000fe2000fffe03f */
[----:B------:R-:W-:Y:S02]  /*3950*/  SEL R3, R3, R219, !P0 ;  /* 0x000000db03037207 */ /* 0x000fe40004000000 */
[----:B------:R-:W-:Y:S01]  /*3960*/  SEL R0, R0, R217, !P0 ;  /* 0x000000d900007207 */ /* 0x000fe20004000000 */
[----:B------:R-:W-:Y:S01]  /*3970*/  UIADD3 UR22, UR19, UR23, URZ ;  /* 0x0000001713167290 */ /* 0x000fe2000fffe03f */
[----:B------:R-:W-:Y:S02]  /*3980*/  LEA R208, R3, UR4, 0x1 ;  /* 0x0000000403d07c11 */ /* 0x000fe4000f8e08ff */
[----:B------:R-:W-:Y:S01]  /*3990*/  LEA R3, R0, UR4, 0x1 ;  /* 0x0000000400037c11 */ /* 0x000fe2000f8e08ff */
[----:B------:R-:W-:Y:S01]  /*39a0*/  UIADD3 UR40, UR40, -UR46, URZ ;  /* 0x8000002e28287290 */ /* 0x000fe2000fffe03f */
[----:B------:R-:W-:Y:S01]  /*39b0*/  UMOV UR11, UR14 ;  /* 0x0000000e000b7c82 */ /* 0x000fe20008000000 */
[----:B------:R-:W-:-:S02]  /*39c0*/  UIMAD UR34, UR34, 0x38, URZ ;  /* 0x00000038222278a4 */ /* 0x000fc4000f8e023f */
[----:B------:R-:W-:Y:S02]  /*39d0*/  UIADD3 UR33, UR19, UR27, URZ ;  /* 0x0000001b13217290 */ /* 0x000fe4000fffe03f */
[----:B------:R-:W-:Y:S01]  /*39e0*/  UIADD3 UR32, UR19, UR22, URZ ;  /* 0x0000001613207290 */ /* 0x000fe2000fffe03f */
[----:B--234-:R-:W-:-:S11]  /*39f0*/  ULDC UR46, c[0x0][0x398] ;  /* 0x0000e600002e7ab9 */ /* 0x01cfd60000000800 */
.L_x_191:
[----:B-1----:R-:W2:Y:S01]  /*3a00*/  LDL R4, [R1+0x14] ;  /* 0x0000140001047983 */ /* 0x002ea20000100800 */
[----:B------:R-:W-:Y:S01]  /*3a10*/  USHF.L.U32 UR10, UR6, 0x6, URZ ;  /* 0x00000006060a7899 */ /* 0x000fe2000800063f */
[----:B------:R-:W-:Y:S01]  /*3a20*/  IMAD.MOV.U32 R236, RZ, RZ, R225 ;  /* 0x000000ffffec7224 */ /* 0x000fe200078e00e1 */
[----:B------:R-:W-:Y:S01]  /*3a30*/  UMOV UR12, UR61 ;  /* 0x0000003d000c7c82 */ /* 0x000fe20008000000 */
[----:B------:R-:W3:Y:S01]  /*3a40*/  LDL R0, [R1+0x10] ;  /* 0x0000100001007983 */ /* 0x000ee20000100800 */
[----:B------:R-:W-:Y:S01]  /*3a50*/  UISETP.GE.AND UP0, UPT, UR10, UR40, UPT ;  /* 0x000000280a00728c */ /* 0x000fe2000bf06270 */
[----:B------:R-:W-:Y:S02]  /*3a60*/  IMAD.MOV.U32 R237, RZ, RZ, R224 ;  /* 0x000000ffffed7224 */ /* 0x000fe400078e00e0 */
        /* <DEDUP_REMOVED lines=9> */
[----:B------:R-:W-:Y:S04]  /*3b00*/  LDSM.16.M88.4 R152, [R208+0x1800] ;  /* 0x00180000d098783b */ /* 0x000fe80000000200 */
[----:B------:R-:W-:Y:S01]  /*3b10*/  LDSM.16.M88.4 R156, [R209+0xb400] ;  /* 0x00b40000d19c783b */ /* 0x000fe20000000200 */
[----:B--2---:R-:W-:Y:S04]  /*3b20*/  IADD3 R4, P0, R4, UR18, RZ ;  /* 0x0000001204047c10 */ /* 0x004fe8000ff1e0ff */
[----:B---3--:R-:W-:Y:S01]  /*3b30*/  IADD3.X R5, R0, UR17, RZ, P0, !PT ;  /* 0x0000001100057c10 */ /* 0x008fe200087fe4ff */
        /* <DEDUP_REMOVED lines=25> */
[----:B------:R-:W-:Y:S05]  /*3cd0*/  LDSM.16.M88.4 R144, [R0+0x1800] ;  /* 0x001800000090783b */ /* 0x000fea0000000200 */
        /* <DEDUP_REMOVED lines=34> */
[-C--:B------:R-:W-:Y:S06]  /*3f00*/  HMMA.16816.F32 R28, R152, R158.reuse, R28 ;  /* 0x0000009e981c723c */ /* 0x080fec000000181c */
[----:B------:R-:W-:Y:S06]  /*3f10*/  HMMA.16816.F32 R32, R132, R158, R32 ;  /* 0x0000009e8420723c */ /* 0x000fec0000001820 */
[-C--:B-1----:R-:W-:Y:S06]  /*3f20*/  HMMA.16816.F32 R4, R136, R140.reuse, R4 ;  /* 0x0000008c8804723c */ /* 0x082fec0000001804 */
        /* <DEDUP_REMOVED lines=19> */
.L_x_187:
[----:B------:R-:W2:Y:S01]  /*4060*/  LDL R133, [R1] ;  /* 0x0000000001857983 */ /* 0x000ea20000100800 */
        /* <DEDUP_REMOVED lines=129> */
.L_x_188:
[C---:B------:R-:W-:Y:S01]  /*4880*/  FMUL.FTZ R133, R249.reuse, 1.4426950216293334961 ;  /* 0x3fb8aa3bf9857820 */ /* 0x040fe20000410000 */
[----:B------:R-:W-:Y:S01]  /*4890*/  FSETP.NEU.FTZ.AND P0, PT, R249, -INF , PT ;  /* 0xff800000f900780b */ /* 0x000fe20003f1d000 */
[----:B------:R-:W-:Y:S01]  /*48a0*/  FMUL.FTZ R132, R250, 1.4426950216293334961 ;  /* 0x3fb8aa3bfa847820 */ /* 0x000fe20000410000 */
[----:B------:R-:W-:Y:S01]  /*48b0*/  FMUL.FTZ R0, R248, 1.4426950216293334961 ;  /* 0x3fb8aa3bf8007820 */ /* 0x000fe20000410000 */
[----:B------:R-:W-:Y:S01]  /*48c0*/  UISETP.GT.AND UP3, UPT, UR6, UR21, UPT ;  /* 0x000000150600728c */ /* 0x000fe2000bf64270 */
[----:B------:R-:W-:Y:S02]  /*48d0*/  FSEL R133, R133, RZ, P0 ;  /* 0x000000ff85857208 */ /* 0x000fe40000000000 */
[----:B------:R-:W-:Y:S03]  /*48e0*/  FSETP.NEU.FTZ.AND P0, PT, R250, -INF , PT ;  /* 0xff800000fa00780b */ /* 0x000fe60003f1d000 */
[--C-:B------:R-:W-:Y:S01]  /*48f0*/  FFMA.FTZ R4, R4, UR7, -R133.reuse ;  /* 0x0000000704047c23 */ /* 0x100fe20008010885 */
[----:B------:R-:W-:Y:S01]  /*4900*/  FSEL R132, R132, RZ, P0 ;  /* 0x000000ff84847208 */ /* 0x000fe20000000000 */
[--C-:B------:R-:W-:Y:S01]  /*4910*/  FFMA.FTZ R5, R5, UR7, -R133.reuse ;  /* 0x0000000705057c23 */ /* 0x100fe20008010885 */
[----:B------:R-:W-:Y:S01]  /*4920*/  FSETP.NEU.FTZ.AND P0, PT, R247, -INF , PT ;  /* 0xff800000f700780b */ /* 0x000fe20003f1d000 */
[----:B------:R1:W-:Y:S01]  /*4930*/  MUFU.EX2 R142, R4 ;  /* 0x00000004008e7308 */ /* 0x0003e20000000800 */
[--C-:B------:R-:W-:Y:S01]  /*4940*/  FFMA.FTZ R16, R16, UR7, -R133.reuse ;  /* 0x0000000710107c23 */ /* 0x100fe20008010885 */
[--C-:B------:R-:W-:Y:S01]  /*4950*/  FFMA.FTZ R6, R6, UR7, -R132.reuse ;  /* 0x0000000706067c23 */ /* 0x100fe20008010884 */
[--C-:B------:R-:W-:Y:S01]  /*4960*/  FFMA.FTZ R7, R7, UR7, -R132.reuse ;  /* 0x0000000707077c23 */ /* 0x100fe20008010884 */
[--C-:B------:R-:W-:Y:S01]  /*4970*/  FFMA.FTZ R17, R17, UR7, -R133.reuse ;  /* 0x0000000711117c23 */ /* 0x100fe20008010885 */
[--C-:B------:R-:W-:Y:S01]  /*4980*/  FFMA.FTZ R18, R18, UR7, -R132.reuse ;  /* 0x0000000712127c23 */ /* 0x100fe20008010884 */
[--C-:B------:R-:W-:Y:S01]  /*4990*/  FFMA.FTZ R19, R19, UR7, -R132.reuse ;  /* 0x0000000713137c23 */ /* 0x100fe20008010884 */
[--C-:B------:R-:W-:Y:S03]  /*49a0*/  FFMA.FTZ R20, R20, UR7, -R133.reuse ;  /* 0x0000000714147c23 */ /* 0x100fe60008010885 */
[----:B------:R-:W2:Y:S01]  /*49b0*/  MUFU.EX2 R141, R5 ;  /* 0x00000005008d7308 */ /* 0x000ea20000000800 */
[--C-:B------:R-:W-:Y:S01]  /*49c0*/  FFMA.FTZ R21, R21, UR7, -R133.reuse ;  /* 0x0000000715157c23 */ /* 0x100fe20008010885 */
[--C-:B------:R-:W-:Y:S01]  /*49d0*/  FFMA.FTZ R22, R22, UR7, -R132.reuse ;  /* 0x0000000716167c23 */ /* 0x100fe20008010884 */
[--C-:B------:R-:W-:Y:S01]  /*49e0*/  FFMA.FTZ R23, R23, UR7, -R132.reuse ;  /* 0x0000000717177c23 */ /* 0x100fe20008010884 */
[--C-:B------:R-:W-:Y:S01]  /*49f0*/  FFMA.FTZ R32, R32, UR7, -R133.reuse ;  /* 0x0000000720207c23 */ /* 0x100fe20008010885 */
[----:B------:R-:W-:Y:S01]  /*4a00*/  FFMA.FTZ R133, R33, UR7, -R133 ;  /* 0x0000000721857c23 */ /* 0x000fe20008010885 */
[--C-:B------:R-:W-:Y:S01]  /*4a10*/  FFMA.FTZ R34, R34, UR7, -R132.reuse ;  /* 0x0000000722227c23 */ /* 0x100fe20008010884 */
[----:B------:R-:W-:Y:S03]  /*4a20*/  FFMA.FTZ R132, R35, UR7, -R132 ;  /* 0x0000000723847c23 */ /* 0x000fe60008010884 */
[----:B------:R-:W-:Y:S01]  /*4a30*/  MUFU.EX2 R140, R6 ;  /* 0x00000006008c7308 */ /* 0x000fe20000000800 */
[----:B-1----:R-:W-:Y:S01]  /*4a40*/  FMUL.FTZ R4, R247, 1.4426950216293334961 ;  /* 0x3fb8aa3bf7047820 */ /* 0x002fe20000410000 */
[----:B------:R-:W-:Y:S04]  /*4a50*/  PLOP3.LUT P1, PT, PT, PT, UP3, 0x80, 0x0 ;  /* 0x000000000000781c */ /* 0x000fe80003f2f038 */
[----:B------:R-:W-:Y:S04]  /*4a60*/  FSEL R4, R4, RZ, P0 ;  /* 0x000000ff04047208 */ /* 0x000fe80000000000 */
[----:B------:R-:W1:Y:S01]  /*4a70*/  MUFU.EX2 R147, R7 ;  /* 0x0000000700937308 */ /* 0x000e620000000800 */
[----:B------:R-:W-:Y:S01]  /*4a80*/  FSETP.NEU.FTZ.AND P0, PT, R248, -INF , PT ;  /* 0xff800000f800780b */ /* 0x000fe20003f1d000 */
        /* <DEDUP_REMOVED lines=8> */
[----:B------:R-:W-:Y:S01]  /*4b10*/  FSEL R0, R0, RZ, P0 ;  /* 0x000000ff00007208 */ /* 0x000fe20000000000 */
[----:B------:R-:W-:Y:S04]  /*4b20*/  MUFU.EX2 R242, R16 ;  /* 0x0000001000f27308 */ /* 0x000fe80000000800 */
[--C-:B------:R-:W-:Y:S01]  /*4b30*/  FFMA.FTZ R10, R10, UR7, -R0.reuse ;  /* 0x000000070a0a7c23 */ /* 0x100fe20008010800 */
[--C-:B------:R-:W-:Y:S01]  /*4b40*/  FFMA.FTZ R11, R11, UR7, -R0.reuse ;  /* 0x000000070b0b7c23 */ /* 0x100fe20008010800 */
[--C-:B------:R-:W-:Y:S01]  /*4b50*/  FFMA.FTZ R14, R14, UR7, -R0.reuse ;  /* 0x000000070e0e7c23 */ /* 0x100fe20008010800 */
[--C-:B------:R-:W-:Y:S03]  /*4b60*/  FFMA.FTZ R15, R15, UR7, -R0.reuse ;  /* 0x000000070f0f7c23 */ /* 0x100fe60008010800 */
[----:B------:R1:W-:Y:S01]  /*4b70*/  MUFU.EX2 R157, R4 ;  /* 0x00000004009d7308 */ /* 0x0003e20000000800 */
[--C-:B------:R-:W-:Y:S01]  /*4b80*/  FFMA.FTZ R30, R30, UR7, -R0.reuse ;  /* 0x000000071e1e7c23 */ /* 0x100fe20008010800 */
[--C-:B------:R-:W-:Y:S01]  /*4b90*/  FFMA.FTZ R26, R26, UR7, -R0.reuse ;  /* 0x000000071a1a7c23 */ /* 0x100fe20008010800 */
[--C-:B------:R-:W-:Y:S01]  /*4ba0*/  FFMA.FTZ R27, R27, UR7, -R0.reuse ;  /* 0x000000071b1b7c23 */ /* 0x100fe20008010800 */
[----:B------:R-:W-:Y:S06]  /*4bb0*/  FFMA.FTZ R0, R31, UR7, -R0 ;  /* 0x000000071f007c23 */ /* 0x000fec0008010800 */
[----:B------:R-:W3:Y:S10]  /*4bc0*/  MUFU.EX2 R241, R17 ;  /* 0x0000001100f17308 */ /* 0x000ef40000000800 */
[----:B------:R-:W-:Y:S10]  /*4bd0*/  MUFU.EX2 R240, R18 ;  /* 0x0000001200f07308 */ /* 0x000ff40000000800 */
[----:B------:R-:W4:Y:S10]  /*4be0*/  MUFU.EX2 R239, R19 ;  /* 0x0000001300ef7308 */ /* 0x000f340000000800 */
[----:B------:R-:W-:Y:S10]  /*4bf0*/  MUFU.EX2 R146, R8 ;  /* 0x0000000800927308 */ /* 0x000ff40000000800 */
        /* <DEDUP_REMOVED lines=12> */
[----:B------:R-:W4:Y:S10]  /*4cc0*/  MUFU.EX2 R245, R133 ;  /* 0x0000008500f57308 */ /* 0x000f340000000800 */
[----:B------:R4:W-:Y:S10]  /*4cd0*/  MUFU.EX2 R152, R0 ;  /* 0x0000000000987308 */ /* 0x0009f40000000800 */
[----:B------:R-:W-:Y:S10]  /*4ce0*/  MUFU.EX2 R244, R34 ;  /* 0x0000002200f47308 */ /* 0x000ff40000000800 */
[----:B------:R-:W-:Y:S10]  /*4cf0*/  MUFU.EX2 R243, R132 ;  /* 0x0000008400f37308 */ /* 0x000ff40000000800 */
[----:B------:R-:W-:Y:S10]  /*4d00*/  MUFU.EX2 R158, R24 ;  /* 0x00000018009e7308 */ /* 0x000ff40000000800 */
[----:B------:R-:W4:Y:S10]  /*4d10*/  MUFU.EX2 R156, R25 ;  /* 0x00000019009c7308 */ /* 0x000f340000000800 */
[----:B------:R-:W-:Y:S10]  /*4d20*/  MUFU.EX2 R155, R26 ;  /* 0x0000001a009b7308 */ /* 0x000ff40000000800 */
[----:B------:R-:W4:Y:S10]  /*4d30*/  MUFU.EX2 R154, R27 ;  /* 0x0000001b009a7308 */ /* 0x000f340000000800 */
[----:B------:R-:W4:Y:S10]  /*4d40*/  MUFU.EX2 R224, R28 ;  /* 0x0000001c00e07308 */ /* 0x000f340000000800 */
[----:B------:R-:W4:Y:S01]  /*4d50*/  MUFU.EX2 R153, R30 ;  /* 0x0000001e00997308 */ /* 0x000f220000000800 */
[----:B--2---:R-:W-:Y:S02]  /*4d60*/  F2FP.F16.F32.PACK_AB R5, R141, R142 ;  /* 0x0000008e8d05723e */ /* 0x004fe400000000ff */
[----:B-1----:R-:W-:Y:S02]  /*4d70*/  F2FP.F16.F32.PACK_AB R4, R147, R140 ;  /* 0x0000008c9304723e */ /* 0x002fe400000000ff */
[----:B---3--:R-:W-:Y:S01]  /*4d80*/  F2FP.F16.F32.PACK_AB R7, R241, R242 ;  /* 0x000000f2f107723e */ /* 0x008fe200000000ff */
[----:B------:R1:W-:Y:S01]  /*4d90*/  STS [R229+0x13000], R5 ;  /* 0x01300005e5007388 */ /* 0x0003e20000000800 */
[----:B----4-:R-:W-:Y:S02]  /*4da0*/  F2FP.F16.F32.PACK_AB R6, R239, R240 ;  /* 0x000000f0ef06723e */ /* 0x010fe400000000ff */
[----:B------:R-:W-:Y:S01]  /*4db0*/  F2FP.F16.F32.PACK_AB R0, R245, R246 ;  /* 0x000000f6f500723e */ /* 0x000fe200000000ff */
[----:B------:R2:W-:Y:S04]  /*4dc0*/  STS [R229+0x13400], R4 ;  /* 0x01340004e5007388 */ /* 0x0005e80000000800 */
[----:B------:R3:W-:Y:S04]  /*4dd0*/  STS [R227+0x13000], R7 ;  /* 0x01300007e3007388 */ /* 0x0007e80000000800 */
[----:B------:R4:W-:Y:S01]  /*4de0*/  STS [R227+0x13400], R6 ;  /* 0x01340006e3007388 */ /* 0x0009e20000000800 */
[----:B-1----:R-:W-:Y:S02]  /*4df0*/  F2FP.F16.F32.PACK_AB R5, R145, R146 ;  /* 0x000000929105723e */ /* 0x002fe400000000ff */
[----:B--2---:R-:W-:Y:S03]  /*4e00*/  F2FP.F16.F32.PACK_AB R4, R143, R144 ;  /* 0x000000908f04723e */ /* 0x004fe600000000ff */
[----:B------:R1:W-:Y:S01]  /*4e10*/  STS [R229+0x14000], R5 ;  /* 0x01400005e5007388 */ /* 0x0003e20000000800 */
[----:B---3--:R-:W-:Y:S03]  /*4e20*/  F2FP.F16.F32.PACK_AB R7, R151, R148 ;  /* 0x000000949707723e */ /* 0x008fe600000000ff */
[----:B------:R2:W-:Y:S01]  /*4e30*/  STS [R229+0x14400], R4 ;  /* 0x01440004e5007388 */ /* 0x0005e20000000800 */
[----:B----4-:R-:W-:Y:S03]  /*4e40*/  F2FP.F16.F32.PACK_AB R6, R149, R150 ;  /* 0x000000969506723e */ /* 0x010fe600000000ff */
        /* <DEDUP_REMOVED lines=8> */
[----:B------:R3:W-:Y:S01]  /*4ed0*/  STS [R226+0x13000], R0 ;  /* 0x01300000e2007388 */ /* 0x0007e20000000800 */
[----:B-1----:R-:W-:Y:S02]  /*4ee0*/  F2FP.F16.F32.PACK_AB R5, R243, R244 ;  /* 0x000000f4f305723e */ /* 0x002fe400000000ff */
[----:B--2---:R-:W-:Y:S03]  /*4ef0*/  F2FP.F16.F32.PACK_AB R4, R157, R224 ;  /* 0x000000e09d04723e */ /* 0x004fe600000000ff */
[----:B------:R-:W-:Y:S01]  /*4f00*/  STS [R226+0x13400], R5 ;  /* 0x01340005e2007388 */ /* 0x000fe20000000800 */
[----:B---3--:R-:W-:Y:S03]  /*4f10*/  F2FP.F16.F32.PACK_AB R0, R152, R153 ;  /* 0x000000999800723e */ /* 0x008fe600000000ff */
[----:B------:R-:W-:Y:S04]  /*4f20*/  STS [R228+0x14000], R7 ;  /* 0x01400007e4007388 */ /* 0x000fe80000000800 */
[----:B------:R-:W-:Y:S04]  /*4f30*/  STS [R228+0x14400], R6 ;  /* 0x01440006e4007388 */ /* 0x000fe80000000800 */
[----:B------:R-:W-:Y:S04]  /*4f40*/  STS [R226+0x14000], R4 ;  /* 0x01400004e2007388 */ /* 0x000fe80000000800 */
[----:B------:R-:W-:Y:S04]  /*4f50*/  STS [R226+0x14400], R0 ;  /* 0x01440000e2007388 */ /* 0x000fe80000000800 */
[----:B------:R-:W1:Y:S08]  /*4f60*/  LDSM.16.M88.4 R32, [R211+0x6000] ;  /* 0x00600000d320783b */ /* 0x000e700000000200 */
[----:B------:R-:W2:Y:S08]  /*4f70*/  LDSM.16.M88.4 R28, [R211+0x6800] ;  /* 0x00680000d31c783b */ /* 0x000eb00000000200 */
[----:B------:R-:W3:Y:S08]  /*4f80*/  LDSM.16.M88.4 R132, [R212+0x6000] ;  /* 0x00600000d484783b */ /* 0x000ef00000000200 */
        /* <DEDUP_REMOVED lines=54> */
[-C--:B------:R-:W-:Y:S04]  /*52f0*/  HMMA.16816.F32 R20, R132, R204.reuse, R20 ;  /* 0x000000cc8414723c */ /* 0x080fe80000001814 */
[----:B------:R-:W-:Y:S01]  /*5300*/  FADD.FTZ R5, -R223, R5 ;  /* 0x00000005df057221 */ /* 0x000fe20000010100 */
[----:B------:R-:W-:Y:S01]  /*5310*/  FMUL.FTZ R4, R142, R4 ;  /* 0x000000048e047220 */ /* 0x000fe20000410000 */
[C---:B------:R-:W-:Y:S05]  /*5320*/  HMMA.16816.F32 R24, R136.reuse, R204, R24 ;  /* 0x000000cc8818723c */ /* 0x040fea0000001818 */
[----:B------:R-:W-:Y:S01]  /*5330*/  FMUL.FTZ R5, R141, R5 ;  /* 0x000000058d057220 */ /* 0x000fe20000410000 */
[-C--:B------:R-:W-:Y:S05]  /*5340*/  HMMA.16816.F32 R28, R136, R206.reuse, R28 ;  /* 0x000000ce881c723c */ /* 0x080fea000000181c */
[----:B------:R-:W-:Y:S01]  /*5350*/  F2FP.F16.F32.PACK_AB R142, R5, R4 ;  /* 0x00000004058e723e */ /* 0x000fe200000000ff */
[----:B------:R-:W-:Y:S05]  /*5360*/  HMMA.16816.F32 R32, R132, R206, R32 ;  /* 0x000000ce8420723c */ /* 0x000fea0000001820 */
[C---:B------:R-:W-:Y:S01]  /*5370*/  FADD.FTZ R13, -R221.reuse, R13 ;  /* 0x0000000ddd0d7221 */ /* 0x040fe20000010100 */
[C---:B------:R-:W-:Y:S01]  /*5380*/  FADD.FTZ R6, -R222.reuse, R6 ;  /* 0x00000006de067221 */ /* 0x040fe20000010100 */
[----:B------:R-:W-:Y:S01]  /*5390*/  FADD.FTZ R7, -R222, R7 ;  /* 0x00000007de077221 */ /* 0x000fe20000010100 */
[C---:B------:R-:W-:Y:S03]  /*53a0*/  FADD.FTZ R8, -R221.reuse, R8 ;  /* 0x00000008dd087221 */ /* 0x040fe60000010100 */
        /* <DEDUP_REMOVED lines=19> */
[C---:B------:R-:W-:Y:S01]  /*54e0*/  FADD.FTZ R19, -R222.reuse, R19 ;  /* 0x00000013de137221 */ /* 0x040fe20000010100 */
[C---:B------:R-:W-:Y:S01]  /*54f0*/  FADD.FTZ R20, -R223.reuse, R20 ;  /* 0x00000014df147221 */ /* 0x040fe20000010100 */
[----:B------:R-:W-:Y:S01]  /*5500*/  FADD.FTZ R21, -R223, R21 ;  /* 0x00000015df157221 */ /* 0x000fe20000010100 */
[C---:B------:R-:W-:Y:S01]  /*5510*/  FADD.FTZ R22, -R222.reuse, R22 ;  /* 0x00000016de167221 */ /* 0x040fe20000010100 */
[----:B------:R-:W-:Y:S01]  /*5520*/  FADD.FTZ R23, -R222, R23 ;  /* 0x00000017de177221 */ /* 0x000fe20000010100 */
[C---:B------:R-:W-:Y:S01]  /*5530*/  FADD.FTZ R24, -R221.reuse, R24 ;  /* 0x00000018dd187221 */ /* 0x040fe20000010100 */
[----:B------:R-:W-:Y:S01]  /*5540*/  FADD.FTZ R25, -R221, R25 ;  /* 0x00000019dd197221 */ /* 0x000fe20000010100 */
[C---:B------:R-:W-:Y:S01]  /*5550*/  FADD.FTZ R26, -R220.reuse, R26 ;  /* 0x0000001adc1a7221 */ /* 0x040fe20000010100 */
[----:B------:R-:W-:Y:S01]  /*5560*/  F2FP.F16.F32.PACK_AB R141, R7, R6 ;  /* 0x00000006078d723e */ /* 0x000fe200000000ff */
[C---:B------:R-:W-:Y:S01]  /*5570*/  FADD.FTZ R27, -R220.reuse, R27 ;  /* 0x0000001bdc1b7221 */ /* 0x040fe20000010100 */
        /* <DEDUP_REMOVED lines=42> */
[----:B------:R-:W-:Y:S06]  /*5820*/  @!P1 BRA `(.L_x_189) ;  /* 0x00000000004c9947 */ /* 0x000fec0003800000 */
[----:B------:R-:W1:Y:S01]  /*5830*/  LDC R16, c[0x0][0x240] ;  /* 0x00009000ff107b82 */ /* 0x000e620000000800 */
[----:B------:R-:W-:Y:S01]  /*5840*/  ULOP3.LUT UR10, UR6, 0x1, URZ, 0xc0, !UPT ;  /* 0x00000001060a7892 */ /* 0x000fe2000f8ec03f */
[----:B------:R-:W-:Y:S03]  /*5850*/  UMOV UR12, 0xffffd000 ;  /* 0xffffd000000c7882 */ /* 0x000fe60000000000 */
        /* <DEDUP_REMOVED lines=16> */
.L_x_189:
        /* <DEDUP_REMOVED lines=17> */
[----:B--2---:R-:W-:Y:S05]  /*5a70*/  LEA R0, R217, UR4, 0x1 ;  /* 0x00000004d9007c11 */ /* 0x004fea000f8e08ff */
        /* <DEDUP_REMOVED lines=9> */
[----:B------:R-:W1:Y:S04]  /*5b10*/  LDSM.16.MT88.4 R136, [R0+0x8400] ;  /* 0x008400000088783b */ /* 0x000e680000004200 */
[----:B------:R1:W5:Y:S01]  /*5b20*/  LDL R220, [R1+0xc] ;  /* 0x00000c0001dc7983 */ /* 0x0003620000100800 */
        /* <DEDUP_REMOVED lines=76> */
.L_x_190:
[----:B------:R-:W-:Y:S01]  /*5ff0*/  LDSM.16.M88.4 R24, [R213] ;  /* 0x00000000d518783b */ /* 0x000fe20000000200 */
[C---:B------:R-:W-:Y:S01]  /*6000*/  LEA R225, P0, R251.reuse, R236, 0x2 ;  /* 0x000000ecfbe17211 */ /* 0x040fe200078010ff */
[----:B------:R-:W-:Y:S02]  /*6010*/  ULOP3.LUT UR10, UR6, 0x1, URZ, 0xc0, !UPT ;  /* 0x00000001060a7892 */ /* 0x000fe4000f8ec03f */
[----:B------:R-:W1:Y:S01]  /*6020*/  LDSM.16.MT88.4 R8, [R0+0x9000] ;  /* 0x009000000008783b */ /* 0x000e620000004200 */
[----:B------:R-:W-:Y:S01]  /*6030*/  LEA.HI.X.SX32 R224, R251, R237, 0x2, P0 ;  /* 0x000000edfbe07211 */ /* 0x000fe200000f16ff */
[----:B------:R-:W-:Y:S02]  /*6040*/  UISETP.NE.U32.AND UP0, UPT, UR10, 0x1, UPT ;  /* 0x000000010a00788c */ /* 0x000fe4000bf05070 */
[----:B------:R-:W2:Y:S01]  /*6050*/  LDSM.16.MT88.4 R16, [R0+0xb000] ;  /* 0x00b000000010783b */ /* 0x000ea20000004200 */
[----:B------:R-:W-:Y:S02]  /*6060*/  UISETP.GT.AND UP2, UPT, UR6, UR21, UPT ;  /* 0x000000150600728c */ /* 0x000fe4000bf44270 */
[----:B------:R-:W-:Y:S01]  /*6070*/  UIADD3 UR6, UR6, -0x1, URZ ;  /* 0xffffffff06067890 */ /* 0x000fe2000fffe03f */
[----:B------:R-:W3:Y:S04]  /*6080*/  LDL R222, [R1+0x18] ;  /* 0x0000180001de7983 */ /* 0x000ee80000100800 */
[----:B------:R-:W4:Y:S04]  /*6090*/  LDL R221, [R1+0x1c] ;  /* 0x00001c0001dd7983 */ /* 0x000f280000100800 */
[----:B------:R-:W2:Y:S04]  /*60a0*/  LDSM.16.MT88.4 R28, [R0+0xd000] ;  /* 0x00d00000001c783b */ /* 0x000ea80000004200 */
[----:B------:R-:W-:Y:S04]  /*60b0*/  LDSM.16.M88.4 R32, [R214] ;  /* 0x00000000d620783b */ /* 0x000fe80000000200 */
[----:B------:R-:W2:Y:S04]  /*60c0*/  LDSM.16.MT88.4 R132, [R0+0x9400] ;  /* 0x009400000084783b */ /* 0x000ea80000004200 */
[----:B------:R-:W2:Y:S04]  /*60d0*/  LDSM.16.MT88.4 R136, [R0+0xb400] ;  /* 0x00b400000088783b */ /* 0x000ea80000004200 */
[----:B------:R-:W2:Y:S04]  /*60e0*/  LDSM.16.MT88.4 R140, [R0+0xd400] ;  /* 0x00d40000008c783b */ /* 0x000ea80000004200 */
[----:B------:R-:W-:Y:S01]  /*60f0*/  LDSM.16.M88.4 R144, [R216] ;  /* 0x00000000d890783b */ /* 0x000fe20000000200 */
[C---:B-1----:R-:W-:Y:S03]  /*6100*/  HMMA.16816.F32 R4, R24.reuse, R8, RZ ;  /* 0x000000081804723c */ /* 0x042fe600000018ff */
[----:B------:R-:W1:Y:S04]  /*6110*/  LDSM.16.MT88.4 R148, [R0+0x9800] ;  /* 0x009800000094783b */ /* 0x000e680000004200 */
[----:B------:R-:W1:Y:S01]  /*6120*/  LDSM.16.MT88.4 R152, [R0+0xb800] ;  /* 0x00b800000098783b */ /* 0x000e620000004200 */
[C---:B------:R-:W-:Y:S03]  /*6130*/  HMMA.16816.F32 R8, R24.reuse, R10, RZ ;  /* 0x0000000a1808723c */ /* 0x040fe600000018ff */
[----:B------:R-:W-:Y:S03]  /*6140*/  LDSM.16.MT88.4 R156, [R0+0xbc00] ;  /* 0x00bc0000009c783b */ /* 0x000fe60000004200 */
[C---:B--2---:R-:W-:Y:S06]  /*6150*/  HMMA.16816.F32 R12, R24.reuse, R16, RZ ;  /* 0x00000010180c723c */ /* 0x044fec00000018ff */
[C---:B------:R-:W-:Y:S06]  /*6160*/  HMMA.16816.F32 R16, R24.reuse, R18, RZ ;  /* 0x000000121810723c */ /* 0x040fec00000018ff */
[C---:B------:R-:W-:Y:S06]  /*6170*/  HMMA.16816.F32 R20, R24.reuse, R28, RZ ;  /* 0x0000001c1814723c */ /* 0x040fec00000018ff */
[----:B------:R-:W-:Y:S01]  /*6180*/  HMMA.16816.F32 R24, R24, R30, RZ ;  /* 0x0000001e1818723c */ /* 0x000fe200000018ff */
[----:B------:R-:W2:Y:S05]  /*6190*/  LDSM.16.MT88.4 R28, [R0+0xd800] ;  /* 0x00d80000001c783b */ /* 0x000eaa0000004200 */
[C---:B------:R-:W-:Y:S06]  /*61a0*/  HMMA.16816.F32 R4, R32.reuse, R132, R4 ;  /* 0x000000842004723c */ /* 0x040fec0000001804 */
[C---:B------:R-:W-:Y:S01]  /*61b0*/  HMMA.16816.F32 R8, R32.reuse, R134, R8 ;  /* 0x000000862008723c */ /* 0x040fe20000001808 */
[----:B------:R-:W-:Y:S05]  /*61c0*/  LDSM.16.M88.4 R132, [R215] ;  /* 0x00000000d784783b */ /* 0x000fea0000000200 */
[C---:B------:R-:W-:Y:S06]  /*61d0*/  HMMA.16816.F32 R12, R32.reuse, R136, R12 ;  /* 0x00000088200c723c */ /* 0x040fec000000180c */
[C---:B------:R-:W-:Y:S01]  /*61e0*/  HMMA.16816.F32 R16, R32.reuse, R138, R16 ;  /* 0x0000008a2010723c */ /* 0x040fe20000001810 */
[----:B------:R-:W2:Y:S05]  /*61f0*/  LDSM.16.MT88.4 R136, [R0+0x9c00] ;  /* 0x009c00000088783b */ /* 0x000eaa0000004200 */
[C---:B------:R-:W-:Y:S06]  /*6200*/  HMMA.16816.F32 R20, R32.reuse, R140, R20 ;  /* 0x0000008c2014723c */ /* 0x040fec0000001814 */
[----:B------:R-:W-:Y:S01]  /*6210*/  HMMA.16816.F32 R24, R32, R142, R24 ;  /* 0x0000008e2018723c */ /* 0x000fe20000001818 */
[----:B------:R-:W2:Y:S04]  /*6220*/  LDSM.16.MT88.4 R32, [R0+0xdc00] ;  /* 0x00dc00000020783b */ /* 0x000ea80000004200 */
[----:B------:R-:W-:Y:S01]  /*6230*/  LDSM.16.M88.4 R140, [R213+0x2000] ;  /* 0x00200000d58c783b */ /* 0x000fe20000000200 */
[C---:B-1----:R-:W-:Y:S06]  /*6240*/  HMMA.16816.F32 R4, R144.reuse, R148, R4 ;  /* 0x000000949004723c */ /* 0x042fec0000001804 */
[C---:B------:R-:W-:Y:S01]  /*6250*/  HMMA.16816.F32 R8, R144.reuse, R150, R8 ;  /* 0x000000969008723c */ /* 0x040fe20000001808 */
[----:B------:R-:W1:Y:S05]  /*6260*/  LDSM.16.MT88.4 R148, [R0+0xa000] ;  /* 0x00a000000094783b */ /* 0x000e6a0000004200 */
[C---:B------:R-:W-:Y:S06]  /*6270*/  HMMA.16816.F32 R12, R144.reuse, R152, R12 ;  /* 0x00000098900c723c */ /* 0x040fec000000180c */
[C---:B------:R-:W-:Y:S01]  /*6280*/  HMMA.16816.F32 R16, R144.reuse, R154, R16 ;  /* 0x0000009a9010723c */ /* 0x040fe20000001810 */
[----:B------:R-:W1:Y:S05]  /*6290*/  LDSM.16.MT88.4 R152, [R0+0xc000] ;  /* 0x00c000000098783b */ /* 0x000e6a0000004200 */
[C---:B--2---:R-:W-:Y:S06]  /*62a0*/  HMMA.16816.F32 R20, R144.reuse, R28, R20 ;  /* 0x0000001c9014723c */ /* 0x044fec0000001814 */
[----:B------:R-:W-:Y:S01]  /*62b0*/  HMMA.16816.F32 R24, R144, R30, R24 ;  /* 0x0000001e9018723c */ /* 0x000fe20000001818 */
[----:B------:R-:W2:Y:S04]  /*62c0*/  LDSM.16.MT88.4 R28, [R0+0xe000] ;  /* 0x00e00000001c783b */ /* 0x000ea80000004200 */
[----:B------:R-:W-:Y:S01]  /*62d0*/  LDSM.16.MT88.4 R144, [R0+0xa400] ;  /* 0x00a400000090783b */ /* 0x000fe20000004200 */
[C---:B------:R-:W-:Y:S06]  /*62e0*/  HMMA.16816.F32 R4, R132.reuse, R136, R4 ;  /* 0x000000888404723c */ /* 0x040fec0000001804 */
[C---:B------:R-:W-:Y:S01]  /*62f0*/  HMMA.16816.F32 R8, R132.reuse, R138, R8 ;  /* 0x0000008a8408723c */ /* 0x040fe20000001808 */
[----:B------:R-:W2:Y:S05]  /*6300*/  LDSM.16.M88.4 R136, [R214+0x2000] ;  /* 0x00200000d688783b */ /* 0x000eaa0000000200 */
        /* <DEDUP_REMOVED lines=16> */
[----:B------:R-:W-:Y:S01]  /*6410*/  LDSM.16.M88.4 R140, [R215+0x2000] ;  /* 0x00200000d78c783b */ /* 0x000fe20000000200 */
[C---:B------:R-:W-:Y:S06]  /*6420*/  HMMA.16816.F32 R4, R136.reuse, R144, R4 ;  /* 0x000000908804723c */ /* 0x040fec0000001804 */
[C---:B------:R-:W-:Y:S01]  /*6430*/  HMMA.16816.F32 R8, R136.reuse, R146, R8 ;  /* 0x000000928808723c */ /* 0x040fe20000001808 */
[----:B------:R-:W2:Y:S05]  /*6440*/  LDSM.16.MT88.4 R144, [R0+0xac00] ;  /* 0x00ac00000090783b */ /* 0x000eaa0000004200 */
[C---:B------:R-:W-:Y:S06]  /*6450*/  HMMA.16816.F32 R12, R136.reuse, R156, R12 ;  /* 0x0000009c880c723c */ /* 0x040fec000000180c */
[C---:B------:R-:W-:Y:S01]  /*6460*/  HMMA.16816.F32 R16, R136.reuse, R158, R16 ;  /* 0x0000009e8810723c */ /* 0x040fe20000001810 */
[----:B------:R-:W2:Y:S05]  /*6470*/  LDSM.16.MT88.4 R156, [R0+0xcc00] ;  /* 0x00cc0000009c783b */ /* 0x000eaa0000004200 */
[C---:B------:R-:W-:Y:S06]  /*6480*/  HMMA.16816.F32 R20, R136.reuse, R32, R20 ;  /* 0x000000208814723c */ /* 0x040fec0000001814 */
[----:B------:R-:W-:Y:S01]  /*6490*/  HMMA.16816.F32 R24, R136, R34, R24 ;  /* 0x000000228818723c */ /* 0x000fe20000001818 */
[----:B------:R2:W4:Y:S04]  /*64a0*/  LDSM.16.MT88.4 R32, [R0+0xec00] ;  /* 0x00ec00000020783b */ /* 0x0005280000004200 */
[----:B------:R-:W-:Y:S01]  /*64b0*/  LDSM.16.MT88.4 R136, [R3+0x2400] ;  /* 0x002400000388783b */ /* 0x000fe20000004200 */
[C---:B-1----:R-:W-:Y:S06]  /*64c0*/  HMMA.16816.F32 R4, R132.reuse, R148, R4 ;  /* 0x000000948404723c */ /* 0x042fec0000001804 */
[C---:B------:R-:W-:Y:S06]  /*64d0*/  HMMA.16816.F32 R8, R132.reuse, R150, R8 ;  /* 0x000000968408723c */ /* 0x040fec0000001808 */
[C---:B------:R-:W-:Y:S06]  /*64e0*/  HMMA.16816.F32 R12, R132.reuse, R152, R12 ;  /* 0x00000098840c723c */ /* 0x040fec000000180c */
[C---:B------:R-:W-:Y:S01]  /*64f0*/  HMMA.16816.F32 R16, R132.reuse, R154, R16 ;  /* 0x0000009a8410723c */ /* 0x040fe20000001810 */
[----:B--2---:R-:W-:Y:S05]  /*6500*/  IMAD.U32 R0, RZ, RZ, UR19 ;  /* 0x00000013ff007e24 */ /* 0x004fea000f8e00ff */
[C---:B------:R-:W-:Y:S06]  /*6510*/  HMMA.16816.F32 R20, R132.reuse, R28, R20 ;  /* 0x0000001c8414723c */ /* 0x040fec0000001814 */
[----:B------:R-:W-:Y:S05]  /*6520*/  HMMA.16816.F32 R24, R132, R30, R24 ;  /* 0x0000001e8418723c */ /* 0x000fea0000001818 */
[----:B------:R-:W-:Y:S01]  /*6530*/  IMAD.MOV.U32 R28, RZ, RZ, R225 ;  /* 0x000000ffff1c7224 */ /* 0x000fe200078e00e1 */
[C---:B------:R-:W-:Y:S01]  /*6540*/  HMMA.16816.F32 R4, R140.reuse, R144, R4 ;  /* 0x000000908c04723c */ /* 0x040fe20000001804 */
[----:B------:R-:W-:Y:S04]  /*6550*/  IMAD.U32 R132, RZ, RZ, UR19 ;  /* 0x00000013ff847e24 */ /* 0x000fe8000f8e00ff */
[----:B------:R-:W-:Y:S01]  /*6560*/  IMAD.MOV.U32 R29, RZ, RZ, R224 ;  /* 0x000000ffff1d7224 */ /* 0x000fe200078e00e0 */
[C---:B------:R-:W-:Y:S01]  /*6570*/  HMMA.16816.F32 R8, R140.reuse, R146, R8 ;  /* 0x000000928c08723c */ /* 0x040fe20000001808 */
[----:B------:R-:W-:Y:S05]  /*6580*/  LDSM.16.MT88.4 R144, [R3+0x1c00] ;  /* 0x001c00000390783b */ /* 0x000fea0000004200 */
[C---:B------:R-:W-:Y:S05]  /*6590*/  HMMA.16816.F32 R12, R140.reuse, R156, R12 ;  /* 0x0000009c8c0c723c */ /* 0x040fea000000180c */
[----:B---3--:R-:W-:Y:S01]  /*65a0*/  @P1 IADD3 R30, P2, R222, UR16, RZ ;  /* 0x00000010de1e1c10 */ /* 0x008fe2000ff5e0ff */
[C---:B------:R-:W-:Y:S01]  /*65b0*/  HMMA.16816.F32 R16, R140.reuse, R158, R16 ;  /* 0x0000009e8c10723c */ /* 0x040fe20000001810 */
[----:B------:R-:W-:Y:S04]  /*65c0*/  @UP3 UIADD3 UR16, UP1, UR16, -0x100, URZ ;  /* 0xffffff0010103890 */ /* 0x000fe8000ff3e03f */
[----:B----4-:R-:W-:Y:S01]  /*65d0*/  @P1 IADD3.X R31, R221, UR15, RZ, P2, !PT ;  /* 0x0000000fdd1f1c10 */ /* 0x010fe200097fe4ff */
        /* <DEDUP_REMOVED lines=13> */
[----:B------:R-:W-:Y:S02]  /*66b0*/  IMAD.U32 R0, RZ, RZ, UR20 ;  /* 0x00000014ff007e24 */ /* 0x000fe4000f8e00ff */
[-C--:B------:R-:W-:Y:S01]  /*66c0*/  LEA R34, P2, R34, R28.reuse, 0x2 ;  /* 0x0000001c22227211 */ /* 0x080fe200078410ff */
[----:B------:R3:W-:Y:S02]  /*66d0*/  REDG.E.ADD.F32.FTZ.RN.STRONG.GPU desc[UR8][R32.64], R5 ;  /* 0x00000005200079a6 */ /* 0x0007e4000c10f388 */
[-C--:B------:R-:W-:Y:S01]  /*66e0*/  LEA.HI.X.SX32 R133, R0, R29.reuse, 0x2, P0 ;  /* 0x0000001d00857211 */ /* 0x080fe200000f16ff */
[----:B------:R-:W-:Y:S01]  /*66f0*/  IMAD.U32 R0, RZ, RZ, UR36 ;  /* 0x00000024ff007e24 */ /* 0x000fe2000f8e00ff */
[----:B------:R-:W-:Y:S04]  /*6700*/  LDSM.16.MT88.4 R140, [R3+0x1800] ;  /* 0x00180000038c783b */ /* 0x000fe80000004200 */
[----:B------:R4:W-:Y:S04]  /*6710*/  REDG.E.ADD.F32.FTZ.RN.STRONG.GPU desc[UR8][R132.64], R6 ;  /* 0x00000006840079a6 */ /* 0x0009e8000c10f388 */
[----:B------:R-:W-:Y:S01]  /*6720*/  LDSM.16.MT88.4 R132, [R2+0x11800] ;  /* 0x011800000284783b */ /* 0x000fe20000004200 */
[----:B-1----:R-:W-:Y:S02]  /*6730*/  IMAD.U32 R30, RZ, RZ, UR37 ;  /* 0x00000025ff1e7e24 */ /* 0x002fe4000f8e00ff */
[----:B------:R-:W-:Y:S03]  /*6740*/  IMAD.U32 R31, RZ, RZ, UR38 ;  /* 0x00000026ff1f7e24 */ /* 0x000fe6000f8e00ff */
[-C--:B------:R-:W-:Y:S01]  /*6750*/  LEA R30, P1, R30, R28.reuse, 0x2 ;  /* 0x0000001c1e1e7211 */ /* 0x080fe200078210ff */
[----:B--2---:R-:W-:Y:S01]  /*6760*/  IMAD.U32 R4, RZ, RZ, UR36 ;  /* 0x00000024ff047e24 */ /* 0x004fe2000f8e00ff */
[-C--:B------:R-:W-:Y:S01]  /*6770*/  LEA.HI.X.SX32 R35, R31, R29.reuse, 0x2, P2 ;  /* 0x0000001d1f237211 */ /* 0x080fe200010f16ff */
[----:B---3--:R-:W-:Y:S03]  /*6780*/  IMAD.U32 R5, RZ, RZ, UR37 ;  /* 0x00000025ff057e24 */ /* 0x008fe6000f8e00ff */
[-C--:B------:R-:W-:Y:S01]  /*6790*/  LEA R4, P0, R4, R28.reuse, 0x2 ;  /* 0x0000001c04047211 */ /* 0x080fe200078010ff */
[----:B------:R1:W-:Y:S01]  /*67a0*/  REDG.E.ADD.F32.FTZ.RN.STRONG.GPU desc[UR8][R34.64], R7 ;  /* 0x00000007220079a6 */ /* 0x0003e2000c10f388 */
[-C--:B------:R-:W-:Y:S02]  /*67b0*/  LEA.HI.X.SX32 R31, R5, R29.reuse, 0x2, P1 ;  /* 0x0000001d051f7211 */ /* 0x080fe400008f16ff */
[-C--:B------:R-:W-:Y:S01]  /*67c0*/  LEA.HI.X.SX32 R5, R0, R29.reuse, 0x2, P0 ;  /* 0x0000001d00057211 */ /* 0x080fe200000f16ff */
[----:B------:R-:W-:Y:S02]  /*67d0*/  IMAD.U32 R0, RZ, RZ, UR35 ;  /* 0x00000023ff007e24 */ /* 0x000fe4000f8e00ff */
[----:B------:R2:W-:Y:S01]  /*67e0*/  REDG.E.ADD.F32.FTZ.RN.STRONG.GPU desc[UR8][R30.64], R8 ;  /* 0x000000081e0079a6 */ /* 0x0005e2000c10f388 */
[----:B----4-:R-:W-:Y:S03]  /*67f0*/  IMAD.U32 R6, RZ, RZ, UR31 ;  /* 0x0000001fff067e24 */ /* 0x010fe6000f8e00ff */
[----:B------:R3:W-:Y:S01]  /*6800*/  REDG.E.ADD.F32.FTZ.RN.STRONG.GPU desc[UR8][R4.64], R9 ;  /* 0x00000009040079a6 */ /* 0x0007e2000c10f388 */
[----:B-1----:R-:W-:Y:S02]  /*6810*/  IMAD.U32 R7, RZ, RZ, UR30 ;  /* 0x0000001eff077e24 */ /* 0x002fe4000f8e00ff */
[----:B--2---:R-:W-:Y:S02]  /*6820*/  IMAD.U32 R8, RZ, RZ, UR34 ;  /* 0x00000022ff087e24 */ /* 0x004fe4000f8e00ff */
[----:B------:R-:W-:Y:S02]  /*6830*/  IMAD.U32 R30, RZ, RZ, UR31 ;  /* 0x0000001fff1e7e24 */ /* 0x000fe4000f8e00ff */
[----:B---3--:R-:W-:Y:S01]  /*6840*/  IMAD.U32 R5, RZ, RZ, UR35 ;  /* 0x00000023ff057e24 */ /* 0x008fe2000f8e00ff */
        /* <DEDUP_REMOVED lines=312> */
.L_x_192:
[----:B------:R-:W-:Y:S01]  /*7bd0*/  @UP0 UIADD3 UR14, UR42, UR45, URZ ;  /* 0x0000002d2a0e0290 */ /* 0x000fe2000fffe03f */
[----:B-1---5:R-:W-:Y:S01]  /*7be0*/  LEA R0, R220, UR4, 0x1 ;  /* 0x00000004dc007c11 */ /* 0x022fe2000f8e08ff */
        /* <DEDUP_REMOVED lines=19> */
.L_x_193:
        /* <DEDUP_REMOVED lines=11> */
[----:B------:R-:W-:Y:S01]  /*7dd0*/  BSSY B0, `(.L_x_194) ;  /* 0x0000024000007945 */ /* 0x000fe20003800000 */
[----:B------:R-:W-:Y:S01]  /*7de0*/  ISETP.GE.AND P1, PT, R8, UR5, PT ;  /* 0x0000000508007c0c */ /* 0x000fe2000bf26270 */
        /* <DEDUP_REMOVED lines=11> */
[----:B------:R-:W-:Y:S02]  /*7ea0*/  ULDC.64 UR14, c[0x0][0x468] ;  /* 0x00011a00000e7ab9 */ /* 0x000fe40000000a00 */
[----:B------:R-:W-:Y:S01]  /*7eb0*/  UIMAD UR16, UR16, UR14, URZ ;  /* 0x0000000e101072a4 */ /* 0x000fe2000f8e023f */
[----:B------:R-:W-:Y:S01]  /*7ec0*/  IADD3.X R5, R5, UR19, R3, P0, !PT ;  /* 0x0000001305057c10 */ /* 0x000fe200087fe403 */
[----:B------:R-:W-:Y:S02]  /*7ed0*/  IMAD.U32 R3, RZ, RZ, UR14 ;  /* 0x0000000eff037e24 */ /* 0x000fe4000f8e00ff */
[----:B------:R-:W-:Y:S02]  /*7ee0*/  UIMAD UR15, UR58, UR15, UR16 ;  /* 0x0000000f3a0f72a4 */ /* 0x000fe4000f8e0210 */
        /* <DEDUP_REMOVED lines=18> */
.L_x_195:
[----:B------:R-:W-:Y:S05]  /*8010*/  BSYNC B0 ;  /* 0x0000000000007941 */ /* 0x000fea0003800000 */
.L_x_194:
        /* <DEDUP_REMOVED lines=16> */
.L_x_197:
[----:B------:R-:W-:Y:S05]  /*8120*/  BSYNC B0 ;  /* 0x0000000000007941 */ /* 0x000fea0003800000 */
.L_x_196:
[----:B------:R-:W-:Y:S01]  /*8130*/  UIMAD UR5, UR12, UR10, URZ ;  /* 0x0000000a0c0572a4 */ /* 0x000fe2000f8e023f */
[----:B------:R-:W-:Y:S01]  /*8140*/  IMAD.U32 R3, RZ, RZ, UR10 ;  /* 0x0000000aff037e24 */ /* 0x000fe2000f8e00ff */
[----:B-1----:R-:W1:Y:S01]  /*8150*/  LDS.128 R20, [R0+0xf000] ;  /* 0x00f0000000147984 */ /* 0x002e620000000c00 */
[----:B------:R-:W-:Y:S01]  /*8160*/  USHF.R.S32.HI UR14, URZ, 0x1f, UR58 ;  /* 0x0000001f3f0e7899 */ /* 0x000fe2000801143a */
[----:B------:R-:W-:Y:S01]  /*8170*/  BSSY B0, `(.L_x_198) ;  /* 0x000001b000007945 */ /* 0x000fe20003800000 */
[----:B------:R-:W-:Y:S01]  /*8180*/  UIMAD UR5, UR44, UR11, UR5 ;  /* 0x0000000b2c0572a4 */ /* 0x000fe2000f8e0205 */
[----:B------:R-:W-:Y:S01]  /*8190*/  IMAD.WIDE.U32 R6, R3, UR44, R6 ;  /* 0x0000002c03067c25 */ /* 0x000fe2000f8e0006 */
[----:B------:R-:W3:Y:S01]  /*81a0*/  LDS.128 R16, [R0+0x11000] ;  /* 0x0110000000107984 */ /* 0x000ee20000000c00 */
[----:B------:R-:W-:-:S03]  /*81b0*/  ULDC.64 UR6, c[0x0][0x470] ;  /* 0x00011c0000067ab9 */ /* 0x000fc60000000a00 */
[----:B------:R4:W1:Y:S01]  /*81c0*/  LDS.128 R12, [R0+0x13000] ;  /* 0x01300000000c7984 */ /* 0x0008620000000c00 */
[----:B------:R-:W-:Y:S01]  /*81d0*/  IADD3 R6, P0, R6, UR13, RZ ;  /* 0x0000000d06067c10 */ /* 0x000fe2000ff1e0ff */
[----:B----4-:R-:W-:Y:S01]  /*81e0*/  IMAD.U32 R0, RZ, RZ, UR5 ;  /* 0x00000005ff007e24 */ /* 0x010fe2000f8e00ff */
[----:B------:R-:W-:-:S04]  /*81f0*/  UIMAD UR5, UR14, UR6, URZ ;  /* 0x000000060e0572a4 */ /* 0x000fc8000f8e023f */
[----:B------:R-:W-:Y:S01]  /*8200*/  IADD3.X R7, R7, UR17, R0, P0, !PT ;  /* 0x0000001107077c10 */ /* 0x000fe200087fe400 */
[----:B------:R-:W-:Y:S01]  /*8210*/  UIMAD UR7, UR58, UR7, UR5 ;  /* 0x000000073a0772a4 */ /* 0x000fe2000f8e0205 */
        /* <DEDUP_REMOVED lines=16> */
.L_x_199:
[----:B------:R-:W-:Y:S05]  /*8320*/  BSYNC B0 ;  /* 0x0000000000007941 */ /* 0x000fea0003800000 */
.L_x_198:
        /* <DEDUP_REMOVED lines=13> */
[----:B------:R3:W-:Y:S02]  /*8400*/  STG.E.128 desc[UR8][R4.64+0x80], R40 ;  /* 0x0000802804007986 */ /* 0x0007e4000c101d08 */
.L_x_186:
[----:B------:R-:W-:Y:S05]  /*8410*/  BSYNC B1 ;  /* 0x0000000000017941 */ /* 0x000fea0003800000 */
.L_x_172:
[----:B------:R-:W5:Y:S01]  /*8420*/  LDL R3, [R1+0x24] ;  /* 0x0000240001037983 */ /* 0x000f620000100800 */
[----:B------:R-:W-:Y:S02]  /*8430*/  ULDC UR5, c[0x0][0xc] ;  /* 0x0000030000057ab9 */ /* 0x000fe40000000800 */
[----:B------:R-:W-:Y:S01]  /*8440*/  UIADD3 UR43, UR5, UR43, URZ ;  /* 0x0000002b052b7290 */ /* 0x000fe2000fffe03f */
[----:B-----5:R-:W-:-:S13]  /*8450*/  R2UR UR6, R3 ;  /* 0x00000000030672ca */ /* 0x020fda00000e0000 */
[----:B------:R-:W-:-:S06]  /*8460*/  UISETP.GE.AND UP0, UPT, UR43, UR6, UPT ;  /* 0x000000062b00728c */ /* 0x000fcc000bf06270 */
[----:B------:R-:W-:-:S13]  /*8470*/  PLOP3.LUT P0, PT, PT, PT, UP0, 0x80, 0x0 ;  /* 0x000000000000781c */ /* 0x000fda0003f0f008 */
[----:B------:R-:W-:Y:S05]  /*8480*/  @P0 BRA `(.L_x_200) ;  /* 0x0000000000040947 */ /* 0x000fea0003800000 */
[----:B------:R-:W-:Y:S05]  /*8490*/  BRA `(.L_x_201) ;  /* 0xffffff8800047947 */ /* 0x000fea000383ffff */
.L_x_200:
[----:B------:R-:W-:Y:S05]  /*84a0*/  EXIT ;  /* 0x000000000000794d */ /* 0x000fea0003800000 */
.L_x_202:
        /* <DEDUP_REMOVED lines=13> */
.L_x_1283:


//--------------------- .text._ZN5flash44flash_bwd_dq_dk_dv_loop_seqk_parallel_kernelI23Flash_bwd_kernel_traitsILi96ELi64ELi128ELi8ELi2ELi4ELi4ELb1ELb0EN7cutlass6half_tE19Flash_kernel_traitsILi96ELi64ELi128ELi8ES3_EELb0ELb0ELb1ELb1ELb0ELb0ELb0EEEvNS_16Flash_bwd_paramsE --------------------------
	.section	.text._ZN5flash44flash_bwd_dq_dk_dv_loop_seqk_parallel_kernelI23Flash_bwd_kernel_traitsILi96ELi64ELi128ELi8ELi2ELi4ELi4ELb1ELb0EN7cutlass6half_tE19Flash_kernel_traitsILi96ELi64ELi128ELi8ES3_EELb0ELb0ELb1ELb1ELb0ELb0ELb0EEEvNS_16Flash_bwd_paramsE,"ax",@progbits
	.align	128
        .global         _ZN5flash44flash_bwd_dq_dk_dv_loop_seqk_parallel_kernelI23Flash_bwd_kernel_traitsILi96ELi64ELi128ELi8ELi2ELi4ELi4ELb1ELb0EN7cutlass6half_tE19Flash_kernel_traitsILi96ELi64ELi128ELi8ES3_EELb0ELb0ELb1ELb1ELb0ELb0ELb0EEEvNS_16Flash_bwd_paramsE
        .type           _ZN5flash44flash_bwd_dq_dk_dv_loop_seqk_parallel_kernelI23Flash_bwd_kernel_traitsILi96ELi64ELi128ELi8ELi2ELi4ELi4ELb1ELb0EN7cutlass6half_tE19Flash_kernel_traitsILi96ELi64ELi128ELi8ES3_EELb0ELb0ELb1ELb1ELb0ELb0ELb0EEEvNS_16Flash_bwd_paramsE,@function
        .size           _ZN5flash44flash_bwd_dq_dk_dv_loop_seqk_parallel_kernelI23Flash_bwd_kernel_traitsILi96ELi64ELi128ELi8ELi2ELi4ELi4ELb1ELb0EN7cutlass6half_tE19Flash_kernel_traitsILi96ELi64ELi128ELi8ES3_EELb0ELb0ELb1ELb1ELb0ELb0ELb0EEEvNS_16Flash_bwd_paramsE,(.L_x_1284 - _ZN5flash44flash_bwd_dq_dk_dv_loop_seqk_parallel_kernelI23Flash_bwd_kernel_traitsILi96ELi64ELi128ELi8ELi2ELi4ELi4ELb1ELb0EN7cutlass6half_tE19Flash_kernel_traitsILi96ELi64ELi128ELi8ES3_EELb0ELb0ELb1ELb1ELb0ELb0ELb0EEEvNS_16Flash_bwd_paramsE)
        .other          _ZN5flash44flash_bwd_dq_dk_dv_loop_seqk_parallel_kernelI23Flash_bwd_kernel_traitsILi96ELi64ELi128ELi8ELi2ELi4ELi4ELb1ELb0EN7cutlass6half_tE19Flash_kernel_traitsILi96ELi64ELi128ELi8ES3_EELb0ELb0ELb1ELb1ELb0ELb0ELb0EEEvNS_16Flash_bwd_paramsE,@"STO_CUDA_ENTRY STV_DEFAULT"
_ZN5flash44flash_bwd_dq_dk_dv_loop_seqk_parallel_kernelI23Flash_bwd_kernel_traitsILi96ELi64ELi128ELi8ELi2ELi4ELi4ELb1ELb0EN7cutlass6half_tE19Flash_kernel_traitsILi96ELi64ELi128ELi8ES3_EELb0ELb0ELb1ELb1ELb0ELb0ELb0EEEvNS_16Flash_bwd_paramsE:
.text._ZN5flash44flash_bwd_dq_dk_dv_loop_seqk_parallel_kernelI23Flash_bwd_kernel_traitsILi96ELi64ELi128ELi8ELi2ELi4ELi4ELb1ELb0EN7cutlass6half_tE19Flash_kernel_traitsILi96ELi64ELi128ELi8ES3_EELb0ELb0ELb1ELb1ELb0ELb0ELb0EEEvNS_16Flash_bwd_paramsE:
        /* <DEDUP_REMOVED lines=19> */
[----:B------:R-:W-:Y:S01]  /*0130*/  ULDC UR61, c[0x0][0x394] ;  /* 0x0000e500003d7ab9 */ /* 0x000fe20000000800 */
[----:B------:R-:W-:Y:S02]  /*0140*/  IMAD.MOV.U32 R215, RZ, RZ, -0x40 ;  /* 0xffffffc0ffd77424 */ /* 0x000fe400078e00ff */
[----:B------:R-:W3:Y:S08]  /*0150*/  S2UR UR57, SR_CTAID.Z ;  /* 0x00000000003979c3 */ /* 0x000ef00000002700 */
[----:B------:R-:W4:Y:S01]  /*0160*/  S2UR UR48, SR_CTAID.Y ;  /* 0x00000000003079c3 */ /* 0x000f220000002600 */
[----:B--2---:R-:W-:-:S06]  /*0170*/  ULEA UR4, UR4, UR5, 0x18 ;  /* 0x0000000504047291 */ /* 0x004fcc000f8ec03f */
[----:B------:R-:W-:Y:S01]  /*0180*/  IMAD.U32 R212, RZ, RZ, UR4 ;  /* 0x00000004ffd47e24 */ /* 0x000fe2000f8e00ff */
[----:B-1----:R-:W-:Y:S01]  /*0190*/  SHF.R.S32.HI R0, RZ, 0x1f, R4 ;  /* 0x0000001fff007819 */ /* 0x002fe20000011404 */
[----:B---3--:R-:W-:-:S03]  /*01a0*/  USHF.R.S32.HI UR5, URZ, 0x1f, UR57 ;  /* 0x0000001f3f057899 */ /* 0x008fc60008011439 */
[CC--:B------:R-:W-:Y:S02]  /*01b0*/  LEA.HI R2, R0.reuse, R4.reuse, RZ, 0x5 ;  /* 0x0000000400027211 */ /* 0x0c0fe400078f28ff */
[CC--:B------:R-:W-:Y:S02]  /*01c0*/  LEA.HI R18, R0.reuse, R4.reuse, RZ, 0x3 ;  /* 0x0000000400127211 */ /* 0x0c0fe400078f18ff */
[CC--:B------:R-:W-:Y:S01]  /*01d0*/  LEA.HI R5, R0.reuse, R4.reuse, RZ, 0x2 ;  /* 0x0000000400057211 */ /* 0x0c0fe200078f10ff */
[----:B----4-:R-:W-:Y:S01]  /*01e0*/  USHF.L.U32 UR6, UR48, 0x7, URZ ;  /* 0x0000000730067899 */ /* 0x010fe2000800063f */
[----:B------:R-:W-:Y:S02]  /*01f0*/  LEA.HI R7, R0, R4, RZ, 0x4 ;  /* 0x0000000400077211 */ /* 0x000fe400078f20ff */
[----:B------:R-:W-:Y:S02]  /*0200*/  LOP3.LUT R6, R2, 0xffffffe0, RZ, 0xc0, !PT ;  /* 0xffffffe002067812 */ /* 0x000fe400078ec0ff */
[----:B------:R-:W-:-:S02]  /*0210*/  LOP3.LUT R8, R18, 0xfffffff8, RZ, 0xc0, !PT ;  /* 0xfffffff812087812 */ /* 0x000fc400078ec0ff */
[----:B------:R-:W-:Y:S01]  /*0220*/  SHF.R.S32.HI R9, RZ, 0x2, R5 ;  /* 0x00000002ff097819 */ /* 0x000fe20000011405 */
[C---:B------:R-:W-:Y:S01]  /*0230*/  IMAD.IADD R10, R4.reuse, 0x1, -R6 ;  /* 0x00000001040a7824 */ /* 0x040fe200078e0a06 */
[----:B------:R-:W-:Y:S01]  /*0240*/  LOP3.LUT R12, R5, 0xfffffffc, RZ, 0xc0, !PT ;  /* 0xfffffffc050c7812 */ /* 0x000fe200078ec0ff */
[----:B------:R-:W-:Y:S01]  /*0250*/  IMAD.IADD R14, R4, 0x1, -R8 ;  /* 0x00000001040e7824 */ /* 0x000fe200078e0a08 */
[----:B------:R-:W-:Y:S02]  /*0260*/  LOP3.LUT R11, R7, 0xfffffff0, RZ, 0xc0, !PT ;  /* 0xfffffff0070b7812 */ /* 0x000fe400078ec0ff */
[-C--:B------:R-:W-:Y:S01]  /*0270*/  LEA.HI R16, R0, R4.reuse, RZ, 0x6 ;  /* 0x0000000400107211 */ /* 0x080fe200078f30ff */
[----:B------:R-:W-:Y:S01]  /*0280*/  IMAD.IADD R20, R4, 0x1, -R12 ;  /* 0x0000000104147824 */ /* 0x000fe200078e0a0c */
[----:B------:R-:W-:Y:S01]  /*0290*/  LEA.HI R21, R0, R4, RZ, 0x7 ;  /* 0x0000000400157211 */ /* 0x000fe200078f38ff */
[----:B------:R-:W-:Y:S01]  /*02a0*/  IMAD.IADD R8, R4, 0x1, -R11 ;  /* 0x0000000104087824 */ /* 0x000fe200078e0a0b */
[--C-:B------:R-:W-:Y:S01]  /*02b0*/  SHF.R.S32.HI R0, RZ, 0x5, R2.reuse ;  /* 0x00000005ff007819 */ /* 0x100fe20000011402 */
[----:B------:R-:W-:Y:S01]  /*02c0*/  IMAD.SHL.U32 R250, R20, 0x8, RZ ;  /* 0x0000000814fa7824 */ /* 0x000fe200078e00ff */
[----:B------:R-:W-:-:S02]  /*02d0*/  SHF.R.S32.HI R3, RZ, 0x1f, R2 ;  /* 0x0000001fff037819 */ /* 0x000fc40000011402 */
[----:B------:R-:W-:Y:S02]  /*02e0*/  LEA.HI R6, R5, R9, RZ, 0x1 ;  /* 0x0000000905067211 */ /* 0x000fe400078f08ff */
[-C--:B------:R-:W-:Y:S02]  /*02f0*/  LEA.HI R4, R2, R0.reuse, RZ, 0x1 ;  /* 0x0000000002047211 */ /* 0x080fe400078f08ff */
[----:B------:R-:W-:Y:S02]  /*0300*/  LEA.HI R2, R3, R0, RZ, 0x2 ;  /* 0x0000000003027211 */ /* 0x000fe400078f10ff */
[----:B------:R-:W-:Y:S02]  /*0310*/  LOP3.LUT R3, R6, 0x7fffffe, RZ, 0xc0, !PT ;  /* 0x07fffffe06037812 */ /* 0x000fe400078ec0ff */
[----:B------:R-:W-:Y:S02]  /*0320*/  SHF.R.S32.HI R11, RZ, 0x3, R18 ;  /* 0x00000003ff0b7819 */ /* 0x000fe40000011412 */
[----:B------:R-:W-:Y:S01]  /*0330*/  LOP3.LUT R6, R4, 0xfffffffe, RZ, 0xc0, !PT ;  /* 0xfffffffe04067812 */ /* 0x000fe200078ec0ff */
[----:B------:R-:W-:Y:S01]  /*0340*/  IMAD.IADD R3, R9, 0x1, -R3 ;  /* 0x0000000109037824 */ /* 0x000fe200078e0a03 */
[----:B------:R-:W-:Y:S01]  /*0350*/  LOP3.LUT R2, R2, 0xfffffffc, RZ, 0xc0, !PT ;  /* 0xfffffffc02027812 */ /* 0x000fe200078ec0ff */
[----:B------:R-:W-:-:S02]  /*0360*/  IMAD.SHL.U32 R4, R11, 0x40, RZ ;  /* 0x000000400b047824 */ /* 0x000fc400078e00ff */
[C---:B------:R-:W-:Y:S02]  /*0370*/  IMAD.IADD R219, R0.reuse, 0x1, -R6 ;  /* 0x0000000100db7824 */ /* 0x040fe400078e0a06 */
[----:B------:R-:W-:Y:S01]  /*0380*/  IMAD.IADD R15, R0, 0x1, -R2 ;  /* 0x00000001000f7824 */ /* 0x000fe200078e0a02 */
[----:B------:R-:W-:Y:S01]  /*0390*/  LOP3.LUT R2, R4, 0xc0, RZ, 0xc0, !PT ;  /* 0x000000c004027812 */ /* 0x000fe200078ec0ff */
[----:B------:R-:W-:Y:S01]  /*03a0*/  IMAD R11, R0, 0x8, R3 ;  /* 0x00000008000b7824 */ /* 0x000fe200078e0203 */
[----:B------:R-:W-:Y:S02]  /*03b0*/  SHF.R.S32.HI R0, RZ, 0x1f, R5 ;  /* 0x0000001fff007819 */ /* 0x000fe40000011405 */
[----:B------:R-:W-:Y:S02]  /*03c0*/  SHF.R.S32.HI R5, RZ, 0x4, R7 ;  /* 0x00000004ff057819 */ /* 0x000fe40000011407 */
[----:B------:R-:W-:Y:S02]  /*03d0*/  SHF.R.U32.HI R6, RZ, 0x3, R2 ;  /* 0x00000003ff067819 */ /* 0x000fe40000011602 */
[----:B------:R-:W-:-:S02]  /*03e0*/  LEA.HI R3, R7, R5, RZ, 0x1 ;  /* 0x0000000507037211 */ /* 0x000fc400078f08ff */
[----:B------:R-:W-:Y:S02]  /*03f0*/  LOP3.LUT R4, R2, 0x18, R250, 0xf8, !PT ;  /* 0x0000001802047812 */ /* 0x000fe400078ef8fa */
[----:B------:R-:W-:Y:S02]  /*0400*/  LOP3.LUT R2, R3, 0xfffffffe, RZ, 0xc0, !PT ;  /* 0xfffffffe03027812 */ /* 0x000fe400078ec0ff */
[----:B------:R-:W-:Y:S02]  /*0410*/  LOP3.LUT R3, R4, R6, RZ, 0x3c, !PT ;  /* 0x0000000604037212 */ /* 0x000fe400078e3cff */
[----:B------:R-:W-:Y:S01]  /*0420*/  SHF.R.S32.HI R7, RZ, 0x1f, R10 ;  /* 0x0000001fff077819 */ /* 0x000fe2000001140a */
[----:B------:R-:W-:Y:S01]  /*0430*/  IMAD.IADD R13, R5, 0x1, -R2 ;  /* 0x00000001050d7824 */ /* 0x000fe200078e0a02 */
[----:B------:R-:W-:Y:S01]  /*0440*/  LEA.HI R2, R8, R8, RZ, 0x1 ;  /* 0x0000000808027211 */ /* 0x000fe200078f08ff */
[----:B------:R-:W-:Y:S01]  /*0450*/  IMAD.U32 R3, R11, 0x20, R3 ;  /* 0x000000200b037824 */ /* 0x000fe200078e0003 */
[----:B------:R-:W-:-:S02]  /*0460*/  LEA.HI R4, R14, R14, RZ, 0x1 ;  /* 0x0000000e0e047211 */ /* 0x000fc400078f08ff */
[----:B------:R-:W-:Y:S02]  /*0470*/  LEA.HI R22, R7, R10, RZ, 0x2 ;  /* 0x0000000a07167211 */ /* 0x000fe400078f10ff */
[----:B------:R-:W-:Y:S01]  /*0480*/  LEA.HI R0, R0, R9, RZ, 0x3 ;  /* 0x0000000900007211 */ /* 0x000fe200078f18ff */
[----:B------:R1:W-:Y:S01]  /*0490*/  STL [R1+0x18], R3 ;  /* 0x0000180301007387 */ /* 0x0003e20000100800 */
[--C-:B------:R-:W-:Y:S02]  /*04a0*/  SHF.R.S32.HI R5, RZ, 0x1, R2.reuse ;  /* 0x00000001ff057819 */ /* 0x100fe40000011402 */
[----:B------:R-:W-:Y:S02]  /*04b0*/  SHF.R.S32.HI R7, RZ, 0x1f, R2 ;  /* 0x0000001fff077819 */ /* 0x000fe40000011402 */
[----:B------:R-:W-:Y:S02]  /*04c0*/  LOP3.LUT R2, R2, 0x7fffffe, RZ, 0xc0, !PT ;  /* 0x07fffffe02027812 */ /* 0x000fe400078ec0ff */
[----:B------:R-:W-:-:S02]  /*04d0*/  LOP3.LUT R6, R4, 0x3fffffe, RZ, 0xc0, !PT ;  /* 0x03fffffe04067812 */ /* 0x000fc400078ec0ff */
[----:B------:R-:W-:Y:S01]  /*04e0*/  LOP3.LUT R0, R0, 0xfffffff8, RZ, 0xc0, !PT ;  /* 0xfffffff800007812 */ /* 0x000fe200078ec0ff */
[----:B------:R-:W-:Y:S01]  /*04f0*/  IMAD.IADD R19, R8, 0x1, -R2 ;  /* 0x0000000108137824 */ /* 0x000fe200078e0a02 */
[----:B------:R-:W-:Y:S01]  /*0500*/  SHF.R.S32.HI R10, RZ, 0x1f, R8 ;  /* 0x0000001fff0a7819 */ /* 0x000fe20000011408 */
[----:B------:R-:W-:Y:S02]  /*0510*/  IMAD.IADD R11, R14, 0x1, -R6 ;  /* 0x000000010e0b7824 */ /* 0x000fe400078e0a06 */
[----:B------:R-:W-:Y:S01]  /*0520*/  IMAD.IADD R0, R9, 0x1, -R0 ;  /* 0x0000000109007824 */ /* 0x000fe200078e0a00 */
[----:B------:R-:W-:Y:S02]  /*0530*/  LEA.HI R9, R7, R5, RZ, 0x2 ;  /* 0x0000000507097211 */ /* 0x000fe400078f10ff */
[----:B------:R-:W-:Y:S02]  /*0540*/  LEA.HI R10, R10, R8, RZ, 0x3 ;  /* 0x000000080a0a7211 */ /* 0x000fe400078f18ff */
[----:B------:R-:W-:-:S02]  /*0550*/  LOP3.LUT R9, R9, 0xfffffffc, RZ, 0xc0, !PT ;  /* 0xfffffffc09097812 */ /* 0x000fc400078ec0ff */
[C---:B------:R-:W-:Y:S02]  /*0560*/  LOP3.LUT R6, R0.reuse, 0x1, RZ, 0xc0, !PT ;  /* 0x0000000100067812 */ /* 0x040fe400078ec0ff */
[----:B------:R-:W-:Y:S01]  /*0570*/  LOP3.LUT P2, RZ, R0, 0x2, RZ, 0xc0, !PT ;  /* 0x0000000200ff7812 */ /* 0x000fe2000784c0ff */
[----:B------:R-:W-:Y:S01]  /*0580*/  IMAD.IADD R17, R5, 0x1, -R9 ;  /* 0x0000000105117824 */ /* 0x000fe200078e0a09 */
[----:B-1----:R-:W-:Y:S01]  /*0590*/  SHF.R.S32.HI R3, RZ, 0x6, R16 ;  /* 0x00000006ff037819 */ /* 0x002fe20000011410 */
[----:B------:R-:W-:Y:S01]  /*05a0*/  IMAD.SHL.U32 R5, R15, 0x10, RZ ;  /* 0x000000100f057824 */ /* 0x000fe200078e00ff */
[----:B------:R-:W-:Y:S02]  /*05b0*/  ISETP.NE.U32.AND P3, PT, R6, 0x1, PT ;  /* 0x000000010600780c */ /* 0x000fe40003f65070 */
[----:B------:R-:W-:Y:S01]  /*05c0*/  LOP3.LUT R7, R10, 0xfffffff8, RZ, 0xc0, !PT ;  /* 0xfffffff80a077812 */ /* 0x000fe200078ec0ff */
[C---:B------:R-:W-:Y:S01]  /*05d0*/  IMAD R2, R3.reuse, 0x4, R13 ;  /* 0x0000000403027824 */ /* 0x040fe200078e020d */
[----:B------:R-:W-:Y:S01]  /*05e0*/  SHF.R.S32.HI R9, RZ, 0x7, R21 ;  /* 0x00000007ff097819 */ /* 0x000fe20000011415 */
[----:B------:R-:W-:Y:S01]  /*05f0*/  IMAD.SHL.U32 R16, R3, 0x20, RZ ;  /* 0x0000002003107824 */ /* 0x000fe200078e00ff */
[----:B------:R-:W-:Y:S01]  /*0600*/  LOP3.LUT P0, RZ, R17, 0x2, RZ, 0xc0, !PT ;  /* 0x0000000211ff7812 */ /* 0x000fe2000780c0ff */
[----:B------:R-:W-:Y:S01]  /*0610*/  IMAD R209, R2, 0x8, R11 ;  /* 0x0000000802d17824 */ /* 0x000fe200078e020b */
[----:B------:R-:W-:Y:S01]  /*0620*/  SHF.R.S32.HI R2, RZ, 0x1, R4 ;  /* 0x00000001ff027819 */ /* 0x000fe20000011404 */
[----:B------:R-:W-:Y:S01]  /*0630*/  IMAD.SHL.U32 R3, R14, 0x40, RZ ;  /* 0x000000400e037824 */ /* 0x000fe200078e00ff */
[----:B------:R-:W-:Y:S01]  /*0640*/  LEA.HI R11, R0, R0, RZ, 0x1 ;  /* 0x00000000000b7211 */ /* 0x000fe200078f08ff */
[----:B------:R-:W-:Y:S01]  /*0650*/  IMAD.IADD R12, R8, 0x1, -R7 ;  /* 0x00000001080c7824 */ /* 0x000fe200078e0a07 */
[C---:B------:R-:W-:Y:S01]  /*0660*/  LOP3.LUT P4, RZ, R2.reuse, 0x2, RZ, 0xc0, !PT ;  /* 0x0000000202ff7812 */ /* 0x040fe2000788c0ff */
[----:B------:R-:W-:Y:S01]  /*0670*/  IMAD.SHL.U32 R4, R2, 0x40, RZ ;  /* 0x0000004002047824 */ /* 0x000fe200078e00ff */
[----:B------:R-:W-:Y:S01]  /*0680*/  LOP3.LUT R2, R11, 0x3fffffe, RZ, 0xc0, !PT ;  /* 0x03fffffe0b027812 */ /* 0x000fe200078ec0ff */
[----:B------:R-:W-:Y:S01]  /*0690*/  IMAD.SHL.U32 R7, R20, 0x2, RZ ;  /* 0x0000000214077824 */ /* 0x000fe200078e00ff */
[----:B------:R-:W-:-:S02]  /*06a0*/  LOP3.LUT R6, R3, 0x1c0, RZ, 0xc0, !PT ;  /* 0x000001c003067812 */ /* 0x000fc400078ec0ff */
[----:B------:R-:W-:Y:S01]  /*06b0*/  SHF.R.S32.HI R3, RZ, 0x3, R10 ;  /* 0x00000003ff037819 */ /* 0x000fe2000001140a */
[----:B------:R-:W-:Y:S01]  /*06c0*/  IMAD.IADD R14, R0, 0x1, -R2 ;  /* 0x00000001000e7824 */ /* 0x000fe200078e0a02 */
[----:B------:R-:W-:Y:S01]  /*06d0*/  LOP3.LUT R2, R4, 0xc0, RZ, 0xc0, !PT ;  /* 0x000000c004027812 */ /* 0x000fe200078ec0ff */
[----:B------:R-:W-:Y:S01]  /*06e0*/  IMAD.SHL.U32 R0, R0, 0x40, RZ ;  /* 0x0000004000007824 */ /* 0x000fe200078e00ff */
[----:B------:R-:W-:Y:S01]  /*06f0*/  LOP3.LUT R4, R6, 0x30, R5, 0xf8, !PT ;  /* 0x0000003006047812 */ /* 0x000fe200078ef805 */
[----:B------:R-:W-:Y:S01]  /*0700*/  IMAD R20, R3, 0x8, R19 ;  /* 0x0000000803147824 */ /* 0x000fe200078e0213 */
[--C-:B------:R-:W-:Y:S01]  /*0710*/  LOP3.LUT R5, R2, 0x8, R18.reuse, 0xf8, !PT ;  /* 0x0000000802057812 */ /* 0x100fe200078ef812 */
[C---:B------:R-:W-:Y:S01]  /*0720*/  IMAD R19, R15.reuse, 0x2, R3 ;  /* 0x000000020f137824 */ /* 0x040fe200078e0203 */
[----:B------:R-:W-:Y:S01]  /*0730*/  LOP3.LUT R0, R0, 0x1c0, RZ, 0xc0, !PT ;  /* 0x000001c000007812 */ /* 0x000fe200078ec0ff */
[----:B------:R-:W-:Y:S01]  /*0740*/  IMAD R10, R15, 0x200, R7 ;  /* 0x000002000f0a7824 */ /* 0x000fe200078e0207 */
[----:B------:R-:W-:-:S02]  /*0750*/  LOP3.LUT R8, R4, 0x8, R18, 0xf8, !PT ;  /* 0x0000000804087812 */ /* 0x000fc400078ef812 */
[----:B------:R-:W-:Y:S01]  /*0760*/  SHF.R.U32.HI R4, RZ, 0x3, R2 ;  /* 0x00000003ff047819 */ /* 0x000fe20000011602 */
[----:B------:R-:W-:Y:S01]  /*0770*/  IMAD R10, R14, 0x20, R10 ;  /* 0x000000200e0a7824 */ /* 0x000fe200078e020a */
[----:B------:R-:W-:Y:S02]  /*0780*/  LOP3.LUT R3, R0, 0x20, R16, 0xf8, !PT ;  /* 0x0000002000037812 */ /* 0x000fe400078ef810 */
[----:B------:R-:W-:Y:S01]  /*0790*/  SHF.R.U32.HI R2, RZ, 0x3, R0 ;  /* 0x00000003ff027819 */ /* 0x000fe20000011600 */
[----:B------:R-:W-:Y:S01]  /*07a0*/  IMAD R0, R9, 0x1000, R7 ;  /* 0x0000100009007824 */ /* 0x000fe200078e0207 */
[----:B------:R-:W-:Y:S02]  /*07b0*/  SHF.R.U32.HI R6, RZ, 0x3, R6 ;  /* 0x00000003ff067819 */ /* 0x000fe40000011606 */
[----:B------:R-:W-:Y:S01]  /*07c0*/  LOP3.LUT R2, R3, R2, RZ, 0x3c, !PT ;  /* 0x0000000203027212 */ /* 0x000fe200078e3cff */
[----:B------:R-:W-:Y:S01]  /*07d0*/  IMAD R0, R219, 0x400, R0 ;  /* 0x00000400db007824 */ /* 0x000fe200078e0200 */
[----:B------:R-:W-:Y:S01]  /*07e0*/  LOP3.LUT R3, R8, R6, RZ, 0x3c, !PT ;  /* 0x0000000608037212 */ /* 0x000fe200078e3cff */
[----:B------:R-:W-:Y:S01]  /*07f0*/  IMAD.SHL.U32 R6, R12, 0x40, RZ ;  /* 0x000000400c067824 */ /* 0x000fe200078e00ff */
[----:B------:R-:W-:Y:S01]  /*0800*/  LOP3.LUT R4, R5, R4, RZ, 0x3c, !PT ;  /* 0x0000000405047212 */ /* 0x000fe200078e3cff */
[----:B------:R-:W-:Y:S01]  /*0810*/  IMAD.IADD R233, R2, 0x1, R0 ;  /* 0x0000000102e97824 */ /* 0x000fe200078e0200 */
[----:B------:R-:W-:Y:S01]  /*0820*/  LOP3.LUT P5, RZ, R12, 0x2, RZ, 0xc0, !PT ;  /* 0x000000020cff7812 */ /* 0x000fe200078ac0ff */
[----:B------:R-:W-:Y:S01]  /*0830*/  IMAD.SHL.U32 R0, R9, 0x8, RZ ;  /* 0x0000000809007824 */ /* 0x000fe200078e00ff */
[----:B------:R-:W-:Y:S01]  /*0840*/  LOP3.LUT R6, R6, 0x1c0, RZ, 0xc0, !PT ;  /* 0x000001c006067812 */ /* 0x000fe200078ec0ff */
[----:B------:R-:W-:Y:S01]  /*0850*/  IMAD.SHL.U32 R2, R17, 0x40, RZ ;  /* 0x0000004011027824 */ /* 0x000fe200078e00ff */
[----:B------:R-:W-:Y:S01]  /*0860*/  LOP3.LUT P6, RZ, R12, 0x4, RZ, 0xc0, !PT ;  /* 0x000000040cff7812 */ /* 0x000fe200078cc0ff */
[C---:B------:R-:W-:Y:S01]  /*0870*/  IMAD.SHL.U32 R5, R13.reuse, 0x8, RZ ;  /* 0x000000080d057824 */ /* 0x040fe200078e00ff */
[----:B------:R-:W-:Y:S01]  /*0880*/  LOP3.LUT R7, R0, 0x8, RZ, 0xc0, !PT ;  /* 0x0000000800077812 */ /* 0x000fe200078ec0ff */
[----:B------:R-:W-:Y:S01]  /*0890*/  IMAD.SHL.U32 R9, R13, 0x10, RZ ;  /* 0x000000100d097824 */ /* 0x000fe200078e00ff */
[----:B------:R-:W-:Y:S01]  /*08a0*/  SHF.R.S32.HI R0, RZ, 0x1, R11 ;  /* 0x00000001ff007819 */ /* 0x000fe2000001140b */
[----:B------:R-:W-:Y:S01]  /*08b0*/  IMAD.U32 R209, R209, 0x20, R4 ;  /* 0x00000020d1d17824 */ /* 0x000fe200078e0004 */
[----:B------:R-:W-:Y:S01]  /*08c0*/  LOP3.LUT R2, R2, 0xc0, RZ, 0xc0, !PT ;  /* 0x000000c002027812 */ /* 0x000fe200078ec0ff */
[----:B------:R-:W-:Y:S01]  /*08d0*/  IMAD R3, R13, 0x200, R3 ;  /* 0x000002000d037824 */ /* 0x000fe200078e0203 */
[C---:B------:R-:W-:Y:S01]  /*08e0*/  LOP3.LUT P1, RZ, R0.reuse, 0x2, RZ, 0xc0, !PT ;  /* 0x0000000200ff7812 */ /* 0x040fe2000782c0ff */
[----:B------:R-:W-:Y:S01]  /*08f0*/  IMAD.SHL.U32 R0, R0, 0x40, RZ ;  /* 0x0000004000007824 */ /* 0x000fe200078e00ff */
[----:B------:R-:W-:-:S02]  /*0900*/  LOP3.LUT R5, R5, 0x8, RZ, 0xc0, !PT ;  /* 0x0000000805057812 */ /* 0x000fc400078ec0ff */
[----:B------:R-:W-:Y:S02]  /*0910*/  SHF.R.U32.HI R213, RZ, 0x3, R6 ;  /* 0x00000003ffd57819 */ /* 0x000fe40000011606 */
[----:B------:R-:W-:Y:S02]  /*0920*/  LOP3.LUT R0, R0, 0xc0, RZ, 0xc0, !PT ;  /* 0x000000c000007812 */ /* 0x000fe400078ec0ff */
[----:B------:R-:W-:Y:S02]  /*0930*/  SHF.R.U32.HI R4, RZ, 0x3, R2 ;  /* 0x00000003ff047819 */ /* 0x000fe40000011602 */
[----:B------:R-:W-:Y:S02]  /*0940*/  LOP3.LUT R9, R7, 0x10, R9, 0xf8, !PT ;  /* 0x0000001007097812 */ /* 0x000fe400078ef809 */
[----:B------:R-:W-:Y:S02]  /*0950*/  SHF.R.U32.HI R8, RZ, 0x3, R0 ;  /* 0x00000003ff087819 */ /* 0x000fe40000011600 */
[----:B------:R-:W-:-:S02]  /*0960*/  LOP3.LUT R213, R213, R6, R5, 0x1e, !PT ;  /* 0x00000006d5d57212 */ /* 0x000fc400078e1e05 */
[C---:B------:R-:W-:Y:S02]  /*0970*/  LOP3.LUT R5, R4.reuse, R2, R5, 0x1e, !PT ;  /* 0x0000000204057212 */ /* 0x040fe400078e1e05 */
[----:B------:R-:W-:Y:S01]  /*0980*/  LOP3.LUT R2, R4, R9, R2, 0x1e, !PT ;  /* 0x0000000904027212 */ /* 0x000fe200078e1e02 */
[----:B------:R-:W-:Y:S01]  /*0990*/  IMAD.U32 R213, R19, 0x200, R213 ;  /* 0x0000020013d57824 */ /* 0x000fe200078e00d5 */
[----:B------:R-:W-:Y:S02]  /*09a0*/  SHF.R.S32.HI R4, RZ, 0x2, R22 ;  /* 0x00000002ff047819 */ /* 0x000fe40000011416 */
[----:B------:R-:W-:Y:S01]  /*09b0*/  LOP3.LUT R8, R8, R0, R7, 0x1e, !PT ;  /* 0x0000000008087212 */ /* 0x000fe200078e1e07 */
[----:B------:R-:W-:Y:S01]  /*09c0*/  IMAD.SHL.U32 R0, R20, 0x20, RZ ;  /* 0x0000002014007824 */ /* 0x000fe200078e00ff */
[----:B------:R-:W-:Y:S01]  /*09d0*/  LEA R233, R233, UR4, 0x1 ;  /* 0x00000004e9e97c11 */ /* 0x000fe2000f8e08ff */
[C---:B------:R-:W-:Y:S01]  /*09e0*/  IMAD R4, R219.reuse, 0x10, R4 ;  /* 0x00000010db047824 */ /* 0x040fe200078e0204 */
[C---:B------:R-:W-:Y:S01]  /*09f0*/  SEL R214, R218.reuse, 0xffffffe0, !P5 ;  /* 0xffffffe0dad67807 */ /* 0x040fe20006800000 */
[----:B------:R-:W-:Y:S01]  /*0a00*/  IMAD R219, R219, 0x200, R0 ;  /* 0x00000200dbdb7824 */ /* 0x000fe200078e0200 */
[----:B------:R-:W-:Y:S01]  /*0a10*/  SEL R210, R218, 0xffffffe0, !P4 ;  /* 0xffffffe0dad27807 */ /* 0x000fe20006000000 */
[----:B------:R-:W-:Y:S01]  /*0a20*/  IMAD.IADD R217, R0, 0x1, R2 ;  /* 0x0000000100d97824 */ /* 0x000fe200078e0202 */
[----:B------:R1:W-:Y:S01]  /*0a30*/  STL [R1+0x10], R4 ;  /* 0x0000100401007387 */ /* 0x0003e20000100800 */
[----:B------:R-:W-:Y:S01]  /*0a40*/  IMAD.U32 R0, RZ, RZ, UR5 ;  /* 0x00000005ff007e24 */ /* 0x000fe2000f8e00ff */
[----:B------:R-:W-:Y:S01]  /*0a50*/  USHF.R.S32.HI UR5, URZ, 0x1f, UR48 ;  /* 0x0000001f3f057899 */ /* 0x000fe20008011430 */
[----:B------:R-:W-:Y:S01]  /*0a60*/  IMAD.U32 R2, RZ, RZ, UR6 ;  /* 0x00000006ff027e24 */ /* 0x000fe2000f8e00ff */
[----:B------:R-:W-:Y:S01]  /*0a70*/  USHF.R.S32.HI UR6, URZ, 0x1f, UR57 ;  /* 0x0000001f3f067899 */ /* 0x000fe20008011439 */
[----:B------:R-:W-:Y:S01]  /*0a80*/  IMAD.IADD R8, R8, 0x1, R10 ;  /* 0x0000000108087824 */ /* 0x000fe200078e020a */
[----:B------:R-:W-:Y:S01]  /*0a90*/  SEL R230, R230, 0x10, !P3 ;  /* 0x00000010e6e67807 */ /* 0x000fe20005800000 */
[C---:B------:R-:W-:Y:S01]  /*0aa0*/  VIADD R2, R250.reuse, 0x20 ;  /* 0x00000020fa027836 */ /* 0x040fe20000000000 */
[----:B------:R-:W-:Y:S01]  /*0ab0*/  SEL R215, R215, 0x40, P6 ;  /* 0x00000040d7d77807 */ /* 0x000fe20003000000 */
        /* <DEDUP_REMOVED lines=10> */
[----:B------:R-:W-:Y:S01]  /*0b60*/  IMAD.SHL.U32 R211, R219, 0x2, RZ ;  /* 0x00000002dbd37824 */ /* 0x000fe200078e00ff */
[----:B------:R-:W-:Y:S01]  /*0b70*/  LEA R209, R209, UR4, 0x1 ;  /* 0x00000004d1d17c11 */ /* 0x000fe2000f8e08ff */
[----:B------:R-:W-:Y:S01]  /*0b80*/  @P2 VIADD R231, R233, 0xffffffe0 ;  /* 0xffffffe0e9e72836 */ /* 0x000fe20000000000 */
[----:B------:R-:W-:Y:S01]  /*0b90*/  SEL R218, R218, 0xffffffe0, !P0 ;  /* 0xffffffe0dada7807 */ /* 0x000fe20004000000 */
[----:B------:R-:W-:Y:S01]  /*0ba0*/  IMAD.IADD R214, R213, 0x1, R214 ;  /* 0x00000001d5d67824 */ /* 0x000fe200078e02d6 */
[----:B------:R-:W-:Y:S01]  /*0bb0*/  IADD3 R212, R211, 0x6000, R212 ;  /* 0x00006000d3d47810 */ /* 0x000fe20007ffe0d4 */
[----:B------:R-:W-:Y:S01]  /*0bc0*/  IMAD.IADD R232, R233, 0x1, R230 ;  /* 0x00000001e9e87824 */ /* 0x000fe200078e02e6 */
[----:B-1----:R-:W-:Y:S01]  /*0bd0*/  LEA R4, R8, UR6, 0x1 ;  /* 0x0000000608047c11 */ /* 0x002fe2000f8e08ff */
[----:B------:R-:W-:-:S02]  /*0be0*/  IMAD.IADD R216, R213, 0x1, R215 ;  /* 0x00000001d5d87824 */ /* 0x000fc400078e02d7 */
[----:B------:R-:W-:Y:S02]  /*0bf0*/  IMAD.IADD R210, R210, 0x1, R209 ;  /* 0x00000001d2d27824 */ /* 0x000fe400078e02d1 */
[----:B------:R1:W-:Y:S01]  /*0c00*/  STL [R1+0x1c], R4 ;  /* 0x00001c0401007387 */ /* 0x0003e20000100800 */
[----:B------:R-:W-:Y:S02]  /*0c10*/  IMAD.IADD R230, R230, 0x1, R231 ;  /* 0x00000001e6e67824 */ /* 0x000fe400078e02e7 */
[----:B------:R-:W-:Y:S02]  /*0c20*/  IMAD.IADD R215, R214, 0x1, R215 ;  /* 0x00000001d6d77824 */ /* 0x000fe400078e02d7 */
[----:B------:R-:W-:Y:S01]  /*0c30*/  IMAD.IADD R212, R212, 0x1, R218 ;  /* 0x00000001d4d47824 */ /* 0x000fe200078e02da */
[----:B--2---:R-:W-:Y:S01]  /*0c40*/  LEA R2, R3, UR4, 0x1 ;  /* 0x0000000403027c11 */ /* 0x004fe2000f8e08ff */
[C---:B---3--:R-:W-:Y:S02]  /*0c50*/  VIADD R0, R4.reuse, 0x20 ;  /* 0x0000002004007836 */ /* 0x048fe40000000000 */
[----:B------:R-:W-:-:S05]  /*0c60*/  @P1 VIADD R0, R4, 0xffffffe0 ;  /* 0xffffffe004001836 */ /* 0x000fca0000000000 */
[----:B------:R1:W-:Y:S02]  /*0c70*/  STL [R1+0x20], R0 ;  /* 0x0000200001007387 */ /* 0x0003e40000100800 */
.L_x_246:
        /* <DEDUP_REMOVED lines=67> */
.L_x_203:
        /* <DEDUP_REMOVED lines=16> */
[----:B------:R-:W-:Y:S01]  /*11b0*/  UIADD3 UR7, UR14, 0x80, UR45 ;  /* 0x000000800e077890 */ /* 0x000fe2000fffe02d */
[----:B------:R-:W-:Y:S01]  /*11c0*/  @!UP2 ULDC.64 UR8, c[0x0][0x418] ;  /* 0x000106000008aab9 */ /* 0x000fe20000000a00 */
[----:B------:R-:W-:Y:S01]  /*11d0*/  ULDC UR60, c[0x0][0x2d4] ;  /* 0x0000b500003c7ab9 */ /* 0x000fe20000000800 */
[----:B------:R-:W-:Y:S02]  /*11e0*/  @!UP2 UIMAD.WIDE.U32 UR30, UR48, UR8, URZ ;  /* 0x00000008301ea2a5 */ /* 0x000fe4000f8e003f */
[----:B------:R-:W-:Y:S02]  /*11f0*/  USHF.R.S32.HI UR37, URZ, 0x1f, UR60 ;  /* 0x0000001f3f257899 */ /* 0x000fe4000801143c */
[----:B------:R-:W-:Y:S01]  /*1200*/  @UP1 ULDC.64 UR24, c[0x0][0x248] ;  /* 0x0000920000181ab9 */ /* 0x000fe20000000a00 */
[----:B------:R-:W-:Y:S01]  /*1210*/  UIADD3 UR51, UR19, UR20, URZ ;  /* 0x0000001413337290 */ /* 0x000fe2000fffe03f */
[----:B-1----:R-:W-:Y:S01]  /*1220*/  IABS R6, R7 ;  /* 0x0000000700067213 */ /* 0x002fe20000000000 */
[----:B------:R-:W-:Y:S01]  /*1230*/  ULDC.U8 UR38, c[0x0][0x3d8] ;  /* 0x0000f60000267ab9 */ /* 0x000fe20000000000 */
[----:B------:R-:W-:Y:S01]  /*1240*/  USHF.L.U32 UR16, UR48, 0x7, URZ ;  /* 0x0000000730107899 */ /* 0x000fe2000800063f */
[----:B------:R-:W-:Y:S01]  /*1250*/  ISETP.NE.AND P3, PT, R7, RZ, PT ;  /* 0x000000ff0700720c */ /* 0x000fe20003f65270 */
[----:B------:R-:W1:Y:S01]  /*1260*/  I2F.RP R4, R6 ;  /* 0x0000000600047306 */ /* 0x000e620000209400 */
[----:B------:R-:W-:Y:S01]  /*1270*/  UISETP.NE.AND UP3, UPT, UR38, URZ, UPT ;  /* 0x0000003f2600728c */ /* 0x000fe2000bf65270 */
[----:B------:R-:W-:Y:S01]  /*1280*/  ULDC.64 UR42, c[0x0][0x240] ;  /* 0x00009000002a7ab9 */ /* 0x000fe20000000a00 */
[----:B--2---:R-:W-:-:S02]  /*1290*/  UIMAD.WIDE.U32 UR26, UR5, UR12, URZ ;  /* 0x0000000c051a72a5 */ /* 0x004fc4000f8e003f */
[----:B------:R-:W-:Y:S02]  /*12a0*/  USEL UR29, UR16, URZ, UP0 ;  /* 0x0000003f101d7287 */ /* 0x000fe40008000000 */
[----:B------:R-:W-:Y:S02]  /*12b0*/  UIMAD UR39, UR5, UR13, UR27 ;  /* 0x0000000d052772a4 */ /* 0x000fe4000f8e021b */
[----:B------:R-:W-:Y:S01]  /*12c0*/  @!UP2 UIMAD UR5, UR59, UR8, URZ ;  /* 0x000000083b05a2a4 */ /* 0x000fe2000f8e023f */
[----:B------:R-:W-:Y:S02]  /*12d0*/  @UP2 ULDC.64 UR12, c[0x0][0x420] ;  /* 0x00010800000c2ab9 */ /* 0x000fe40000000a00 */
[----:B------:R-:W-:Y:S01]  /*12e0*/  ULDC UR8, c[0x0][0x394] ;  /* 0x0000e50000087ab9 */ /* 0x000fe20000000800 */
[----:B------:R-:W-:Y:S01]  /*12f0*/  @!UP2 UIMAD UR23, UR48, UR9, UR5 ;  /* 0x000000093017a2a4 */ /* 0x000fe2000f8e0205 */
[----:B-1----:R-:W1:Y:S01]  /*1300*/  MUFU.RCP R4, R4 ;  /* 0x0000000400047308 */ /* 0x002e620000001000 */
[----:B------:R-:W-:-:S02]  /*1310*/  UIADD3 UR5, UR14, 0x3f, URZ ;  /* 0x0000003f0e057890 */ /* 0x000fc4000fffe03f */
[----:B------:R-:W-:Y:S02]  /*1320*/  UIADD3 UR8, UR7, UR8, -UR6 ;  /* 0x0000000807087290 */ /* 0x000fe4000fffe806 */
[----:B------:R-:W-:Y:S02]  /*1330*/  USHF.R.S32.HI UR9, URZ, 0x1f, UR5 ;  /* 0x0000001f3f097899 */ /* 0x000fe40008011405 */
[----:B------:R-:W-:Y:S02]  /*1340*/  @UP1 UIADD3 UR7, UR44, UR47, URZ ;  /* 0x0000002f2c071290 */ /* 0x000fe4000fffe03f */
[----:B------:R-:W-:Y:S02]  /*1350*/  ULEA.HI UR28, UR9, UR5, URZ, 0x6 ;  /* 0x00000005091c7291 */ /* 0x000fe4000f8f303f */
[----:B------:R-:W-:Y:S02]  /*1360*/  UIADD3 UR5, UR8, 0x3f, URZ ;  /* 0x0000003f08057890 */ /* 0x000fe4000fffe03f */
[----:B------:R-:W-:-:S02]  /*1370*/  @UP1 UIMAD.WIDE.U32 UR8, UR7, UR24, URZ ;  /* 0x00000018070812a5 */ /* 0x000fc4000f8e003f */
[----:B------:R-:W-:Y:S01]  /*1380*/  @UP1 UIMAD UR7, UR7, UR25, URZ ;  /* 0x00000019070712a4 */ /* 0x000fe2000f8e023f */
[----:B-1----:R-:W-:Y:S01]  /*1390*/  VIADD R4, R4, 0xffffffe ;  /* 0x0ffffffe04047836 */ /* 0x002fe20000000000 */
[----:B------:R-:W-:Y:S02]  /*13a0*/  @UP2 UIMAD.WIDE.U32 UR34, UR15, UR12, URZ ;  /* 0x0000000c0f2222a5 */ /* 0x000fe4000f8e003f */
[----:B------:R-:W-:Y:S01]  /*13b0*/  @UP1 UIADD3 UR36, UR9, UR7, URZ ;  /* 0x0000000709241290 */ /* 0x000fe2000fffe03f */
[----:B------:R-:W1:Y:S01]  /*13c0*/  F2I.FTZ.U32.TRUNC.NTZ R5, R4 ;  /* 0x0000000400057305 */ /* 0x000e62000021f000 */
[----:B------:R-:W-:Y:S01]  /*13d0*/  USHF.R.S32.HI UR7, URZ, 0x1f, UR5 ;  /* 0x0000001f3f077899 */ /* 0x000fe20008011405 */
[----:B------:R-:W-:Y:S01]  /*13e0*/  ULDC.U8 UR12, c[0x0][0x480] ;  /* 0x00012000000c7ab9 */ /* 0x000fe20000000000 */
[----:B------:R-:W-:Y:S02]  /*13f0*/  @UP2 UIMAD UR50, UR15, UR13, UR35 ;  /* 0x0000000d0f3222a4 */ /* 0x000fe4000f8e0223 */
[----:B------:R-:W-:-:S02]  /*1400*/  ULEA.HI UR20, UR7, UR5, URZ, 0x6 ;  /* 0x0000000507147291 */ /* 0x000fc4000f8f303f */
[----:B------:R-:W-:Y:S02]  /*1410*/  UIMAD UR5, UR37, UR48, URZ ;  /* 0x00000030250572a4 */ /* 0x000fe4000f8e023f */
[----:B------:R-:W-:Y:S02]  /*1420*/  UISETP.NE.AND UP4, UPT, UR12, URZ, UPT ;  /* 0x0000003f0c00728c */ /* 0x000fe4000bf85270 */
[----:B------:R-:W-:Y:S02]  /*1430*/  UIMAD.WIDE.U32 UR12, UR48, UR60, URZ ;  /* 0x0000003c300c72a5 */ /* 0x000fe4000f8e003f */
[----:B------:R-:W-:Y:S01]  /*1440*/  UIMAD UR5, UR59, UR60, UR5 ;  /* 0x0000003c3b0572a4 */ /* 0x000fe2000f8e0205 */
[----:B-1----:R-:W-:Y:S01]  /*1450*/  IMAD.MOV R0, RZ, RZ, -R5 ;  /* 0x000000ffff007224 */ /* 0x002fe200078e0a05 */
[----:B------:R-:W-:Y:S01]  /*1460*/  UIMAD.WIDE.U32 UR16, UR15, UR42, URZ ;  /* 0x0000002a0f1072a5 */ /* 0x000fe2000f8e003f */
[----:B------:R-:W-:Y:S01]  /*1470*/  IMAD.MOV.U32 R4, RZ, RZ, RZ ;  /* 0x000000ffff047224 */ /* 0x000fe200078e00ff */
[----:B------:R-:W-:Y:S01]  /*1480*/  USHF.L.U64.HI UR22, UR48, 0x7, UR59 ;  /* 0x0000000730167899 */ /* 0x000fe2000801023b */
[----:B------:R-:W-:Y:S01]  /*1490*/  IMAD R0, R0, R6, RZ ;  /* 0x0000000600007224 */ /* 0x000fe200078e02ff */
[----:B------:R-:W-:-:S02]  /*14a0*/  UIADD3 UR13, UR13, UR5, URZ ;  /* 0x000000050d0d7290 */ /* 0x000fc4000fffe03f */
[----:B------:R-:W-:Y:S01]  /*14b0*/  USHF.R.S32.HI UR7, URZ, 0x6, UR28 ;  /* 0x000000063f077899 */ /* 0x000fe2000801141c */
[----:B------:R-:W-:Y:S01]  /*14c0*/  IMAD.HI.U32 R0, R5, R0, R4 ;  /* 0x0000000005007227 */ /* 0x000fe200078e0004 */
[----:B------:R-:W-:Y:S01]  /*14d0*/  USHF.R.S32.HI UR5, URZ, 0x6, UR20 ;  /* 0x000000063f057899 */ /* 0x000fe20008011414 */
[----:B------:R-:W-:Y:S01]  /*14e0*/  ULDC UR46, c[0x0][0x2dc] ;  /* 0x0000b700002e7ab9 */ /* 0x000fe20000000800 */
[----:B------:R-:W-:Y:S01]  /*14f0*/  ULDC UR41, c[0x0][0x270] ;  /* 0x00009c0000297ab9 */ /* 0x000fe20000000800 */
[----:B------:R-:W-:Y:S02]  /*1500*/  ULDC UR40, c[0x0][0x2c4] ;  /* 0x0000b10000287ab9 */ /* 0x000fe40000000800 */
[----:B------:R-:W-:Y:S01]  /*1510*/  IMAD.HI.U32 R0, R0, R3, RZ ;  /* 0x0000000300007227 */ /* 0x000fe200078e00ff */
[----:B------:R-:W-:Y:S01]  /*1520*/  USEL UR58, UR18, UR16, !UP2 ;  /* 0x00000010123a7287 */ /* 0x000fe2000d000000 */
[----:B------:R-:W-:Y:S01]  /*1530*/  @UP1 UMOV UR33, UR8 ;  /* 0x0000000800211c82 */ /* 0x000fe20008000000 */
[----:B------:R-:W-:-:S02]  /*1540*/  UIMAD UR21, UR15, UR43, URZ ;  /* 0x0000002b0f1572a4 */ /* 0x000fc4000f8e023f */
[----:B------:R-:W-:Y:S01]  /*1550*/  IADD3 R4, -R0, RZ, RZ ;  /* 0x000000ff00047210 */ /* 0x000fe20007ffe1ff */
[----:B------:R-:W-:Y:S02]  /*1560*/  UIMAD.WIDE UR8, UR46, UR41, URZ ;  /* 0x000000292e0872a5 */ /* 0x000fe4000f8e023f */
[----:B------:R-:W-:Y:S02]  /*1570*/  USEL UR22, UR22, URZ, UP0 ;  /* 0x0000003f16167287 */ /* 0x000fe40008000000 */
[C---:B------:R-:W-:Y:S01]  /*1580*/  IMAD R3, R6.reuse, R4, R3 ;  /* 0x0000000406037224 */ /* 0x040fe200078e0203 */
[----:B------:R-:W-:Y:S02]  /*1590*/  @UP3 UIMAD UR18, UR48, UR40, URZ ;  /* 0x00000028301232a4 */ /* 0x000fe4000f8e023f */
[----:B------:R-:W-:Y:S02]  /*15a0*/  UISETP.LT.AND UP0, UPT, UR7, UR5, UPT ;  /* 0x000000050700728c */ /* 0x000fe4000bf01270 */
[----:B------:R-:W-:Y:S01]  /*15b0*/  ISETP.GT.U32.AND P1, PT, R6, R3, PT ;  /* 0x000000030600720c */ /* 0x000fe20003f24070 */
[----:B------:R-:W-:-:S02]  /*15c0*/  @UP2 UIADD3 UR51, UR17, UR21, URZ ;  /* 0x0000001511332290 */ /* 0x000fc4000fffe03f */
[----:B------:R-:W-:Y:S02]  /*15d0*/  UIMAD UR19, UR9, UR12, URZ ;  /* 0x0000000c091372a4 */ /* 0x000fe4000f8e023f */
[----:B------:R-:W-:Y:S02]  /*15e0*/  @UP3 USEL UR18, UR18, UR15, !UP2 ;  /* 0x0000000f12123287 */ /* 0x000fe4000d000000 */
[----:B------:R-:W-:Y:S02]  /*15f0*/  UIMAD.WIDE.U32 UR16, UR8, UR12, URZ ;  /* 0x0000000c081072a5 */ /* 0x000fe4000f8e003f */
[----:B------:R-:W-:Y:S01]  /*1600*/  USEL UR38, UR7, UR5, UP0 ;  /* 0x0000000507267287 */ /* 0x000fe20008000000 */
[----:B------:R-:W-:Y:S01]  /*1610*/  @UP3 ULDC UR12, c[0x0][0x2e4] ;  /* 0x0000b900000c3ab9 */ /* 0x000fe20000000800 */
[----:B------:R-:W-:Y:S02]  /*1620*/  UIMAD UR19, UR8, UR13, UR19 ;  /* 0x0000000d081372a4 */ /* 0x000fe4000f8e0213 */
[----:B------:R-:W-:Y:S01]  /*1630*/  @!P1 IMAD.IADD R3, R3, 0x1, -R6 ;  /* 0x0000000103039824 */ /* 0x000fe200078e0a06 */
[----:B------:R-:W-:Y:S01]  /*1640*/  @UP3 UIMAD UR37, UR57, UR12, UR18 ;  /* 0x0000000c392532a4 */ /* 0x000fe2000f8e0212 */
[----:B------:R-:W-:Y:S01]  /*1650*/  @!P1 VIADD R0, R0, 0x1 ;  /* 0x0000000100009836 */ /* 0x000fe20000000000 */
[----:B------:R-:W-:Y:S01]  /*1660*/  ULEA UR18, UR38, 0xffffffc0, 0x6 ;  /* 0xffffffc026127891 */ /* 0x000fe2000f8e303f */
[----:B------:R-:W-:Y:S01]  /*1670*/  PLOP3.LUT P1, PT, PT, PT, UP1, 0x80, 0x0 ;  /* 0x000000000000781c */ /* 0x000fe20003f2f018 */
[----:B------:R-:W-:Y:S01]  /*1680*/  @!UP3 UIMAD UR20, UR48, UR41, UR57 ;  /* 0x000000293014b2a4 */ /* 0x000fe2000f8e0239 */
[----:B------:R-:W-:Y:S01]  /*1690*/  ISETP.GE.U32.AND P0, PT, R3, R6, PT ;  /* 0x000000060300720c */ /* 0x000fe20003f06070 */
[----:B------:R-:W-:Y:S01]  /*16a0*/  UIMAD.WIDE.U32 UR12, UR8, UR15, URZ ;  /* 0x0000000f080c72a5 */ /* 0x000fe2000f8e003f */
[----:B------:R-:W-:Y:S01]  /*16b0*/  LOP3.LUT R3, R7, UR57, RZ, 0x3c, !PT ;  /* 0x0000003907037c12 */ /* 0x000fe2000f8e3cff */
[----:B------:R-:W-:-:S02]  /*16c0*/  UIADD3 UR41, UR17, UR19, URZ ;  /* 0x0000001311297290 */ /* 0x000fc4000fffe03f */
[----:B------:R-:W-:Y:S01]  /*16d0*/  USHF.R.S32.HI UR19, URZ, 0x1f, UR18 ;  /* 0x0000001f3f137899 */ /* 0x000fe20008011412 */
[----:B------:R-:W-:Y:S01]  /*16e0*/  ISETP.GE.AND P2, PT, R3, RZ, PT ;  /* 0x000000ff0300720c */ /* 0x000fe20003f46270 */
[----:B------:R-:W-:Y:S02]  /*16f0*/  UIADD3 UR5, UP0, UR18, UR29, URZ ;  /* 0x0000001d12057290 */ /* 0x000fe4000ff1e03f */
[----:B------:R-:W-:Y:S02]  /*1700*/  USEL UR56, UR16, UR12, !UP2 ;  /* 0x0000000c10387287 */ /* 0x000fe4000d000000 */
[----:B------:R-:W-:Y:S02]  /*1710*/  UIMAD UR7, UR9, UR15, URZ ;  /* 0x0000000f090772a4 */ /* 0x000fe4000f8e023f */
[----:B------:R-:W-:Y:S01]  /*1720*/  UIADD3.X UR12, UR19, UR22, URZ, UP0, !UPT ;  /* 0x00000016130c7290 */ /* 0x000fe200087fe43f */
[----:B------:R-:W-:Y:S01]  /*1730*/  @P0 IADD3 R0, R0, 0x1, RZ ;  /* 0x0000000100000810 */ /* 0x000fe20007ffe0ff */
[----:B------:R-:W-:Y:S01]  /*1740*/  UIMAD UR9, UR9, UR5, URZ ;  /* 0x00000005090972a4 */ /* 0x000fe2000f8e023f */
[----:B------:R-:W-:Y:S01]  /*1750*/  PLOP3.LUT P0, PT, PT, PT, UP3, 0x80, 0x0 ;  /* 0x000000000000781c */ /* 0x000fe20003f0f038 */
[----:B------:R-:W-:-:S02]  /*1760*/  @UP1 UIADD3 UR27, UR44, UR47, URZ ;  /* 0x0000002f2c1b1290 */ /* 0x000fc4000fffe03f */
[----:B------:R-:W-:Y:S01]  /*1770*/  @!UP2 UIADD3 UR50, UR31, UR23, URZ ;  /* 0x000000171f32a290 */ /* 0x000fe2000fffe03f */
[----:B------:R-:W-:Y:S01]  /*1780*/  IMAD.MOV.U32 R14, RZ, RZ, R0 ;  /* 0x000000ffff0e7224 */ /* 0x000fe200078e0000 */
[----:B------:R-:W-:Y:S02]  /*1790*/  @!UP3 UIMAD UR37, UR20, UR40, URZ ;  /* 0x000000281425b2a4 */ /* 0x000fe4000f8e023f */
[----:B------:R-:W-:Y:S01]  /*17a0*/  UIMAD.WIDE.U32 UR22, UR8, UR5, URZ ;  /* 0x00000005081672a5 */ /* 0x000fe2000f8e003f */
[----:B------:R-:W-:Y:S01]  /*17b0*/  @UP1 ULDC.64 UR20, c[0x0][0x250] ;  /* 0x0000940000141ab9 */ /* 0x000fe20000000a00 */
[----:B------:R-:W-:Y:S01]  /*17c0*/  UIMAD UR5, UR8, UR12, UR9 ;  /* 0x0000000c080572a4 */ /* 0x000fe2000f8e0209 */
[----:B------:R-:W-:Y:S01]  /*17d0*/  @!P2 IADD3 R14, -R14, RZ, RZ ;  /* 0x000000ff0e0ea210 */ /* 0x000fe20007ffe1ff */
[----:B------:R-:W-:Y:S01]  /*17e0*/  @UP1 UIMAD.WIDE.U32 UR8, UR27, UR20, URZ ;  /* 0x000000141b0812a5 */ /* 0x000fe2000f8e003f */
[----:B------:R-:W-:Y:S01]  /*17f0*/  @!P3 LOP3.LUT R14, RZ, R7, RZ, 0x33, !PT ;  /* 0x00000007ff0eb212 */ /* 0x000fe200078e33ff */
[----:B------:R-:W-:-:S02]  /*1800*/  @UP2 UIADD3 UR41, UR13, UR7, URZ ;  /* 0x000000070d292290 */ /* 0x000fc4000fffe03f */
[----:B------:R-:W-:Y:S02]  /*1810*/  UIMAD UR46, UR57, UR46, URZ ;  /* 0x0000002e392e72a4 */ /* 0x000fe4000f8e023f */
[----:B------:R-:W-:Y:S02]  /*1820*/  @UP1 UIMAD UR7, UR27, UR21, URZ ;  /* 0x000000151b0712a4 */ /* 0x000fe4000f8e023f */
        /* <DEDUP_REMOVED lines=20> */
.L_x_205:
        /* <DEDUP_REMOVED lines=13> */
.L_x_206:
        /* <DEDUP_REMOVED lines=11> */
.L_x_207:
[----:B------:R-:W-:Y:S02]  /*1af0*/  ULDC UR5, c[0x0][0x270] ;  /* 0x00009c0000057ab9 */ /* 0x000fe40000000800 */
[----:B------:R-:W-:-:S04]  /*1b00*/  UIMAD UR5, UR48, UR5, UR57 ;  /* 0x00000005300572a4 */ /* 0x000fc8000f8e0239 */
[----:B------:R-:W-:-:S12]  /*1b10*/  UIMAD UR5, UR5, UR60, URZ ;  /* 0x0000003c050572a4 */ /* 0x000fd8000f8e023f */
.L_x_208:
[----:B------:R-:W1:Y:S01]  /*1b20*/  S2R R19, SR_TID.X ;  /* 0x0000000000137919 */ /* 0x000e620000002100 */
[----:B------:R-:W-:Y:S01]  /*1b30*/  USHF.R.S32.HI UR26, URZ, 0x1f, UR57 ;  /* 0x0000001f3f1a7899 */ /* 0x000fe20008011439 */
[----:B------:R-:W-:Y:S01]  /*1b40*/  SHF.R.S32.HI R251, RZ, 0x1f, R250 ;  /* 0x0000001ffffb7819 */ /* 0x000fe200000114fa */
[----:B------:R-:W-:Y:S01]  /*1b50*/  ULDC.64 UR8, c[0x0][0x428] ;  /* 0x00010a0000087ab9 */ /* 0x000fe20000000a00 */
[----:B------:R-:W-:Y:S01]  /*1b60*/  UIADD3 UR7, UR18, UR5, URZ ;  /* 0x0000000512077290 */ /* 0x000fe2000fffe03f */
[----:B------:R-:W-:Y:S01]  /*1b70*/  IADD3 R4, P0, R250, UR12, RZ ;  /* 0x0000000cfa047c10 */ /* 0x000fe2000ff1e0ff */
[----:B------:R-:W-:Y:S01]  /*1b80*/  UIMAD UR5, UR26, UR8, URZ ;  /* 0x000000081a0572a4 */ /* 0x000fe2000f8e023f */
[----:B------:R-:W-:Y:S01]  /*1b90*/  IMAD.U32 R9, RZ, RZ, UR8 ;  /* 0x00000008ff097e24 */ /* 0x000fe2000f8e00ff */
[----:B------:R-:W-:Y:S01]  /*1ba0*/  ULDC UR13, c[0x0][0x2dc] ;  /* 0x0000b700000d7ab9 */ /* 0x000fe20000000800 */
[----:B------:R-:W-:Y:S01]  /*1bb0*/  IADD3.X R5, R251, UR50, RZ, P0, !PT ;  /* 0x00000032fb057c10 */ /* 0x000fe200087fe4ff */
[----:B------:R-:W-:Y:S01]  /*1bc0*/  UIMAD UR34, UR57, UR9, UR5 ;  /* 0x00000009392272a4 */ /* 0x000fe2000f8e0205 */
[----:B------:R-:W-:Y:S01]  /*1bd0*/  BSSY B1, `(.L_x_204) ;  /* 0x0000819000017945 */ /* 0x000fe20003800000 */
[----:B------:R-:W-:Y:S01]  /*1be0*/  ULDC UR15, c[0x0][0x270] ;  /* 0x00009c00000f7ab9 */ /* 0x000fe20000000800 */
[----:B------:R-:W-:Y:S01]  /*1bf0*/  ULDC.64 UR8, c[0x0][0x420] ;  /* 0x0001080000087ab9 */ /* 0x000fe20000000a00 */
[----:B------:R-:W-:Y:S01]  /*1c00*/  UIMAD UR35, UR13, UR15, URZ ;  /* 0x0000000f0d2372a4 */ /* 0x000fe2000f8e023f */
[----:B------:R-:W-:Y:S01]  /*1c10*/  IMAD.U32 R0, RZ, RZ, UR8 ;  /* 0x00000008ff007e24 */ /* 0x000fe2000f8e00ff */
[----:B------:R-:W-:-:S02]  /*1c20*/  UIMAD UR5, UR19, UR8, URZ ;  /* 0x00000008130572a4 */ /* 0x000fc4000f8e023f */
[----:B------:R-:W-:Y:S01]  /*1c30*/  UIADD3 UR15, -UR6, UR14, UR45 ;  /* 0x0000000e060f7290 */ /* 0x000fe2000fffe12d */
[----:B------:R-:W-:Y:S01]  /*1c40*/  IMAD.WIDE.U32 R4, R0, UR18, R4 ;  /* 0x0000001200047c25 */ /* 0x000fe2000f8e0004 */
[----:B------:R-:W-:Y:S01]  /*1c50*/  UIMAD UR5, UR18, UR9, UR5 ;  /* 0x00000009120572a4 */ /* 0x000fe2000f8e0205 */
[----:B------:R-:W-:Y:S01]  /*1c60*/  ULDC UR50, c[0x0][0x398] ;  /* 0x0000e60000327ab9 */ /* 0x000fe20000000800 */
[----:B------:R-:W-:Y:S02]  /*1c70*/  USHF.L.U32 UR23, UR35, 0x6, URZ ;  /* 0x0000000623177899 */ /* 0x000fe4000800063f */
[----:B------:R-:W-:Y:S02]  /*1c80*/  UIADD3 UR37, UR18, UR37, URZ ;  /* 0x0000002512257290 */ /* 0x000fe4000fffe03f */
[----:B------:R-:W-:Y:S01]  /*1c90*/  VIADD R5, R5, UR5 ;  /* 0x0000000505057c36 */ /* 0x000fe20008000000 */
[----:B------:R-:W-:Y:S01]  /*1ca0*/  UIADD3 UR5, UR15, -UR50, URZ ;  /* 0x800000320f057290 */ /* 0x000fe2000fffe03f */
[----:B------:R-:W-:Y:S01]  /*1cb0*/  ULDC.64 UR16, c[0x0][0x478] ;  /* 0x00011e0000107ab9 */ /* 0x000fe20000000a00 */
[----:B------:R-:W-:Y:S01]  /*1cc0*/  ULDC.64 UR12, c[0x0][0x258] ;  /* 0x00009600000c7ab9 */ /* 0x000fe20000000a00 */
[----:B------:R-:W-:Y:S01]  /*1cd0*/  UIMAD.WIDE UR16, UR7, 0x4, UR16 ;  /* 0x00000004071078a5 */ /* 0x000fe2000f8e0210 */
[----:B-1----:R-:W-:Y:S01]  /*1ce0*/  SHF.R.S32.HI R20, RZ, 0x1f, R19 ;  /* 0x0000001fff147819 */ /* 0x002fe20000011413 */
[----:B------:R-:W-:Y:S01]  /*1cf0*/  UIMAD UR7, UR26, UR12, URZ ;  /* 0x0000000c1a0772a4 */ /* 0x000fe2000f8e023f */
[----:B------:R-:W-:Y:S01]  /*1d00*/  IMAD.WIDE.U32 R4, R9, UR57, R4 ;  /* 0x0000003909047c25 */ /* 0x000fe2000f8e0004 */
[----:B------:R-:W-:Y:S01]  /*1d10*/  ULDC.64 UR30, c[0x0][0x210] ;  /* 0x00008400001e7ab9 */ /* 0x000fe20000000a00 */
[----:B------:R-:W-:Y:S01]  /*1d20*/  LEA.HI R3, R20, R19, RZ, 0x2 ;  /* 0x0000001314037211 */ /* 0x000fe200078f10ff */
[----:B------:R-:W-:Y:S01]  /*1d30*/  UIMAD UR13, UR57, UR13, UR7 ;  /* 0x0000000d390d72a4 */ /* 0x000fe2000f8e0207 */
[----:B------:R-:W-:Y:S01]  /*1d40*/  VIADD R5, R5, UR34 ;  /* 0x0000002205057c36 */ /* 0x000fe20008000000 */
[----:B------:R-:W-:Y:S01]  /*1d50*/  ULDC.64 UR28, c[0x0][0x3e0] ;  /* 0x0000f800001c7ab9 */ /* 0x000fe20000000a00 */
[----:B------:R-:W-:Y:S01]  /*1d60*/  SHF.R.S32.HI R3, RZ, 0x2, R3 ;  /* 0x00000002ff037819 */ /* 0x000fe20000011403 */
[----:B------:R-:W-:-:S03]  /*1d70*/  ULDC.64 UR26, c[0x0][0x400] ;  /* 0x00010000001a7ab9 */ /* 0x000fc60000000a00 */
[----:B------:R-:W-:Y:S01]  /*1d80*/  SHF.R.S32.HI R18, RZ, 0x1f, R3 ;  /* 0x0000001fff127819 */ /* 0x000fe20000011403 */
[C---:B------:R-:W-:Y:S01]  /*1d90*/  IMAD.WIDE.U32 R4, R3.reuse, UR8, R4 ;  /* 0x0000000803047c25 */ /* 0x040fe2000f8e0004 */
[C---:B------:R-:W-:Y:S01]  /*1da0*/  IADD3 R0, P0, R3.reuse, UR18, RZ ;  /* 0x0000001203007c10 */ /* 0x040fe2000ff1e0ff */
[----:B------:R-:W-:Y:S02]  /*1db0*/  UIADD3 UR18, UP2, UP0, UR22, UR23, UR46 ;  /* 0x0000001716127290 */ /* 0x000fe4000f85e02e */
[----:B------:R-:W-:Y:S01]  /*1dc0*/  USHF.R.S32.HI UR22, URZ, 0x1f, UR5 ;  /* 0x0000001f3f167899 */ /* 0x000fe20008011405 */
[----:B------:R-:W-:Y:S01]  /*1dd0*/  IADD3.X R8, R18, UR19, RZ, P0, !PT ;  /* 0x0000001312087c10 */ /* 0x000fe200087fe4ff */
[----:B------:R-:W-:Y:S01]  /*1de0*/  IMAD.WIDE.U32 R6, R0, UR42, R250 ;  /* 0x0000002a00067c25 */ /* 0x000fe2000f8e00fa */
[----:B------:R-:W-:Y:S01]  /*1df0*/  LEA R237, P3, R4, UR28, 0x1 ;  /* 0x0000001c04ed7c11 */ /* 0x000fe2000f8608ff */
[----:B------:R-:W-:Y:S02]  /*1e00*/  ULEA.HI UR22, UR22, UR5, URZ, 0x6 ;  /* 0x0000000516167291 */ /* 0x000fe4000f8f303f */
[----:B------:R-:W-:Y:S01]  /*1e10*/  IMAD R8, R8, UR42, RZ ;  /* 0x0000002a08087c24 */ /* 0x000fe2000f8e02ff */
[----:B------:R-:W-:Y:S01]  /*1e20*/  IADD3 R6, P0, R6, UR58, RZ ;  /* 0x0000003a06067c10 */ /* 0x000fe2000ff1e0ff */
[----:B------:R-:W-:Y:S01]  /*1e30*/  USHF.R.S32.HI UR5, URZ, 0x1f, UR23 ;  /* 0x0000001f3f057899 */ /* 0x000fe20008011417 */
[----:B------:R-:W-:Y:S01]  /*1e40*/  IMAD R9, R18, UR8, RZ ;  /* 0x0000000812097c24 */ /* 0x000fe2000f8e02ff */
[----:B------:R-:W-:Y:S01]  /*1e50*/  USHF.R.S32.HI UR22, URZ, 0x6, UR22 ;  /* 0x000000063f167899 */ /* 0x000fe20008011416 */
[----:B------:R-:W-:Y:S01]  /*1e60*/  IMAD R0, R0, UR43, R8 ;  /* 0x0000002b00007c24 */ /* 0x000fe2000f8e0208 */
[----:B------:R-:W-:Y:S01]  /*1e70*/  LEA.HI R8, R20, R19, RZ, 0x5 ;  /* 0x0000001314087211 */ /* 0x000fe200078f28ff */
[----:B------:R-:W-:Y:S01]  /*1e80*/  UIADD3.X UR5, UR52, UR5, UR55, UP2, UP0 ;  /* 0x0000000534057290 */ /* 0x000fe200097e0437 */
[----:B------:R-:W-:Y:S01]  /*1e90*/  IMAD R9, R3, UR9, R9 ;  /* 0x0000000903097c24 */ /* 0x000fe2000f8e0209 */
[----:B------:R-:W-:Y:S01]  /*1ea0*/  UISETP.LT.AND UP0, UPT, URZ, UR22, UPT ;  /* 0x000000163f00728c */ /* 0x000fe2000bf01270 */
[----:B------:R-:W-:Y:S01]  /*1eb0*/  IADD3.X R7, R7, UR51, R0, P0, !PT ;  /* 0x0000003307077c10 */ /* 0x000fe200087fe400 */
[----:B------:R-:W-:Y:S01]  /*1ec0*/  UIADD3 UR7, UP3, UP2, UR54, UR18, UR56 ;  /* 0x0000001236077290 */ /* 0x000fe2000fa7e038 */
[----:B------:R-:W-:Y:S01]  /*1ed0*/  LOP3.LUT R0, R8, 0xffffffe0, RZ, 0xc0, !PT ;  /* 0xffffffe008007812 */ /* 0x000fe200078ec0ff */
[----:B------:R-:W-:Y:S01]  /*1ee0*/  USEL UR22, URZ, UR22, !UP0 ;  /* 0x000000163f167287 */ /* 0x000fe2000c000000 */
[----:B------:R-:W-:Y:S01]  /*1ef0*/  SHF.R.S32.HI R8, RZ, 0x5, R8 ;  /* 0x00000005ff087819 */ /* 0x000fe20000011408 */
[----:B------:R-:W-:Y:S01]  /*1f00*/  UIADD3.X UR5, UR53, UR5, UR41, UP3, UP2 ;  /* 0x0000000535057290 */ /* 0x000fe20009fe4429 */
[----:B------:R-:W-:Y:S01]  /*1f10*/  IMAD.IADD R5, R5, 0x1, R9 ;  /* 0x0000000105057824 */ /* 0x000fe200078e0209 */
[----:B------:R-:W-:Y:S01]  /*1f20*/  UISETP.GT.AND UP0, UPT, UR38, UR22, UPT ;  /* 0x000000162600728c */ /* 0x000fe2000bf04270 */
[----:B------:R-:W-:Y:S01]  /*1f30*/  IMAD.IADD R0, R19, 0x1, -R0 ;  /* 0x0000000113007824 */ /* 0x000fe200078e0a00 */
[----:B------:R-:W-:Y:S01]  /*1f40*/  ULDC.64 UR42, c[0x0][0x2b0] ;  /* 0x0000ac00002a7ab9 */ /* 0x000fe20000000a00 */
[----:B------:R-:W-:Y:S01]  /*1f50*/  UMOV UR19, UR16 ;  /* 0x0000001000137c82 */ /* 0x000fe20008000000 */
[----:B------:R-:W-:Y:S01]  /*1f60*/  UIMAD.WIDE UR8, UR37, 0x4, UR42 ;  /* 0x00000004250878a5 */ /* 0x000fe2000f8e022a */
[----:B------:R-:W-:Y:S01]  /*1f70*/  IMAD R8, R8, UR35, R0 ;  /* 0x0000002308087c24 */ /* 0x000fe2000f8e0200 */
[----:B------:R-:W-:Y:S01]  /*1f80*/  UMOV UR18, UR17 ;  /* 0x0000001100127c82 */ /* 0x000fe20008000000 */
[----:B------:R-:W-:Y:S01]  /*1f90*/  IMAD.U32 R0, RZ, RZ, UR12 ;  /* 0x0000000cff007e24 */ /* 0x000fe2000f8e00ff */
[----:B------:R-:W-:-:S03]  /*1fa0*/  LEA.HI.X R235, R4, UR29, R5, 0x1, P3 ;  /* 0x0000001d04eb7c11 */ /* 0x000fc600098f0c05 */
[----:B------:R-:W-:Y:S01]  /*1fb0*/  IMAD.WIDE.U32 R6, R0, UR57, R6 ;  /* 0x0000003900067c25 */ /* 0x000fe2000f8e0006 */
[C---:B------:R-:W-:Y:S01]  /*1fc0*/  IADD3 R0, P0, R8.reuse, UR7, RZ ;  /* 0x0000000708007c10 */ /* 0x040fe2000ff1e0ff */
[----:B------:R-:W-:Y:S02]  /*1fd0*/  UIADD3 UR7, UR38, -0x1, URZ ;  /* 0xffffffff26077890 */ /* 0x000fe4000fffe03f */
[----:B------:R-:W-:Y:S01]  /*1fe0*/  VIADD R7, R7, UR13 ;  /* 0x0000000d07077c36 */ /* 0x000fe20008000000 */
[----:B------:R-:W-:Y:S01]  /*1ff0*/  LEA.HI.X.SX32 R8, R8, UR5, 0x1, P0 ;  /* 0x0000000508087c11 */ /* 0x000fe200080f0eff */
[----:B------:R-:W-:Y:S01]  /*2000*/  UMOV UR17, UR8 ;  /* 0x0000000800117c82 */ /* 0x000fe20008000000 */
[----:B------:R-:W-:Y:S01]  /*2010*/  PLOP3.LUT P0, PT, PT, PT, UP0, 0x80, 0x0 ;  /* 0x000000000000781c */ /* 0x000fe20003f0f008 */
[----:B------:R-:W-:Y:S01]  /*2020*/  UMOV UR16, UR9 ;  /* 0x0000000900107c82 */ /* 0x000fe20008000000 */
[----:B------:R-:W-:Y:S02]  /*2030*/  LEA R228, P2, R0, UR26, 0x2 ;  /* 0x0000001a00e47c11 */ /* 0x000fe4000f8410ff */
[----:B------:R-:W-:-:S02]  /*2040*/  LEA R236, P4, R6, UR30, 0x1 ;  /* 0x0000001e06ec7c11 */ /* 0x000fc4000f8808ff */
[----:B------:R-:W-:Y:S02]  /*2050*/  LEA.HI.X R227, R0, UR27, R8, 0x2, P2 ;  /* 0x0000001b00e37c11 */ /* 0x000fe400090f1408 */
[----:B------:R-:W-:-:S05]  /*2060*/  LEA.HI.X R234, R6, UR31, R7, 0x1, P4 ;  /* 0x0000001f06ea7c11 */ /* 0x000fca000a0f0c07 */
        /* <DEDUP_REMOVED lines=20> */
.L_x_210:
        /* <DEDUP_REMOVED lines=19> */
.L_x_211:
        /* <DEDUP_REMOVED lines=8> */
[----:B------:R-:W-:Y:S01]  /*2360*/  USHF.R.S32.HI UR19, URZ, 0x1f, UR57 ;  /* 0x0000001f3f137899 */ /* 0x000fe20008011439 */
[----:B------:R-:W-:Y:S01]  /*2370*/  ULDC.64 UR14, c[0x0][0x468] ;  /* 0x00011a00000e7ab9 */ /* 0x000fe20000000a00 */
[----:B------:R-:W-:-:S02]  /*2380*/  ISETP.GE.AND P4, PT, R3, UR6, PT ;  /* 0x0000000603007c0c */ /* 0x000fc4000bf86270 */
[----:B------:R-:W-:Y:S01]  /*2390*/  MOV R0, UR5 ;  /* 0x0000000500007c02 */ /* 0x000fe20008000f00 */
[----:B------:R-:W-:Y:S01]  /*23a0*/  UIMAD UR5, UR19, UR14, URZ ;  /* 0x0000000e130572a4 */ /* 0x000fe2000f8e023f */
[----:B------:R-:W-:Y:S01]  /*23b0*/  IADD3 R6, P0, R4, UR7, RZ ;  /* 0x0000000704067c10 */ /* 0x000fe2000ff1e0ff */
[----:B------:R-:W-:Y:S02]  /*23c0*/  VIADD R4, R3, 0x40 ;  /* 0x0000004003047836 */ /* 0x000fe40000000000 */
[----:B------:R-:W-:Y:S01]  /*23d0*/  UIMAD UR15, UR57, UR15, UR5 ;  /* 0x0000000f390f72a4 */ /* 0x000fe2000f8e0205 */
[----:B------:R-:W-:Y:S02]  /*23e0*/  IADD3.X R7, R5, UR18, R0, P0, !PT ;  /* 0x0000001205077c10 */ /* 0x000fe400087fe400 */
[----:B------:R-:W-:Y:S02]  /*23f0*/  MOV R0, UR14 ;  /* 0x0000000e00007c02 */ /* 0x000fe40008000f00 */
        /* <DEDUP_REMOVED lines=20> */
.L_x_213:
[----:B------:R-:W-:Y:S05]  /*2540*/  BSYNC B0 ;  /* 0x0000000000007941 */ /* 0x000fea0003800000 */
.L_x_212:
        /* <DEDUP_REMOVED lines=19> */
.L_x_215:
[----:B------:R-:W-:Y:S05]  /*2680*/  BSYNC B0 ;  /* 0x0000000000007941 */ /* 0x000fea0003800000 */
.L_x_214:
        /* <DEDUP_REMOVED lines=32> */
.L_x_217:
[----:B------:R-:W-:Y:S05]  /*2890*/  BSYNC B0 ;  /* 0x0000000000007941 */ /* 0x000fea0003800000 */
.L_x_216:
        /* <DEDUP_REMOVED lines=20> */
.L_x_209:
        /* <DEDUP_REMOVED lines=72> */
.L_x_220:
[----:B------:R-:W-:Y:S05]  /*2e60*/  BSYNC B0 ;  /* 0x0000000000007941 */ /* 0x000fea0003800000 */
.L_x_219:
        /* <DEDUP_REMOVED lines=44> */
.L_x_222:
[----:B------:R-:W-:Y:S05]  /*3130*/  BSYNC B0 ;  /* 0x0000000000007941 */ /* 0x000fea0003800000 */
.L_x_221:
        /* <DEDUP_REMOVED lines=41> */
.L_x_224:
[----:B------:R-:W-:Y:S05]  /*33d0*/  BSYNC B0 ;  /* 0x0000000000007941 */ /* 0x000fea0003800000 */
.L_x_223:
        /* <DEDUP_REMOVED lines=16> */
.L_x_226:
        /* <DEDUP_REMOVED lines=37> */
.L_x_227:
[----:B------:R-:W-:Y:S05]  /*3730*/  BSYNC B0 ;  /* 0x0000000000007941 */ /* 0x000fea0003800000 */
.L_x_225:
[----:B------:R-:W5:Y:S01]  /*3740*/  LDL R17, [R1+0x10] ;  /* 0x0000100001117983 */ /* 0x000f620000100800 */
[----:B-1----:R-:W-:Y:S01]  /*3750*/  IMAD.U32 R4, RZ, RZ, UR24 ;  /* 0x00000018ff047e24 */ /* 0x002fe2000f8e00ff */
[----:B------:R-:W-:Y:S01]  /*3760*/  UIMAD UR8, UR32, UR24, URZ ;  /* 0x00000018200872a4 */ /* 0x000fe2000f8e023f */
[----:B------:R-:W-:Y:S01]  /*3770*/  BSSY B0, `(.L_x_228) ;  /* 0x0000041000007945 */ /* 0x000fe20003800000 */
[----:B------:R1:W-:Y:S01]  /*3780*/  @P1 STS [R0+0x9000], RZ ;  /* 0x009000ff00001388 */ /* 0x0003e20000000800 */
[----:B------:R-:W-:Y:S01]  /*3790*/  IMAD.WIDE.U32 R4, R4, UR45, R250 ;  /* 0x0000002d04047c25 */ /* 0x000fe2000f8e00fa */
[----:B------:R-:W-:Y:S02]  /*37a0*/  UIMAD UR8, UR45, UR25, UR8 ;  /* 0x000000192d0872a4 */ /* 0x000fe4000f8e0208 */
[----:B------:R1:W-:Y:S01]  /*37b0*/  @P1 STS [R0+0x9004], RZ ;  /* 0x009004ff00001388 */ /* 0x0003e20000000800 */
[----:B----4-:R-:W-:-:S03]  /*37c0*/  IADD3 R6, P2, R4, UR33, RZ ;  /* 0x0000002104067c10 */ /* 0x010fc6000ff5e0ff */
[----:B------:R1:W-:Y:S01]  /*37d0*/  @P1 STS.64 [R0+0x9008], RZ ;  /* 0x009008ff00001388 */ /* 0x0003e20000000a00 */
[----:B------:R-:W-:Y:S01]  /*37e0*/  IMAD.U32 R4, RZ, RZ, UR8 ;  /* 0x00000008ff047e24 */ /* 0x000fe2000f8e00ff */
[----:B------:R-:W-:Y:S02]  /*37f0*/  ULDC.64 UR8, c[0x0][0x260] ;  /* 0x0000980000087ab9 */ /* 0x000fe40000000a00 */
[----:B------:R1:W-:Y:S02]  /*3800*/  @P1 STS.128 [R0+0xb000], RZ ;  /* 0x00b000ff00001388 */ /* 0x0003e40000000c00 */
[----:B------:R-:W-:Y:S01]  /*3810*/  IADD3.X R7, R5, UR36, R4, P2, !PT ;  /* 0x0000002405077c10 */ /* 0x000fe200097fe404 */
[----:B------:R-:W-:Y:S01]  /*3820*/  IMAD R5, R15, UR8, RZ ;  /* 0x000000080f057c24 */ /* 0x000fe2000f8e02ff */
[----:B------:R1:W-:Y:S03]  /*3830*/  @P1 STS.128 [R0+0xd000], RZ ;  /* 0x00d000ff00001388 */ /* 0x0003e60000000c00 */
[----:B------:R-:W-:-:S02]  /*3840*/  IMAD R5, R14, UR9, R5 ;  /* 0x000000090e057c24 */ /* 0x000fc4000f8e0205 */
        /* <DEDUP_REMOVED lines=11> */
[----:B-1----:R-:W-:Y:S10]  /*3900*/  @P1 BRA `(.L_x_229) ;  /* 0x00000000009c1947 */ /* 0x002ff40003800000 */
[----:B--2---:R-:W2:Y:S01]  /*3910*/  LDL R10, [R1+0x8] ;  /* 0x00000800010a7983 */ /* 0x004ea20000100800 */
        /* <DEDUP_REMOVED lines=38> */
.L_x_229:
[----:B------:R-:W-:Y:S05]  /*3b80*/  BSYNC B0 ;  /* 0x0000000000007941 */ /* 0x000fea0003800000 */
.L_x_228:
        /* <DEDUP_REMOVED lines=13> */
[----:B--2-4-:R-:W1:Y:S01]  /*3c60*/  @!P1 LDC.64 R10, c[0x0][0x218] ;  /* 0x00008600ff0a9b82 */ /* 0x014e620000000a00 */
        /* <DEDUP_REMOVED lines=29> */
.L_x_231:
[----:B------:R-:W-:Y:S05]  /*3e40*/  BSYNC B0 ;  /* 0x0000000000007941 */ /* 0x000fea0003800000 */
.L_x_230:
[----:B------:R-:W0:Y:S01]  /*3e50*/  LDGDEPBAR ;  /* 0x00000000000079af */ /* 0x000e220000000000 */
[----:B------:R-:W-:Y:S01]  /*3e60*/  ULDC.64 UR12, c[0x0][0x3c8] ;  /* 0x0000f200000c7ab9 */ /* 0x000fe20000000a00 */
[----:B-12---:R-:W-:Y:S01]  /*3e70*/  IMAD.SHL.U32 R4, R17, 0x4, RZ ;  /* 0x0000000411047824 */ /* 0x006fe200078e00ff */
[----:B------:R-:W-:Y:S01]  /*3e80*/  UISETP.NE.U32.AND UP1, UPT, UR12, URZ, UPT ;  /* 0x0000003f0c00728c */ /* 0x000fe2000bf25070 */
[----:B------:R-:W-:Y:S01]  /*3e90*/  ISETP.NE.AND P4, PT, R15, RZ, PT ;  /* 0x000000ff0f00720c */ /* 0x000fe20003f85270 */
[----:B------:R-:W-:Y:S01]  /*3ea0*/  IMAD.MOV.U32 R252, RZ, RZ, 0x7f800000 ;  /* 0x7f800000fffc7424 */ /* 0x000fe200078e00ff */
[----:B------:R-:W-:Y:S01]  /*3eb0*/  ISETP.NE.AND P3, PT, R16, RZ, PT ;  /* 0x000000ff1000720c */ /* 0x000fe20003f65270 */
[----:B------:R-:W-:Y:S01]  /*3ec0*/  UISETP.NE.AND.EX UP1, UPT, UR13, URZ, UPT, UP1 ;  /* 0x0000003f0d00728c */ /* 0x000fe2000bf25310 */
[----:B------:R-:W-:Y:S01]  /*3ed0*/  SHF.R.S32.HI R8, RZ, 0x1f, R17 ;  /* 0x0000001fff087819 */ /* 0x000fe20000011411 */
[----:B----4-:R-:W-:Y:S01]  /*3ee0*/  IMAD.MOV.U32 R11, RZ, RZ, 0x7f800000 ;  /* 0x7f800000ff0b7424 */ /* 0x010fe200078e00ff */
[----:B------:R-:W-:Y:S01]  /*3ef0*/  IADD3 R4, P2, R4, UR17, RZ ;  /* 0x0000001104047c10 */ /* 0x000fe2000ff5e0ff */
[----:B------:R-:W-:Y:S01]  /*3f00*/  IMAD.MOV.U32 R10, RZ, RZ, 0x7f800000 ;  /* 0x7f800000ff0a7424 */ /* 0x000fe200078e00ff */
[----:B---3--:R-:W-:Y:S01]  /*3f10*/  SHF.R.S32.HI R0, RZ, 0x1f, R9 ;  /* 0x0000001fff007819 */ /* 0x008fe20000011409 */
[----:B------:R-:W-:Y:S01]  /*3f20*/  IMAD.MOV.U32 R249, RZ, RZ, 0x7f800000 ;  /* 0x7f800000fff97424 */ /* 0x000fe200078e00ff */
[----:B------:R-:W-:Y:S01]  /*3f30*/  @!P5 LEA R6, P1, R9, UR17, 0x2 ;  /* 0x000000110906dc11 */ /* 0x000fe2000f8210ff */
[----:B------:R-:W-:Y:S01]  /*3f40*/  USHF.R.S32.HI UR8, URZ, 0x1f, UR57 ;  /* 0x0000001f3f087899 */ /* 0x000fe20008011439 */
[----:B------:R-:W-:Y:S01]  /*3f50*/  SHF.L.U64.HI R3, R17, 0x2, R8 ;  /* 0x0000000211037819 */ /* 0x000fe20000010208 */
[----:B------:R-:W-:Y:S01]  /*3f60*/  IMAD.U32 R225, RZ, RZ, UR49 ;  /* 0x00000031ffe17e24 */ /* 0x000fe2000f8e00ff */
[----:B------:R-:W-:Y:S01]  /*3f70*/  @!P5 LEA.HI.X R7, R9, UR16, R0, 0x2, P1 ;  /* 0x000000100907dc11 */ /* 0x000fe200088f1400 */
[----:B------:R-:W-:Y:S01]  /*3f80*/  @UP1 ULDC.64 UR20, c[0x0][0x3d0] ;  /* 0x0000f40000141ab9 */ /* 0x000fe20000000a00 */
[----:B------:R-:W-:Y:S01]  /*3f90*/  IADD3.X R5, R3, UR16, RZ, P2, !PT ;  /* 0x0000001003057c10 */ /* 0x000fe200097fe4ff */
[----:B------:R-:W-:Y:S01]  /*3fa0*/  @UP1 UIMAD UR5, UR59, UR20, URZ ;  /* 0x000000143b0512a4 */ /* 0x000fe2000f8e023f */
[----:B------:R-:W-:Y:S01]  /*3fb0*/  PLOP3.LUT P1, PT, PT, PT, UP1, 0x80, 0x0 ;  /* 0x000000000000781c */ /* 0x000fe20003f2f018 */
[----:B------:R-:W5:Y:S01]  /*3fc0*/  @!P5 LDG.E R252, desc[UR10][R6.64] ;  /* 0x0000000a06fcd981 */ /* 0x000f62000c1e1900 */
[----:B------:R-:W-:-:S04]  /*3fd0*/  DEPBAR.LE SB0, 0x1 ;  /* 0x000080400000791a */ /* 0x000fc80000000000 */
[----:B------:R-:W2:Y:S01]  /*3fe0*/  @!P4 LDG.E R11, desc[UR10][R4.64] ;  /* 0x0000000a040bc981 */ /* 0x000ea2000c1e1900 */
[----:B------:R-:W-:Y:S01]  /*3ff0*/  @UP1 UMOV UR9, UR8 ;  /* 0x0000000800091c82 */ /* 0x000fe20008000000 */
[----:B------:R-:W-:Y:S01]  /*4000*/  @UP1 UMOV UR8, UR57 ;  /* 0x0000003900081c82 */ /* 0x000fe20008000000 */
[----:B------:R-:W-:Y:S01]  /*4010*/  @UP1 UIMAD UR5, UR48, UR21, UR5 ;  /* 0x00000015300512a4 */ /* 0x000fe2000f8e0205 */
[----:B------:R-:W3:Y:S01]  /*4020*/  @!P3 LDG.E R10, desc[UR10][R4.64+0x20] ;  /* 0x0000200a040ab981 */ /* 0x000ee2000c1e1900 */
[----:B------:R-:W-:Y:S02]  /*4030*/  @UP1 UIMAD.WIDE.U32 UR8, UR48, UR20, UR8 ;  /* 0x00000014300812a5 */ /* 0x000fe4000f8e0008 */
[----:B------:R-:W-:Y:S01]  /*4040*/  UIADD3 UR40, UR45, UR14, URZ ;  /* 0x0000000e2d287290 */ /* 0x000fe2000fffe03f */
[----:B------:R1:W5:Y:S01]  /*4050*/  @!P6 LDG.E R249, desc[UR10][R4.64+0x80] ;  /* 0x0000800a04f9e981 */ /* 0x000362000c1e1900 */
[----:B------:R-:W-:Y:S02]  /*4060*/  @UP1 ULEA UR12, UP0, UR8, UR12, 0x2 ;  /* 0x0000000c080c1291 */ /* 0x000fe4000f80103f */
[----:B------:R-:W-:Y:S01]  /*4070*/  @UP1 UIADD3 UR5, UR9, UR5, URZ ;  /* 0x0000000509051290 */ /* 0x000fe2000fffe03f */
[----:B------:R-:W-:Y:S03]  /*4080*/  BAR.SYNC.DEFER_BLOCKING 0x0 ;  /* 0x0000000000007b1d */ /* 0x000fe60000010000 */
[----:B------:R-:W-:-:S03]  /*4090*/  @UP1 ULEA.HI.X UR13, UR8, UR13, UR5, 0x2, UP0 ;  /* 0x0000000d080d1291 */ /* 0x000fc600080f1405 */
[----:B------:R-:W-:Y:S01]  /*40a0*/  @UP1 ULDC UR5, c[0x0][0x2e8] ;  /* 0x0000ba0000051ab9 */ /* 0x000fe20000000800 */
[----:B------:R-:W-:Y:S01]  /*40b0*/  IMAD.MOV.U32 R248, RZ, RZ, R226 ;  /* 0x000000fffff87224 */ /* 0x000fe200078e00e2 */
        /* <DEDUP_REMOVED lines=12> */
[----:B------:R-:W-:Y:S01]  /*4180*/  CS2R R106, SRZ ;  /* 0x00000000006a7805 */ /* 0x000fe2000001ff00 */
[----:B-1----:R-:W-:Y:S01]  /*4190*/  IMAD.U32 R4, RZ, RZ, UR12 ;  /* 0x0000000cff047e24 */ /* 0x002fe2000f8e00ff */
[----:B------:R-:W-:Y:S01]  /*41a0*/  CS2R R104, SRZ ;  /* 0x0000000000687805 */ /* 0x000fe2000001ff00 */
[----:B------:R-:W-:Y:S01]  /*41b0*/  IMAD.U32 R5, RZ, RZ, UR13 ;  /* 0x0000000dff057e24 */ /* 0x000fe2000f8e00ff */
[----:B------:R-:W-:Y:S01]  /*41c0*/  LEA.HI R0, R20, R19, RZ, 0x6 ;  /* 0x0000001314007211 */ /* 0x000fe200078f30ff */
[----:B------:R-:W1:Y:S01]  /*41d0*/  LDSM.16.M88.4 R160, [R209+0xf000] ;  /* 0x00f00000d1a0783b */ /* 0x000e620000000200 */
[----:B------:R-:W-:Y:S02]  /*41e0*/  CS2R R102, SRZ ;  /* 0x0000000000667805 */ /* 0x000fe4000001ff00 */
[----:B------:R-:W-:-:S02]  /*41f0*/  CS2R R100, SRZ ;  /* 0x0000000000647805 */ /* 0x000fc4000001ff00 */
[----:B------:R-:W-:Y:S01]  /*4200*/  CS2R R94, SRZ ;  /* 0x00000000005e7805 */ /* 0x000fe2000001ff00 */
[----:B------:R4:W3:Y:S01]  /*4210*/  @P1 LDG.E R4, desc[UR10][R4.64] ;  /* 0x0000000a04041981 */ /* 0x0008e2000c1e1900 */
[----:B------:R-:W1:Y:S01]  /*4220*/  @P1 MUFU.RCP R3, UR5 ;  /* 0x0000000500031d08 */ /* 0x000e620008001000 */
[----:B------:R-:W-:Y:S01]  /*4230*/  SHF.R.S32.HI R0, RZ, 0x6, R0 ;  /* 0x00000006ff007819 */ /* 0x000fe20000011400 */
[----:B------:R-:W-:Y:S01]  /*4240*/  IMAD.SHL.U32 R19, R19, 0x2, RZ ;  /* 0x0000000213137824 */ /* 0x000fe200078e00ff */
[----:B------:R-:W1:Y:S01]  /*4250*/  LDSM.16.M88.4 R164, [R209+0xf400] ;  /* 0x00f40000d1a4783b */ /* 0x000e620000000200 */
[----:B------:R-:W-:Y:S02]  /*4260*/  CS2R R92, SRZ ;  /* 0x00000000005c7805 */ /* 0x000fe4000001ff00 */
[----:B------:R-:W-:Y:S01]  /*4270*/  CS2R R98, SRZ ;  /* 0x0000000000627805 */ /* 0x000fe2000001ff00 */
[----:B------:R-:W-:Y:S01]  /*4280*/  IMAD.SHL.U32 R0, R0, 0x20, RZ ;  /* 0x0000002000007824 */ /* 0x000fe200078e00ff */
[----:B------:R-:W1:Y:S01]  /*4290*/  LDSM.16.M88.4 R168, [R210+0xf000] ;  /* 0x00f00000d2a8783b */ /* 0x000e620000000200 */
[----:B------:R-:W-:-:S02]  /*42a0*/  CS2R R96, SRZ ;  /* 0x0000000000607805 */ /* 0x000fc4000001ff00 */
[----:B------:R-:W-:Y:S02]  /*42b0*/  CS2R R90, SRZ ;  /* 0x00000000005a7805 */ /* 0x000fe4000001ff00 */
[----:B------:R-:W-:Y:S02]  /*42c0*/  CS2R R88, SRZ ;  /* 0x0000000000587805 */ /* 0x000fe4000001ff00 */
[----:B------:R-:W-:Y:S01]  /*42d0*/  LOP3.LUT R0, R0, 0x6, R19, 0xf8, !PT ;  /* 0x0000000600007812 */ /* 0x000fe200078ef813 */
[----:B------:R-:W1:Y:S01]  /*42e0*/  LDSM.16.M88.4 R172, [R210+0xf400] ;  /* 0x00f40000d2ac783b */ /* 0x000e620000000200 */
[----:B------:R-:W-:Y:S01]  /*42f0*/  IMAD R6, RZ, RZ, -UR23 ;  /* 0x80000017ff067e24 */ /* 0x000fe2000f8e02ff */
[----:B------:R-:W-:Y:S02]  /*4300*/  CS2R R86, SRZ ;  /* 0x0000000000567805 */ /* 0x000fe4000001ff00 */
[----:B------:R-:W-:Y:S01]  /*4310*/  CS2R R84, SRZ ;  /* 0x0000000000547805 */ /* 0x000fe2000001ff00 */
[----:B------:R-:W-:Y:S01]  /*4320*/  IMAD R225, R225, 0x80, R0 ;  /* 0x00000080e1e17824 */ /* 0x000fe200078e0200 */
[----:B------:R-:W1:Y:S01]  /*4330*/  LDSM.16.M88.4 R176, [R209+0x11000] ;  /* 0x01100000d1b0783b */ /* 0x000e620000000200 */
[----:B------:R-:W-:Y:S01]  /*4340*/  VIADD R0, R17, 0xffffffc0 ;  /* 0xffffffc011007836 */ /* 0x000fe20000000000 */
[----:B------:R-:W-:-:S02]  /*4350*/  CS2R R78, SRZ ;  /* 0x00000000004e7805 */ /* 0x000fc4000001ff00 */
[----:B------:R-:W-:Y:S01]  /*4360*/  CS2R R76, SRZ ;  /* 0x00000000004c7805 */ /* 0x000fe2000001ff00 */
[----:B------:R-:W1:Y:S01]  /*4370*/  LDSM.16.M88.4 R180, [R209+0x11400] ;  /* 0x01140000d1b4783b */ /* 0x000e620000000200 */
[----:B------:R-:W-:Y:S02]  /*4380*/  CS2R R82, SRZ ;  /* 0x0000000000527805 */ /* 0x000fe4000001ff00 */
[----:B------:R-:W-:Y:S02]  /*4390*/  CS2R R80, SRZ ;  /* 0x0000000000507805 */ /* 0x000fe4000001ff00 */
[----:B------:R-:W-:Y:S01]  /*43a0*/  CS2R R74, SRZ ;  /* 0x00000000004a7805 */ /* 0x000fe2000001ff00 */
[----:B------:R-:W1:Y:S01]  /*43b0*/  LDSM.16.M88.4 R184, [R210+0x11000] ;  /* 0x01100000d2b8783b */ /* 0x000e620000000200 */
[----:B----4-:R-:W-:Y:S01]  /*43c0*/  IMAD.SHL.U32 R5, R17, 0x4, RZ ;  /* 0x0000000411057824 */ /* 0x010fe200078e00ff */
[----:B------:R-:W-:Y:S02]  /*43d0*/  CS2R R72, SRZ ;  /* 0x0000000000487805 */ /* 0x000fe4000001ff00 */
[----:B------:R-:W-:Y:S01]  /*43e0*/  CS2R R70, SRZ ;  /* 0x0000000000467805 */ /* 0x000fe2000001ff00 */
[----:B------:R-:W4:Y:S01]  /*43f0*/  LDSM.16.M88.4 R188, [R210+0x11400] ;  /* 0x01140000d2bc783b */ /* 0x000f220000000200 */
[----:B------:R-:W-:-:S02]  /*4400*/  CS2R R68, SRZ ;  /* 0x0000000000447805 */ /* 0x000fc4000001ff00 */
[----:B------:R-:W-:Y:S02]  /*4410*/  CS2R R62, SRZ ;  /* 0x00000000003e7805 */ /* 0x000fe4000001ff00 */
[----:B------:R-:W-:Y:S01]  /*4420*/  CS2R R60, SRZ ;  /* 0x00000000003c7805 */ /* 0x000fe2000001ff00 */
[----:B------:R-:W1:Y:S01]  /*4430*/  LDSM.16.M88.4 R192, [R209+0x13000] ;  /* 0x01300000d1c0783b */ /* 0x000e620000000200 */
[----:B------:R-:W-:Y:S02]  /*4440*/  CS2R R66, SRZ ;  /* 0x0000000000427805 */ /* 0x000fe4000001ff00 */
[----:B------:R-:W-:Y:S02]  /*4450*/  CS2R R64, SRZ ;  /* 0x0000000000407805 */ /* 0x000fe4000001ff00 */
[----:B------:R-:W-:Y:S01]  /*4460*/  CS2R R58, SRZ ;  /* 0x00000000003a7805 */ /* 0x000fe2000001ff00 */
[----:B------:R-:W1:Y:S01]  /*4470*/  LDSM.16.M88.4 R196, [R209+0x13400] ;  /* 0x01340000d1c4783b */ /* 0x000e620000000200 */
        /* <DEDUP_REMOVED lines=8> */
[----:B------:R-:W-:-:S02]  /*4500*/  USHF.L.U32 UR21, UR35, 0x4, URZ ;  /* 0x0000000423157899 */ /* 0x000fc4000800063f */
[----:B------:R-:W-:Y:S02]  /*4510*/  USHF.L.U32 UR20, UR35, 0x3, URZ ;  /* 0x0000000323147899 */ /* 0x000fe4000800063f */
[----:B------:R-:W-:Y:S02]  /*4520*/  UIADD3 UR8, UR21, 0x40, URZ ;  /* 0x0000004015087890 */ /* 0x000fe4000fffe03f */
[----:B------:R-:W-:Y:S02]  /*4530*/  UIADD3 UR30, UR21, 0x20, URZ ;  /* 0x00000020151e7890 */ /* 0x000fe4000fffe03f */
[----:B------:R-:W-:Y:S02]  /*4540*/  UIADD3 UR8, UR20, UR8, URZ ;  /* 0x0000000814087290 */ /* 0x000fe4000fffe03f */
[----:B------:R-:W-:Y:S02]  /*4550*/  UIADD3 UR29, UR20, UR30, URZ ;  /* 0x0000001e141d7290 */ /* 0x000fe4000fffe03f */
[----:B------:R-:W-:-:S02]  /*4560*/  UIADD3 UR8, UR20, UR8, URZ ;  /* 0x0000000814087290 */ /* 0x000fc4000fffe03f */
[----:B------:R-:W-:Y:S02]  /*4570*/  UIADD3 UR28, UR20, UR29, URZ ;  /* 0x0000001d141c7290 */ /* 0x000fe4000fffe03f */
[----:B------:R-:W-:Y:S02]  /*4580*/  UIADD3 UR25, UR21, 0x40, URZ ;  /* 0x0000004015197890 */ /* 0x000fe4000fffe03f */
[----:B------:R-:W-:Y:S02]  /*4590*/  UIADD3 UR27, UR20, UR28, URZ ;  /* 0x0000001c141b7290 */ /* 0x000fe4000fffe03f */
[----:B------:R-:W-:Y:S01]  /*45a0*/  UIADD3 UR31, UR20, UR8, URZ ;  /* 0x00000008141f7290 */ /* 0x000fe2000fffe03f */
[----:B------:R-:W-:Y:S01]  /*45b0*/  CS2R R48, SRZ ;  /* 0x0000000000307805 */ /* 0x000fe2000001ff00 */
[----:B------:R-:W-:Y:S01]  /*45c0*/  UIADD3 UR41, -UR6, 0x80, UR40 ;  /* 0x0000008006297890 */ /* 0x000fe2000fffe128 */
[----:B------:R-:W-:Y:S01]  /*45d0*/  CS2R R42, SRZ ;  /* 0x00000000002a7805 */ /* 0x000fe2000001ff00 */
[----:B------:R-:W-:Y:S01]  /*45e0*/  UIADD3 UR24, UR20, UR25, URZ ;  /* 0x0000001914187290 */ /* 0x000fe2000fffe03f */
[----:B------:R-:W-:Y:S01]  /*45f0*/  CS2R R40, SRZ ;  /* 0x0000000000287805 */ /* 0x000fe2000001ff00 */
[----:B------:R-:W-:Y:S01]  /*4600*/  UIADD3 UR26, UR20, UR27, URZ ;  /* 0x0000001b141a7290 */ /* 0x000fe2000fffe03f */
[----:B------:R-:W-:Y:S01]  /*4610*/  CS2R R38, SRZ ;  /* 0x0000000000267805 */ /* 0x000fe2000001ff00 */
[----:B------:R-:W-:Y:S01]  /*4620*/  UIADD3 UR23, UR20, UR31, URZ ;  /* 0x0000001f14177290 */ /* 0x000fe2000fffe03f */
[----:B------:R-:W-:Y:S01]  /*4630*/  CS2R R36, SRZ ;  /* 0x0000000000247805 */ /* 0x000fe2000001ff00 */
[----:B------:R-:W-:Y:S01]  /*4640*/  UMOV UR5, URZ ;  /* 0x0000003f00057c82 */ /* 0x000fe20008000000 */
[----:B------:R-:W-:Y:S01]  /*4650*/  ULDC UR15, c[0x0][0x394] ;  /* 0x0000e500000f7ab9 */ /* 0x000fe20000000800 */
[----:B------:R-:W-:-:S02]  /*4660*/  UIMAD UR39, UR35, 0x18, URZ ;  /* 0x00000018232778a4 */ /* 0x000fc4000f8e023f */
[----:B------:R-:W-:Y:S02]  /*4670*/  USHF.L.U32 UR38, UR35, 0x5, URZ ;  /* 0x0000000523267899 */ /* 0x000fe4000800063f */
[----:B------:R-:W-:Y:S02]  /*4680*/  UIMAD UR37, UR35, 0x28, URZ ;  /* 0x00000028232578a4 */ /* 0x000fe4000f8e023f */
[----:B------:R-:W-:Y:S01]  /*4690*/  UIMAD UR36, UR35, 0x30, URZ ;  /* 0x00000030232478a4 */ /* 0x000fe2000f8e023f */
[----:B------:R-:W-:Y:S01]  /*46a0*/  ULDC UR43, c[0x0][0x2d0] ;  /* 0x0000b400002b7ab9 */ /* 0x000fe20000000800 */
[----:B------:R-:W-:Y:S02]  /*46b0*/  UIADD3 UR42, UR45, 0x80, URZ ;  /* 0x000000802d2a7890 */ /* 0x000fe4000fffe03f */
[----:B------:R-:W-:Y:S02]  /*46c0*/  UIMAD UR35, UR35, 0x38, URZ ;  /* 0x00000038232378a4 */ /* 0x000fe4000f8e023f */
[----:B------:R-:W-:-:S02]  /*46d0*/  UIADD3 UR41, UR41, -UR50, URZ ;  /* 0x8000003229297290 */ /* 0x000fc4000fffe03f */
[----:B------:R-:W-:Y:S02]  /*46e0*/  UIADD3 UR33, UR20, UR24, URZ ;  /* 0x0000001814217290 */ /* 0x000fe4000fffe03f */
[----:B------:R-:W-:Y:S02]  /*46f0*/  UIADD3 UR34, UR20, UR26, URZ ;  /* 0x0000001a14227290 */ /* 0x000fe4000fffe03f */
[----:B------:R-:W-:Y:S01]  /*4700*/  UIADD3 UR32, UR20, UR23, URZ ;  /* 0x0000001714207290 */ /* 0x000fe2000fffe03f */
[----:B------:R-:W-:Y:S01]  /*4710*/  UMOV UR9, UR15 ;  /* 0x0000000f00097c82 */ /* 0x000fe20008000000 */
[----:B------:R-:W-:Y:S01]  /*4720*/  ULDC UR46, c[0x0][0x398] ;  /* 0x0000e600002e7ab9 */ /* 0x000fe20000000800 */
[----:B--2---:R-:W-:Y:S04]  /*4730*/  STL [R1], R11 ;  /* 0x0000000b01007387 */ /* 0x004fe80000100800 */
[----:B------:R-:W-:Y:S04]  /*4740*/  STL [R1+0x14], R6 ;  /* 0x0000140601007387 */ /* 0x000fe80000100800 */
[----:B------:R2:W-:Y:S04]  /*4750*/  STL [R1+0x30], R5 ;  /* 0x0000300501007387 */ /* 0x0005e80000100800 */
[----:B---3--:R-:W-:Y:S01]  /*4760*/  STL [R1+0x4], R10 ;  /* 0x0000040a01007387 */ /* 0x008fe20000100800 */
[----:B-1----:R-:W-:-:S05]  /*4770*/  @P1 FMUL.FTZ R3, R4, R3 ;  /* 0x0000000304031220 */ /* 0x002fca0000410000 */
[----:B------:R-:W-:Y:S01]  /*4780*/  @P1 R2UR UR12, R3 ;  /* 0x00000000030c12ca */ /* 0x000fe200000e0000 */
[----:B------:R-:W-:Y:S01]  /*4790*/  VIADD R3, R219, 0x1800 ;  /* 0x00001800db037836 */ /* 0x000fe20000000000 */
[----:B--2---:R-:W-:-:S04]  /*47a0*/  SHF.L.U64.HI R5, R17, 0x2, R8 ;  /* 0x0000000211057819 */ /* 0x004fc80000010208 */
[----:B------:R-:W-:Y:S02]  /*47b0*/  SEL R208, R3, R219, !P0 ;  /* 0x000000db03d07207 */ /* 0x000fe40004000000 */
[----:B------:R-:W-:-:S04]  /*47c0*/  SHF.R.S32.HI R3, RZ, 0x1f, R0 ;  /* 0x0000001fff037819 */ /* 0x000fc80000011400 */
[C---:B------:R-:W-:Y:S01]  /*47d0*/  SHF.L.U64.HI R3, R0.reuse, 0x2, R3 ;  /* 0x0000000200037819 */ /* 0x040fe20000010203 */
[----:B------:R-:W-:Y:S01]  /*47e0*/  IMAD.SHL.U32 R0, R0, 0x4, RZ ;  /* 0x0000000400007824 */ /* 0x000fe200078e00ff */
[----:B------:R-:W-:Y:S04]  /*47f0*/  STL [R1+0x2c], R5 ;  /* 0x00002c0501007387 */ /* 0x000fe80000100800 */
[----:B------:R1:W-:Y:S04]  /*4800*/  STL [R1+0x28], R3 ;  /* 0x0000280301007387 */ /* 0x0003e80000100800 */
[----:B------:R2:W-:Y:S01]  /*4810*/  STL [R1+0x24], R0 ;  /* 0x0000240001007387 */ /* 0x0005e20000100800 */
[----:B------:R-:W-:Y:S01]  /*4820*/  VIADD R4, R217, 0x1800 ;  /* 0x00001800d9047836 */ /* 0x000fe20000000000 */
[----:B------:R-:W-:-:S04]  /*4830*/  LEA R208, R208, UR4, 0x1 ;  /* 0x00000004d0d07c11 */ /* 0x000fc8000f8e08ff */
[----:B------:R-:W-:Y:S01]  /*4840*/  SEL R4, R4, R217, !P0 ;  /* 0x000000d904047207 */ /* 0x000fe20004000000 */
[----:B------:R-:W-:Y:S01]  /*4850*/  @UP1 UMOV UR5, UR12 ;  /* 0x0000000c00051c82 */ /* 0x000fe20008000000 */
[----:B------:R-:W-:Y:S02]  /*4860*/  ULDC UR12, c[0x0][0x2ec] ;  /* 0x0000bb00000c7ab9 */ /* 0x000fe40000000800 */
[----:B-1--4-:R-:W-:-:S07]  /*4870*/  LEA R3, R4, UR4, 0x1 ;  /* 0x0000000404037c11 */ /* 0x012fce000f8e08ff */
.L_x_236:
[----:B------:R-:W3:Y:S01]  /*4880*/  LDL R152, [R1+0x30] ;  /* 0x0000300001987983 */ /* 0x000ee20000100800 */
[----:B--2---:R-:W-:Y:S01]  /*4890*/  IMAD.IADD R0, R218, 0x1, R208 ;  /* 0x00000001da007824 */ /* 0x004fe200078e02d0 */
[----:B------:R-:W-:Y:S01]  /*48a0*/  USHF.L.U32 UR8, UR7, 0x6, URZ ;  /* 0x0000000607087899 */ /* 0x000fe2000800063f */
[----:B------:R-:W-:Y:S03]  /*48b0*/  IMAD.MOV.U32 R229, RZ, RZ, R227 ;  /* 0x000000ffffe57224 */ /* 0x000fe600078e00e3 */
[----:B------:R-:W2:Y:S01]  /*48c0*/  LDL R156, [R1+0x2c] ;  /* 0x00002c00019c7983 */ /* 0x000ea20000100800 */
[----:B------:R-:W-:Y:S01]  /*48d0*/  UMOV UR13, UR61 ;  /* 0x0000003d000d7c82 */ /* 0x000fe20008000000 */
[----:B------:R-:W-:Y:S04]  /*48e0*/  UISETP.GE.AND UP0, UPT, UR8, UR41, UPT ;  /* 0x000000290800728c */ /* 0x000fe8000bf06270 */
[----:B------:R-:W0:Y:S06]  /*48f0*/  LDGDEPBAR ;  /* 0x00000000000079af */ /* 0x000e2c0000000000 */
[----:B------:R-:W4:Y:S01]  /*4900*/  LDL R238, [R1+0x10] ;  /* 0x0000100001ee7983 */ /* 0x000f220000100800 */
[----:B------:R-:W-:Y:S04]  /*4910*/  DEPBAR.LE SB0, 0x0 ;  /* 0x000080000000791a */ /* 0x000fe80000000000 */
[----:B------:R-:W-:Y:S06]  /*4920*/  BAR.SYNC.DEFER_BLOCKING 0x0 ;  /* 0x0000000000007b1d */ /* 0x000fec0000010000 */
[----:B------:R-:W-:Y:S06]  /*4930*/  LDSM.16.M88.4 R32, [R208] ;  /* 0x00000000d020783b */ /* 0x000fec0000000200 */
[----:B------:R-:W1:Y:S06]  /*4940*/  LDSM.16.M88.4 R16, [R209+0x9000] ;  /* 0x00900000d110783b */ /* 0x000e6c0000000200 */
[----:B------:R-:W1:Y:S06]  /*4950*/  LDSM.16.M88.4 R28, [R208+0x800] ;  /* 0x00080000d01c783b */ /* 0x000e6c0000000200 */
[----:B------:R-:W1:Y:S06]  /*4960*/  LDSM.16.M88.4 R132, [R209+0x9400] ;  /* 0x00940000d184783b */ /* 0x000e6c0000000200 */
[----:B------:R-:W-:Y:S06]  /*4970*/  LDSM.16.M88.4 R136, [R0] ;  /* 0x000000000088783b */ /* 0x000fec0000000200 */
[----:B------:R-:W1:Y:S06]  /*4980*/  LDSM.16.M88.4 R140, [R210+0x9000] ;  /* 0x00900000d28c783b */ /* 0x000e6c0000000200 */
[----:B------:R-:W1:Y:S06]  /*4990*/  LDSM.16.M88.4 R144, [R0+0x800] ;  /* 0x000800000090783b */ /* 0x000e6c0000000200 */
[----:B------:R-:W1:Y:S02]  /*49a0*/  LDSM.16.M88.4 R148, [R210+0x9400] ;  /* 0x00940000d294783b */ /* 0x000e640000000200 */
[-C--:B-1----:R-:W-:Y:S06]  /*49b0*/  HMMA.16816.F32 R4, R32, R16.reuse, RZ ;  /* 0x000000102004723c */ /* 0x082fec00000018ff */
[C---:B------:R-:W-:Y:S06]  /*49c0*/  HMMA.16816.F32 R8, R28.reuse, R16, RZ ;  /* 0x000000101c08723c */ /* 0x040fec00000018ff */
[-C--:B------:R-:W-:Y:S06]  /*49d0*/  HMMA.16816.F32 R12, R28, R18.reuse, RZ ;  /* 0x000000121c0c723c */ /* 0x080fec00000018ff */
[C---:B------:R-:W-:Y:S06]  /*49e0*/  HMMA.16816.F32 R16, R32.reuse, R18, RZ ;  /* 0x000000122010723c */ /* 0x040fec00000018ff */
[-C--:B------:R-:W-:Y:S06]  /*49f0*/  HMMA.16816.F32 R20, R32, R132.reuse, RZ ;  /* 0x000000842014723c */ /* 0x080fec00000018ff */
[C---:B------:R-:W-:Y:S06]  /*4a00*/  HMMA.16816.F32 R24, R28.reuse, R132, RZ ;  /* 0x000000841c18723c */ /* 0x040fec00000018ff */
[-C--:B------:R-:W-:Y:S06]  /*4a10*/  HMMA.16816.F32 R28, R28, R134.reuse, RZ ;  /* 0x000000861c1c723c */ /* 0x080fec00000018ff */
[----:B------:R-:W-:Y:S01]  /*4a20*/  HMMA.16816.F32 R32, R32, R134, RZ ;  /* 0x000000862020723c */ /* 0x000fe200000018ff */
[----:B------:R-:W-:Y:S05]  /*4a30*/  LDSM.16.M88.4 R132, [R208+0x1000] ;  /* 0x00100000d084783b */ /* 0x000fea0000000200 */
[-C--:B------:R-:W-:Y:S06]  /*4a40*/  HMMA.16816.F32 R4, R136, R140.reuse, R4 ;  /* 0x0000008c8804723c */ /* 0x080fec0000001804 */
        /* <DEDUP_REMOVED lines=9> */
[----:B------:R-:W-:Y:S06]  /*4ae0*/  LDSM.16.M88.4 R136, [R0+0x1000] ;  /* 0x001000000088783b */ /* 0x000fec0000000200 */
[----:B------:R-:W-:Y:S01]  /*4af0*/  LDSM.16.M88.4 R148, [R210+0xb400] ;  /* 0x00b40000d294783b */ /* 0x000fe20000000200 */
[-C--:B-1----:R-:W-:Y:S05]  /*4b00*/  HMMA.16816.F32 R4, R132, R140.reuse, R4 ;  /* 0x0000008c8404723c */ /* 0x082fea0000001804 */
[----:B---3-5:R-:W-:Y:S02]  /*4b10*/  IADD3 R220, P0, R152, UR19, RZ ;  /* 0x0000001398dc7c10 */ /* 0x028fe4000ff1e0ff */
[----:B------:R-:W1:Y:S04]  /*4b20*/  LDSM.16.M88.4 R152, [R208+0x1800] ;  /* 0x00180000d098783b */ /* 0x000e680000000200 */
[----:B--2---:R-:W-:Y:S02]  /*4b30*/  IADD3.X R221, R156, UR18, RZ, P0, !PT ;  /* 0x000000129cdd7c10 */ /* 0x004fe400087fe4ff */
[----:B------:R-:W2:Y:S06]  /*4b40*/  LDSM.16.M88.4 R156, [R209+0xb400] ;  /* 0x00b40000d19c783b */ /* 0x000eac0000000200 */
[----:B-----5:R3:W5:Y:S06]  /*4b50*/  LDG.E R224, desc[UR10][R220.64] ;  /* 0x0000000adce07981 */ /* 0x02076c000c1e1900 */
[----:B------:R3:W5:Y:S06]  /*4b60*/  LDG.E R223, desc[UR10][R220.64+0x20] ;  /* 0x0000200adcdf7981 */ /* 0x00076c000c1e1900 */
[----:B------:R3:W5:Y:S01]  /*4b70*/  LDG.E R222, desc[UR10][R220.64+0x80] ;  /* 0x0000800adcde7981 */ /* 0x000762000c1e1900 */
[C---:B-1----:R-:W-:Y:S05]  /*4b80*/  HMMA.16816.F32 R8, R152.reuse, R140, R8 ;  /* 0x0000008c9808723c */ /* 0x042fea0000001808 */
[----:B------:R3:W5:Y:S01]  /*4b90*/  LDG.E R220, desc[UR10][R220.64+0xa0] ;  /* 0x0000a00adcdc7981 */ /* 0x000762000c1e1900 */
[-C--:B------:R-:W-:Y:S06]  /*4ba0*/  HMMA.16816.F32 R12, R152, R142.reuse, R12 ;  /* 0x0000008e980c723c */ /* 0x080fec000000180c */
[C---:B------:R-:W-:Y:S01]  /*4bb0*/  HMMA.16816.F32 R16, R132.reuse, R142, R16 ;  /* 0x0000008e8410723c */ /* 0x040fe20000001810 */
[----:B------:R-:W1:Y:S05]  /*4bc0*/  LDSM.16.M88.4 R140, [R210+0xb000] ;  /* 0x00b00000d28c783b */ /* 0x000e6a0000000200 */
[-C--:B--2---:R-:W-:Y:S06]  /*4bd0*/  HMMA.16816.F32 R20, R132, R156.reuse, R20 ;  /* 0x0000009c8414723c */ /* 0x084fec0000001814 */
[C---:B------:R-:W-:Y:S06]  /*4be0*/  HMMA.16816.F32 R24, R152.reuse, R156, R24 ;  /* 0x0000009c9818723c */ /* 0x040fec0000001818 */
[-C--:B------:R-:W-:Y:S01]  /*4bf0*/  HMMA.16816.F32 R28, R152, R158.reuse, R28 ;  /* 0x0000009e981c723c */ /* 0x080fe2000000181c */
[----:B------:R-:W-:Y:S05]  /*4c00*/  LDSM.16.M88.4 R152, [R208+0x2800] ;  /* 0x00280000d098783b */ /* 0x000fea0000000200 */
[----:B------:R-:W-:Y:S01]  /*4c10*/  HMMA.16816.F32 R32, R132, R158, R32 ;  /* 0x0000009e8420723c */ /* 0x000fe20000001820 */
[----:B------:R-:W-:Y:S05]  /*4c20*/  LDSM.16.M88.4 R132, [R208+0x2000] ;  /* 0x00200000d084783b */ /* 0x000fea0000000200 */
        /* <DEDUP_REMOVED lines=10> */
[----:B------:R-:W-:Y:S06]  /*4cd0*/  LDSM.16.M88.4 R136, [R0+0x2000] ;  /* 0x002000000088783b */ /* 0x000fec0000000200 */
[----:B------:R4:W-:Y:S01]  /*4ce0*/  LDSM.16.M88.4 R148, [R0+0x2800] ;  /* 0x002800000094783b */ /* 0x0009e20000000200 */
[-C--:B-1----:R-:W-:Y:S06]  /*4cf0*/  HMMA.16816.F32 R4, R132, R140.reuse, R4 ;  /* 0x0000008c8404723c */ /* 0x082fec0000001804 */
[C---:B------:R-:W-:Y:S06]  /*4d00*/  HMMA.16816.F32 R8, R152.reuse, R140, R8 ;  /* 0x0000008c9808723c */ /* 0x040fec0000001808 */
[-C--:B------:R-:W-:Y:S05]  /*4d10*/  HMMA.16816.F32 R12, R152, R142.reuse, R12 ;  /* 0x0000008e980c723c */ /* 0x080fea000000180c */
[----:B----4-:R-:W-:Y:S01]  /*4d20*/  IADD3 R0, R238, -UR14, -R225 ;  /* 0x8000000eee007c10 */ /* 0x010fe2000fffe8e1 */
[C---:B------:R-:W-:Y:S01]  /*4d30*/  HMMA.16816.F32 R16, R132.reuse, R142, R16 ;  /* 0x0000008e8410723c */ /* 0x040fe20000001810 */
[----:B------:R-:W1:Y:S04]  /*4d40*/  LDSM.16.M88.4 R140, [R210+0xd000] ;  /* 0x00d00000d28c783b */ /* 0x000e680000000200 */
[----:B------:R-:W-:Y:S01]  /*4d50*/  VIADD R0, R0, UR6 ;  /* 0x0000000600007c36 */ /* 0x000fe20008000000 */
[-C--:B--2---:R-:W-:Y:S05]  /*4d60*/  HMMA.16816.F32 R20, R132, R144.reuse, R20 ;  /* 0x000000908414723c */ /* 0x084fea0000001814 */
[----:B------:R-:W-:Y:S01]  /*4d70*/  VIADD R0, R0, UR8 ;  /* 0x0000000800007c36 */ /* 0x000fe20008000000 */
[C---:B------:R-:W-:Y:S06]  /*4d80*/  HMMA.16816.F32 R24, R152.reuse, R144, R24 ;  /* 0x000000909818723c */ /* 0x040fec0000001818 */
[-C--:B------:R-:W-:Y:S01]  /*4d90*/  HMMA.16816.F32 R28, R152, R146.reuse, R28 ;  /* 0x00000092981c723c */ /* 0x080fe2000000181c */
[----:B------:R-:W2:Y:S04]  /*4da0*/  LDSM.16.M88.4 R152, [R210+0xd400] ;  /* 0x00d40000d298783b */ /* 0x000ea80000000200 */
[----:B------:R-:W-:Y:S01]  /*4db0*/  VIADD R144, R0, 0xffffffff ;  /* 0xffffffff00907836 */ /* 0x000fe20000000000 */
[----:B------:R-:W-:Y:S04]  /*4dc0*/  HMMA.16816.F32 R32, R132, R146, R32 ;  /* 0x000000928420723c */ /* 0x000fe80000001820 */
[----:B------:R-:W-:Y:S01]  /*4dd0*/  ISETP.GE.AND P3, PT, R144, RZ, PT ;  /* 0x000000ff9000720c */ /* 0x000fe20003f66270 */
[C---:B------:R-:W-:Y:S02]  /*4de0*/  VIADD R145, R0.reuse, 0xfffffff7 ;  /* 0xfffffff700917836 */ /* 0x040fe40000000000 */
[C---:B------:R-:W-:Y:S04]  /*4df0*/  VIADD R132, R0.reuse, 0x27 ;  /* 0x0000002700847836 */ /* 0x040fe80000000000 */
[----:B------:R-:W-:Y:S01]  /*4e00*/  VIADD R133, R0, 0x28 ;  /* 0x0000002800857836 */ /* 0x000fe20000000000 */
[----:B------:R-:W-:Y:S01]  /*4e10*/  ISETP.GE.AND P0, PT, R132, RZ, PT ;  /* 0x000000ff8400720c */ /* 0x000fe20003f06270 */
[C---:B------:R-:W-:Y:S02]  /*4e20*/  VIADD R135, R0.reuse, 0x18 ;  /* 0x0000001800877836 */ /* 0x040fe40000000000 */
[C---:B------:R-:W-:Y:S01]  /*4e30*/  VIADD R134, R0.reuse, 0x17 ;  /* 0x0000001700867836 */ /* 0x040fe20000000000 */
[----:B------:R-:W-:Y:S01]  /*4e40*/  ISETP.GE.AND P1, PT, R133, RZ, PT ;  /* 0x000000ff8500720c */ /* 0x000fe20003f26270 */
[-C--:B-1----:R-:W-:Y:S05]  /*4e50*/  HMMA.16816.F32 R4, R136, R140.reuse, R4 ;  /* 0x0000008c8804723c */ /* 0x082fea0000001804 */
[C---:B------:R-:W-:Y:S01]  /*4e60*/  @!P3 IADD3 R144, -R0.reuse, 0x1, RZ ;  /* 0x000000010090b810 */ /* 0x040fe20007ffe1ff */
[C---:B------:R-:W-:Y:S04]  /*4e70*/  HMMA.16816.F32 R8, R148.reuse, R140, R8 ;  /* 0x0000008c9408723c */ /* 0x040fe80000001808 */
[----:B------:R-:W-:Y:S01]  /*4e80*/  ISETP.GE.AND P3, PT, R135, RZ, PT ;  /* 0x000000ff8700720c */ /* 0x000fe20003f66270 */
[C---:B------:R-:W-:Y:S01]  /*4e90*/  VIADD R146, R0.reuse, 0xfffffff8 ;  /* 0xfffffff800927836 */ /* 0x040fe20000000000 */
[C---:B------:R-:W-:Y:S01]  /*4ea0*/  @!P0 IADD3 R132, -R0.reuse, -0x27, RZ ;  /* 0xffffffd900848810 */ /* 0x040fe20007ffe1ff */
[-C--:B------:R-:W-:Y:S04]  /*4eb0*/  HMMA.16816.F32 R12, R148, R142.reuse, R12 ;  /* 0x0000008e940c723c */ /* 0x080fe8000000180c */
[C---:B------:R-:W-:Y:S01]  /*4ec0*/  @!P1 IADD3 R133, -R0.reuse, -0x28, RZ ;  /* 0xffffffd800859810 */ /* 0x040fe20007ffe1ff */
[C---:B------:R-:W-:Y:S01]  /*4ed0*/  VIADD R141, R0.reuse, 0x20 ;  /* 0x00000020008d7836 */ /* 0x040fe20000000000 */
[----:B------:R-:W-:Y:S01]  /*4ee0*/  ISETP.GE.AND P1, PT, R145, RZ, PT ;  /* 0x000000ff9100720c */ /* 0x000fe20003f26270 */
[C---:B------:R-:W-:Y:S04]  /*4ef0*/  HMMA.16816.F32 R16, R136.reuse, R142, R16 ;  /* 0x0000008e8810723c */ /* 0x040fe80000001810 */
[----:B------:R-:W-:Y:S01]  /*4f00*/  ISETP.GE.AND P5, PT, R141, RZ, PT ;  /* 0x000000ff8d00720c */ /* 0x000fe20003fa6270 */
[C---:B------:R-:W-:Y:S01]  /*4f10*/  VIADD R140, R0.reuse, 0x1f ;  /* 0x0000001f008c7836 */ /* 0x040fe20000000000 */
[C---:B------:R-:W-:Y:S01]  /*4f20*/  @!P3 IADD3 R135, -R0.reuse, -0x18, RZ ;  /* 0xffffffe80087b810 */ /* 0x040fe20007ffe1ff */
[C---:B------:R-:W-:Y:S01]  /*4f30*/  VIADD R143, R0.reuse, 0x8 ;  /* 0x00000008008f7836 */ /* 0x040fe20000000000 */
[----:B------:R-:W-:Y:S01]  /*4f40*/  I2FP.F32.S32 R144, R144 ;  /* 0x0000009000907245 */ /* 0x000fe20000201400 */
[-C--:B--2---:R-:W-:Y:S03]  /*4f50*/  HMMA.16816.F32 R20, R136, R152.reuse, R20 ;  /* 0x000000988814723c */ /* 0x084fe60000001814 */
[----:B------:R-:W-:Y:S01]  /*4f60*/  ISETP.GE.AND P2, PT, R143, RZ, PT ;  /* 0x000000ff8f00720c */ /* 0x000fe20003f46270 */
[----:B------:R-:W-:Y:S01]  /*4f70*/  VIADD R142, R0, 0x7 ;  /* 0x00000007008e7836 */ /* 0x000fe20000000000 */
[----:B------:R-:W-:Y:S01]  /*4f80*/  ISETP.GE.AND P4, PT, R140, RZ, PT ;  /* 0x000000ff8c00720c */ /* 0x000fe20003f86270 */
[C---:B------:R-:W-:Y:S04]  /*4f90*/  HMMA.16816.F32 R24, R148.reuse, R152, R24 ;  /* 0x000000989418723c */ /* 0x040fe80000001818 */
[----:B------:R-:W-:Y:S01]  /*4fa0*/  ISETP.GE.AND P6, PT, R142, RZ, PT ;  /* 0x000000ff8e00720c */ /* 0x000fe20003fc6270 */
[C---:B------:R-:W-:Y:S01]  /*4fb0*/  VIADD R147, R0.reuse, 0xffffffef ;  /* 0xffffffef00937836 */ /* 0x040fe20000000000 */
[C---:B------:R-:W-:Y:S01]  /*4fc0*/  @!P5 IADD3 R141, -R0.reuse, -0x20, RZ ;  /* 0xffffffe0008dd810 */ /* 0x040fe20007ffe1ff */
[-C--:B------:R-:W-:Y:S03]  /*4fd0*/  HMMA.16816.F32 R28, R148, R154.reuse, R28 ;  /* 0x0000009a941c723c */ /* 0x080fe6000000181c */
[----:B------:R-:W-:Y:S01]  /*4fe0*/  ISETP.GE.AND P5, PT, R147, RZ, PT ;  /* 0x000000ff9300720c */ /* 0x000fe20003fa6270 */
[C---:B------:R-:W-:Y:S01]  /*4ff0*/  VIADD R152, R0.reuse, 0xffffffe8 ;  /* 0xffffffe800987836 */ /* 0x040fe20000000000 */
[----:B------:R-:W-:Y:S01]  /*5000*/  @!P2 IADD3 R143, -R0, -0x8, RZ ;  /* 0xfffffff8008fa810 */ /* 0x000fe20007ffe1ff */
[----:B------:R-:W-:Y:S04]  /*5010*/  HMMA.16816.F32 R32, R136, R154, R32 ;  /* 0x0000009a8820723c */ /* 0x000fe80000001820 */
[----:B------:R-:W-:Y:S01]  /*5020*/  ISETP.GE.AND P2, PT, R134, RZ, PT ;  /* 0x000000ff8600720c */ /* 0x000fe20003f46270 */
[C---:B------:R-:W-:Y:S01]  /*5030*/  VIADD R148, R0.reuse, 0xfffffff0 ;  /* 0xfffffff000947836 */ /* 0x040fe20000000000 */
[C---:B------:R-:W-:Y:S01]  /*5040*/  @!P6 IADD3 R142, -R0.reuse, -0x7, RZ ;  /* 0xfffffff9008ee810 */ /* 0x040fe20007ffe1ff */
[----:B------:R-:W-:Y:S01]  /*5050*/  VIADD R150, R0, 0x10 ;  /* 0x0000001000967836 */ /* 0x000fe20000000000 */
[----:B------:R-:W-:Y:S02]  /*5060*/  ISETP.GE.AND P6, PT, R146, RZ, PT ;  /* 0x000000ff9200720c */ /* 0x000fe40003fc6270 */
[----:B------:R-:W-:Y:S01]  /*5070*/  ISETP.GE.AND P0, PT, R148, RZ, PT ;  /* 0x000000ff9400720c */ /* 0x000fe20003f06270 */
[C---:B------:R-:W-:Y:S01]  /*5080*/  VIADD R149, R0.reuse, 0xf ;  /* 0x0000000f00957836 */ /* 0x040fe20000000000 */
[C---:B------:R-:W-:Y:S01]  /*5090*/  @!P4 IADD3 R140, -R0.reuse, -0x1f, RZ ;  /* 0xffffffe1008cc810 */ /* 0x040fe20007ffe1ff */
[----:B------:R-:W-:Y:S01]  /*50a0*/  VIADD R151, R0, 0xffffffe7 ;  /* 0xffffffe700977836 */ /* 0x000fe20000000000 */
[----:B------:R-:W-:Y:S01]  /*50b0*/  ISETP.GE.AND P4, PT, R150, RZ, PT ;  /* 0x000000ff9600720c */ /* 0x000fe20003f86270 */
[C---:B------:R-:W-:Y:S01]  /*50c0*/  FFMA.FTZ R5, R144.reuse, -UR5, R5 ;  /* 0x8000000590057c23 */ /* 0x040fe20008010005 */
[----:B------:R-:W-:Y:S01]  /*50d0*/  ISETP.GE.AND P3, PT, R149, RZ, PT ;  /* 0x000000ff9500720c */ /* 0x000fe20003f66270 */
[----:B------:R-:W-:Y:S01]  /*50e0*/  FFMA.FTZ R19, R144, -UR5, R19 ;  /* 0x8000000590137c23 */ /* 0x000fe20008010013 */
[----:B------:R-:W-:Y:S02]  /*50f0*/  @!P2 IADD3 R134, -R0, -0x17, RZ ;  /* 0xffffffe90086a810 */ /* 0x000fe40007ffe1ff */
[----:B------:R-:W-:Y:S02]  /*5100*/  ISETP.GE.AND P2, PT, R152, RZ, PT ;  /* 0x000000ff9800720c */ /* 0x000fe40003f46270 */
[C---:B------:R-:W-:Y:S02]  /*5110*/  @!P6 IADD3 R146, -R0.reuse, 0x8, RZ ;  /* 0x000000080092e810 */ /* 0x040fe40007ffe1ff */
[----:B------:R-:W-:Y:S02]  /*5120*/  ISETP.GE.AND P6, PT, R151, RZ, PT ;  /* 0x000000ff9700720c */ /* 0x000fe40003fc6270 */
[C---:B------:R-:W-:Y:S02]  /*5130*/  @!P0 IADD3 R148, -R0.reuse, 0x10, RZ ;  /* 0x0000001000948810 */ /* 0x040fe40007ffe1ff */
[----:B------:R-:W-:Y:S02]  /*5140*/  PLOP3.LUT P0, PT, PT, PT, UP0, 0x80, 0x0 ;  /* 0x000000000000781c */ /* 0x000fe40003f0f008 */
[----:B------:R-:W-:Y:S02]  /*5150*/  IABS R153, R0 ;  /* 0x0000000000997213 */ /* 0x000fe40000000000 */
[C---:B------:R-:W-:Y:S02]  /*5160*/  @!P1 IADD3 R145, -R0.reuse, 0x9, RZ ;  /* 0x0000000900919810 */ /* 0x040fe40007ffe1ff */
[C---:B------:R-:W-:Y:S02]  /*5170*/  @!P5 IADD3 R147, -R0.reuse, 0x11, RZ ;  /* 0x000000110093d810 */ /* 0x040fe40007ffe1ff */
[C---:B------:R-:W-:Y:S02]  /*5180*/  @!P4 IADD3 R150, -R0.reuse, -0x10, RZ ;  /* 0xfffffff00096c810 */ /* 0x040fe40007ffe1ff */
[C---:B------:R-:W-:Y:S02]  /*5190*/  @!P3 IADD3 R149, -R0.reuse, -0xf, RZ ;  /* 0xfffffff10095b810 */ /* 0x040fe40007ffe1ff */
[C---:B------:R-:W-:Y:S02]  /*51a0*/  @!P2 IADD3 R152, -R0.reuse, 0x18, RZ ;  /* 0x000000180098a810 */ /* 0x040fe40007ffe1ff */
[----:B------:R-:W-:Y:S02]  /*51b0*/  @!P6 IADD3 R151, -R0, 0x19, RZ ;  /* 0x000000190097e810 */ /* 0x000fe40007ffe1ff */
[----:B------:R-:W-:Y:S02]  /*51c0*/  I2FP.F32.S32 R0, R153 ;  /* 0x0000009900007245 */ /* 0x000fe40000201400 */
[----:B------:R-:W-:Y:S02]  /*51d0*/  I2FP.F32.S32 R143, R143 ;  /* 0x0000008f008f7245 */ /* 0x000fe40000201400 */
[----:B------:R-:W-:Y:S01]  /*51e0*/  I2FP.F32.S32 R142, R142 ;  /* 0x0000008e008e7245 */ /* 0x000fe20000201400 */
[----:B------:R-:W-:Y:S01]  /*51f0*/  FFMA.FTZ R4, R0, -UR5, R4 ;  /* 0x8000000500047c23 */ /* 0x000fe20008010004 */
        /* <DEDUP_REMOVED lines=9> */
[C---:B------:R-:W-:Y:S01]  /*5290*/  FFMA.FTZ R8, R141.reuse, -UR5, R8 ;  /* 0x800000058d087c23 */ /* 0x040fe20008010008 */
[----:B------:R-:W-:Y:S01]  /*52a0*/  I2FP.F32.S32 R134, R134 ;  /* 0x0000008600867245 */ /* 0x000fe20000201400 */
[C---:B------:R-:W-:Y:S01]  /*52b0*/  FFMA.FTZ R9, R140.reuse, -UR5, R9 ;  /* 0x800000058c097c23 */ /* 0x040fe20008010009 */
        /* <DEDUP_REMOVED lines=31> */
[----:B---3--:R-:W-:Y:S06]  /*54b0*/  @!P0 BRA `(.L_x_232) ;  /* 0x0000000000248947 */ /* 0x008fec0003800000 */
        /* <DEDUP_REMOVED lines=9> */
.L_x_232:
[----:B------:R-:W-:Y:S01]  /*5550*/  UIADD3 UR15, UR6, 0x1, -UR14 ;  /* 0x00000001060f7890 */ /* 0x000fe2000fffe80e */
[----:B------:R-:W-:Y:S01]  /*5560*/  VIADD R133, R238, UR8 ;  /* 0x00000008ee857c36 */ /* 0x000fe20008000000 */
[----:B------:R-:W-:Y:S01]  /*5570*/  UIADD3 UR9, -UR13, UR6, -UR14 ;  /* 0x000000060d097290 */ /* 0x000fe2000fffe90e */
[C---:B------:R-:W-:Y:S01]  /*5580*/  VIADD R141, R225.reuse, 0x1 ;  /* 0x00000001e18d7836 */ /* 0x040fe20000000000 */
        /* <DEDUP_REMOVED lines=8> */
[----:B------:R-:W-:Y:S01]  /*5610*/  ISETP.GE.AND P1, PT, R141, R132, PT ;  /* 0x000000848d00720c */ /* 0x000fe20003f26270 */
[----:B------:R-:W-:Y:S01]  /*5620*/  VIADD R136, R225, 0x18 ;  /* 0x00000018e1887836 */ /* 0x000fe20000000000 */
[----:B------:R-:W-:Y:S01]  /*5630*/  VIADDMNMX R0, R133, R0, UR6, PT ;  /* 0x0000000685007e46 */ /* 0x000fe2000b800100 */
[C---:B------:R-:W-:Y:S01]  /*5640*/  VIADD R135, R225.reuse, 0x19 ;  /* 0x00000019e1877836 */ /* 0x040fe20000000000 */
[----:B------:R-:W-:Y:S01]  /*5650*/  ISETP.GE.AND P0, PT, R140, R132, PT ;  /* 0x000000848c00720c */ /* 0x000fe20003f06270 */
[----:B------:R-:W-:Y:S01]  /*5660*/  IMAD.U32 R143, RZ, RZ, UR8 ;  /* 0x00000008ff8f7e24 */ /* 0x000fe2000f8e00ff */
[----:B------:R-:W-:Y:S01]  /*5670*/  ISETP.GE.OR P2, PT, R225, R0, !P2 ;  /* 0x00000000e100720c */ /* 0x000fe20005746670 */
[----:B------:R-:W-:Y:S01]  /*5680*/  VIADD R134, R133, 0x20 ;  /* 0x0000002085867836 */ /* 0x000fe20000000000 */
[-C--:B------:R-:W-:Y:S01]  /*5690*/  ISETP.GE.AND P6, PT, R139, R132.reuse, PT ;  /* 0x000000848b00720c */ /* 0x080fe20003fc6270 */
[----:B------:R-:W-:Y:S01]  /*56a0*/  IMAD.U32 R142, RZ, RZ, UR8 ;  /* 0x00000008ff8e7e24 */ /* 0x000fe2000f8e00ff */
[----:B------:R-:W-:Y:S02]  /*56b0*/  FSEL R4, R4, -INF , !P2 ;  /* 0xff80000004047808 */ /* 0x000fe40005000000 */
        /* <DEDUP_REMOVED lines=21> */
[C---:B------:R-:W-:Y:S02]  /*5810*/  ISETP.GE.AND P6, PT, R140.reuse, R132, PT ;  /* 0x000000848c00720c */ /* 0x040fe40003fc6270 */
[-C--:B------:R-:W-:Y:S02]  /*5820*/  ISETP.GE.OR P1, PT, R225, R0.reuse, !P1 ;  /* 0x00000000e100720c */ /* 0x080fe40004f26670 */
[-C--:B------:R-:W-:Y:S02]  /*5830*/  ISETP.GE.OR P0, PT, R141, R0.reuse, !P0 ;  /* 0x000000008d00720c */ /* 0x080fe40004706670 */
[----:B------:R-:W-:Y:S02]  /*5840*/  ISETP.GE.OR P6, PT, R140, R0, !P6 ;  /* 0x000000008c00720c */ /* 0x000fe400077c6670 */
        /* <DEDUP_REMOVED lines=17> */
[----:B------:R-:W-:Y:S02]  /*5960*/  ISETP.GE.AND P6, PT, R141, R134, PT ;  /* 0x000000868d00720c */ /* 0x000fe40003fc6270 */
        /* <DEDUP_REMOVED lines=23> */
[----:B------:R-:W-:Y:S02]  /*5ae0*/  ISETP.GE.AND P6, PT, R141, R132, PT ;  /* 0x000000848d00720c */ /* 0x000fe40003fc6270 */
[----:B------:R-:W-:Y:S02]  /*5af0*/  VIMNMX R0, R142, UR6, PT ;  /* 0x000000068e007c48 */ /* 0x000fe4000bfe0100 */
[-C--:B------:R-:W-:Y:S02]  /*5b00*/  ISETP.GE.OR P5, PT, R140, R133.reuse, !P5 ;  /* 0x000000858c00720c */ /* 0x080fe40006fa6670 */
[-C--:B------:R-:W-:Y:S02]  /*5b10*/  ISETP.GE.OR P4, PT, R139, R133.reuse, !P4 ;  /* 0x000000858b00720c */ /* 0x080fe40006786670 */
[-C--:B------:R-:W-:Y:S02]  /*5b20*/  ISETP.GE.OR P3, PT, R138, R133.reuse, !P3 ;  /* 0x000000858a00720c */ /* 0x080fe40005f66670 */
[-C--:B------:R-:W-:Y:S02]  /*5b30*/  ISETP.GE.OR P2, PT, R137, R133.reuse, !P2 ;  /* 0x000000858900720c */ /* 0x080fe40005746670 */
[-C--:B------:R-:W-:Y:S02]  /*5b40*/  ISETP.GE.OR P1, PT, R136, R133.reuse, !P1 ;  /* 0x000000858800720c */ /* 0x080fe40004f26670 */
[----:B------:R-:W-:Y:S02]  /*5b50*/  ISETP.GE.OR P0, PT, R135, R133, !P0 ;  /* 0x000000858700720c */ /* 0x000fe40004706670 */
[----:B------:R-:W-:Y:S02]  /*5b60*/  ISETP.GE.OR P6, PT, R141, R0, !P6 ;  /* 0x000000008d00720c */ /* 0x000fe400077c6670 */
        /* <DEDUP_REMOVED lines=28> */
.L_x_233:
[----:B------:R-:W2:Y:S01]  /*5d30*/  LDL R132, [R1] ;  /* 0x0000000001847983 */ /* 0x000ea20000100800 */
[----:B------:R-:W-:Y:S03]  /*5d40*/  UISETP.GT.AND UP3, UPT, UR7, UR22, UPT ;  /* 0x000000160700728c */ /* 0x000fe6000bf64270 */
[----:B------:R-:W3:Y:S01]  /*5d50*/  LDL R0, [R1+0x4] ;  /* 0x0000040001007983 */ /* 0x000ee20000100800 */
[C---:B--2---:R-:W-:Y:S01]  /*5d60*/  FMUL.FTZ R133, R132.reuse, 1.4426950216293334961 ;  /* 0x3fb8aa3b84857820 */ /* 0x044fe20000410000 */
[----:B------:R-:W-:Y:S01]  /*5d70*/  FSETP.NEU.FTZ.AND P0, PT, R132, -INF , PT ;  /* 0xff8000008400780b */ /* 0x000fe20003f1d000 */
[C---:B---3--:R-:W-:Y:S03]  /*5d80*/  FMUL.FTZ R132, R0.reuse, 1.4426950216293334961 ;  /* 0x3fb8aa3b00847820 */ /* 0x048fe60000410000 */
[----:B------:R-:W-:Y:S02]  /*5d90*/  FSEL R133, R133, RZ, P0 ;  /* 0x000000ff85857208 */ /* 0x000fe40000000000 */
[----:B------:R-:W-:Y:S01]  /*5da0*/  FSETP.NEU.FTZ.AND P0, PT, R0, -INF , PT ;  /* 0xff8000000000780b */ /* 0x000fe20003f1d000 */
[----:B------:R-:W-:Y:S02]  /*5db0*/  FMUL.FTZ R0, R252, 1.4426950216293334961 ;  /* 0x3fb8aa3bfc007820 */ /* 0x000fe40000410000 */
        /* <DEDUP_REMOVED lines=21> */
[----:B-1----:R-:W-:Y:S05]  /*5f10*/  FMUL.FTZ R4, R249, 1.4426950216293334961 ;  /* 0x3fb8aa3bf9047820 */ /* 0x002fea0000410000 */
[----:B------:R-:W-:Y:S04]  /*5f20*/  FSEL R4, R4, RZ, P0 ;  /* 0x000000ff04047208 */ /* 0x000fe80000000000 */
[----:B------:R-:W1:Y:S01]  /*5f30*/  MUFU.EX2 R147, R7 ;  /* 0x0000000700937308 */ /* 0x000e620000000800 */
[----:B--2---:R-:W-:Y:S01]  /*5f40*/  F2FP.F16.F32.PACK_AB R5, R141, R142 ;  /* 0x0000008e8d05723e */ /* 0x004fe200000000ff */
        /* <DEDUP_REMOVED lines=8> */
[----:B------:R-:W-:Y:S01]  /*5fd0*/  FSETP.NEU.FTZ.AND P0, PT, R252, -INF , PT ;  /* 0xff800000fc00780b */ /* 0x000fe20003f1d000 */
[----:B------:R2:W-:Y:S01]  /*5fe0*/  STS [R233+0x13000], R5 ;  /* 0x01300005e9007388 */ /* 0x0005e20000000800 */
[----:B------:R-:W-:Y:S02]  /*5ff0*/  MUFU.EX2 R243, R16 ;  /* 0x0000001000f37308 */ /* 0x000fe40000000800 */
[----:B------:R-:W-:Y:S02]  /*6000*/  FSEL R0, R0, RZ, P0 ;  /* 0x000000ff00007208 */ /* 0x000fe40000000000 */
[----:B------:R-:W-:Y:S03]  /*6010*/  PLOP3.LUT P0, PT, PT, PT, UP3, 0x80, 0x0 ;  /* 0x000000000000781c */ /* 0x000fe60003f0f038 */
        /* <DEDUP_REMOVED lines=9> */
[----:B------:R-:W3:Y:S10]  /*60b0*/  MUFU.EX2 R242, R17 ;  /* 0x0000001100f27308 */ /* 0x000ef40000000800 */
[----:B------:R-:W-:Y:S01]  /*60c0*/  MUFU.EX2 R241, R18 ;  /* 0x0000001200f17308 */ /* 0x000fe20000000800 */
[----:B-1----:R-:W-:Y:S05]  /*60d0*/  F2FP.F16.F32.PACK_AB R4, R147, R140 ;  /* 0x0000008c9304723e */ /* 0x002fea00000000ff */
[----:B------:R1:W-:Y:S04]  /*60e0*/  STS [R233+0x13400], R4 ;  /* 0x01340004e9007388 */ /* 0x0003e80000000800 */
[----:B------:R-:W4:Y:S01]  /*60f0*/  MUFU.EX2 R240, R19 ;  /* 0x0000001300f07308 */ /* 0x000f220000000800 */
[----:B---3--:R-:W-:Y:S05]  /*6100*/  F2FP.F16.F32.PACK_AB R7, R242, R243 ;  /* 0x000000f3f207723e */ /* 0x008fea00000000ff */
[----:B------:R3:W-:Y:S04]  /*6110*/  STS [R232+0x13000], R7 ;  /* 0x01300007e8007388 */ /* 0x0007e80000000800 */
[----:B------:R-:W-:Y:S10]  /*6120*/  MUFU.EX2 R146, R8 ;  /* 0x0000000800927308 */ /* 0x000ff40000000800 */
[----:B------:R-:W2:Y:S01]  /*6130*/  MUFU.EX2 R145, R9 ;  /* 0x0000000900917308 */ /* 0x000ea20000000800 */
[----:B----4-:R-:W-:Y:S05]  /*6140*/  F2FP.F16.F32.PACK_AB R6, R240, R241 ;  /* 0x000000f1f006723e */ /* 0x010fea00000000ff */
[----:B------:R4:W-:Y:S04]  /*6150*/  STS [R232+0x13400], R6 ;  /* 0x01340006e8007388 */ /* 0x0009e80000000800 */
[----:B------:R-:W-:Y:S10]  /*6160*/  MUFU.EX2 R144, R10 ;  /* 0x0000000a00907308 */ /* 0x000ff40000000800 */
[----:B------:R-:W1:Y:S01]  /*6170*/  MUFU.EX2 R143, R11 ;  /* 0x0000000b008f7308 */ /* 0x000e620000000800 */
[----:B--2---:R-:W-:Y:S05]  /*6180*/  F2FP.F16.F32.PACK_AB R5, R145, R146 ;  /* 0x000000929105723e */ /* 0x004fea00000000ff */
[----:B------:R2:W-:Y:S04]  /*6190*/  STS [R233+0x14000], R5 ;  /* 0x01400005e9007388 */ /* 0x0005e80000000800 */
[----:B------:R-:W-:Y:S10]  /*61a0*/  MUFU.EX2 R148, R12 ;  /* 0x0000000c00947308 */ /* 0x000ff40000000800 */
[----:B------:R-:W3:Y:S01]  /*61b0*/  MUFU.EX2 R151, R13 ;  /* 0x0000000d00977308 */ /* 0x000ee20000000800 */
[----:B-1----:R-:W-:Y:S05]  /*61c0*/  F2FP.F16.F32.PACK_AB R4, R143, R144 ;  /* 0x000000908f04723e */ /* 0x002fea00000000ff */
[----:B------:R1:W-:Y:S04]  /*61d0*/  STS [R233+0x14400], R4 ;  /* 0x01440004e9007388 */ /* 0x0003e80000000800 */
[----:B------:R-:W-:Y:S10]  /*61e0*/  MUFU.EX2 R150, R14 ;  /* 0x0000000e00967308 */ /* 0x000ff40000000800 */
[----:B------:R-:W4:Y:S01]  /*61f0*/  MUFU.EX2 R149, R15 ;  /* 0x0000000f00957308 */ /* 0x000f220000000800 */
[----:B---3--:R-:W-:Y:S05]  /*6200*/  F2FP.F16.F32.PACK_AB R7, R151, R148 ;  /* 0x000000949707723e */ /* 0x008fea00000000ff */
[----:B------:R-:W-:Y:S04]  /*6210*/  STS [R232+0x14000], R7 ;  /* 0x01400007e8007388 */ /* 0x000fe80000000800 */
[----:B------:R-:W-:Y:S10]  /*6220*/  MUFU.EX2 R239, R20 ;  /* 0x0000001400ef7308 */ /* 0x000ff40000000800 */
[----:B------:R-:W2:Y:S01]  /*6230*/  MUFU.EX2 R238, R21 ;  /* 0x0000001500ee7308 */ /* 0x000ea20000000800 */
[----:B----4-:R-:W-:Y:S05]  /*6240*/  F2FP.F16.F32.PACK_AB R6, R149, R150 ;  /* 0x000000969506723e */ /* 0x010fea00000000ff */
[----:B------:R-:W-:Y:S04]  /*6250*/  STS [R232+0x14400], R6 ;  /* 0x01440006e8007388 */ /* 0x000fe80000000800 */
        /* <DEDUP_REMOVED lines=8> */
[----:B------:R3:W-:Y:S10]  /*62e0*/  MUFU.EX2 R152, R0 ;  /* 0x0000000000987308 */ /* 0x0007f40000000800 */
[----:B------:R-:W-:Y:S10]  /*62f0*/  MUFU.EX2 R245, R34 ;  /* 0x0000002200f57308 */ /* 0x000ff40000000800 */
[----:B------:R-:W2:Y:S01]  /*6300*/  MUFU.EX2 R244, R132 ;  /* 0x0000008400f47308 */ /* 0x000ea20000000800 */
[----:B---3--:R-:W-:Y:S05]  /*6310*/  F2FP.F16.F32.PACK_AB R0, R246, R247 ;  /* 0x000000f7f600723e */ /* 0x008fea00000000ff */
        /* <DEDUP_REMOVED lines=9> */
[----:B------:R-:W1:Y:S10]  /*63b0*/  MUFU.EX2 R221, R28 ;  /* 0x0000001c00dd7308 */ /* 0x000e740000000800 */
[----:B------:R-:W3:Y:S01]  /*63c0*/  MUFU.EX2 R153, R30 ;  /* 0x0000001e00997308 */ /* 0x000ee20000000800 */
[----:B--2---:R-:W-:Y:S05]  /*63d0*/  F2FP.F16.F32.PACK_AB R6, R154, R155 ;  /* 0x0000009b9a06723e */ /* 0x004fea00000000ff */
[----:B------:R-:W-:Y:S01]  /*63e0*/  STS [R231+0x14400], R6 ;  /* 0x01440006e7007388 */ /* 0x000fe20000000800 */
[----:B-1----:R-:W-:Y:S05]  /*63f0*/  F2FP.F16.F32.PACK_AB R4, R157, R221 ;  /* 0x000000dd9d04723e */ /* 0x002fea00000000ff */
[----:B------:R-:W-:Y:S01]  /*6400*/  STS [R230+0x14000], R4 ;  /* 0x01400004e6007388 */ /* 0x000fe20000000800 */
[----:B---3--:R-:W-:Y:S05]  /*6410*/  F2FP.F16.F32.PACK_AB R0, R152, R153 ;  /* 0x000000999800723e */ /* 0x008fea00000000ff */
        /* <DEDUP_REMOVED lines=80> */
[----:B------:R-:W-:Y:S01]  /*6920*/  FADD.FTZ R9, -R222, R9 ;  /* 0x00000009de097221 */ /* 0x000fe20000010100 */
[----:B------:R-:W-:Y:S01]  /*6930*/  FADD.FTZ R10, -R220, R10 ;  /* 0x0000000adc0a7221 */ /* 0x000fe20000010100 */
        /* <DEDUP_REMOVED lines=25> */
[----:B------:R-:W-:Y:S01]  /*6ad0*/  FADD.FTZ R30, -R220, R30 ;  /* 0x0000001edc1e7221 */ /* 0x000fe20000010100 */
        /* <DEDUP_REMOVED lines=85> */
.L_x_234:
        /* <DEDUP_REMOVED lines=124> */
.L_x_235:
        /* <DEDUP_REMOVED lines=452> */
.L_x_237:
[----:B------:R-:W-:Y:S01]  /*9430*/  @UP0 UIADD3 UR5, UR44, UR47, URZ ;  /* 0x0000002f2c050290 */ /* 0x000fe2000fffe03f */
[----:B--2--5:R-:W-:Y:S01]  /*9440*/  LEA R0, R220, UR4, 0x1 ;  /* 0x00000004dc007c11 */ /* 0x024fe2000f8e08ff */
[----:B------:R-:W-:Y:S02]  /*9450*/  @UP0 ULDC.64 UR12, c[0x0][0x458] ;  /* 0x00011600000c0ab9 */ /* 0x000fe40000000a00 */
        /* <DEDUP_REMOVED lines=16> */
.L_x_238:
        /* <DEDUP_REMOVED lines=13> */
[----:B------:R-:W-:Y:S01]  /*9630*/  USHF.R.S32.HI UR20, URZ, 0x1f, UR57 ;  /* 0x0000001f3f147899 */ /* 0x000fe20008011439 */
[----:B------:R-:W-:-:S02]  /*9640*/  ULDC.64 UR16, c[0x0][0x468] ;  /* 0x00011a0000107ab9 */ /* 0x000fc40000000a00 */
[----:B------:R-:W-:Y:S01]  /*9650*/  IMAD.U32 R8, RZ, RZ, UR7 ;  /* 0x00000007ff087e24 */ /* 0x000fe2000f8e00ff */
[----:B------:R-:W-:Y:S01]  /*9660*/  IADD3 R4, P0, R4, UR18, RZ ;  /* 0x0000001204047c10 */ /* 0x000fe2000ff1e0ff */
[C---:B------:R-:W-:Y:S01]  /*9670*/  VIADD R9, R3.reuse, 0x40 ;  /* 0x0000004003097836 */ /* 0x040fe20000000000 */
[----:B------:R-:W-:Y:S01]  /*9680*/  ISETP.GE.AND P4, PT, R3, UR6, PT ;  /* 0x0000000603007c0c */ /* 0x000fe2000bf86270 */
[----:B------:R-:W-:Y:S01]  /*9690*/  UIMAD UR7, UR20, UR16, URZ ;  /* 0x00000010140772a4 */ /* 0x000fe2000f8e023f */
[----:B------:R-:W-:Y:S01]  /*96a0*/  IADD3.X R5, R5, UR19, R8, P0, !PT ;  /* 0x0000001305057c10 */ /* 0x000fe200087fe408 */
[----:B------:R-:W-:Y:S01]  /*96b0*/  IMAD.U32 R8, RZ, RZ, UR16 ;  /* 0x00000010ff087e24 */ /* 0x000fe2000f8e00ff */
[----:B------:R-:W-:Y:S01]  /*96c0*/  ISETP.GE.AND P3, PT, R9, UR6, PT ;  /* 0x0000000609007c0c */ /* 0x000fe2000bf66270 */
[----:B------:R1:W2:Y:S01]  /*96d0*/  LDS.128 R36, [R0+0xa000] ;  /* 0x00a0000000247984 */ /* 0x0002a20000000c00 */
[----:B------:R-:W-:Y:S01]  /*96e0*/  UIMAD UR17, UR57, UR17, UR7 ;  /* 0x00000011391172a4 */ /* 0x000fe2000f8e0207 */
[----:B------:R-:W-:Y:S01]  /*96f0*/  IMAD.WIDE.U32 R8, R8, UR57, R4 ;  /* 0x0000003908087c25 */ /* 0x000fe2000f8e0004 */
[----:B------:R-:W-:Y:S01]  /*9700*/  SHF.R.S32.HI R26, RZ, 0x1f, R3 ;  /* 0x0000001fff1a7819 */ /* 0x000fe20000011403 */
[----:B------:R1:W3:Y:S03]  /*9710*/  LDS.128 R32, [R0+0xc000] ;  /* 0x00c0000000207984 */ /* 0x0002e60000000c00 */
        /* <DEDUP_REMOVED lines=25> */
.L_x_240:
[----:B------:R-:W-:Y:S05]  /*98b0*/  BSYNC B0 ;  /* 0x0000000000007941 */ /* 0x000fea0003800000 */
.L_x_239:
        /* <DEDUP_REMOVED lines=19> */
.L_x_242:
[----:B------:R-:W-:Y:S05]  /*99f0*/  BSYNC B0 ;  /* 0x0000000000007941 */ /* 0x000fea0003800000 */
.L_x_241:
        /* <DEDUP_REMOVED lines=35> */
.L_x_244:
[----:B------:R-:W-:Y:S05]  /*9c30*/  BSYNC B0 ;  /* 0x0000000000007941 */ /* 0x000fea0003800000 */
.L_x_243:
        /* <DEDUP_REMOVED lines=18> */
.L_x_218:
[----:B------:R-:W-:Y:S05]  /*9d60*/  BSYNC B1 ;  /* 0x0000000000017941 */ /* 0x000fea0003800000 */
.L_x_204:
        /* <DEDUP_REMOVED lines=8> */
.L_x_245:
[----:B------:R-:W-:Y:S05]  /*9df0*/  EXIT ;  /* 0x000000000000794d */ /* 0x000fea0003800000 */
.L_x_247:
        /* <DEDUP_REMOVED lines=16> */
.L_x_1284:


//--------------------- .text._ZN5flash27flash_bwd_convert_dq_kernelI23Flash_bwd_kernel_traitsILi96ELi64ELi128ELi8ELi2ELi4ELi4ELb1ELb0EN7cutlass6half_tE19Flash_kernel_traitsILi96ELi64ELi128ELi8ES3_EEEEvNS_16Flash_bwd_paramsEi --------------------------
	.section	.text._ZN5flash27flash_bwd_convert_dq_kernelI23Flash_bwd_kernel_traitsILi96ELi64ELi128ELi8ELi2ELi4ELi4ELb1ELb0EN7cutlass6half_tE19Flash_kernel_traitsILi96ELi64ELi128ELi8ES3_EEEEvNS_16Flash_bwd_paramsEi,"ax",@progbits
	.align	128
        .global         _ZN5flash27flash_bwd_convert_dq_kernelI23Flash_bwd_kernel_traitsILi96ELi64ELi128ELi8ELi2ELi4ELi4ELb1ELb0EN7cutlass6half_tE19Flash_kernel_traitsILi96ELi64ELi128ELi8ES3_EEEEvNS_16Flash_bwd_paramsEi
        .type           _ZN5flash27flash_bwd_convert_dq_kernelI23Flash_bwd_kernel_traitsILi96ELi64ELi128ELi8ELi2ELi4ELi4ELb1ELb0EN7cutlass6half_tE19Flash_kernel_traitsILi96ELi64ELi128ELi8ES3_EEEEvNS_16Flash_bwd_paramsEi,@function
        .size           _ZN5flash27flash_bwd_convert_dq_kernelI23Flash_bwd_kernel_traitsILi96ELi64ELi128ELi8ELi2ELi4ELi4ELb1ELb0EN7cutlass6half_tE19Flash_kernel_traitsILi96ELi64ELi128ELi8ES3_EEEEvNS_16Flash_bwd_paramsEi,(.L_x_1285 - _ZN5flash27flash_bwd_convert_dq_kernelI23Flash_bwd_kernel_traitsILi96ELi64ELi128ELi8ELi2ELi4ELi4ELb1ELb0EN7cutlass6half_tE19Flash_kernel_traitsILi96ELi64ELi128ELi8ES3_EEEEvNS_16Flash_bwd_paramsEi)
        .other          _ZN5flash27flash_bwd_convert_dq_kernelI23Flash_bwd_kernel_traitsILi96ELi64ELi128ELi8ELi2ELi4ELi4ELb1ELb0EN7cutlass6half_tE19Flash_kernel_traitsILi96ELi64ELi128ELi8ES3_EEEEvNS_16Flash_bwd_paramsEi,@"STO_CUDA_ENTRY STV_DEFAULT"
_ZN5flash27flash_bwd_convert_dq_kernelI23Flash_bwd_kernel_traitsILi96ELi64ELi128ELi8ELi2ELi4ELi4ELb1ELb0EN7cutlass6half_tE19Flash_kernel_traitsILi96ELi64ELi128ELi8ES3_EEEEvNS_16Flash_bwd_paramsEi:
.text._ZN5flash27flash_bwd_convert_dq_kernelI23Flash_bwd_kernel_traitsILi96ELi64ELi128ELi8ELi2ELi4ELi4ELb1ELb0EN7cutlass6half_tE19Flash_kernel_traitsILi96ELi64ELi128ELi8ES3_EEEEvNS_16Flash_bwd_paramsEi:
[----:B------:R-:W-:Y:S08]  /*0000*/  LDC R1, c[0x0][0x28] ;  /* 0x00000a00ff017b82 */ /* 0x000ff00000000800 */
[----:B------:R-:W0:Y:S01]  /*0010*/  S2UR UR16, SR_CTAID.Y ;  /* 0x00000000001079c3 */ /* 0x000e220000002600 */
[----:B------:R-:W-:Y:S01]  /*0020*/  ULDC.64 UR4, c[0x0][0x2f0] ;  /* 0x0000bc0000047ab9 */ /* 0x000fe20000000a00 */
[----:B------:R-:W-:Y:S01]  /*0030*/  ULDC.64 UR22, c[0x0][0x208] ;  /* 0x0000820000167ab9 */ /* 0x000fe20000000a00 */
[----:B------:R-:W-:-:S04]  /*0040*/  UISETP.NE.U32.AND UP0, UPT, UR4, URZ, UPT ;  /* 0x0000003f0400728c */ /* 0x000fc8000bf05070 */
[----:B------:R-:W-:-:S03]  /*0050*/  UISETP.NE.AND.EX UP0, UPT, UR5, URZ, UPT, UP0 ;  /* 0x0000003f0500728c */ /* 0x000fc6000bf05300 */
[----:B------:R-:W-:-:S03]  /*0060*/  ULDC.64 UR4, c[0x0][0x2f0] ;  /* 0x0000bc0000047ab9 */ /* 0x000fc60000000a00 */
[----:B------:R-:W-:Y:S01]  /*0070*/  PLOP3.LUT P0, PT, PT, PT, UP0, 0x80, 0x0 ;  /* 0x000000000000781c */ /* 0x000fe20003f0f008 */
[----:B0-----:R-:W-:-:S06]  /*0080*/  UIMAD.WIDE UR4, UR16, 0x4, UR4 ;  /* 0x00000004100478a5 */ /* 0x001fcc000f8e0204 */
[----:B------:R-:W-:Y:S02]  /*0090*/  IMAD.U32 R2, RZ, RZ, UR4 ;  /* 0x00000004ff027e24 */ /* 0x000fe4000f8e00ff */
[----:B------:R-:W-:-:S05]  /*00a0*/  IMAD.U32 R3, RZ, RZ, UR5 ;  /* 0x00000005ff037e24 */ /* 0x000fca000f8e00ff */
[----:B------:R-:W2:Y:S04]  /*00b0*/  @P0 LDG.E R4, desc[UR22][R2.64] ;  /* 0x0000001602040981 */ /* 0x000ea8000c1e1900 */
[----:B------:R-:W3:Y:S01]  /*00c0*/  @P0 LDG.E R0, desc[UR22][R2.64+0x4] ;  /* 0x0000041602000981 */ /* 0x000ee2000c1e1900 */
[----:B------:R-:W0:Y:S01]  /*00d0*/  S2UR UR5, SR_CTAID.X ;  /* 0x00000000000579c3 */ /* 0x000e220000002500 */
[----:B------:R-:W-:Y:S01]  /*00e0*/  UMOV UR8, 0xffffffff ;  /* 0xffffffff00087882 */ /* 0x000fe20000000000 */
[----:B0-----:R-:W-:Y:S01]  /*00f0*/  USHF.L.U32 UR5, UR5, 0x6, URZ ;  /* 0x0000000605057899 */ /* 0x001fe2000800063f */
[----:B--2---:R-:W-:Y:S02]  /*0100*/  @P0 R2UR UR8, R4 ;  /* 0x00000000040802ca */ /* 0x004fe400000e0000 */
[----:B---3--:R-:W-:-:S13]  /*0110*/  @P0 R2UR UR6, R0 ;  /* 0x00000000000602ca */ /* 0x008fda00000e0000 */
[----:B------:R-:W-:-:S07]  /*0120*/  @UP0 UIADD3 UR6, UR6, -UR8, URZ ;  /* 0x8000000806060290 */ /* 0x000fce000fffe03f */
[----:B------:R-:W-:Y:S02]  /*0130*/  @!UP0 ULDC UR6, c[0x0][0x2c4] ;  /* 0x0000b10000068ab9 */ /* 0x000fe40000000800 */
[----:B------:R-:W-:-:S06]  /*0140*/  UISETP.GT.AND UP1, UPT, UR6, UR5, UPT ;  /* 0x000000050600728c */ /* 0x000fcc000bf24270 */
[----:B------:R-:W-:-:S13]  /*0150*/  PLOP3.LUT P0, PT, PT, PT, UP1, 0x80, 0x0 ;  /* 0x000000000000781c */ /* 0x000fda0003f0f018 */
[----:B------:R-:W-:Y:S05]  /*0160*/  @!P0 EXIT ;  /* 0x000000000000894d */ /* 0x000fea0003800000 */
[----:B------:R-:W-:Y:S01]  /*0170*/  UISETP.NE.AND UP1, UPT, UR8, -0x1, UPT ;  /* 0xffffffff0800788c */ /* 0x000fe2000bf25270 */
[----:B------:R-:W0:Y:S01]  /*0180*/  S2R R19, SR_TID.X ;  /* 0x0000000000137919 */ /* 0x000e220000002100 */
[----:B------:R-:W1:Y:S01]  /*0190*/  S2UR UR25, SR_CTAID.Z ;  /* 0x00000000001979c3 */ /* 0x000e620000002700 */
[----:B------:R-:W-:Y:S01]  /*01a0*/  UMOV UR4, URZ ;  /* 0x0000003f00047c82 */ /* 0x000fe20008000000 */
[----:B------:R-:W-:Y:S01]  /*01b0*/  HFMA2.MMA R16, -RZ, RZ, 0, 0 ;  /* 0x00000000ff107435 */ /* 0x000fe200000001ff */
[----:B------:R-:W-:Y:S02]  /*01c0*/  CS2R R8, SRZ ;  /* 0x0000000000087805 */ /* 0x000fe4000001ff00 */
[----:B------:R-:W-:Y:S02]  /*01d0*/  PLOP3.LUT P0, PT, PT, PT, UP1, 0x80, 0x0 ;  /* 0x000000000000781c */ /* 0x000fe40003f0f018 */
[----:B------:R-:W-:Y:S01]  /*01e0*/  CS2R R48, SRZ ;  /* 0x0000000000307805 */ /* 0x000fe2000001ff00 */
[----:B------:R-:W-:Y:S01]  /*01f0*/  IMAD.MOV.U32 R50, RZ, RZ, RZ ;  /* 0x000000ffff327224 */ /* 0x000fe200078e00ff */
[----:B------:R-:W-:Y:S01]  /*0200*/  CS2R R12, SRZ ;  /* 0x00000000000c7805 */ /* 0x000fe2000001ff00 */
[----:B------:R-:W-:Y:S01]  /*0210*/  IMAD.MOV.U32 R14, RZ, RZ, RZ ;  /* 0x000000ffff0e7224 */ /* 0x000fe200078e00ff */
[----:B------:R-:W-:Y:S01]  /*0220*/  @UP1 ULDC.64 UR12, c[0x0][0x448] ;  /* 0x00011200000c1ab9 */ /* 0x000fe20000000a00 */
[----:B------:R-:W-:Y:S01]  /*0230*/  @UP1 UMOV UR14, UR8 ;  /* 0x00000008000e1c82 */ /* 0x000fe20008000000 */
[----:B------:R-:W-:Y:S01]  /*0240*/  @UP1 UIMAD.WIDE.U32 UR10, UR8, UR12, URZ ;  /* 0x0000000c080a12a5 */ /* 0x000fe2000f8e003f */
[----:B------:R-:W-:-:S02]  /*0250*/  CS2R R2, SRZ ;  /* 0x0000000000027805 */ /* 0x000fc4000001ff00 */
[----:B------:R-:W-:Y:S01]  /*0260*/  CS2R R4, SRZ ;  /* 0x0000000000047805 */ /* 0x000fe2000001ff00 */
[----:B------:R-:W-:Y:S01]  /*0270*/  IMAD.MOV.U32 R7, RZ, RZ, RZ ;  /* 0x000000ffff077224 */ /* 0x000fe200078e00ff */
[----:B------:R-:W-:Y:S01]  /*0280*/  @UP1 UIMAD UR7, UR8, UR13, UR11 ;  /* 0x0000000d080712a4 */ /* 0x000fe2000f8e020b */
[----:B------:R-:W-:Y:S11]  /*0290*/  @P0 BRA `(.L_x_248) ;  /* 0x00000000001c0947 */ /* 0x000ff60003800000 */
[----:B------:R-:W-:Y:S01]  /*02a0*/  USHF.R.S32.HI UR7, URZ, 0x1f, UR16 ;  /* 0x0000001f3f077899 */ /* 0x000fe20008011410 */
[----:B------:R-:W-:Y:S01]  /*02b0*/  ULDC.64 UR8, c[0x0][0x430] ;  /* 0x00010c0000087ab9 */ /* 0x000fe20000000a00 */
[----:B------:R-:W-:Y:S02]  /*02c0*/  UMOV UR14, 0xffffffff ;  /* 0xffffffff000e7882 */ /* 0x000fe40000000000 */
[----:B------:R-:W-:Y:S02]  /*02d0*/  UIMAD UR7, UR7, UR8, URZ ;  /* 0x00000008070772a4 */ /* 0x000fe4000f8e023f */
[----:B------:R-:W-:Y:S02]  /*02e0*/  UIMAD.WIDE.U32 UR10, UR16, UR8, URZ ;  /* 0x00000008100a72a5 */ /* 0x000fe4000f8e003f */
[----:B------:R-:W-:-:S04]  /*02f0*/  UIMAD UR7, UR16, UR9, UR7 ;  /* 0x00000009100772a4 */ /* 0x000fc8000f8e0207 */
[----:B------:R-:W-:-:S12]  /*0300*/  UIADD3 UR7, UR11, UR7, URZ ;  /* 0x000000070b077290 */ /* 0x000fd8000fffe03f */
.L_x_248:
[----:B------:R-:W-:Y:S01]  /*0310*/  ULDC UR28, c[0x0][0x490] ;  /* 0x00012400001c7ab9 */ /* 0x000fe20000000800 */
[----:B0-----:R-:W-:Y:S01]  /*0320*/  SHF.R.S32.HI R6, RZ, 0x1f, R19 ;  /* 0x0000001fff067819 */ /* 0x001fe20000011413 */
[----:B------:R-:W-:Y:S01]  /*0330*/  UISETP.GE.AND UP2, UPT, UR28, 0x1, UPT ;  /* 0x000000011c00788c */ /* 0x000fe2000bf46270 */
[----:B------:R-:W-:Y:S01]  /*0340*/  CS2R R42, SRZ ;  /* 0x00000000002a7805 */ /* 0x000fe2000001ff00 */
[----:B------:R-:W-:Y:S01]  /*0350*/  USHF.R.S32.HI UR20, URZ, 0x1f, UR5 ;  /* 0x0000001f3f147899 */ /* 0x000fe20008011405 */
[----:B------:R-:W-:Y:S02]  /*0360*/  LEA.HI R6, R6, R19, RZ, 0x5 ;  /* 0x0000001306067211 */ /* 0x000fe400078f28ff */
[----:B------:R-:W-:Y:S01]  /*0370*/  CS2R R10, SRZ ;  /* 0x00000000000a7805 */ /* 0x000fe2000001ff00 */
[----:B------:R-:W-:Y:S01]  /*0380*/  IMAD.MOV.U32 R17, RZ, RZ, RZ ;  /* 0x000000ffff117224 */ /* 0x000fe200078e00ff */
[----:B------:R-:W-:Y:S01]  /*0390*/  PLOP3.LUT P0, PT, PT, PT, UP2, 0x80, 0x0 ;  /* 0x000000000000781c */ /* 0x000fe20003f0f028 */
[----:B------:R-:W-:Y:S01]  /*03a0*/  IMAD.MOV.U32 R44, RZ, RZ, RZ ;  /* 0x000000ffff2c7224 */ /* 0x000fe200078e00ff */
[----:B------:R-:W-:Y:S01]  /*03b0*/  MOV R36, RZ ;  /* 0x000000ff00247202 */ /* 0x000fe20000000f00 */
[----:B------:R-:W-:Y:S01]  /*03c0*/  IMAD.MOV.U32 R0, RZ, RZ, RZ ;  /* 0x000000ffff007224 */ /* 0x000fe200078e00ff */
[----:B------:R-:W-:Y:S01]  /*03d0*/  MOV R15, RZ ;  /* 0x000000ff000f7202 */ /* 0x000fe20000000f00 */
[----:B------:R-:W-:Y:S01]  /*03e0*/  IMAD.MOV.U32 R51, RZ, RZ, RZ ;  /* 0x000000ffff337224 */ /* 0x000fe200078e00ff */
[----:B------:R-:W-:-:S07]  /*03f0*/  SHF.R.S32.HI R18, RZ, 0x5, R6 ;  /* 0x00000005ff127819 */ /* 0x000fce0000011406 */
[----:B------:R-:W-:Y:S05]  /*0400*/  @!P0 BRA `(.L_x_249) ;  /* 0x0000000800bc8947 */ /* 0x000fea0003800000 */
[----:B------:R-:W-:Y:S01]  /*0410*/  UIMAD.WIDE UR12, UR16, 0x80, URZ ;  /* 0x00000080100c78a5 */ /* 0x000fe2000f8e023f */
[----:B------:R-:W-:Y:S01]  /*0420*/  LOP3.LUT R6, R6, 0xffffffe0, RZ, 0xc0, !PT ;  /* 0xffffffe006067812 */ /* 0x000fe200078ec0ff */
[----:B------:R-:W-:Y:S01]  /*0430*/  ULDC UR17, c[0x0][0x2d4] ;  /* 0x0000b50000117ab9 */ /* 0x000fe20000000800 */
[----:B------:R-:W-:Y:S01]  /*0440*/  ULDC UR32, c[0x0][0x270] ;  /* 0x00009c0000207ab9 */ /* 0x000fe20000000800 */
[----:B------:R-:W-:Y:S01]  /*0450*/  ULDC UR33, c[0x0][0x2dc] ;  /* 0x0000b70000217ab9 */ /* 0x000fe20000000800 */
[----:B------:R-:W-:Y:S01]  /*0460*/  USEL UR19, UR12, URZ, UP0 ;  /* 0x0000003f0c137287 */ /* 0x000fe20008000000 */
[----:B------:R-:W-:Y:S01]  /*0470*/  IMAD.IADD R9, R19, 0x1, -R6 ;  /* 0x0000000113097824 */ /* 0x000fe200078e0a06 */
[----:B------:R-:W-:Y:S02]  /*0480*/  UIMAD.WIDE UR16, UR16, UR17, URZ ;  /* 0x00000011101072a5 */ /* 0x000fe4000f8e023f */
[----:B------:R-:W-:Y:S02]  /*0490*/  UIMAD.WIDE UR8, UR32, UR33, URZ ;  /* 0x00000021200872a5 */ /* 0x000fe4000f8e023f */
[----:B------:R-:W-:-:S02]  /*04a0*/  USEL UR26, UR13, URZ, UP0 ;  /* 0x0000003f0d1a7287 */ /* 0x000fc40008000000 */
[----:B------:R-:W-:Y:S02]  /*04b0*/  UIADD3 UR19, UP0, UR5, UR19, URZ ;  /* 0x0000001305137290 */ /* 0x000fe4000ff1e03f */
[----:B------:R-:W-:Y:S02]  /*04c0*/  UIMAD UR27, UR17, UR32, URZ ;  /* 0x00000020111b72a4 */ /* 0x000fe4000f8e023f */
[----:B------:R-:W-:Y:S02]  /*04d0*/  USHF.R.S32.HI UR21, URZ, 0x1f, UR32 ;  /* 0x0000001f3f157899 */ /* 0x000fe40008011420 */
[----:B------:R-:W-:Y:S02]  /*04e0*/  UIMAD UR17, UR9, UR14, URZ ;  /* 0x0000000e091172a4 */ /* 0x000fe4000f8e023f */
[----:B------:R-:W-:Y:S02]  /*04f0*/  UIADD3.X UR20, UR20, UR26, URZ, UP0, !UPT ;  /* 0x0000001a14147290 */ /* 0x000fe400087fe43f */
[----:B------:R-:W-:-:S02]  /*0500*/  UIMAD.WIDE.U32 UR12, UR16, UR32, URZ ;  /* 0x00000020100c72a5 */ /* 0x000fc4000f8e003f */
[----:B------:R-:W-:Y:S02]  /*0510*/  UIMAD UR27, UR16, UR21, UR27 ;  /* 0x00000015101b72a4 */ /* 0x000fe4000f8e021b */
[----:B------:R-:W-:Y:S02]  /*0520*/  UIMAD UR4, UR8, UR4, UR17 ;  /* 0x00000004080472a4 */ /* 0x000fe4000f8e0211 */
[----:B------:R-:W-:Y:S02]  /*0530*/  UIMAD UR29, UR32, UR33, URZ ;  /* 0x00000021201d72a4 */ /* 0x000fe4000f8e023f */
[----:B------:R-:W-:Y:S02]  /*0540*/  UIMAD.WIDE.U32 UR16, UR19, UR32, URZ ;  /* 0x00000020131072a5 */ /* 0x000fe4000f8e003f */
[----:B------:R-:W-:Y:S02]  /*0550*/  UIMAD UR32, UR20, UR32, URZ ;  /* 0x00000020142072a4 */ /* 0x000fe4000f8e023f */
[----:B------:R-:W-:Y:S01]  /*0560*/  UIMAD.WIDE.U32 UR14, UR8, UR14, URZ ;  /* 0x0000000e080e72a5 */ /* 0x000fe2000f8e003f */
[----:B------:R-:W-:Y:S01]  /*0570*/  IMAD R9, R18, UR29, R9 ;  /* 0x0000001d12097c24 */ /* 0x000fe2000f8e0209 */
[----:B------:R-:W-:Y:S01]  /*0580*/  UIMAD.WIDE.U32 UR30, UR12, UR33, URZ ;  /* 0x000000210c1e72a5 */ /* 0x000fe2000f8e003f */
[----:B------:R-:W-:Y:S01]  /*0590*/  IMAD.U32 R31, RZ, RZ, UR29 ;  /* 0x0000001dff1f7e24 */ /* 0x000fe2000f8e00ff */
[----:B------:R-:W-:-:S02]  /*05a0*/  UIMAD UR32, UR21, UR19, UR32 ;  /* 0x00000013152072a4 */ /* 0x000fc4000f8e0220 */
[----:B------:R-:W-:Y:S01]  /*05b0*/  UIADD3 UR26, UR13, UR27, URZ ;  /* 0x0000001b0d1a7290 */ /* 0x000fe2000fffe03f */
[----:B------:R-:W-:Y:S01]  /*05c0*/  SHF.R.S32.HI R6, RZ, 0x1f, R9 ;  /* 0x0000001fff067819 */ /* 0x000fe20000011409 */
[----:B------:R-:W-:Y:S02]  /*05d0*/  USEL UR13, UR30, UR14, !UP1 ;  /* 0x0000000e1e0d7287 */ /* 0x000fe4000c800000 */
[----:B------:R-:W-:Y:S02]  /*05e0*/  UIADD3 UR14, UR17, UR32, URZ ;  /* 0x00000020110e7290 */ /* 0x000fe4000fffe03f */
[----:B------:R-:W-:Y:S02]  /*05f0*/  UIADD3 UR4, UR15, UR4, URZ ;  /* 0x000000040f047290 */ /* 0x000fe4000fffe03f */
[----:B------:R-:W-:Y:S02]  /*0600*/  USHF.R.S32.HI UR24, URZ, 0x1f, UR33 ;  /* 0x0000001f3f187899 */ /* 0x000fe40008011421 */
[----:B------:R-:W-:-:S02]  /*0610*/  UIMAD UR26, UR26, UR33, URZ ;  /* 0x000000211a1a72a4 */ /* 0x000fc4000f8e023f */
[----:B------:R-:W-:Y:S02]  /*0620*/  UIMAD UR15, UR14, UR33, URZ ;  /* 0x000000210e0f72a4 */ /* 0x000fe4000f8e023f */
[----:B-1----:R-:W-:Y:S02]  /*0630*/  UIMAD UR18, UR25, UR33, URZ ;  /* 0x00000021191272a4 */ /* 0x002fe4000f8e023f */
[----:B------:R-:W-:Y:S02]  /*0640*/  UIMAD.WIDE.U32 UR34, UR16, UR33, URZ ;  /* 0x00000021102272a5 */ /* 0x000fe4000f8e003f */
[----:B------:R-:W-:Y:S02]  /*0650*/  UIMAD UR15, UR24, UR16, UR15 ;  /* 0x00000010180f72a4 */ /* 0x000fe4000f8e020f */
[----:B------:R-:W-:Y:S02]  /*0660*/  UIMAD UR26, UR24, UR12, UR26 ;  /* 0x0000000c181a72a4 */ /* 0x000fe4000f8e021a */
[----:B------:R-:W-:-:S02]  /*0670*/  UIMAD UR17, UR20, UR8, URZ ;  /* 0x00000008141172a4 */ /* 0x000fc4000f8e023f */
[----:B------:R-:W-:Y:S02]  /*0680*/  UIADD3 UR20, UP0, UR18, UR13, URZ ;  /* 0x0000000d12147290 */ /* 0x000fe4000ff1e03f */
[----:B------:R-:W-:Y:S02]  /*0690*/  UIADD3 UR12, UR35, UR15, URZ ;  /* 0x0000000f230c7290 */ /* 0x000fe4000fffe03f */
[----:B------:R-:W-:Y:S02]  /*06a0*/  @!UP1 UIADD3 UR4, UR31, UR26, URZ ;  /* 0x0000001a1f049290 */ /* 0x000fe4000fffe03f */
[----:B------:R-:W-:Y:S02]  /*06b0*/  USHF.L.U32 UR11, UR29, 0x3, URZ ;  /* 0x000000031d0b7899 */ /* 0x000fe4000800063f */
[----:B------:R-:W-:Y:S02]  /*06c0*/  USHF.L.U32 UR14, UR34, 0x2, URZ ;  /* 0x00000002220e7899 */ /* 0x000fe4000800063f */
[----:B------:R-:W-:-:S02]  /*06d0*/  USHF.L.U64.HI UR15, UR34, 0x2, UR12 ;  /* 0x00000002220f7899 */ /* 0x000fc4000801020c */
[----:B------:R-:W-:Y:S02]  /*06e0*/  ULEA.HI.X.SX32 UR21, UR18, UR4, 0x1, UP0 ;  /* 0x0000000412157291 */ /* 0x000fe400080f0e3f */
[----:B------:R-:W-:Y:S02]  /*06f0*/  UIADD3 UR36, UR11, 0x20, UR11 ;  /* 0x000000200b247890 */ /* 0x000fe4000fffe00b */
[----:B------:R-:W-:Y:S02]  /*0700*/  UIMAD UR9, UR9, UR19, UR17 ;  /* 0x00000013090972a4 */ /* 0x000fe4000f8e0211 */
[----:B------:R-:W-:Y:S02]  /*0710*/  UIMAD.WIDE UR16, UR11, 0x4, UR14 ;  /* 0x000000040b1078a5 */ /* 0x000fe4000f8e020e */
[----:B------:R-:W-:Y:S01]  /*0720*/  UIMAD.WIDE.U32 UR20, UR8, UR19, UR20 ;  /* 0x00000013081472a5 */ /* 0x000fe2000f8e0014 */
[----:B------:R-:W-:Y:S01]  /*0730*/  IMAD.U32 R37, RZ, RZ, UR36 ;  /* 0x00000024ff257e24 */ /* 0x000fe2000f8e00ff */
[----:B------:R-:W-:Y:S01]  /*0740*/  UIADD3 UR12, UR11, UR36, URZ ;  /* 0x000000240b0c7290 */ /* 0x000fe2000fffe03f */
[----:B------:R-:W-:Y:S01]  /*0750*/  IMAD.U32 R29, RZ, RZ, UR9 ;  /* 0x00000009ff1d7e24 */ /* 0x000fe2000f8e00ff */
[----:B------:R-:W-:-:S02]  /*0760*/  UIMAD.WIDE UR14, UR18, 0x4, UR14 ;  /* 0x00000004120e78a5 */ /* 0x000fc4000f8e020e */
[----:B------:R-:W-:Y:S01]  /*0770*/  UIMAD.WIDE UR16, UR18, 0x4, UR16 ;  /* 0x00000004121078a5 */ /* 0x000fe2000f8e0210 */
[C---:B------:R-:W-:Y:S01]  /*0780*/  IADD3 R18, P0, R9.reuse, UR20, RZ ;  /* 0x0000001409127c10 */ /* 0x040fe2000ff1e0ff */
[----:B------:R-:W-:Y:S02]  /*0790*/  UIADD3 UR18, UR11, UR12, URZ ;  /* 0x0000000c0b127290 */ /* 0x000fe4000fffe03f */
[----:B------:R-:W-:Y:S01]  /*07a0*/  IMAD.U32 R27, RZ, RZ, UR12 ;  /* 0x0000000cff1b7e24 */ /* 0x000fe2000f8e00ff */
[----:B------:R-:W-:Y:S01]  /*07b0*/  MOV R35, UR15 ;  /* 0x0000000f00237c02 */ /* 0x000fe20008000f00 */
[----:B------:R-:W-:Y:S01]  /*07c0*/  IMAD.U32 R34, RZ, RZ, UR14 ;  /* 0x0000000eff227e24 */ /* 0x000fe2000f8e00ff */
[----:B------:R-:W-:Y:S01]  /*07d0*/  UIADD3 UR9, UR11, UR18, URZ ;  /* 0x000000120b097290 */ /* 0x000fe2000fffe03f */
[----:B------:R-:W-:Y:S01]  /*07e0*/  IADD3.X R29, R6, UR21, R29, P0, !PT ;  /* 0x00000015061d7c10 */ /* 0x000fe200087fe41d */
[----:B------:R-:W-:Y:S01]  /*07f0*/  IMAD.U32 R32, RZ, RZ, UR16 ;  /* 0x00000010ff207e24 */ /* 0x000fe2000f8e00ff */
[C---:B------:R-:W-:Y:S01]  /*0800*/  SHF.L.U32 R28, R18.reuse, 0x2, RZ ;  /* 0x00000002121c7819 */ /* 0x040fe200000006ff */
[----:B------:R-:W-:Y:S01]  /*0810*/  IMAD.U32 R33, RZ, RZ, UR17 ;  /* 0x00000011ff217e24 */ /* 0x000fe2000f8e00ff */
[----:B------:R-:W-:Y:S01]  /*0820*/  UIADD3 UR14, UR11, UR9, URZ ;  /* 0x000000090b0e7290 */ /* 0x000fe2000fffe03f */
[----:B------:R-:W-:Y:S01]  /*0830*/  SHF.L.U64.HI R29, R18, 0x2, R29 ;  /* 0x00000002121d7819 */ /* 0x000fe2000001021d */
[----:B------:R-:W-:Y:S01]  /*0840*/  IMAD.WIDE R34, R9, 0x4, R34 ;  /* 0x0000000409227825 */ /* 0x000fe200078e0222 */
[----:B------:R-:W-:-:S02]  /*0850*/  USHF.L.U32 UR15, UR13, 0x2, URZ ;  /* 0x000000020d0f7899 */ /* 0x000fc4000800063f */
[----:B------:R-:W-:Y:S01]  /*0860*/  USHF.L.U64.HI UR4, UR13, 0x2, UR4 ;  /* 0x000000020d047899 */ /* 0x000fe20008010204 */
[----:B------:R-:W-:Y:S01]  /*0870*/  IMAD.WIDE R32, R9, 0x4, R32 ;  /* 0x0000000409207825 */ /* 0x000fe200078e0220 */
[----:B------:R-:W-:Y:S01]  /*0880*/  MOV R9, UR11 ;  /* 0x0000000b00097c02 */ /* 0x000fe20008000f00 */
[----:B------:R-:W-:Y:S01]  /*0890*/  UIADD3 UR11, UR11, UR14, URZ ;  /* 0x0000000e0b0b7290 */ /* 0x000fe2000fffe03f */
[----:B------:R-:W-:Y:S01]  /*08a0*/  IADD3 R45, P0, R34, UR15, RZ ;  /* 0x0000000f222d7c10 */ /* 0x000fe2000ff1e0ff */
[----:B------:R-:W-:Y:S01]  /*08b0*/  IMAD.WIDE R30, R31, 0x20, R28 ;  /* 0x000000201f1e7825 */ /* 0x000fe200078e021c */
[----:B------:R-:W-:Y:S01]  /*08c0*/  IADD3 R46, P1, R32, UR15, RZ ;  /* 0x0000000f202e7c10 */ /* 0x000fe2000ff3e0ff */
[----:B------:R-:W-:Y:S01]  /*08d0*/  ULDC.64 UR16, c[0x0][0x488] ;  /* 0x0001220000107ab9 */ /* 0x000fe20000000a00 */
[----:B------:R-:W-:Y:S01]  /*08e0*/  IADD3.X R47, R35, UR4, RZ, P0, !PT ;  /* 0x00000004232f7c10 */ /* 0x000fe200087fe4ff */
[----:B------:R-:W-:Y:S01]  /*08f0*/  IMAD.U32 R25, RZ, RZ, UR18 ;  /* 0x00000012ff197e24 */ /* 0x000fe2000f8e00ff */
[----:B------:R-:W-:Y:S01]  /*0900*/  IADD3.X R6, R33, UR4, RZ, P1, !PT ;  /* 0x0000000421067c10 */ /* 0x000fe20008ffe4ff */
[----:B------:R-:W-:Y:S01]  /*0910*/  IMAD.U32 R23, RZ, RZ, UR9 ;  /* 0x00000009ff177e24 */ /* 0x000fe2000f8e00ff */
[----:B------:R-:W-:Y:S01]  /*0920*/  USHF.L.U64.HI UR8, UR16, 0x2, UR17 ;  /* 0x0000000210087899 */ /* 0x000fe20008010211 */
[----:B------:R-:W-:Y:S01]  /*0930*/  IMAD.U32 R19, RZ, RZ, UR11 ;  /* 0x0000000bff137e24 */ /* 0x000fe2000f8e00ff */
[----:B------:R-:W-:Y:S01]  /*0940*/  UMOV UR4, URZ ;  /* 0x0000003f00047c82 */ /* 0x000fe20008000000 */
[----:B------:R-:W-:Y:S01]  /*0950*/  IMAD.U32 R21, RZ, RZ, UR14 ;  /* 0x0000000eff157e24 */ /* 0x000fe2000f8e00ff */
[----:B------:R-:W-:Y:S01]  /*0960*/  ULDC.64 UR12, c[0x0][0x400] ;  /* 0x00010000000c7ab9 */ /* 0x000fe20000000a00 */
[----:B------:R-:W-:Y:S01]  /*0970*/  IMAD.WIDE R30, R9, 0x4, R30 ;  /* 0x00000004091e7825 */ /* 0x000fe200078e021e */
[----:B------:R-:W-:-:S03]  /*0980*/  HFMA2.MMA R9, -RZ, RZ, 0, 0 ;  /* 0x00000000ff097435 */ /* 0x000fc600000001ff */
[----:B------:R-:W-:-:S04]  /*0990*/  IMAD.WIDE R18, R19, 0x4, R28 ;  /* 0x0000000413127825 */ /* 0x000fc800078e021c */
[----:B------:R-:W-:-:S04]  /*09a0*/  IMAD.WIDE R20, R21, 0x4, R28 ;  /* 0x0000000415147825 */ /* 0x000fc800078e021c */
[----:B------:R-:W-:-:S04]  /*09b0*/  IMAD.WIDE R22, R23, 0x4, R28 ;  /* 0x0000000417167825 */ /* 0x000fc800078e021c */
[----:B------:R-:W-:-:S04]  /*09c0*/  IMAD.WIDE R24, R25, 0x4, R28 ;  /* 0x0000000419187825 */ /* 0x000fc800078e021c */
[----:B------:R-:W-:-:S04]  /*09d0*/  IMAD.WIDE R26, R27, 0x4, R28 ;  /* 0x000000041b1a7825 */ /* 0x000fc800078e021c */
[----:B------:R-:W-:-:S07]  /*09e0*/  IMAD.WIDE R28, R37, 0x4, R28 ;  /* 0x00000004251c7825 */ /* 0x000fce00078e021c */
.L_x_250:
[----:B------:R-:W-:Y:S01]  /*09f0*/  IADD3 R40, P0, R30, UR12, RZ ;  /* 0x0000000c1e287c10 */ /* 0x000fe2000ff1e0ff */
[----:B------:R-:W-:-:S03]  /*0a00*/  IMAD.U32 R39, RZ, RZ, UR29 ;  /* 0x0000001dff277e24 */ /* 0x000fc6000f8e00ff */
[----:B------:R-:W-:Y:S01]  /*0a10*/  IADD3.X R41, R31, UR13, RZ, P0, !PT ;  /* 0x0000000d1f297c10 */ /* 0x000fe200087fe4ff */
[----:B------:R-:W-:Y:S02]  /*0a20*/  IMAD.U32 R33, RZ, RZ, UR29 ;  /* 0x0000001dff217e24 */ /* 0x000fe4000f8e00ff */
[----:B------:R-:W-:Y:S02]  /*0a30*/  IMAD.WIDE R38, R39, 0x20, R40 ;  /* 0x0000002027267825 */ /* 0x000fe400078e0228 */
[----:B------:R-:W2:Y:S04]  /*0a40*/  LDG.E R52, desc[UR22][R40.64] ;  /* 0x0000001628347981 */ /* 0x000ea8000c1e1900 */
[----:B------:R0:W3:Y:S02]  /*0a50*/  LDG.E R53, desc[UR22][R38.64] ;  /* 0x0000001626357981 */ /* 0x0000e4000c1e1900 */
[----:B0-----:R-:W-:-:S05]  /*0a60*/  IMAD.WIDE R38, R33, 0x20, R38 ;  /* 0x0000002021267825 */ /* 0x001fca00078e0226 */
[----:B------:R0:W4:Y:S01]  /*0a70*/  LDG.E R37, desc[UR22][R38.64] ;  /* 0x0000001626257981 */ /* 0x000122000c1e1900 */
[----:B------:R-:W-:-:S04]  /*0a80*/  IMAD.WIDE R32, R33, 0x20, R38 ;  /* 0x0000002021207825 */ /* 0x000fc800078e0226 */
[----:B------:R-:W-:Y:S01]  /*0a90*/  IMAD.U32 R35, RZ, RZ, UR29 ;  /* 0x0000001dff237e24 */ /* 0x000fe2000f8e00ff */
[----:B------:R-:W-:-:S03]  /*0aa0*/  MOV R41, UR29 ;  /* 0x0000001d00297c02 */ /* 0x000fc60008000f00 */
[----:B------:R-:W-:Y:S02]  /*0ab0*/  IMAD.WIDE R34, R35, 0x20, R32 ;  /* 0x0000002023227825 */ /* 0x000fe400078e0220 */
[----:B------:R-:W5:Y:S01]  /*0ac0*/  LDG.E R33, desc[UR22][R32.64] ;  /* 0x0000001620217981 */ /* 0x000f62000c1e1900 */
[----:B0-----:R-:W-:Y:S01]  /*0ad0*/  IADD3 R38, P0, R45, UR12, RZ ;  /* 0x0000000c2d267c10 */ /* 0x001fe2000ff1e0ff */
[----:B------:R-:W-:Y:S02]  /*0ae0*/  IMAD.WIDE R40, R41, 0x20, R34 ;  /* 0x0000002029287825 */ /* 0x000fe400078e0222 */
[----:B------:R0:W5:Y:S01]  /*0af0*/  LDG.E R32, desc[UR22][R34.64] ;  /* 0x0000001622207981 */ /* 0x000162000c1e1900 */
[----:B------:R-:W-:-:S03]  /*0b00*/  IADD3.X R39, R47, UR13, RZ, P0, !PT ;  /* 0x0000000d2f277c10 */ /* 0x000fc600087fe4ff */
[----:B------:R-:W5:Y:S01]  /*0b10*/  LDG.E R40, desc[UR22][R40.64] ;  /* 0x0000001628287981 */ /* 0x000f62000c1e1900 */
[----:B0-----:R-:W-:-:S03]  /*0b20*/  IADD3 R34, P0, R46, UR12, RZ ;  /* 0x0000000c2e227c10 */ /* 0x001fc6000ff1e0ff */
[----:B------:R-:W5:Y:S01]  /*0b30*/  LDG.E R41, desc[UR22][R38.64+0x100] ;  /* 0x0001001626297981 */ /* 0x000f62000c1e1900 */
[----:B------:R-:W-:Y:S01]  /*0b40*/  IADD3.X R35, R6, UR13, RZ, P0, !PT ;  /* 0x0000000d06237c10 */ /* 0x000fe200087fe4ff */
[----:B--2---:R-:W-:Y:S02]  /*0b50*/  FADD.FTZ R42, R52, R42 ;  /* 0x0000002a342a7221 */ /* 0x004fe40000010000 */
[----:B------:R-:W2:Y:S01]  /*0b60*/  LDG.E R52, desc[UR22][R38.64] ;  /* 0x0000001626347981 */ /* 0x000ea2000c1e1900 */
[----:B---3--:R-:W-:-:S03]  /*0b70*/  FADD.FTZ R0, R53, R0 ;  /* 0x0000000035007221 */ /* 0x008fc60000010000 */
[----:B------:R-:W3:Y:S04]  /*0b80*/  LDG.E R53, desc[UR22][R38.64+0x80] ;  /* 0x0000801626357981 */ /* 0x000ee8000c1e1900 */
[----:B------:R-:W3:Y:S01]  /*0b90*/  LDG.E R38, desc[UR22][R34.64] ;  /* 0x0000001622267981 */ /* 0x000ee2000c1e1900 */
[----:B----4-:R-:W-:-:S03]  /*0ba0*/  FADD.FTZ R44, R37, R44 ;  /* 0x0000002c252c7221 */ /* 0x010fc60000010000 */
[----:B------:R-:W4:Y:S01]  /*0bb0*/  LDG.E R37, desc[UR22][R34.64+0x80] ;  /* 0x0000801622257981 */ /* 0x000f22000c1e1900 */
[----:B-----5:R-:W-:-:S03]  /*0bc0*/  FADD.FTZ R36, R33, R36 ;  /* 0x0000002421247221 */ /* 0x020fc60000010000 */
[----:B------:R-:W5:Y:S01]  /*0bd0*/  LDG.E R34, desc[UR22][R34.64+0x100] ;  /* 0x0001001622227981 */ /* 0x000f62000c1e1900 */
[----:B------:R-:W-:Y:S01]  /*0be0*/  FADD.FTZ R17, R32, R17 ;  /* 0x0000001120117221 */ /* 0x000fe20000010000 */
[----:B------:R-:W-:-:S04]  /*0bf0*/  IADD3 R32, P0, R24, UR12, RZ ;  /* 0x0000000c18207c10 */ /* 0x000fc8000ff1e0ff */
[----:B------:R-:W-:Y:S01]  /*0c00*/  IADD3.X R33, R25, UR13, RZ, P0, !PT ;  /* 0x0000000d19217c10 */ /* 0x000fe200087fe4ff */
[----:B------:R-:W-:Y:S01]  /*0c10*/  FADD.FTZ R11, R40, R11 ;  /* 0x0000000b280b7221 */ /* 0x000fe20000010000 */
[----:B------:R-:W-:-:S03]  /*0c20*/  IADD3 R40, P0, R22, UR12, RZ ;  /* 0x0000000c16287c10 */ /* 0x000fc6000ff1e0ff */
[----:B------:R-:W5:Y:S01]  /*0c30*/  LDG.E R39, desc[UR22][R32.64] ;  /* 0x0000001620277981 */ /* 0x000f62000c1e1900 */
[----:B------:R-:W-:Y:S01]  /*0c40*/  FADD.FTZ R14, R41, R14 ;  /* 0x0000000e290e7221 */ /* 0x000fe20000010000 */
[----:B------:R-:W-:Y:S02]  /*0c50*/  IADD3.X R41, R23, UR13, RZ, P0, !PT ;  /* 0x0000000d17297c10 */ /* 0x000fe400087fe4ff */
[----:B------:R0:W5:Y:S04]  /*0c60*/  LDG.E R33, desc[UR22][R32.64+0x80] ;  /* 0x0000801620217981 */ /* 0x000168000c1e1900 */
[----:B------:R-:W5:Y:S04]  /*0c70*/  LDG.E R35, desc[UR22][R40.64] ;  /* 0x0000001628237981 */ /* 0x000f68000c1e1900 */
[----:B------:R1:W5:Y:S01]  /*0c80*/  LDG.E R41, desc[UR22][R40.64+0x80] ;  /* 0x0000801628297981 */ /* 0x000362000c1e1900 */
[----:B--2---:R-:W-:Y:S01]  /*0c90*/  FADD.FTZ R15, R52, R15 ;  /* 0x0000000f340f7221 */ /* 0x004fe20000010000 */
[----:B------:R-:W-:Y:S01]  /*0ca0*/  IADD3 R52, P0, R20, UR12, RZ ;  /* 0x0000000c14347c10 */ /* 0x000fe2000ff1e0ff */
[----:B---3--:R-:W-:-:S03]  /*0cb0*/  FADD.FTZ R10, R53, R10 ;  /* 0x0000000a350a7221 */ /* 0x008fc60000010000 */
[----:B------:R-:W-:Y:S01]  /*0cc0*/  IADD3.X R53, R21, UR13, RZ, P0, !PT ;  /* 0x0000000d15357c10 */ /* 0x000fe200087fe4ff */
[----:B----4-:R-:W-:-:S04]  /*0cd0*/  FADD.FTZ R43, R37, R43 ;  /* 0x0000002b252b7221 */ /* 0x010fc80000010000 */
[----:B------:R-:W2:Y:S01]  /*0ce0*/  LDG.E R37, desc[UR22][R52.64] ;  /* 0x0000001634257981 */ /* 0x000ea2000c1e1900 */
[----:B------:R-:W-:Y:S01]  /*0cf0*/  FADD.FTZ R51, R38, R51 ;  /* 0x0000003326337221 */ /* 0x000fe20000010000 */
[----:B------:R-:W-:Y:S01]  /*0d00*/  IADD3 R38, P0, R18, UR12, RZ ;  /* 0x0000000c12267c10 */ /* 0x000fe2000ff1e0ff */
[----:B-----5:R-:W-:Y:S01]  /*0d10*/  FADD.FTZ R49, R34, R49 ;  /* 0x0000003122317221 */ /* 0x020fe20000010000 */
[----:B------:R-:W3:Y:S01]  /*0d20*/  LDG.E R53, desc[UR22][R52.64+0x80] ;  /* 0x0000801634357981 */ /* 0x000ee2000c1e1900 */
[----:B------:R-:W-:Y:S01]  /*0d30*/  FADD.FTZ R8, R39, R8 ;  /* 0x0000000827087221 */ /* 0x000fe20000010000 */
[----:B------:R-:W-:Y:S02]  /*0d40*/  IADD3.X R39, R19, UR13, RZ, P0, !PT ;  /* 0x0000000d13277c10 */ /* 0x000fe400087fe4ff */
[----:B0-----:R-:W-:-:S03]  /*0d50*/  IADD3 R32, P0, R28, UR12, RZ ;  /* 0x0000000c1c207c10 */ /* 0x001fc6000ff1e0ff */
[----:B------:R-:W4:Y:S01]  /*0d60*/  LDG.E R34, desc[UR22][R38.64] ;  /* 0x0000001626227981 */ /* 0x000f22000c1e1900 */
[----:B------:R-:W-:Y:S01]  /*0d70*/  FADD.FTZ R16, R33, R16 ;  /* 0x0000001021107221 */ /* 0x000fe20000010000 */
[----:B------:R-:W-:Y:S02]  /*0d80*/  IADD3.X R33, R29, UR13, RZ, P0, !PT ;  /* 0x0000000d1d217c10 */ /* 0x000fe400087fe4ff */
[----:B-1----:R-:W-:Y:S01]  /*0d90*/  IADD3 R40, P0, R26, UR12, RZ ;  /* 0x0000000c1a287c10 */ /* 0x002fe2000ff1e0ff */
[----:B------:R-:W-:Y:S02]  /*0da0*/  FADD.FTZ R5, R35, R5 ;  /* 0x0000000523057221 */ /* 0x000fe40000010000 */
[----:B------:R-:W5:Y:S04]  /*0db0*/  LDG.E R35, desc[UR22][R32.64] ;  /* 0x0000001620237981 */ /* 0x000f68000c1e1900 */
[----:B------:R-:W5:Y:S01]  /*0dc0*/  LDG.E R38, desc[UR22][R38.64+0x80] ;  /* 0x0000801626267981 */ /* 0x000f62000c1e1900 */
[----:B------:R-:W-:Y:S01]  /*0dd0*/  FADD.FTZ R50, R41, R50 ;  /* 0x0000003229327221 */ /* 0x000fe20000010000 */
[----:B------:R-:W-:-:S02]  /*0de0*/  IADD3.X R41, R27, UR13, RZ, P0, !PT ;  /* 0x0000000d1b297c10 */ /* 0x000fc400087fe4ff */
[----:B------:R-:W5:Y:S04]  /*0df0*/  LDG.E R32, desc[UR22][R32.64+0x80] ;  /* 0x0000801620207981 */ /* 0x000f68000c1e1900 */
[----:B------:R-:W5:Y:S01]  /*0e00*/  LDG.E R52, desc[UR22][R40.64] ;  /* 0x0000001628347981 */ /* 0x000f62000c1e1900 */
[----:B--2---:R-:W-:-:S03]  /*0e10*/  FADD.FTZ R4, R37, R4 ;  /* 0x0000000425047221 */ /* 0x004fc60000010000 */
[----:B------:R-:W2:Y:S01]  /*0e20*/  LDG.E R37, desc[UR22][R40.64+0x80] ;  /* 0x0000801628257981 */ /* 0x000ea2000c1e1900 */
[----:B------:R-:W-:-:S04]  /*0e30*/  UIADD3 UR4, UR4, 0x1, URZ ;  /* 0x0000000104047890 */ /* 0x000fc8000fffe03f */
[----:B------:R-:W-:-:S06]  /*0e40*/  UISETP.GE.AND UP0, UPT, UR4, UR28, UPT ;  /* 0x0000001c0400728c */ /* 0x000fcc000bf06270 */
[----:B------:R-:W-:Y:S01]  /*0e50*/  PLOP3.LUT P0, PT, PT, PT, UP0, 0x80, 0x0 ;  /* 0x000000000000781c */ /* 0x000fe20003f0f008 */
[----:B------:R-:W-:Y:S01]  /*0e60*/  ULEA UR12, UP1, UR16, UR12, 0x2 ;  /* 0x0000000c100c7291 */ /* 0x000fe2000f82103f */
[----:B---3--:R-:W-:-:S03]  /*0e70*/  FADD.FTZ R48, R53, R48 ;  /* 0x0000003035307221 */ /* 0x008fc60000010000 */
[----:B------:R-:W-:Y:S01]  /*0e80*/  UIADD3.X UR13, UR13, UR8, URZ, UP1, !UPT ;  /* 0x000000080d0d7290 */ /* 0x000fe20008ffe43f */
[----:B----4-:R-:W-:Y:S01]  /*0e90*/  FADD.FTZ R3, R34, R3 ;  /* 0x0000000322037221 */ /* 0x010fe20000010000 */
[----:B-----5:R-:W-:Y:S01]  /*0ea0*/  FADD.FTZ R2, R35, R2 ;  /* 0x0000000223027221 */ /* 0x020fe20000010000 */
[----:B------:R-:W-:Y:S01]  /*0eb0*/  FADD.FTZ R9, R38, R9 ;  /* 0x0000000926097221 */ /* 0x000fe20000010000 */
[----:B------:R-:W-:Y:S01]  /*0ec0*/  FADD.FTZ R13, R32, R13 ;  /* 0x0000000d200d7221 */ /* 0x000fe20000010000 */
[----:B------:R-:W-:Y:S01]  /*0ed0*/  FADD.FTZ R7, R52, R7 ;  /* 0x0000000734077221 */ /* 0x000fe20000010000 */
[----:B--2---:R-:W-:Y:S02]  /*0ee0*/  FADD.FTZ R12, R37, R12 ;  /* 0x0000000c250c7221 */ /* 0x004fe40000010000 */
[----:B------:R-:W-:Y:S05]  /*0ef0*/  @!P0 BRA `(.L_x_250) ;  /* 0xfffffff800bc8947 */ /* 0x000fea000383ffff */
.L_x_249:
[----:B------:R-:W0:Y:S01]  /*0f00*/  S2R R26, SR_TID.X ;  /* 0x00000000001a7919 */ /* 0x000e220000002100 */
[----:B------:R-:W2:Y:S01]  /*0f10*/  S2UR UR8, SR_CgaCtaId ;  /* 0x00000000000879c3 */ /* 0x000ea20000008800 */
[----:B------:R-:W-:Y:S01]  /*0f20*/  UMOV UR4, 0x400 ;  /* 0x0000040000047882 */ /* 0x000fe20000000000 */
[----:B------:R-:W-:Y:S01]  /*0f30*/  ULDC UR9, c[0x0][0x390] ;  /* 0x0000e40000097ab9 */ /* 0x000fe20000000800 */
[----:B------:R-:W-:Y:S01]  /*0f40*/  UIADD3 UR6, -UR5, UR6, URZ ;  /* 0x0000000605067290 */ /* 0x000fe2000fffe13f */
        /* <DEDUP_REMOVED lines=20> */
[----:B--2---:R-:W-:Y:S01]  /*1090*/  ULEA UR4, UR8, UR4, 0x18 ;  /* 0x0000000408047291 */ /* 0x004fe2000f8ec03f */
[----:B------:R-:W-:-:S02]  /*10a0*/  F2FP.F16.F32.PACK_AB R12, R12, R13 ;  /* 0x0000000d0c0c723e */ /* 0x000fc400000000ff */
[----:B------:R-:W-:Y:S02]  /*10b0*/  F2FP.F16.F32.PACK_AB R3, R3, R16 ;  /* 0x000000100303723e */ /* 0x000fe400000000ff */
[----:B------:R-:W-:Y:S02]  /*10c0*/  F2FP.F16.F32.PACK_AB R9, R9, R48 ;  /* 0x000000300909723e */ /* 0x000fe400000000ff */
[----:B0-----:R-:W-:-:S04]  /*10d0*/  SHF.R.S32.HI R23, RZ, 0x1f, R26 ;  /* 0x0000001fff177819 */ /* 0x001fc8000001141a */
[CC--:B------:R-:W-:Y:S02]  /*10e0*/  LEA.HI R29, R23.reuse, R26.reuse, RZ, 0x2 ;  /* 0x0000001a171d7211 */ /* 0x0c0fe400078f10ff */
[CC--:B------:R-:W-:Y:S02]  /*10f0*/  LEA.HI R20, R23.reuse, R26.reuse, RZ, 0x5 ;  /* 0x0000001a17147211 */ /* 0x0c0fe400078f28ff */
[--C-:B------:R-:W-:Y:S02]  /*1100*/  SHF.R.S32.HI R18, RZ, 0x2, R29.reuse ;  /* 0x00000002ff127819 */ /* 0x100fe4000001141d */
[----:B------:R-:W-:Y:S02]  /*1110*/  SHF.R.S32.HI R19, RZ, 0x1f, R29 ;  /* 0x0000001fff137819 */ /* 0x000fe4000001141d */
[----:B------:R-:W-:Y:S02]  /*1120*/  LEA.HI R21, R23, R26, RZ, 0x3 ;  /* 0x0000001a17157211 */ /* 0x000fe400078f18ff */
[----:B------:R-:W-:-:S02]  /*1130*/  LEA.HI R19, R19, R18, RZ, 0x3 ;  /* 0x0000001213137211 */ /* 0x000fc400078f18ff */
[----:B------:R-:W-:Y:S02]  /*1140*/  LEA.HI R24, R23, R26, RZ, 0x7 ;  /* 0x0000001a17187211 */ /* 0x000fe400078f38ff */
[----:B------:R-:W-:Y:S02]  /*1150*/  LOP3.LUT R19, R19, 0xfffffff8, RZ, 0xc0, !PT ;  /* 0xfffffff813137812 */ /* 0x000fe400078ec0ff */
[----:B------:R-:W-:-:S03]  /*1160*/  LOP3.LUT R27, R29, 0xfffffffc, RZ, 0xc0, !PT ;  /* 0xfffffffc1d1b7812 */ /* 0x000fc600078ec0ff */
[----:B------:R-:W-:Y:S01]  /*1170*/  IMAD.IADD R6, R18, 0x1, -R19 ;  /* 0x0000000112067824 */ /* 0x000fe200078e0a13 */
[----:B------:R-:W-:Y:S01]  /*1180*/  SHF.R.S32.HI R19, RZ, 0x5, R20 ;  /* 0x00000005ff137819 */ /* 0x000fe20000011414 */
[----:B------:R-:W-:Y:S01]  /*1190*/  IMAD.IADD R31, R26, 0x1, -R27 ;  /* 0x000000011a1f7824 */ /* 0x000fe200078e0a1b */
[----:B------:R-:W-:Y:S02]  /*11a0*/  SHF.R.U32.HI R27, RZ, 0x4, R24 ;  /* 0x00000004ff1b7819 */ /* 0x000fe40000011618 */
[----:B------:R-:W-:Y:S02]  /*11b0*/  LEA.HI R20, R6, R6, RZ, 0x1 ;  /* 0x0000000606147211 */ /* 0x000fe400078f08ff */
[----:B------:R-:W-:Y:S02]  /*11c0*/  SHF.R.S32.HI R22, RZ, 0x1f, R19 ;  /* 0x0000001fff167819 */ /* 0x000fe40000011413 */
[----:B------:R-:W-:Y:S02]  /*11d0*/  LOP3.LUT R25, R20, 0x3fffffe, RZ, 0xc0, !PT ;  /* 0x03fffffe14197812 */ /* 0x000fe400078ec0ff */
[----:B------:R-:W-:-:S02]  /*11e0*/  LEA.HI R23, R22, R19, RZ, 0x2 ;  /* 0x0000001316177211 */ /* 0x000fc400078f10ff */
[----:B------:R-:W-:Y:S01]  /*11f0*/  SHF.R.S32.HI R22, RZ, 0x3, R21 ;  /* 0x00000003ff167819 */ /* 0x000fe20000011415 */
[----:B------:R-:W-:Y:S01]  /*1200*/  IMAD.IADD R25, R6, 0x1, -R25 ;  /* 0x0000000106197824 */ /* 0x000fe200078e0a19 */
[----:B------:R-:W-:Y:S02]  /*1210*/  LOP3.LUT R6, R23, 0x7ffffc, RZ, 0xc0, !PT ;  /* 0x007ffffc17067812 */ /* 0x000fe400078ec0ff */
[----:B------:R-:W-:Y:S01]  /*1220*/  SHF.R.S32.HI R21, RZ, 0x1, R20 ;  /* 0x00000001ff157819 */ /* 0x000fe20000011414 */
[----:B------:R-:W-:Y:S01]  /*1230*/  IMAD.SHL.U32 R22, R22, 0x40, RZ ;  /* 0x0000004016167824 */ /* 0x000fe200078e00ff */
[----:B------:R-:W-:Y:S02]  /*1240*/  IADD3 R20, R19, -R6, RZ ;  /* 0x8000000613147210 */ /* 0x000fe40007ffe0ff */
[----:B------:R-:W-:Y:S01]  /*1250*/  LEA.HI R23, R29, R18, RZ, 0x1 ;  /* 0x000000121d177211 */ /* 0x000fe200078f08ff */
[C---:B------:R-:W-:Y:S01]  /*1260*/  IMAD.SHL.U32 R6, R21.reuse, 0x40, RZ ;  /* 0x0000004015067824 */ /* 0x040fe200078e00ff */
[----:B------:R-:W-:Y:S01]  /*1270*/  LOP3.LUT P0, RZ, R21, 0x2, RZ, 0xc0, !PT ;  /* 0x0000000215ff7812 */ /* 0x000fe2000780c0ff */
[----:B------:R-:W-:Y:S01]  /*1280*/  IMAD R26, R20, 0x100, R31 ;  /* 0x00000100141a7824 */ /* 0x000fe200078e021f */
[----:B------:R-:W-:-:S02]  /*1290*/  LOP3.LUT R29, R23, 0x7fffffe, RZ, 0xc0, !PT ;  /* 0x07fffffe171d7812 */ /* 0x000fc400078ec0ff */
[----:B------:R-:W-:Y:S01]  /*12a0*/  LOP3.LUT R20, R6, 0xc0, RZ, 0xc0, !PT ;  /* 0x000000c006147812 */ /* 0x000fe200078ec0ff */
[----:B------:R-:W-:Y:S01]  /*12b0*/  IMAD R26, R25, 0x10, R26 ;  /* 0x00000010191a7824 */ /* 0x000fe200078e021a */
[----:B------:R-:W-:Y:S01]  /*12c0*/  LOP3.LUT R23, R22, 0xc0, RZ, 0xc0, !PT ;  /* 0x000000c016177812 */ /* 0x000fe200078ec0ff */
[----:B------:R-:W-:Y:S01]  /*12d0*/  IMAD.IADD R24, R18, 0x1, -R29 ;  /* 0x0000000112187824 */ /* 0x000fe200078e0a1d */
[----:B------:R-:W-:Y:S01]  /*12e0*/  LOP3.LUT R27, R20, 0x8, R27, 0xf8, !PT ;  /* 0x00000008141b7812 */ /* 0x000fe200078ef81b */
[----:B------:R-:W-:Y:S01]  /*12f0*/  FMUL.FTZ R25, R36, UR9 ;  /* 0x0000000924197c20 */ /* 0x000fe20008410000 */
[----:B------:R-:W-:Y:S01]  /*1300*/  SHF.R.U32.HI R20, RZ, 0x3, R20 ;  /* 0x00000003ff147819 */ /* 0x000fe20000011614 */
[----:B------:R-:W-:Y:S01]  /*1310*/  IMAD R19, R19, 0x8, R24 ;  /* 0x0000000813137824 */ /* 0x000fe200078e0218 */
[----:B------:R-:W-:Y:S01]  /*1320*/  SHF.L.U32 R6, R31, 0x3, RZ ;  /* 0x000000031f067819 */ /* 0x000fe200000006ff */
[----:B------:R-:W-:Y:S01]  /*1330*/  FMUL.FTZ R24, R11, UR9 ;  /* 0x000000090b187c20 */ /* 0x000fe20008410000 */
[----:B------:R-:W-:Y:S01]  /*1340*/  LOP3.LUT R27, R27, R20, RZ, 0x3c, !PT ;  /* 0x000000141b1b7212 */ /* 0x000fe200078e3cff */
[----:B------:R-:W-:Y:S01]  /*1350*/  FMUL.FTZ R11, R10, UR9 ;  /* 0x000000090a0b7c20 */ /* 0x000fe20008410000 */
[----:B------:R-:W-:-:S02]  /*1360*/  SHF.R.U32.HI R22, RZ, 0x3, R23 ;  /* 0x00000003ff167819 */ /* 0x000fc40000011617 */
[----:B------:R-:W-:Y:S02]  /*1370*/  LOP3.LUT R23, R23, 0x18, R6, 0xf8, !PT ;  /* 0x0000001817177812 */ /* 0x000fe400078ef806 */
[----:B------:R-:W-:Y:S01]  /*1380*/  LEA R21, R26, R27, 0x1 ;  /* 0x0000001b1a157211 */ /* 0x000fe200078e08ff */
[----:B------:R-:W-:Y:S01]  /*1390*/  FMUL.FTZ R26, R43, UR9 ;  /* 0x000000092b1a7c20 */ /* 0x000fe20008410000 */
[----:B------:R-:W-:Y:S01]  /*13a0*/  LOP3.LUT R20, R23, R22, RZ, 0x3c, !PT ;  /* 0x0000001617147212 */ /* 0x000fe200078e3cff */
[----:B------:R-:W-:Y:S01]  /*13b0*/  FMUL.FTZ R22, R51, UR9 ;  /* 0x0000000933167c20 */ /* 0x000fe20008410000 */
[----:B------:R-:W-:Y:S01]  /*13c0*/  FMUL.FTZ R23, R0, UR9 ;  /* 0x0000000900177c20 */ /* 0x000fe20008410000 */
[----:B------:R-:W-:Y:S02]  /*13d0*/  LEA R21, R21, UR4, 0x1 ;  /* 0x0000000415157c11 */ /* 0x000fe4000f8e08ff */
[----:B------:R-:W-:Y:S01]  /*13e0*/  F2FP.F16.F32.PACK_AB R26, R26, R11 ;  /* 0x0000000b1a1a723e */ /* 0x000fe200000000ff */
[----:B------:R-:W-:Y:S01]  /*13f0*/  FMUL.FTZ R11, R7, UR9 ;  /* 0x00000009070b7c20 */ /* 0x000fe20008410000 */
[----:B------:R-:W-:Y:S01]  /*1400*/  F2FP.F16.F32.PACK_AB R0, R22, R15 ;  /* 0x0000000f1600723e */ /* 0x000fe200000000ff */
[----:B------:R-:W-:Y:S01]  /*1410*/  VIADD R8, R21, 0x20 ;  /* 0x0000002015087836 */ /* 0x000fe20000000000 */
[----:B------:R-:W-:Y:S01]  /*1420*/  F2FP.F16.F32.PACK_AB R10, R23, R42 ;  /* 0x0000002a170a723e */ /* 0x000fe200000000ff */
[----:B------:R-:W-:Y:S01]  /*1430*/  @P0 VIADD R8, R21, 0xffffffe0 ;  /* 0xffffffe015080836 */ /* 0x000fe20000000000 */
[----:B------:R-:W-:Y:S01]  /*1440*/  F2FP.F16.F32.PACK_AB R25, R25, R44 ;  /* 0x0000002c1919723e */ /* 0x000fe200000000ff */
[----:B------:R0:W-:Y:S01]  /*1450*/  STS [R21], R0 ;  /* 0x0000000015007388 */ /* 0x0001e20000000800 */
[----:B------:R-:W-:-:S02]  /*1460*/  F2FP.F16.F32.PACK_AB R17, R24, R17 ;  /* 0x000000111811723e */ /* 0x000fc400000000ff */
[----:B------:R-:W-:Y:S01]  /*1470*/  F2FP.F16.F32.PACK_AB R2, R11, R2 ;  /* 0x000000020b02723e */ /* 0x000fe200000000ff */
[----:B------:R0:W-:Y:S01]  /*1480*/  STS [R21+0x200], R10 ;  /* 0x0002000a15007388 */ /* 0x0001e20000000800 */
[----:B------:R-:W-:-:S03]  /*1490*/  ISETP.GE.AND P0, PT, R18, UR6, PT ;  /* 0x0000000612007c0c */ /* 0x000fc6000bf06270 */
[----:B------:R0:W-:Y:S04]  /*14a0*/  STS [R8], R25 ;  /* 0x0000001908007388 */ /* 0x0001e80000000800 */
        /* <DEDUP_REMOVED lines=9> */
[----:B------:R-:W-:Y:S06]  /*1540*/  BAR.SYNC.DEFER_BLOCKING 0x0 ;  /* 0x0000000000007b1d */ /* 0x000fec0000010000 */
[----:B-1----:R-:W-:Y:S05]  /*1550*/  @P0 EXIT ;  /* 0x000000000000094d */ /* 0x002fea0003800000 */
[----:B------:R-:W-:Y:S01]  /*1560*/  USHF.R.S32.HI UR6, URZ, 0x1f, UR5 ;  /* 0x0000001f3f067899 */ /* 0x000fe20008011405 */
[----:B------:R-:W-:Y:S01]  /*1570*/  SHF.R.S32.HI R7, RZ, 0x1f, R6 ;  /* 0x0000001fff077819 */ /* 0x000fe20000011406 */
[----:B------:R-:W-:Y:S01]  /*1580*/  ULDC UR9, c[0x0][0x2d0] ;  /* 0x0000b40000097ab9 */ /* 0x000fe20000000800 */
[----:B------:R-:W-:Y:S01]  /*1590*/  ULDC.64 UR14, c[0x0][0x448] ;  /* 0x00011200000e7ab9 */ /* 0x000fe20000000a00 */
[----:B------:R-:W-:Y:S01]  /*15a0*/  ISETP.GE.AND P0, PT, R6, UR9, PT ;  /* 0x0000000906007c0c */ /* 0x000fe2000bf06270 */
[----:B------:R-:W-:Y:S02]  /*15b0*/  UIMAD UR6, UR6, UR14, URZ ;  /* 0x0000000e060672a4 */ /* 0x000fe4000f8e023f */
[----:B0-----:R-:W-:Y:S01]  /*15c0*/  MOV R3, UR14 ;  /* 0x0000000e00037c02 */ /* 0x001fe20008000f00 */
[----:B------:R-:W-:Y:S01]  /*15d0*/  IMAD.U32 R19, R19, 0x20, R20 ;  /* 0x0000002013137824 */ /* 0x000fe200078e0014 */
[----:B------:R-:W-:Y:S01]  /*15e0*/  ULDC.64 UR12, c[0x0][0x460] ;  /* 0x00011800000c7ab9 */ /* 0x000fe20000000a00 */
[----:B------:R-:W-:Y:S01]  /*15f0*/  UIMAD UR8, UR5, UR15, UR6 ;  /* 0x0000000f050872a4 */ /* 0x000fe2000f8e0206 */
[----:B------:R-:W-:Y:S01]  /*1600*/  SHF.R.S32.HI R0, RZ, 0x1f, R18 ;  /* 0x0000001fff007819 */ /* 0x000fe20000011412 */
[----:B------:R-:W-:Y:S01]  /*1610*/  IMAD.WIDE.U32 R2, R3, UR5, R6 ;  /* 0x0000000503027c25 */ /* 0x000fe2000f8e0006 */
[----:B------:R-:W-:Y:S01]  /*1620*/  LEA R4, R19, UR4, 0x1 ;  /* 0x0000000413047c11 */ /* 0x000fe2000f8e08ff */
[----:B------:R-:W-:-:S02]  /*1630*/  USHF.R.S32.HI UR6, URZ, 0x1f, UR25 ;  /* 0x0000001f3f067899 */ /* 0x000fc40008011419 */
[----:B------:R-:W-:Y:S01]  /*1640*/  IMAD.U32 R5, RZ, RZ, UR8 ;  /* 0x00000008ff057e24 */ /* 0x000fe2000f8e00ff */
[----:B------:R-:W-:Y:S01]  /*1650*/  IADD3 R2, P1, R2, UR10, RZ ;  /* 0x0000000a02027c10 */ /* 0x000fe2000ff3e0ff */
[----:B------:R-:W0:Y:S01]  /*1660*/  LDS.128 R12, [R4+0x1000] ;  /* 0x00100000040c7984 */ /* 0x000e220000000c00 */
[----:B------:R-:W-:Y:S02]  /*1670*/  UIMAD UR6, UR6, UR12, URZ ;  /* 0x0000000c060672a4 */ /* 0x000fe4000f8e023f */
[----:B------:R-:W-:Y:S01]  /*1680*/  IADD3.X R3, R3, UR7, R5, P1, !PT ;  /* 0x0000000703037c10 */ /* 0x000fe20008ffe405 */
[----:B------:R-:W1:Y:S01]  /*1690*/  @!P0 LDS.128 R8, [R4] ;  /* 0x0000000004088984 */ /* 0x000e620000000c00 */
[----:B------:R-:W-:Y:S01]  /*16a0*/  MOV R5, UR12 ;  /* 0x0000000c00057c02 */ /* 0x000fe20008000f00 */
[----:B------:R-:W-:-:S03]  /*16b0*/  UIMAD UR6, UR25, UR13, UR6 ;  /* 0x0000000d190672a4 */ /* 0x000fc6000f8e0206 */
[----:B------:R-:W-:Y:S01]  /*16c0*/  ULDC.64 UR12, c[0x0][0x3e8] ;  /* 0x0000fa00000c7ab9 */ /* 0x000fe20000000a00 */
[----:B------:R-:W-:-:S04]  /*16d0*/  IMAD.WIDE.U32 R2, R5, UR25, R2 ;  /* 0x0000001905027c25 */ /* 0x000fc8000f8e0002 */
[----:B------:R-:W-:Y:S02]  /*16e0*/  IMAD R5, R0, UR14, RZ ;  /* 0x0000000e00057c24 */ /* 0x000fe4000f8e02ff */
[----:B------:R-:W-:Y:S02]  /*16f0*/  VIADD R3, R3, UR6 ;  /* 0x0000000603037c36 */ /* 0x000fe40008000000 */
[C---:B------:R-:W-:Y:S02]  /*1700*/  IMAD R5, R18.reuse, UR15, R5 ;  /* 0x0000000f12057c24 */ /* 0x040fe4000f8e0205 */
[----:B------:R-:W-:-:S04]  /*1710*/  IMAD.WIDE.U32 R18, R18, UR14, R2 ;  /* 0x0000000e12127c25 */ /* 0x000fc8000f8e0002 */
[C---:B------:R-:W-:Y:S01]  /*1720*/  VIADD R0, R6.reuse, 0x20 ;  /* 0x0000002006007836 */ /* 0x040fe20000000000 */
[----:B------:R-:W-:Y:S01]  /*1730*/  IADD3 R3, R19, R5, RZ ;  /* 0x0000000513037210 */ /* 0x000fe20007ffe0ff */
[----:B------:R-:W-:Y:S01]  /*1740*/  VIADD R6, R6, 0x40 ;  /* 0x0000004006067836 */ /* 0x000fe20000000000 */
[----:B------:R-:W-:Y:S02]  /*1750*/  LEA R2, P2, R18, UR12, 0x1 ;  /* 0x0000000c12027c11 */ /* 0x000fe4000f8408ff */
[----:B------:R-:W-:Y:S02]  /*1760*/  ISETP.GE.AND P1, PT, R0, UR9, PT ;  /* 0x0000000900007c0c */ /* 0x000fe4000bf26270 */
[----:B------:R-:W-:Y:S02]  /*1770*/  LEA.HI.X R3, R18, UR13, R3, 0x1, P2 ;  /* 0x0000000d12037c11 */ /* 0x000fe400090f0c03 */
[----:B------:R-:W-:-:S09]  /*1780*/  ISETP.GE.AND P2, PT, R6, UR9, PT ;  /* 0x0000000906007c0c */ /* 0x000fd2000bf46270 */
[----:B0-----:R0:W-:Y:S04]  /*1790*/  @!P1 STG.E.128 desc[UR22][R2.64+0x40], R12 ;  /* 0x0000400c02009986 */ /* 0x0011e8000c101d16 */
[----:B-1----:R0:W-:Y:S01]  /*17a0*/  @!P0 STG.E.128 desc[UR22][R2.64], R8 ;  /* 0x0000000802008986 */ /* 0x0021e2000c101d16 */
[----:B------:R-:W-:Y:S05]  /*17b0*/  @P2 EXIT ;  /* 0x000000000000294d */ /* 0x000fea0003800000 */
[----:B------:R-:W1:Y:S04]  /*17c0*/  LDS.128 R4, [R4+0x2000] ;  /* 0x0020000004047984 */ /* 0x000e680000000c00 */
[----:B-1----:R-:W-:Y:S01]  /*17d0*/  STG.E.128 desc[UR22][R2.64+0x80], R4 ;  /* 0x0000800402007986 */ /* 0x002fe2000c101d16 */
[----:B------:R-:W-:Y:S05]  /*17e0*/  EXIT ;  /* 0x000000000000794d */ /* 0x000fea0003800000 */
.L_x_251:
        /* <DEDUP_REMOVED lines=9> */
.L_x_1285:


//--------------------- .text._ZN5flash44flash_bwd_dq_dk_dv_loop_seqk_parallel_kernelI23Flash_bwd_kernel_traitsILi96ELi64ELi128ELi8ELi2ELi4ELi4ELb1ELb0EN7cutlass6half_tE19Flash_kernel_traitsILi96ELi64ELi128ELi8ES3_EELb1ELb0ELb0ELb0ELb0ELb1ELb0EEEvNS_16Flash_bwd_paramsE --------------------------
	.section	.text._ZN5flash44flash_bwd_dq_dk_dv_loop_seqk_parallel_kernelI23Flash_bwd_kernel_traitsILi96ELi64ELi128ELi8ELi2ELi4ELi4ELb1ELb0EN7cutlass6half_tE19Flash_kernel_traitsILi96ELi64ELi128ELi8ES3_EELb1ELb0ELb0ELb0ELb0ELb1ELb0EEEvNS_16Flash_bwd_paramsE,"ax",@progbits
	.align	128
        .global         _ZN5flash44flash_bwd_dq_dk_dv_loop_seqk_parallel_kernelI23Flash_bwd_kernel_traitsILi96ELi64ELi128ELi8ELi2ELi4ELi4ELb1ELb0EN7cutlass6half_tE19Flash_kernel_traitsILi96ELi64ELi128ELi8ES3_EELb1ELb0ELb0ELb0ELb0ELb1ELb0EEEvNS_16Flash_bwd_paramsE
        .type           _ZN5flash44flash_bwd_dq_dk_dv_loop_seqk_parallel_kernelI23Flash_bwd_kernel_traitsILi96ELi64ELi128ELi8ELi2ELi4ELi4ELb1ELb0EN7cutlass6half_tE19Flash_kernel_traitsILi96ELi64ELi128ELi8ES3_EELb1ELb0ELb0ELb0ELb0ELb1ELb0EEEvNS_16Flash_bwd_paramsE,@function
        .size           _ZN5flash44flash_bwd_dq_dk_dv_loop_seqk_parallel_kernelI23Flash_bwd_kernel_traitsILi96ELi64ELi128ELi8ELi2ELi4ELi4ELb1ELb0EN7cutlass6half_tE19Flash_kernel_traitsILi96ELi64ELi128ELi8ES3_EELb1ELb0ELb0ELb0ELb0ELb1ELb0EEEvNS_16Flash_bwd_paramsE,(.L_x_1286 - _ZN5flash44flash_bwd_dq_dk_dv_loop_seqk_parallel_kernelI23Flash_bwd_kernel_traitsILi96ELi64ELi128ELi8ELi2ELi4ELi4ELb1ELb0EN7cutlass6half_tE19Flash_kernel_traitsILi96ELi64ELi128ELi8ES3_EELb1ELb0ELb0ELb0ELb0ELb1ELb0EEEvNS_16Flash_bwd_paramsE)
        .other          _ZN5flash44flash_bwd_dq_dk_dv_loop_seqk_parallel_kernelI23Flash_bwd_kernel_traitsILi96ELi64ELi128ELi8ELi2ELi4ELi4ELb1ELb0EN7cutlass6half_tE19Flash_kernel_traitsILi96ELi64ELi128ELi8ES3_EELb1ELb0ELb0ELb0ELb0ELb1ELb0EEEvNS_16Flash_bwd_paramsE,@"STO_CUDA_ENTRY STV_DEFAULT"
_ZN5flash44flash_bwd_dq_dk_dv_loop_seqk_parallel_kernelI23Flash_bwd_kernel_traitsILi96ELi64ELi128ELi8ELi2ELi4ELi4ELb1ELb0EN7cutlass6half_tE19Flash_kernel_traitsILi96ELi64ELi128ELi8ES3_EELb1ELb0ELb0ELb0ELb0ELb1ELb0EEEvNS_16Flash_bwd_paramsE:
.text._ZN5flash44flash_bwd_dq_dk_dv_loop_seqk_parallel_kernelI23Flash_bwd_kernel_traitsILi96ELi64ELi128ELi8ELi2ELi4ELi4ELb1ELb0EN7cutlass6half_tE19Flash_kernel_traitsILi96ELi64ELi128ELi8ES3_EELb1ELb0ELb0ELb0ELb0ELb1ELb0EEEvNS_16Flash_bwd_paramsE:
        /* <DEDUP_REMOVED lines=18> */
[----:B------:R-:W-:-:S04]  /*0120*/  IMAD.MOV.U32 R235, RZ, RZ, -0x10 ;  /* 0xfffffff0ffeb7424 */ /* 0x000fc800078e00ff */
[----:B------:R-:W4:Y:S08]  /*0130*/  S2UR UR56, SR_CTAID.Z ;  /* 0x00000000003879c3 */ /* 0x000f300000002700 */
[----:B------:R-:W5:Y:S01]  /*0140*/  S2UR UR44, SR_CTAID.Y ;  /* 0x00000000002c79c3 */ /* 0x000f620000002600 */
[----:B---3--:R-:W-:-:S04]  /*0150*/  ULEA UR4, UR4, UR5, 0x18 ;  /* 0x0000000504047291 */ /* 0x008fc8000f8ec03f */
[----:B------:R-:W-:Y:S01]  /*0160*/  UIADD3 UR5, UR4, 0xf000, URZ ;  /* 0x0000f00004057890 */ /* 0x000fe2000fffe03f */
[----:B--2---:R-:W-:Y:S01]  /*0170*/  SHF.R.S32.HI R3, RZ, 0x1f, R10 ;  /* 0x0000001fff037819 */ /* 0x004fe2000001140a */
[----:B----4-:R-:W-:-:S03]  /*0180*/  USHF.R.S32.HI UR6, URZ, 0x1f, UR56 ;  /* 0x0000001f3f067899 */ /* 0x010fc60008011438 */
[CC--:B------:R-:W-:Y:S02]  /*0190*/  LEA.HI R4, R3.reuse, R10.reuse, RZ, 0x4 ;  /* 0x0000000a03047211 */ /* 0x0c0fe400078f20ff */
[CC--:B------:R-:W-:Y:S02]  /*01a0*/  LEA.HI R2, R3.reuse, R10.reuse, RZ, 0x5 ;  /* 0x0000000a03027211 */ /* 0x0c0fe400078f28ff */
[----:B-1----:R-:W-:Y:S01]  /*01b0*/  SHF.R.S32.HI R0, RZ, 0x4, R4 ;  /* 0x00000004ff007819 */ /* 0x002fe20000011404 */
[----:B-----5:R-:W-:Y:S01]  /*01c0*/  USHF.L.U32 UR7, UR44, 0x7, URZ ;  /* 0x000000072c077899 */ /* 0x020fe2000800063f */
[CC--:B------:R-:W-:Y:S02]  /*01d0*/  LEA.HI R5, R3.reuse, R10.reuse, RZ, 0x2 ;  /* 0x0000000a03057211 */ /* 0x0c0fe400078f10ff */
[CC--:B------:R-:W-:Y:S02]  /*01e0*/  LEA.HI R17, R3.reuse, R10.reuse, RZ, 0x3 ;  /* 0x0000000a03117211 */ /* 0x0c0fe400078f18ff */
[----:B------:R-:W-:-:S02]  /*01f0*/  LEA.HI R12, R3, R10, RZ, 0x6 ;  /* 0x0000000a030c7211 */ /* 0x000fc400078f30ff */
[----:B------:R-:W-:Y:S02]  /*0200*/  LEA.HI R14, R3, R10, RZ, 0x7 ;  /* 0x0000000a030e7211 */ /* 0x000fe400078f38ff */
[----:B------:R-:W-:Y:S02]  /*0210*/  LOP3.LUT R3, R2, 0xffffffe0, RZ, 0xc0, !PT ;  /* 0xffffffe002037812 */ /* 0x000fe400078ec0ff */
[C---:B------:R-:W-:Y:S02]  /*0220*/  LOP3.LUT R6, R4.reuse, 0xfffffff0, RZ, 0xc0, !PT ;  /* 0xfffffff004067812 */ /* 0x040fe400078ec0ff */
[----:B------:R-:W-:Y:S01]  /*0230*/  LEA.HI R4, R4, R0, RZ, 0x1 ;  /* 0x0000000004047211 */ /* 0x000fe200078f08ff */
[C---:B------:R-:W-:Y:S01]  /*0240*/  IMAD.IADD R3, R10.reuse, 0x1, -R3 ;  /* 0x000000010a037824 */ /* 0x040fe200078e0a03 */
[----:B------:R-:W-:Y:S01]  /*0250*/  LOP3.LUT R7, R17, 0xfffffff8, RZ, 0xc0, !PT ;  /* 0xfffffff811077812 */ /* 0x000fe200078ec0ff */
[----:B------:R-:W-:Y:S01]  /*0260*/  IMAD.IADD R8, R10, 0x1, -R6 ;  /* 0x000000010a087824 */ /* 0x000fe200078e0a06 */
[----:B------:R-:W-:-:S02]  /*0270*/  LOP3.LUT R4, R4, 0xfffffffe, RZ, 0xc0, !PT ;  /* 0xfffffffe04047812 */ /* 0x000fc400078ec0ff */
[----:B------:R-:W-:Y:S01]  /*0280*/  SHF.R.S32.HI R252, RZ, 0x2, R5 ;  /* 0x00000002fffc7819 */ /* 0x000fe20000011405 */
[----:B------:R-:W-:Y:S01]  /*0290*/  IMAD.IADD R13, R10, 0x1, -R7 ;  /* 0x000000010a0d7824 */ /* 0x000fe200078e0a07 */
[----:B------:R-:W-:Y:S01]  /*02a0*/  SHF.R.S32.HI R6, RZ, 0x1f, R3 ;  /* 0x0000001fff067819 */ /* 0x000fe20000011403 */
[----:B------:R-:W-:Y:S01]  /*02b0*/  IMAD.IADD R15, R0, 0x1, -R4 ;  /* 0x00000001000f7824 */ /* 0x000fe200078e0a04 */
[--C-:B------:R-:W-:Y:S02]  /*02c0*/  SHF.R.S32.HI R0, RZ, 0x5, R2.reuse ;  /* 0x00000005ff007819 */ /* 0x100fe40000011402 */
[----:B------:R-:W-:Y:S02]  /*02d0*/  SHF.R.S32.HI R4, RZ, 0x1f, R2 ;  /* 0x0000001fff047819 */ /* 0x000fe40000011402 */
[----:B------:R-:W-:Y:S02]  /*02e0*/  LEA.HI R7, R5, R252, RZ, 0x1 ;  /* 0x000000fc05077211 */ /* 0x000fe400078f08ff */
[----:B------:R-:W-:-:S02]  /*02f0*/  LEA.HI R250, R6, R3, RZ, 0x2 ;  /* 0x0000000306fa7211 */ /* 0x000fc400078f10ff */
[-C--:B------:R-:W-:Y:S02]  /*0300*/  LEA.HI R3, R2, R0.reuse, RZ, 0x1 ;  /* 0x0000000002037211 */ /* 0x080fe400078f08ff */
[----:B------:R-:W-:Y:S02]  /*0310*/  LEA.HI R2, R4, R0, RZ, 0x2 ;  /* 0x0000000004027211 */ /* 0x000fe400078f10ff */
[----:B------:R-:W-:Y:S02]  /*0320*/  LOP3.LUT R4, R7, 0x7fffffe, RZ, 0xc0, !PT ;  /* 0x07fffffe07047812 */ /* 0x000fe400078ec0ff */
[----:B------:R-:W-:Y:S02]  /*0330*/  LOP3.LUT R9, R5, 0xfffffffc, RZ, 0xc0, !PT ;  /* 0xfffffffc05097812 */ /* 0x000fe400078ec0ff */
[----:B------:R-:W-:Y:S02]  /*0340*/  SHF.R.S32.HI R7, RZ, 0x3, R17 ;  /* 0x00000003ff077819 */ /* 0x000fe40000011411 */
[----:B------:R-:W-:Y:S01]  /*0350*/  LOP3.LUT R6, R3, 0xfffffffe, RZ, 0xc0, !PT ;  /* 0xfffffffe03067812 */ /* 0x000fe200078ec0ff */
[----:B------:R-:W-:Y:S01]  /*0360*/  IMAD.IADD R3, R252, 0x1, -R4 ;  /* 0x00000001fc037824 */ /* 0x000fe200078e0a04 */
[----:B------:R-:W-:Y:S01]  /*0370*/  LOP3.LUT R2, R2, 0xfffffffc, RZ, 0xc0, !PT ;  /* 0xfffffffc02027812 */ /* 0x000fe200078ec0ff */
[----:B------:R-:W-:Y:S01]  /*0380*/  IMAD.IADD R20, R10, 0x1, -R9 ;  /* 0x000000010a147824 */ /* 0x000fe200078e0a09 */
[----:B------:R-:W-:Y:S01]  /*0390*/  LEA.HI R9, R13, R13, RZ, 0x1 ;  /* 0x0000000d0d097211 */ /* 0x000fe200078f08ff */
[----:B------:R-:W-:Y:S01]  /*03a0*/  IMAD.SHL.U32 R4, R7, 0x40, RZ ;  /* 0x0000004007047824 */ /* 0x000fe200078e00ff */
[----:B------:R-:W-:Y:S01]  /*03b0*/  SHF.R.S32.HI R21, RZ, 0x6, R12 ;  /* 0x00000006ff157819 */ /* 0x000fe2000001140c */
[C---:B------:R-:W-:Y:S01]  /*03c0*/  IMAD.IADD R22, R0.reuse, 0x1, -R6 ;  /* 0x0000000100167824 */ /* 0x040fe200078e0a06 */
[----:B------:R-:W-:Y:S01]  /*03d0*/  SHF.R.S32.HI R10, RZ, 0x1f, R8 ;  /* 0x0000001fff0a7819 */ /* 0x000fe20000011408 */
[C---:B------:R-:W-:Y:S01]  /*03e0*/  IMAD.IADD R11, R0.reuse, 0x1, -R2 ;  /* 0x00000001000b7824 */ /* 0x040fe200078e0a02 */
[----:B------:R-:W-:Y:S01]  /*03f0*/  LOP3.LUT R2, R9, 0x7fffffe, RZ, 0xc0, !PT ;  /* 0x07fffffe09027812 */ /* 0x000fe200078ec0ff */
[----:B------:R-:W-:Y:S01]  /*0400*/  IMAD R7, R0, 0x8, R3 ;  /* 0x0000000800077824 */ /* 0x000fe200078e0203 */
[----:B------:R-:W-:Y:S01]  /*0410*/  LOP3.LUT R0, R4, 0xc0, RZ, 0xc0, !PT ;  /* 0x000000c004007812 */ /* 0x000fe200078ec0ff */
[----:B------:R-:W-:Y:S01]  /*0420*/  IMAD.SHL.U32 R18, R20, 0x8, RZ ;  /* 0x0000000814127824 */ /* 0x000fe200078e00ff */
[----:B------:R-:W-:Y:S01]  /*0430*/  SHF.R.S32.HI R3, RZ, 0x1f, R5 ;  /* 0x0000001fff037819 */ /* 0x000fe20000011405 */
[----:B------:R-:W-:Y:S01]  /*0440*/  IMAD.IADD R4, R13, 0x1, -R2 ;  /* 0x000000010d047824 */ /* 0x000fe200078e0a02 */
[----:B------:R-:W-:Y:S01]  /*0450*/  SHF.R.U32.HI R6, RZ, 0x3, R0 ;  /* 0x00000003ff067819 */ /* 0x000fe20000011600 */
[----:B------:R-:W-:Y:S01]  /*0460*/  STL [R1+0x1c], R22 ;  /* 0x00001c1601007387 */ /* 0x000fe20000100800 */
[----:B------:R-:W-:Y:S01]  /*0470*/  LOP3.LUT R5, R0, 0x18, R18, 0xf8, !PT ;  /* 0x0000001800057812 */ /* 0x000fe200078ef812 */
[----:B------:R-:W-:Y:S01]  /*0480*/  IMAD R0, R21, 0x4, R15 ;  /* 0x0000000415007824 */ /* 0x000fe200078e020f */
[----:B------:R-:W-:Y:S01]  /*0490*/  LEA.HI R2, R3, R252, RZ, 0x3 ;  /* 0x000000fc03027211 */ /* 0x000fe200078f18ff */
[----:B------:R-:W-:Y:S01]  /*04a0*/  STL [R1+0x18], R21 ;  /* 0x0000181501007387 */ /* 0x000fe20000100800 */
[----:B------:R-:W-:Y:S01]  /*04b0*/  LOP3.LUT R5, R5, R6, RZ, 0x3c, !PT ;  /* 0x0000000605057212 */ /* 0x000fe200078e3cff */
[----:B------:R-:W-:Y:S01]  /*04c0*/  IMAD R0, R0, 0x8, R4 ;  /* 0x0000000800007824 */ /* 0x000fe200078e0204 */
[----:B------:R-:W-:Y:S01]  /*04d0*/  LOP3.LUT R2, R2, 0xfffffff8, RZ, 0xc0, !PT ;  /* 0xfffffff802027812 */ /* 0x000fe200078ec0ff */
[----:B------:R1:W-:Y:S01]  /*04e0*/  STL [R1+0x20], R18 ;  /* 0x0000201201007387 */ /* 0x0003e20000100800 */
[-C--:B------:R-:W-:Y:S01]  /*04f0*/  LEA.HI R3, R8, R8.reuse, RZ, 0x1 ;  /* 0x0000000808037211 */ /* 0x080fe200078f08ff */
[----:B------:R-:W-:Y:S01]  /*0500*/  IMAD.U32 R5, R7, 0x20, R5 ;  /* 0x0000002007057824 */ /* 0x000fe200078e0005 */
[----:B------:R-:W-:Y:S01]  /*0510*/  LEA.HI R10, R10, R8, RZ, 0x3 ;  /* 0x000000080a0a7211 */ /* 0x000fe200078f18ff */
[----:B------:R-:W-:Y:S01]  /*0520*/  IMAD.IADD R2, R252, 0x1, -R2 ;  /* 0x00000001fc027824 */ /* 0x000fe200078e0a02 */
[----:B------:R-:W-:-:S02]  /*0530*/  SHF.R.S32.HI R6, RZ, 0x1, R3 ;  /* 0x00000001ff067819 */ /* 0x000fc40000011403 */
[----:B------:R-:W-:Y:S01]  /*0540*/  SHF.R.S32.HI R4, RZ, 0x1f, R3 ;  /* 0x0000001fff047819 */ /* 0x000fe20000011403 */
[----:B------:R2:W-:Y:S01]  /*0550*/  STL [R1+0x10], R5 ;  /* 0x0000100501007387 */ /* 0x0005e20000100800 */
[----:B------:R-:W-:Y:S02]  /*0560*/  LOP3.LUT P4, RZ, R2, 0x2, RZ, 0xc0, !PT ;  /* 0x0000000202ff7812 */ /* 0x000fe4000788c0ff */
[----:B------:R-:W-:Y:S02]  /*0570*/  LEA.HI R7, R4, R6, RZ, 0x2 ;  /* 0x0000000604077211 */ /* 0x000fe400078f10ff */
[----:B------:R-:W-:Y:S02]  /*0580*/  LOP3.LUT R4, R2, 0x1, RZ, 0xc0, !PT ;  /* 0x0000000102047812 */ /* 0x000fe400078ec0ff */
[----:B------:R-:W-:Y:S02]  /*0590*/  LOP3.LUT R7, R7, 0xfffffffc, RZ, 0xc0, !PT ;  /* 0xfffffffc07077812 */ /* 0x000fe400078ec0ff */
[----:B------:R-:W-:Y:S01]  /*05a0*/  ISETP.NE.U32.AND P5, PT, R4, 0x1, PT ;  /* 0x000000010400780c */ /* 0x000fe20003fa5070 */
[----:B------:R-:W-:Y:S01]  /*05b0*/  IMAD.SHL.U32 R4, R13, 0x40, RZ ;  /* 0x000000400d047824 */ /* 0x000fe200078e00ff */
[----:B------:R-:W-:-:S02]  /*05c0*/  LEA.HI R13, R2, R2, RZ, 0x1 ;  /* 0x00000002020d7211 */ /* 0x000fc400078f08ff */
[----:B------:R-:W-:Y:S01]  /*05d0*/  SHF.R.S32.HI R12, RZ, 0x7, R14 ;  /* 0x00000007ff0c7819 */ /* 0x000fe2000001140e */
[----:B------:R-:W-:Y:S01]  /*05e0*/  IMAD.SHL.U32 R14, R21, 0x20, RZ ;  /* 0x00000020150e7824 */ /* 0x000fe200078e00ff */
[----:B------:R-:W-:Y:S01]  /*05f0*/  SEL R235, R235, 0x10, !P5 ;  /* 0x00000010ebeb7807 */ /* 0x000fe20006800000 */
[----:B-1----:R-:W-:Y:S01]  /*0600*/  IMAD.IADD R18, R6, 0x1, -R7 ;  /* 0x0000000106127824 */ /* 0x002fe200078e0a07 */
[----:B------:R-:W-:Y:S01]  /*0610*/  SHF.R.S32.HI R250, RZ, 0x2, R250 ;  /* 0x00000002fffa7819 */ /* 0x000fe200000114fa */
[----:B------:R-:W-:-:S04]  /*0620*/  IMAD.SHL.U32 R6, R11, 0x10, RZ ;  /* 0x000000100b067824 */ /* 0x000fc800078e00ff */
[----:B------:R-:W-:Y:S01]  /*0630*/  IMAD R250, R22, 0x10, R250 ;  /* 0x0000001016fa7824 */ /* 0x000fe200078e02fa */
[----:B--2---:R-:W-:Y:S02]  /*0640*/  LOP3.LUT R5, R3, 0x7fffffe, RZ, 0xc0, !PT ;  /* 0x07fffffe03057812 */ /* 0x004fe400078ec0ff */
[----:B------:R-:W-:-:S03]  /*0650*/  LOP3.LUT R3, R10, 0xfffffff8, RZ, 0xc0, !PT ;  /* 0xfffffff80a037812 */ /* 0x000fc600078ec0ff */
[C---:B------:R-:W-:Y:S02]  /*0660*/  IMAD.IADD R16, R8.reuse, 0x1, -R5 ;  /* 0x0000000108107824 */ /* 0x040fe400078e0a05 */
[----:B------:R-:W-:Y:S01]  /*0670*/  IMAD.IADD R19, R8, 0x1, -R3 ;  /* 0x0000000108137824 */ /* 0x000fe200078e0a03 */
[----:B------:R-:W-:Y:S01]  /*0680*/  SHF.R.S32.HI R3, RZ, 0x1, R9 ;  /* 0x00000001ff037819 */ /* 0x000fe20000011409 */
[----:B------:R-:W-:Y:S01]  /*0690*/  IMAD.SHL.U32 R9, R20, 0x2, RZ ;  /* 0x0000000214097824 */ /* 0x000fe200078e00ff */
[----:B------:R-:W-:Y:S02]  /*06a0*/  LOP3.LUT R8, R4, 0x1c0, RZ, 0xc0, !PT ;  /* 0x000001c004087812 */ /* 0x000fe400078ec0ff */
[C---:B------:R-:W-:Y:S01]  /*06b0*/  LOP3.LUT P6, RZ, R3.reuse, 0x2, RZ, 0xc0, !PT ;  /* 0x0000000203ff7812 */ /* 0x040fe200078cc0ff */
[----:B------:R-:W-:Y:S01]  /*06c0*/  IMAD.SHL.U32 R5, R3, 0x40, RZ ;  /* 0x0000004003057824 */ /* 0x000fe200078e00ff */
[----:B------:R-:W-:Y:S02]  /*06d0*/  LOP3.LUT R3, R13, 0x3fffffe, RZ, 0xc0, !PT ;  /* 0x03fffffe0d037812 */ /* 0x000fe400078ec0ff */
[----:B------:R-:W-:-:S03]  /*06e0*/  SHF.R.S32.HI R4, RZ, 0x3, R10 ;  /* 0x00000003ff047819 */ /* 0x000fc6000001140a */
[C---:B------:R-:W-:Y:S01]  /*06f0*/  IMAD.IADD R20, R2.reuse, 0x1, -R3 ;  /* 0x0000000102147824 */ /* 0x040fe200078e0a03 */
[----:B------:R-:W-:Y:S01]  /*0700*/  LOP3.LUT R3, R5, 0xc0, RZ, 0xc0, !PT ;  /* 0x000000c005037812 */ /* 0x000fe200078ec0ff */
[----:B------:R-:W-:Y:S01]  /*0710*/  IMAD.SHL.U32 R2, R2, 0x40, RZ ;  /* 0x0000004002027824 */ /* 0x000fe200078e00ff */
[----:B------:R-:W-:Y:S01]  /*0720*/  LOP3.LUT R5, R8, 0x30, R6, 0xf8, !PT ;  /* 0x0000003008057812 */ /* 0x000fe200078ef806 */
[----:B------:R-:W-:Y:S01]  /*0730*/  IMAD R21, R4, 0x8, R16 ;  /* 0x0000000804157824 */ /* 0x000fe200078e0210 */
[----:B------:R-:W-:Y:S01]  /*0740*/  LOP3.LUT R7, R3, 0x8, R17, 0xf8, !PT ;  /* 0x0000000803077812 */ /* 0x000fe200078ef811 */
[C---:B------:R-:W-:Y:S01]  /*0750*/  IMAD R16, R11.reuse, 0x2, R4 ;  /* 0x000000020b107824 */ /* 0x040fe200078e0204 */
[----:B------:R-:W-:Y:S01]  /*0760*/  LOP3.LUT R2, R2, 0x1c0, RZ, 0xc0, !PT ;  /* 0x000001c002027812 */ /* 0x000fe200078ec0ff */
[----:B------:R-:W-:Y:S01]  /*0770*/  IMAD R11, R11, 0x200, R9 ;  /* 0x000002000b0b7824 */ /* 0x000fe200078e0209 */
[----:B------:R-:W-:Y:S02]  /*0780*/  LOP3.LUT R10, R5, 0x8, R17, 0xf8, !PT ;  /* 0x00000008050a7812 */ /* 0x000fe400078ef811 */
[----:B------:R-:W-:Y:S01]  /*0790*/  SHF.R.U32.HI R5, RZ, 0x3, R3 ;  /* 0x00000003ff057819 */ /* 0x000fe20000011603 */
[----:B------:R-:W-:Y:S01]  /*07a0*/  IMAD R3, R12, 0x1000, R9 ;  /* 0x000010000c037824 */ /* 0x000fe200078e0209 */
[----:B------:R-:W-:Y:S01]  /*07b0*/  LOP3.LUT R6, R2, 0x20, R14, 0xf8, !PT ;  /* 0x0000002002067812 */ /* 0x000fe200078ef80e */
[----:B------:R-:W-:Y:S01]  /*07c0*/  IMAD R11, R20, 0x20, R11 ;  /* 0x00000020140b7824 */ /* 0x000fe200078e020b */
[----:B------:R-:W-:Y:S01]  /*07d0*/  SHF.R.U32.HI R4, RZ, 0x3, R2 ;  /* 0x00000003ff047819 */ /* 0x000fe20000011602 */
[----:B------:R-:W-:Y:S01]  /*07e0*/  IMAD R3, R22, 0x400, R3 ;  /* 0x0000040016037824 */ /* 0x000fe200078e0203 */
[----:B------:R-:W-:-:S02]  /*07f0*/  LOP3.LUT R2, R7, R5, RZ, 0x3c, !PT ;  /* 0x0000000507027212 */ /* 0x000fc400078e3cff */
[----:B------:R-:W-:Y:S02]  /*0800*/  LOP3.LUT R4, R6, R4, RZ, 0x3c, !PT ;  /* 0x0000000406047212 */ /* 0x000fe400078e3cff */
[----:B------:R-:W-:Y:S01]  /*0810*/  SHF.R.U32.HI R8, RZ, 0x3, R8 ;  /* 0x00000003ff087819 */ /* 0x000fe20000011608 */
[----:B------:R-:W-:Y:S02]  /*0820*/  IMAD.U32 R230, R0, 0x20, R2 ;  /* 0x0000002000e67824 */ /* 0x000fe400078e0002 */
[----:B------:R-:W-:Y:S01]  /*0830*/  IMAD.SHL.U32 R0, R12, 0x8, RZ ;  /* 0x000000080c007824 */ /* 0x000fe200078e00ff */
[----:B------:R-:W-:Y:S01]  /*0840*/  LOP3.LUT R6, R10, R8, RZ, 0x3c, !PT ;  /* 0x000000080a067212 */ /* 0x000fe200078e3cff */
[----:B------:R-:W-:Y:S01]  /*0850*/  IMAD.IADD R236, R4, 0x1, R3 ;  /* 0x0000000104ec7824 */ /* 0x000fe200078e0203 */
[----:B------:R-:W-:Y:S01]  /*0860*/  LEA R222, R230, UR5, 0x1 ;  /* 0x00000005e6de7c11 */ /* 0x000fe2000f8e08ff */
[----:B------:R-:W-:Y:S01]  /*0870*/  IMAD.SHL.U32 R3, R18, 0x40, RZ ;  /* 0x0000004012037824 */ /* 0x000fe200078e00ff */
[----:B------:R-:W-:Y:S01]  /*0880*/  LOP3.LUT R4, R0, 0x8, RZ, 0xc0, !PT ;  /* 0x0000000800047812 */ /* 0x000fe200078ec0ff */
[C---:B------:R-:W-:Y:S01]  /*0890*/  IMAD.SHL.U32 R2, R15.reuse, 0x8, RZ ;  /* 0x000000080f027824 */ /* 0x040fe200078e00ff */
[----:B------:R-:W-:Y:S01]  /*08a0*/  SHF.R.S32.HI R0, RZ, 0x1, R13 ;  /* 0x00000001ff007819 */ /* 0x000fe2000001140d */
[----:B------:R-:W-:Y:S01]  /*08b0*/  IMAD.SHL.U32 R8, R15, 0x10, RZ ;  /* 0x000000100f087824 */ /* 0x000fe200078e00ff */
[----:B------:R-:W-:Y:S01]  /*08c0*/  LOP3.LUT R3, R3, 0xc0, RZ, 0xc0, !PT ;  /* 0x000000c003037812 */ /* 0x000fe200078ec0ff */
[----:B------:R-:W-:Y:S01]  /*08d0*/  IMAD R6, R15, 0x200, R6 ;  /* 0x000002000f067824 */ /* 0x000fe200078e0206 */
[C---:B------:R-:W-:Y:S01]  /*08e0*/  LOP3.LUT P3, RZ, R0.reuse, 0x2, RZ, 0xc0, !PT ;  /* 0x0000000200ff7812 */ /* 0x040fe2000786c0ff */
[----:B------:R-:W-:Y:S01]  /*08f0*/  IMAD.SHL.U32 R0, R0, 0x40, RZ ;  /* 0x0000004000007824 */ /* 0x000fe200078e00ff */
[----:B------:R-:W-:Y:S01]  /*0900*/  LOP3.LUT R5, R2, 0x8, RZ, 0xc0, !PT ;  /* 0x0000000802057812 */ /* 0x000fe200078ec0ff */
[----:B------:R-:W-:Y:S01]  /*0910*/  IMAD.SHL.U32 R2, R19, 0x40, RZ ;  /* 0x0000004013027824 */ /* 0x000fe200078e00ff */
[----:B------:R-:W-:-:S02]  /*0920*/  LOP3.LUT R8, R4, 0x10, R8, 0xf8, !PT ;  /* 0x0000001004087812 */ /* 0x000fc400078ef808 */
[----:B------:R-:W-:Y:S02]  /*0930*/  LOP3.LUT R0, R0, 0xc0, RZ, 0xc0, !PT ;  /* 0x000000c000007812 */ /* 0x000fe400078ec0ff */
[----:B------:R-:W-:Y:S02]  /*0940*/  LOP3.LUT R2, R2, 0x1c0, RZ, 0xc0, !PT ;  /* 0x000001c002027812 */ /* 0x000fe400078ec0ff */
[----:B------:R-:W-:Y:S02]  /*0950*/  SHF.R.U32.HI R7, RZ, 0x3, R0 ;  /* 0x00000003ff077819 */ /* 0x000fe40000011600 */
[----:B------:R-:W-:Y:S02]  /*0960*/  SHF.R.U32.HI R223, RZ, 0x3, R2 ;  /* 0x00000003ffdf7819 */ /* 0x000fe40000011602 */
[----:B------:R-:W-:Y:S02]  /*0970*/  LOP3.LUT R7, R7, R0, R4, 0x1e, !PT ;  /* 0x0000000007077212 */ /* 0x000fe400078e1e04 */
[----:B------:R-:W-:-:S02]  /*0980*/  SHF.R.U32.HI R0, RZ, 0x3, R3 ;  /* 0x00000003ff007819 */ /* 0x000fc40000011603 */
[--C-:B------:R-:W-:Y:S01]  /*0990*/  LOP3.LUT R223, R223, R2, R5.reuse, 0x1e, !PT ;  /* 0x00000002dfdf7212 */ /* 0x100fe200078e1e05 */
[----:B------:R-:W-:Y:S01]  /*09a0*/  IMAD.SHL.U32 R2, R21, 0x20, RZ ;  /* 0x0000002015027824 */ /* 0x000fe200078e00ff */
[C---:B------:R-:W-:Y:S01]  /*09b0*/  LOP3.LUT R4, R0.reuse, R3, R5, 0x1e, !PT ;  /* 0x0000000300047212 */ /* 0x040fe200078e1e05 */
[----:B------:R-:W-:Y:S01]  /*09c0*/  IMAD.IADD R7, R7, 0x1, R11 ;  /* 0x0000000107077824 */ /* 0x000fe200078e020b */
[----:B------:R-:W-:Y:S01]  /*09d0*/  LOP3.LUT R3, R0, R8, R3, 0x1e, !PT ;  /* 0x0000000800037212 */ /* 0x000fe200078e1e03 */
[----:B------:R-:W-:Y:S01]  /*09e0*/  IMAD R5, R22, 0x200, R2 ;  /* 0x0000020016057824 */ /* 0x000fe200078e0202 */
[----:B------:R-:W-:Y:S01]  /*09f0*/  SEL R0, R227, 0xffffffe0, !P6 ;  /* 0xffffffe0e3007807 */ /* 0x000fe20007000000 */
[----:B------:R-:W-:Y:S01]  /*0a00*/  IMAD.U32 R223, R16, 0x200, R223 ;  /* 0x0000020010df7824 */ /* 0x000fe200078e00df */
[----:B------:R-:W-:Y:S01]  /*0a10*/  R2P PR, R19, 0x6 ;  /* 0x0000000613007804 */ /* 0x000fe20000000000 */
[----:B------:R-:W-:Y:S01]  /*0a20*/  IMAD.IADD R228, R2, 0x1, R3 ;  /* 0x0000000102e47824 */ /* 0x000fe200078e0203 */
[----:B------:R-:W-:Y:S01]  /*0a30*/  LEA R236, R236, UR4, 0x1 ;  /* 0x00000004ecec7c11 */ /* 0x000fe2000f8e08ff */
[----:B------:R-:W-:Y:S01]  /*0a40*/  IMAD.IADD R222, R222, 0x1, R0 ;  /* 0x00000001dede7824 */ /* 0x000fe200078e0200 */
[----:B------:R-:W-:Y:S01]  /*0a50*/  LEA R223, R223, UR5, 0x1 ;  /* 0x00000005dfdf7c11 */ /* 0x000fe2000f8e08ff */
[----:B------:R-:W-:Y:S01]  /*0a60*/  IMAD.U32 R0, RZ, RZ, UR6 ;  /* 0x00000006ff007e24 */ /* 0x000fe2000f8e00ff */
[----:B------:R-:W-:Y:S01]  /*0a70*/  USHF.R.S32.HI UR6, URZ, 0x1f, UR44 ;  /* 0x0000001f3f067899 */ /* 0x000fe2000801142c */
[----:B------:R-:W-:Y:S01]  /*0a80*/  IMAD.U32 R0, RZ, RZ, UR7 ;  /* 0x00000007ff007e24 */ /* 0x000fe2000f8e00ff */
[----:B------:R-:W-:Y:S01]  /*0a90*/  USHF.R.S32.HI UR7, URZ, 0x1f, UR56 ;  /* 0x0000001f3f077899 */ /* 0x000fe20008011438 */
[----:B------:R-:W-:Y:S01]  /*0aa0*/  IMAD.IADD R229, R5, 0x1, R4 ;  /* 0x0000000105e57824 */ /* 0x000fe200078e0204 */
[C---:B------:R-:W-:Y:S01]  /*0ab0*/  SEL R224, R227.reuse, 0xffffffe0, !P1 ;  /* 0xffffffe0e3e07807 */ /* 0x040fe20004800000 */
[----:B------:R-:W-:Y:S01]  /*0ac0*/  VIADD R237, R236, 0x20 ;  /* 0x00000020eced7836 */ /* 0x000fe20000000000 */
[----:B------:R-:W-:Y:S01]  /*0ad0*/  LOP3.LUT P0, RZ, R18, 0x2, RZ, 0xc0, !PT ;  /* 0x0000000212ff7812 */ /* 0x000fe2000780c0ff */
[----:B------:R-:W-:Y:S01]  /*0ae0*/  IMAD.U32 R2, RZ, RZ, UR6 ;  /* 0x00000006ff027e24 */ /* 0x000fe2000f8e00ff */
[----:B------:R-:W-:Y:S01]  /*0af0*/  UIADD3 UR6, UR4, 0x9000, URZ ;  /* 0x0000900004067890 */ /* 0x000fe2000fffe03f */
[----:B------:R-:W-:Y:S01]  /*0b00*/  IMAD.U32 R2, RZ, RZ, UR7 ;  /* 0x00000007ff027e24 */ /* 0x000fe2000f8e00ff */
[----:B------:R-:W-:Y:S01]  /*0b10*/  SEL R227, R227, 0xffffffe0, !P0 ;  /* 0xffffffe0e3e37807 */ /* 0x000fe20004000000 */
[----:B------:R-:W-:Y:S01]  /*0b20*/  IMAD.U32 R0, RZ, RZ, UR7 ;  /* 0x00000007ff007e24 */ /* 0x000fe2000f8e00ff */
[----:B------:R-:W-:Y:S01]  /*0b30*/  LEA R3, R6, UR4, 0x1 ;  /* 0x0000000406037c11 */ /* 0x000fe2000f8e08ff */
[----:B------:R-:W-:Y:S01]  /*0b40*/  IMAD.MOV.U32 R0, RZ, RZ, 0x40 ;  /* 0x00000040ff007424 */ /* 0x000fe200078e00ff */
[----:B------:R-:W-:Y:S01]  /*0b50*/  LEA R4, R7, UR6, 0x1 ;  /* 0x0000000607047c11 */ /* 0x000fe2000f8e08ff */
[----:B------:R-:W-:Y:S01]  /*0b60*/  @P4 VIADD R237, R236, 0xffffffe0 ;  /* 0xffffffe0eced4836 */ /* 0x000fe20000000000 */
[----:B------:R-:W-:Y:S01]  /*0b70*/  ULDC.64 UR6, c[0x0][0x208] ;  /* 0x0000820000067ab9 */ /* 0x000fe20000000a00 */
[----:B------:R-:W-:Y:S01]  /*0b80*/  IMAD.IADD R224, R223, 0x1, R224 ;  /* 0x00000001dfe07824 */ /* 0x000fe200078e02e0 */
[----:B------:R-:W-:Y:S01]  /*0b90*/  SEL R0, R0, 0xffffffc0, !P2 ;  /* 0xffffffc000007807 */ /* 0x000fe20005000000 */
[C---:B------:R-:W-:Y:S01]  /*0ba0*/  VIADD R2, R4.reuse, 0x20 ;  /* 0x0000002004027836 */ /* 0x040fe20000000000 */
[----:B------:R1:W-:Y:S01]  /*0bb0*/  STL [R1+0x8], R4 ;  /* 0x0000080401007387 */ /* 0x0003e20000100800 */
[----:B------:R-:W-:-:S02]  /*0bc0*/  @P3 VIADD R2, R4, 0xffffffe0 ;  /* 0xffffffe004023836 */ /* 0x000fc40000000000 */
[----:B------:R-:W-:Y:S02]  /*0bd0*/  IMAD.IADD R238, R236, 0x1, R235 ;  /* 0x00000001ecee7824 */ /* 0x000fe400078e02eb */
[----:B------:R-:W-:Y:S01]  /*0be0*/  IMAD.IADD R235, R235, 0x1, R237 ;  /* 0x00000001ebeb7824 */ /* 0x000fe200078e02ed */
[----:B------:R1:W-:Y:S01]  /*0bf0*/  STL [R1+0xc], R2 ;  /* 0x00000c0201007387 */ /* 0x0003e20000100800 */
[--C-:B------:R-:W-:Y:S02]  /*0c00*/  IMAD.IADD R226, R223, 0x1, R0.reuse ;  /* 0x00000001dfe27824 */ /* 0x100fe400078e0200 */
[----:B------:R-:W-:-:S07]  /*0c10*/  IMAD.IADD R225, R224, 0x1, R0 ;  /* 0x00000001e0e17824 */ /* 0x000fce00078e0200 */
.L_x_280:
        /* <DEDUP_REMOVED lines=67> */
.L_x_252:
[----:B------:R-:W-:Y:S02]  /*1050*/  @!UP3 UIADD3 UR5, UR9, UR8, -UR40 ;  /* 0x000000080905b290 */ /* 0x000fe4000fffe828 */
[----:B------:R-:W-:Y:S02]  /*1060*/  @UP2 UIADD3 UR29, UR11, -UR16, URZ ;  /* 0x800000100b1d2290 */ /* 0x000fe4000fffe03f */
[----:B------:R-:W-:-:S05]  /*1070*/  UISETP.GT.AND UP0, UPT, UR5, UR28, UPT ;  /* 0x0000001c0500728c */ /* 0x000fca000bf04270 */
[----:B------:R-:W-:Y:S01]  /*1080*/  @!UP2 ULDC UR29, c[0x0][0x2c4] ;  /* 0x0000b100001daab9 */ /* 0x000fe20000000800 */
[----:B------:R-:W-:-:S13]  /*1090*/  PLOP3.LUT P0, PT, PT, PT, UP0, 0x80, 0x0 ;  /* 0x000000000000781c */ /* 0x000fda0003f0f008 */
[----:B------:R-:W-:Y:S05]  /*10a0*/  @!P0 BRA `(.L_x_253) ;  /* 0x0000008000d08947 */ /* 0x000fea0003800000 */
[----:B------:R-:W1:Y:S01]  /*10b0*/  LDC R7, c[0x0][0x278] ;  /* 0x00009e00ff077b82 */ /* 0x000e620000000800 */
[----:B------:R-:W-:Y:S01]  /*10c0*/  ULDC.64 UR10, c[0x0][0x488] ;  /* 0x00012200000a7ab9 */ /* 0x000fe20000000a00 */
[----:B------:R-:W-:Y:S01]  /*10d0*/  UISETP.NE.AND UP0, UPT, UR41, -0x1, UPT ;  /* 0xffffffff2900788c */ /* 0x000fe2000bf05270 */
[----:B------:R-:W-:Y:S01]  /*10e0*/  IABS R2, UR56 ;  /* 0x0000003800027c13 */ /* 0x000fe20008000000 */
[----:B------:R-:W-:Y:S01]  /*10f0*/  UISETP.NE.AND UP1, UPT, UR16, -0x1, UPT ;  /* 0xffffffff1000788c */ /* 0x000fe2000bf25270 */
[----:B------:R-:W-:Y:S01]  /*1100*/  ULDC.64 UR8, c[0x0][0x228] ;  /* 0x00008a0000087ab9 */ /* 0x000fe20000000a00 */
[----:B------:R-:W-:Y:S02]  /*1110*/  UIADD3 UR14, UR29, 0x3f, URZ ;  /* 0x0000003f1d0e7890 */ /* 0x000fe4000fffe03f */
[----:B------:R-:W2:Y:S01]  /*1120*/  S2UR UR12, SR_CTAID.X ;  /* 0x00000000000c79c3 */ /* 0x000ea20000002500 */
[----:B------:R-:W-:Y:S02]  /*1130*/  UIMAD.WIDE.U32 UR18, UR44, UR8, URZ ;  /* 0x000000082c1272a5 */ /* 0x000fe4000f8e003f */
[----:B------:R-:W-:Y:S01]  /*1140*/  UIMAD UR8, UR57, UR8, URZ ;  /* 0x00000008390872a4 */ /* 0x000fe2000f8e023f */
[----:B------:R-:W-:Y:S01]  /*1150*/  ULDC.64 UR34, c[0x0][0x240] ;  /* 0x0000900000227ab9 */ /* 0x000fe20000000a00 */
[----:B------:R-:W-:Y:S01]  /*1160*/  ULDC UR58, c[0x0][0x2d4] ;  /* 0x0000b500003a7ab9 */ /* 0x000fe20000000800 */
[----:B------:R-:W-:Y:S01]  /*1170*/  USHF.L.U64.HI UR15, UR44, 0x7, UR57 ;  /* 0x000000072c0f7899 */ /* 0x000fe20008010239 */
[----:B------:R-:W-:Y:S01]  /*1180*/  ULDC.U8 UR23, c[0x0][0x480] ;  /* 0x0001200000177ab9 */ /* 0x000fe20000000000 */
[----:B------:R-:W-:Y:S01]  /*1190*/  ULDC.U8 UR22, c[0x0][0x3d8] ;  /* 0x0000f60000167ab9 */ /* 0x000fe20000000000 */
[----:B------:R-:W-:-:S02]  /*11a0*/  USHF.R.S32.HI UR20, URZ, 0x1f, UR14 ;  /* 0x0000001f3f147899 */ /* 0x000fc4000801140e */
[----:B------:R-:W-:Y:S02]  /*11b0*/  @UP0 UIADD3 UR17, UR40, UR41, URZ ;  /* 0x0000002928110290 */ /* 0x000fe4000fffe03f */
[----:B------:R-:W-:Y:S01]  /*11c0*/  UIMAD UR24, UR44, UR9, UR8 ;  /* 0x000000092c1872a4 */ /* 0x000fe2000f8e0208 */
[----:B-1----:R-:W-:Y:S01]  /*11d0*/  IABS R6, R7 ;  /* 0x0000000700067213 */ /* 0x002fe20000000000 */
[----:B------:R-:W-:Y:S01]  /*11e0*/  USHF.R.S32.HI UR38, URZ, 0x1f, UR58 ;  /* 0x0000001f3f267899 */ /* 0x000fe2000801143a */
[----:B------:R-:W-:Y:S01]  /*11f0*/  ISETP.NE.AND P3, PT, R7, RZ, PT ;  /* 0x000000ff0700720c */ /* 0x000fe20003f65270 */
[----:B------:R-:W-:Y:S01]  /*1200*/  UISETP.NE.AND UP4, UPT, UR23, URZ, UPT ;  /* 0x0000003f1700728c */ /* 0x000fe2000bf85270 */
[----:B------:R-:W1:Y:S01]  /*1210*/  I2F.RP R4, R6 ;  /* 0x0000000600047306 */ /* 0x000e620000209400 */
[----:B------:R-:W-:Y:S01]  /*1220*/  UISETP.NE.AND UP3, UPT, UR22, URZ, UPT ;  /* 0x0000003f1600728c */ /* 0x000fe2000bf65270 */
[----:B------:R-:W-:Y:S01]  /*1230*/  @!UP1 ULDC.64 UR8, c[0x0][0x418] ;  /* 0x0001060000089ab9 */ /* 0x000fe20000000a00 */
[----:B--2---:R-:W-:Y:S01]  /*1240*/  UIMAD.WIDE.U32 UR26, UR12, UR10, URZ ;  /* 0x0000000a0c1a72a5 */ /* 0x004fe2000f8e003f */
[----:B------:R-:W-:Y:S01]  /*1250*/  @UP0 ULDC.64 UR22, c[0x0][0x248] ;  /* 0x0000920000160ab9 */ /* 0x000fe20000000a00 */
[----:B------:R-:W-:-:S02]  /*1260*/  USEL UR31, UR15, URZ, UP2 ;  /* 0x0000003f0f1f7287 */ /* 0x000fc40009000000 */
[----:B------:R-:W-:Y:S02]  /*1270*/  UIMAD UR47, UR12, UR11, UR27 ;  /* 0x0000000b0c2f72a4 */ /* 0x000fe4000f8e021b */
[----:B------:R-:W-:Y:S01]  /*1280*/  USHF.L.U32 UR12, UR44, 0x7, URZ ;  /* 0x000000072c0c7899 */ /* 0x000fe2000800063f */
[----:B------:R-:W-:Y:S01]  /*1290*/  @UP1 ULDC.64 UR10, c[0x0][0x420] ;  /* 0x00010800000a1ab9 */ /* 0x000fe20000000a00 */
[----:B------:R-:W-:Y:S01]  /*12a0*/  ULEA.HI UR43, UR20, UR14, URZ, 0x6 ;  /* 0x0000000e142b7291 */ /* 0x000fe2000f8f303f */
[----:B-1----:R-:W1:Y:S01]  /*12b0*/  MUFU.RCP R4, R4 ;  /* 0x0000000400047308 */ /* 0x002e620000001000 */
[----:B------:R-:W-:Y:S02]  /*12c0*/  USEL UR30, UR12, URZ, UP2 ;  /* 0x0000003f0c1e7287 */ /* 0x000fe40009000000 */
[----:B------:R-:W-:Y:S02]  /*12d0*/  UIMAD.WIDE.U32 UR12, UR16, UR34, URZ ;  /* 0x00000022100c72a5 */ /* 0x000fe4000f8e003f */
[----:B------:R-:W-:-:S02]  /*12e0*/  @UP1 UIMAD.WIDE.U32 UR36, UR16, UR10, URZ ;  /* 0x0000000a102412a5 */ /* 0x000fc4000f8e003f */
[----:B------:R-:W-:Y:S02]  /*12f0*/  USEL UR54, UR18, UR12, !UP1 ;  /* 0x0000000c12367287 */ /* 0x000fe4000c800000 */
[----:B------:R-:W-:Y:S02]  /*1300*/  @!UP1 UIMAD UR10, UR57, UR8, URZ ;  /* 0x00000008390a92a4 */ /* 0x000fe4000f8e023f */
[----:B------:R-:W-:Y:S02]  /*1310*/  @UP0 UIMAD.WIDE.U32 UR14, UR17, UR22, URZ ;  /* 0x00000016110e02a5 */ /* 0x000fe4000f8e003f */
[----:B------:R-:W-:Y:S02]  /*1320*/  @UP0 UIMAD UR18, UR17, UR23, URZ ;  /* 0x00000017111202a4 */ /* 0x000fe4000f8e023f */
[----:B------:R-:W-:Y:S01]  /*1330*/  UIMAD UR17, UR38, UR44, URZ ;  /* 0x0000002c261172a4 */ /* 0x000fe2000f8e023f */
[----:B-1----:R-:W-:Y:S01]  /*1340*/  VIADD R4, R4, 0xffffffe ;  /* 0x0ffffffe04047836 */ /* 0x002fe20000000000 */
[----:B------:R-:W-:Y:S01]  /*1350*/  ULDC UR61, c[0x0][0x2dc] ;  /* 0x0000b700003d7ab9 */ /* 0x000fe20000000800 */
[----:B------:R-:W-:Y:S01]  /*1360*/  ULDC UR60, c[0x0][0x270] ;  /* 0x00009c00003c7ab9 */ /* 0x000fe20000000800 */
[----:B------:R-:W-:Y:S01]  /*1370*/  @UP1 UIMAD UR45, UR16, UR11, UR37 ;  /* 0x0000000b102d12a4 */ /* 0x000fe2000f8e0225 */
[----:B------:R-:W1:Y:S01]  /*1380*/  F2I.FTZ.U32.TRUNC.NTZ R5, R4 ;  /* 0x0000000400057305 */ /* 0x000e62000021f000 */
[----:B------:R-:W-:-:S02]  /*1390*/  @!UP1 UIMAD.WIDE.U32 UR32, UR44, UR8, URZ ;  /* 0x000000082c2092a5 */ /* 0x000fc4000f8e003f */
[----:B------:R-:W-:Y:S02]  /*13a0*/  @!UP1 UIMAD UR27, UR44, UR9, UR10 ;  /* 0x000000092c1b92a4 */ /* 0x000fe4000f8e020a */
[----:B------:R-:W-:Y:S02]  /*13b0*/  UIMAD UR21, UR16, UR35, URZ ;  /* 0x00000023101572a4 */ /* 0x000fe4000f8e023f */
[----:B------:R-:W-:Y:S02]  /*13c0*/  UIMAD.WIDE UR8, UR61, UR60, URZ ;  /* 0x0000003c3d0872a5 */ /* 0x000fe4000f8e023f */
[----:B------:R-:W-:Y:S02]  /*13d0*/  UIMAD.WIDE.U32 UR10, UR44, UR58, URZ ;  /* 0x0000003a2c0a72a5 */ /* 0x000fe4000f8e003f */
[----:B------:R-:W-:Y:S02]  /*13e0*/  UIMAD UR17, UR57, UR58, UR17 ;  /* 0x0000003a391172a4 */ /* 0x000fe4000f8e0211 */
[----:B------:R-:W-:Y:S01]  /*13f0*/  UIADD3 UR24, UR19, UR24, URZ ;  /* 0x0000001813187290 */ /* 0x000fe2000fffe03f */
[----:B-1----:R-:W-:Y:S01]  /*1400*/  IMAD.MOV R0, RZ, RZ, -R5 ;  /* 0x000000ffff007224 */ /* 0x002fe200078e0a05 */
[----:B------:R-:W-:Y:S01]  /*1410*/  @UP1 UIADD3 UR24, UR13, UR21, URZ ;  /* 0x000000150d181290 */ /* 0x000fe2000fffe03f */
[----:B------:R-:W-:Y:S01]  /*1420*/  IMAD.MOV.U32 R4, RZ, RZ, RZ ;  /* 0x000000ffff047224 */ /* 0x000fe200078e00ff */
[----:B------:R-:W-:Y:S01]  /*1430*/  @UP0 UIADD3 UR48, UR15, UR18, URZ ;  /* 0x000000120f300290 */ /* 0x000fe2000fffe03f */
[----:B------:R-:W-:Y:S01]  /*1440*/  IMAD R0, R0, R6, RZ ;  /* 0x0000000600007224 */ /* 0x000fe200078e02ff */
[----:B------:R-:W-:Y:S01]  /*1450*/  @UP0 UMOV UR46, UR14 ;  /* 0x0000000e002e0c82 */ /* 0x000fe20008000000 */
[----:B------:R-:W-:-:S02]  /*1460*/  UIMAD.WIDE.U32 UR12, UR8, UR10, URZ ;  /* 0x0000000a080c72a5 */ /* 0x000fc4000f8e003f */
[----:B------:R-:W-:Y:S01]  /*1470*/  IMAD.HI.U32 R0, R5, R0, R4 ;  /* 0x0000000005007227 */ /* 0x000fe200078e0004 */
[----:B------:R-:W-:Y:S02]  /*1480*/  UIMAD UR15, UR9, UR10, URZ ;  /* 0x0000000a090f72a4 */ /* 0x000fe4000f8e023f */
[----:B------:R-:W-:Y:S02]  /*1490*/  UIADD3 UR14, UR11, UR17, URZ ;  /* 0x000000110b0e7290 */ /* 0x000fe4000fffe03f */
[----:B------:R-:W-:Y:S01]  /*14a0*/  UIMAD.WIDE.U32 UR10, UR8, UR16, URZ ;  /* 0x00000010080a72a5 */ /* 0x000fe2000f8e003f */
[----:B------:R-:W-:Y:S01]  /*14b0*/  IMAD.HI.U32 R0, R0, R2, RZ ;  /* 0x0000000200007227 */ /* 0x000fe200078e00ff */
[----:B------:R-:W-:Y:S01]  /*14c0*/  ULDC UR42, c[0x0][0x2c4] ;  /* 0x0000b100002a7ab9 */ /* 0x000fe20000000800 */
[----:B------:R-:W-:Y:S02]  /*14d0*/  UIMAD UR14, UR8, UR14, UR15 ;  /* 0x0000000e080e72a4 */ /* 0x000fe4000f8e020f */
[----:B------:R-:W-:Y:S01]  /*14e0*/  IMAD.MOV R4, RZ, RZ, -R0 ;  /* 0x000000ffff047224 */ /* 0x000fe200078e0a00 */
[----:B------:R-:W-:-:S02]  /*14f0*/  @UP3 UIMAD UR15, UR44, UR42, URZ ;  /* 0x0000002a2c0f32a4 */ /* 0x000fc4000f8e023f */
[----:B------:R-:W-:Y:S01]  /*1500*/  USEL UR55, UR12, UR10, !UP1 ;  /* 0x0000000a0c377287 */ /* 0x000fe2000c800000 */
[C---:B------:R-:W-:Y:S01]  /*1510*/  IMAD R2, R6.reuse, R4, R2 ;  /* 0x0000000406027224 */ /* 0x040fe200078e0202 */
[----:B------:R-:W-:Y:S02]  /*1520*/  ULOP3.LUT UR12, UR43, 0xffffffc0, URZ, 0xc0, !UPT ;  /* 0xffffffc02b0c7892 */ /* 0x000fe4000f8ec03f */
[----:B------:R-:W-:Y:S02]  /*1530*/  UIADD3 UR21, UR13, UR14, URZ ;  /* 0x0000000e0d157290 */ /* 0x000fe4000fffe03f */
[----:B------:R-:W-:Y:S01]  /*1540*/  ISETP.GT.U32.AND P1, PT, R6, R2, PT ;  /* 0x000000020600720c */ /* 0x000fe20003f24070 */
[----:B------:R-:W-:Y:S02]  /*1550*/  @UP3 USEL UR10, UR15, UR16, !UP1 ;  /* 0x000000100f0a3287 */ /* 0x000fe4000c800000 */
[----:B------:R-:W-:Y:S01]  /*1560*/  UIADD3 UR13, UR12, -0x40, URZ ;  /* 0xffffffc00c0d7890 */ /* 0x000fe2000fffe03f */
[----:B------:R-:W-:Y:S01]  /*1570*/  @UP3 ULDC UR17, c[0x0][0x2e4] ;  /* 0x0000b90000113ab9 */ /* 0x000fe20000000800 */
[----:B------:R-:W-:-:S02]  /*1580*/  @!UP3 UIMAD UR14, UR44, UR60, UR56 ;  /* 0x0000003c2c0eb2a4 */ /* 0x000fc4000f8e0238 */
[----:B------:R-:W-:Y:S02]  /*1590*/  @UP3 UIMAD UR19, UR56, UR17, UR10 ;  /* 0x00000011381332a4 */ /* 0x000fe4000f8e020a */
[----:B------:R-:W-:Y:S02]  /*15a0*/  USHF.R.S32.HI UR18, URZ, 0x1f, UR13 ;  /* 0x0000001f3f127899 */ /* 0x000fe4000801140d */
[----:B------:R-:W-:Y:S02]  /*15b0*/  UIADD3 UR10, UP2, UR13, UR30, URZ ;  /* 0x0000001e0d0a7290 */ /* 0x000fe4000ff5e03f */
[-C--:B------:R-:W-:Y:S01]  /*15c0*/  @!P1 IADD3 R2, R2, -R6.reuse, RZ ;  /* 0x8000000602029210 */ /* 0x080fe20007ffe0ff */
[----:B------:R-:W-:Y:S01]  /*15d0*/  UIMAD UR12, UR9, UR16, URZ ;  /* 0x00000010090c72a4 */ /* 0x000fe2000f8e023f */
[----:B------:R-:W-:Y:S01]  /*15e0*/  @!P1 VIADD R0, R0, 0x1 ;  /* 0x0000000100009836 */ /* 0x000fe20000000000 */
[----:B------:R-:W-:Y:S01]  /*15f0*/  UIADD3.X UR17, UR18, UR31, URZ, UP2, !UPT ;  /* 0x0000001f12117290 */ /* 0x000fe200097fe43f */
[----:B------:R-:W-:Y:S01]  /*1600*/  ISETP.GE.U32.AND P0, PT, R2, R6, PT ;  /* 0x000000060200720c */ /* 0x000fe20003f06070 */
[----:B------:R-:W-:Y:S01]  /*1610*/  UIMAD UR9, UR9, UR10, URZ ;  /* 0x0000000a090972a4 */ /* 0x000fe2000f8e023f */
[----:B------:R-:W-:Y:S01]  /*1620*/  LOP3.LUT R2, R7, UR56, RZ, 0x3c, !PT ;  /* 0x0000003807027c12 */ /* 0x000fe2000f8e3cff */
[----:B------:R-:W-:Y:S01]  /*1630*/  @UP0 UIADD3 UR25, UR40, UR41, URZ ;  /* 0x0000002928190290 */ /* 0x000fe2000fffe03f */
[----:B------:R-:W-:Y:S01]  /*1640*/  PLOP3.LUT P1, PT, PT, PT, UP0, 0x80, 0x0 ;  /* 0x000000000000781c */ /* 0x000fe20003f2f008 */
[----:B------:R-:W-:Y:S01]  /*1650*/  @!UP3 UIMAD UR19, UR14, UR42, URZ ;  /* 0x0000002a0e13b2a4 */ /* 0x000fe2000f8e023f */
[----:B------:R-:W-:Y:S01]  /*1660*/  ISETP.GE.AND P2, PT, R2, RZ, PT ;  /* 0x000000ff0200720c */ /* 0x000fe20003f46270 */
[----:B------:R-:W-:Y:S01]  /*1670*/  UIMAD.WIDE.U32 UR30, UR8, UR10, URZ ;  /* 0x0000000a081e72a5 */ /* 0x000fe2000f8e003f */
[----:B------:R-:W-:Y:S01]  /*1680*/  @UP0 ULDC.64 UR14, c[0x0][0x250] ;  /* 0x00009400000e0ab9 */ /* 0x000fe20000000a00 */
[----:B------:R-:W-:-:S02]  /*1690*/  UIMAD UR10, UR8, UR17, UR9 ;  /* 0x00000011080a72a4 */ /* 0x000fc4000f8e0209 */
[----:B------:R-:W-:Y:S02]  /*16a0*/  @UP0 UIMAD.WIDE.U32 UR8, UR25, UR14, URZ ;  /* 0x0000000e190802a5 */ /* 0x000fe4000f8e003f */
[----:B------:R-:W-:Y:S01]  /*16b0*/  @P0 VIADD R0, R0, 0x1 ;  /* 0x0000000100000836 */ /* 0x000fe20000000000 */
[----:B------:R-:W-:Y:S01]  /*16c0*/  @UP1 UIADD3 UR21, UR11, UR12, URZ ;  /* 0x0000000c0b151290 */ /* 0x000fe2000fffe03f */
[----:B------:R-:W-:Y:S01]  /*16d0*/  PLOP3.LUT P0, PT, PT, PT, UP3, 0x80, 0x0 ;  /* 0x000000000000781c */ /* 0x000fe20003f0f038 */
[----:B------:R-:W-:Y:S02]  /*16e0*/  UIMAD UR49, UR56, UR61, URZ ;  /* 0x0000003d383172a4 */ /* 0x000fe4000f8e023f */
[----:B------:R-:W-:Y:S01]  /*16f0*/  @UP0 UIMAD UR11, UR25, UR15, URZ ;  /* 0x0000000f190b02a4 */ /* 0x000fe2000f8e023f */
[----:B------:R-:W-:Y:S01]  /*1700*/  @!P2 IADD3 R0, -R0, RZ, RZ ;  /* 0x000000ff0000a210 */ /* 0x000fe20007ffe1ff */
[----:B------:R-:W-:Y:S01]  /*1710*/  USEL UR52, UR47, URZ, UP4 ;  /* 0x0000003f2f347287 */ /* 0x000fe2000a000000 */
[----:B------:R-:W-:Y:S01]  /*1720*/  @!P3 LOP3.LUT R0, RZ, R7, RZ, 0x33, !PT ;  /* 0x00000007ff00b212 */ /* 0x000fe200078e33ff */
[----:B------:R-:W-:-:S02]  /*1730*/  USHF.R.S32.HI UR51, URZ, 0x1f, UR28 ;  /* 0x0000001f3f337899 */ /* 0x000fc4000801141c */
        /* <DEDUP_REMOVED lines=19> */
.L_x_254:
        /* <DEDUP_REMOVED lines=13> */
.L_x_255:
        /* <DEDUP_REMOVED lines=11> */
.L_x_256:
[----:B------:R-:W-:-:S04]  /*19f0*/  UIMAD UR10, UR44, UR60, UR56 ;  /* 0x0000003c2c0a72a4 */ /* 0x000fc8000f8e0238 */
[----:B------:R-:W-:-:S12]  /*1a00*/  UIMAD UR10, UR10, UR58, URZ ;  /* 0x0000003a0a0a72a4 */ /* 0x000fd8000f8e023f */
.L_x_257:
[----:B------:R-:W2:Y:S04]  /*1a10*/  LDL.64 R4, [R1+0x20] ;  /* 0x0000200001047983 */ /* 0x000ea80000100a00 */
[----:B------:R1:W3:Y:S01]  /*1a20*/  LDL.64 R12, [R1+0x20] ;  /* 0x00002000010c7983 */ /* 0x0002e20000100a00 */
[----:B------:R-:W-:Y:S01]  /*1a30*/  SHF.R.S32.HI R27, RZ, 0x1f, R252 ;  /* 0x0000001fff1b7819 */ /* 0x000fe200000114fc */
[----:B------:R-:W-:Y:S01]  /*1a40*/  USHF.R.S32.HI UR17, URZ, 0x1f, UR56 ;  /* 0x0000001f3f117899 */ /* 0x000fe20008011438 */
[----:B------:R-:W-:Y:S01]  /*1a50*/  IADD3 R2, P0, R252, UR13, RZ ;  /* 0x0000000dfc027c10 */ /* 0x000fe2000ff1e0ff */
[----:B------:R-:W4:Y:S01]  /*1a60*/  S2R R26, SR_TID.X ;  /* 0x00000000001a7919 */ /* 0x000f220000002100 */
[----:B------:R-:W-:Y:S01]  /*1a70*/  UIADD3 UR20, UR13, UR10, URZ ;  /* 0x0000000a0d147290 */ /* 0x000fe2000fffe03f */
[----:B------:R-:W-:Y:S01]  /*1a80*/  BSSY B1, `(.L_x_253) ;  /* 0x0000796000017945 */ /* 0x000fe20003800000 */
[----:B------:R-:W-:-:S02]  /*1a90*/  UIADD3 UR19, UR13, UR19, URZ ;  /* 0x000000130d137290 */ /* 0x000fc4000fffe03f */
[----:B------:R-:W-:Y:S01]  /*1aa0*/  UISETP.GE.AND UP2, UPT, UR29, 0x1, UPT ;  /* 0x000000011d00788c */ /* 0x000fe2000bf46270 */
[----:B------:R-:W-:Y:S01]  /*1ab0*/  ULDC.64 UR32, c[0x0][0x2b0] ;  /* 0x0000ac0000207ab9 */ /* 0x000fe20000000a00 */
[----:B------:R-:W-:Y:S01]  /*1ac0*/  ULDC.64 UR36, c[0x0][0x478] ;  /* 0x00011e0000247ab9 */ /* 0x000fe20000000a00 */
[----:B------:R-:W-:Y:S01]  /*1ad0*/  ULEA.HI.SX32 UR27, UR43, 0xffffffff, 0x1a ;  /* 0xffffffff2b1b7891 */ /* 0x000fe2000f8fd23f */
[----:B--2---:R-:W-:Y:S01]  /*1ae0*/  IADD3.X R5, R27, UR18, RZ, P0, !PT ;  /* 0x000000121b057c10 */ /* 0x004fe200087fe4ff */
[----:B---3--:R-:W-:-:S04]  /*1af0*/  IMAD.MOV.U32 R12, RZ, RZ, R4 ;  /* 0x000000ffff0c7224 */ /* 0x008fc800078e0004 */
[----:B------:R-:W-:Y:S01]  /*1b00*/  IMAD R6, R5, UR34, RZ ;  /* 0x0000002205067c24 */ /* 0x000fe2000f8e02ff */
[----:B------:R-:W-:-:S03]  /*1b10*/  SHF.R.S32.HI R13, RZ, 0x1f, R12 ;  /* 0x0000001fff0d7819 */ /* 0x000fc6000001140c */
[----:B------:R-:W-:Y:S01]  /*1b20*/  IMAD R8, R2, UR35, R6 ;  /* 0x0000002302087c24 */ /* 0x000fe2000f8e0206 */
[----:B------:R-:W-:Y:S01]  /*1b30*/  IADD3 R4, P0, R12, UR8, RZ ;  /* 0x000000080c047c10 */ /* 0x000fe2000ff1e0ff */
[----:B------:R-:W-:Y:S02]  /*1b40*/  ULDC.64 UR8, c[0x0][0x420] ;  /* 0x0001080000087ab9 */ /* 0x000fe40000000a00 */
[----:B------:R-:W-:Y:S01]  /*1b50*/  UIMAD UR11, UR18, UR8, URZ ;  /* 0x00000008120b72a4 */ /* 0x000fe2000f8e023f */
[----:B------:R-:W-:Y:S01]  /*1b60*/  IADD3.X R5, R13, UR45, RZ, P0, !PT ;  /* 0x0000002d0d057c10 */ /* 0x000fe200087fe4ff */
[----:B------:R-:W-:Y:S01]  /*1b70*/  IMAD.U32 R9, RZ, RZ, UR8 ;  /* 0x00000008ff097e24 */ /* 0x000fe2000f8e00ff */
[----:B------:R1:W-:Y:S01]  /*1b80*/  STL [R1+0x24], R13 ;  /* 0x0000240d01007387 */ /* 0x0003e20000100800 */
[----:B------:R-:W-:Y:S01]  /*1b90*/  IMAD.WIDE.U32 R6, R2, UR34, R12 ;  /* 0x0000002202067c25 */ /* 0x000fe2000f8e000c */
[----:B------:R-:W-:Y:S02]  /*1ba0*/  UIMAD UR12, UR13, UR9, UR11 ;  /* 0x000000090d0c72a4 */ /* 0x000fe4000f8e020b */
[----:B------:R-:W-:Y:S01]  /*1bb0*/  UIMAD UR34, UR61, UR60, URZ ;  /* 0x0000003c3d2272a4 */ /* 0x000fe2000f8e023f */
[----:B------:R-:W-:Y:S01]  /*1bc0*/  IMAD.WIDE.U32 R4, R9, UR13, R4 ;  /* 0x0000000d09047c25 */ /* 0x000fe2000f8e0004 */
[----:B------:R-:W-:Y:S01]  /*1bd0*/  IADD3 R6, P0, R6, UR54, RZ ;  /* 0x0000003606067c10 */ /* 0x000fe2000ff1e0ff */
[----:B------:R-:W-:Y:S01]  /*1be0*/  ULDC.64 UR10, c[0x0][0x428] ;  /* 0x00010a00000a7ab9 */ /* 0x000fe20000000a00 */
[----:B------:R-:W-:Y:S01]  /*1bf0*/  USHF.L.U32 UR26, UR34, 0x6, URZ ;  /* 0x00000006221a7899 */ /* 0x000fe2000800063f */
[----:B------:R-:W-:Y:S01]  /*1c00*/  VIADD R5, R5, UR12 ;  /* 0x0000000c05057c36 */ /* 0x000fe20008000000 */
[----:B------:R-:W-:Y:S01]  /*1c10*/  UIMAD UR12, UR17, UR10, URZ ;  /* 0x0000000a110c72a4 */ /* 0x000fe2000f8e023f */
[----:B------:R-:W-:Y:S01]  /*1c20*/  IADD3.X R7, R7, UR24, R8, P0, !PT ;  /* 0x0000001807077c10 */ /* 0x000fe200087fe408 */
[----:B------:R-:W-:Y:S01]  /*1c30*/  IMAD.U32 R2, RZ, RZ, UR10 ;  /* 0x0000000aff027e24 */ /* 0x000fe2000f8e00ff */
[----:B----4-:R-:W-:Y:S01]  /*1c40*/  SHF.R.S32.HI R8, RZ, 0x1f, R26 ;  /* 0x0000001fff087819 */ /* 0x010fe2000001141a */
[----:B------:R-:W-:-:S02]  /*1c50*/  UIMAD UR16, UR56, UR11, UR12 ;  /* 0x0000000b381072a4 */ /* 0x000fc4000f8e020c */
[----:B------:R-:W-:Y:S01]  /*1c60*/  IMAD.WIDE.U32 R4, R2, UR56, R4 ;  /* 0x0000003802047c25 */ /* 0x000fe2000f8e0004 */
[----:B------:R-:W-:Y:S01]  /*1c70*/  ULDC.64 UR10, c[0x0][0x258] ;  /* 0x00009600000a7ab9 */ /* 0x000fe20000000a00 */
[----:B------:R-:W-:Y:S01]  /*1c80*/  LEA.HI R2, R8, R26, RZ, 0x5 ;  /* 0x0000001a08027211 */ /* 0x000fe200078f28ff */
[----:B------:R-:W-:Y:S01]  /*1c90*/  UIMAD UR12, UR17, UR10, URZ ;  /* 0x0000000a110c72a4 */ /* 0x000fe2000f8e023f */
[----:B------:R-:W-:Y:S01]  /*1ca0*/  IMAD.U32 R8, RZ, RZ, UR10 ;  /* 0x0000000aff087e24 */ /* 0x000fe2000f8e00ff */
[----:B------:R-:W-:Y:S01]  /*1cb0*/  USHF.R.S32.HI UR10, URZ, 0x1f, UR26 ;  /* 0x0000001f3f0a7899 */ /* 0x000fe2000801141a */
[----:B------:R-:W-:Y:S01]  /*1cc0*/  LOP3.LUT R9, R2, 0xffffffe0, RZ, 0xc0, !PT ;  /* 0xffffffe002097812 */ /* 0x000fe200078ec0ff */
[----:B------:R-:W-:Y:S01]  /*1cd0*/  UIMAD UR18, UR56, UR11, UR12 ;  /* 0x0000000b381272a4 */ /* 0x000fe2000f8e020c */
[----:B------:R-:W-:Y:S01]  /*1ce0*/  IMAD.WIDE.U32 R6, R8, UR56, R6 ;  /* 0x0000003808067c25 */ /* 0x000fe2000f8e0006 */
[----:B------:R-:W-:Y:S01]  /*1cf0*/  UIADD3 UR11, UP1, UP0, UR30, UR26, UR49 ;  /* 0x0000001a1e0b7290 */ /* 0x000fe2000f83e031 */
[----:B------:R-:W-:Y:S01]  /*1d00*/  SHF.R.S32.HI R2, RZ, 0x5, R2 ;  /* 0x00000005ff027819 */ /* 0x000fe20000011402 */
[----:B------:R-:W-:Y:S01]  /*1d10*/  ULDC.64 UR12, c[0x0][0x210] ;  /* 0x00008400000c7ab9 */ /* 0x000fe20000000a00 */
[----:B------:R-:W-:Y:S01]  /*1d20*/  IMAD.IADD R26, R26, 0x1, -R9 ;  /* 0x000000011a1a7824 */ /* 0x000fe200078e0a09 */
[----:B------:R-:W-:Y:S01]  /*1d30*/  LEA R242, P0, R6, UR12, 0x1 ;  /* 0x0000000c06f27c11 */ /* 0x000fe2000f8008ff */
[----:B------:R-:W-:Y:S01]  /*1d40*/  IMAD R8, R27, UR8, RZ ;  /* 0x000000081b087c24 */ /* 0x000fe2000f8e02ff */
[----:B------:R-:W-:Y:S01]  /*1d50*/  UIADD3.X UR10, UR47, UR10, UR53, UP1, UP0 ;  /* 0x0000000a2f0a7290 */ /* 0x000fe20008fe0435 */
[----:B------:R-:W-:Y:S01]  /*1d60*/  VIADD R9, R7, UR18 ;  /* 0x0000001207097c36 */ /* 0x000fe20008000000 */
[----:B------:R-:W-:Y:S01]  /*1d70*/  ULDC.64 UR24, c[0x0][0x3e0] ;  /* 0x0000f80000187ab9 */ /* 0x000fe20000000a00 */
[----:B------:R-:W-:Y:S01]  /*1d80*/  VIADD R5, R5, UR16 ;  /* 0x0000001005057c36 */ /* 0x000fe20008000000 */
[----:B------:R-:W-:Y:S01]  /*1d90*/  ULDC.64 UR16, c[0x0][0x400] ;  /* 0x0001000000107ab9 */ /* 0x000fe20000000a00 */
[----:B------:R-:W-:Y:S01]  /*1da0*/  IMAD R8, R252, UR9, R8 ;  /* 0x00000009fc087c24 */ /* 0x000fe2000f8e0208 */
[----:B------:R-:W-:Y:S01]  /*1db0*/  UIADD3 UR9, UP1, UP0, UR50, UR11, UR55 ;  /* 0x0000000b32097290 */ /* 0x000fe2000f83e037 */
[----:B------:R-:W-:Y:S01]  /*1dc0*/  IMAD R7, R2, UR34, R26 ;  /* 0x0000002202077c24 */ /* 0x000fe2000f8e021a */
[----:B------:R-:W-:Y:S01]  /*1dd0*/  LEA.HI.X R243, R6, UR13, R9, 0x1, P0 ;  /* 0x0000000d06f37c11 */ /* 0x000fe200080f0c09 */
[----:B------:R-:W-:Y:S01]  /*1de0*/  IMAD.WIDE.U32 R4, R252, UR8, R4 ;  /* 0x00000008fc047c25 */ /* 0x000fe2000f8e0004 */
[----:B------:R-:W-:Y:S01]  /*1df0*/  PLOP3.LUT P0, PT, PT, PT, UP2, 0x80, 0x0 ;  /* 0x000000000000781c */ /* 0x000fe20003f0f028 */
[----:B------:R-:W-:Y:S01]  /*1e00*/  UIADD3.X UR8, UR52, UR10, UR21, UP1, UP0 ;  /* 0x0000000a34087290 */ /* 0x000fe20008fe0415 */
[----:B------:R-:W-:Y:S01]  /*1e10*/  IADD3 R2, P2, R7, UR9, RZ ;  /* 0x0000000907027c10 */ /* 0x000fe2000ff5e0ff */
[----:B------:R-:W-:Y:S01]  /*1e20*/  IMAD.IADD R5, R5, 0x1, R8 ;  /* 0x0000000105057824 */ /* 0x000fe200078e0208 */
[----:B------:R-:W-:Y:S01]  /*1e30*/  LEA R240, P3, R4, UR24, 0x1 ;  /* 0x0000001804f07c11 */ /* 0x000fe2000f8608ff */
[----:B------:R-:W-:Y:S01]  /*1e40*/  UIMAD.WIDE UR18, UR19, 0x4, UR32 ;  /* 0x00000004131278a5 */ /* 0x000fe2000f8e0220 */
[----:B------:R-:W-:Y:S01]  /*1e50*/  LEA R245, P1, R2, UR16, 0x2 ;  /* 0x0000001002f57c11 */ /* 0x000fe2000f8210ff */
[----:B------:R-:W-:Y:S01]  /*1e60*/  UIMAD.WIDE UR20, UR20, 0x4, UR36 ;  /* 0x00000004141478a5 */ /* 0x000fe2000f8e0224 */
[----:B------:R-:W-:-:S02]  /*1e70*/  LEA.HI.X.SX32 R7, R7, UR8, 0x1, P2 ;  /* 0x0000000807077c11 */ /* 0x000fc400090f0eff */
[----:B------:R-:W-:Y:S02]  /*1e80*/  LEA.HI.X R241, R4, UR25, R5, 0x1, P3 ;  /* 0x0000001904f17c11 */ /* 0x000fe400098f0c05 */
[----:B------:R-:W-:Y:S01]  /*1e90*/  LEA.HI.X R244, R2, UR17, R7, 0x2, P1 ;  /* 0x0000001102f47c11 */ /* 0x000fe200088f1407 */
[----:B-1----:R-:W-:Y:S06]  /*1ea0*/  @!P0 BRA `(.L_x_258) ;  /* 0x0000006c002c8947 */ /* 0x002fec0003800000 */
[----:B------:R-:W2:Y:S01]  /*1eb0*/  LDL R28, [R1+0x10] ;  /* 0x00001000011c7983 */ /* 0x000ea20000100800 */
[----:B------:R-:W-:Y:S01]  /*1ec0*/  UIMAD UR10, UR51, UR14, URZ ;  /* 0x0000000e330a72a4 */ /* 0x000fe2000f8e023f */
[----:B------:R-:W-:Y:S01]  /*1ed0*/  IMAD.U32 R6, RZ, RZ, UR14 ;  /* 0x0000000eff067e24 */ /* 0x000fe2000f8e00ff */
[----:B------:R-:W-:Y:S01]  /*1ee0*/  UIMAD UR9, UR51, UR22, URZ ;  /* 0x00000016330972a4 */ /* 0x000fe2000f8e023f */
[----:B------:R-:W-:Y:S01]  /*1ef0*/  VIADD R2, R252, 0x40 ;  /* 0x00000040fc027836 */ /* 0x000fe20000000000 */
[----:B------:R-:W-:Y:S01]  /*1f00*/  UIMAD UR8, UR39, -0x80, UR5 ;  /* 0xffffff80270878a4 */ /* 0x000fe2000f8e0205 */
[----:B------:R-:W-:Y:S01]  /*1f10*/  IMAD.U32 R4, RZ, RZ, UR22 ;  /* 0x00000016ff047e24 */ /* 0x000fe2000f8e00ff */
[----:B------:R-:W-:Y:S01]  /*1f20*/  UIMAD UR12, UR28, UR15, UR10 ;  /* 0x0000000f1c0c72a4 */ /* 0x000fe2000f8e020a */
[--C-:B------:R-:W-:Y:S01]  /*1f30*/  IMAD.WIDE.U32 R6, R6, UR28, R12.reuse ;  /* 0x0000001c06067c25 */ /* 0x100fe2000f8e000c */
[----:B------:R-:W-:Y:S02]  /*1f40*/  UIMAD UR9, UR28, UR23, UR9 ;  /* 0x000000171c0972a4 */ /* 0x000fe4000f8e0209 */
[----:B------:R-:W-:Y:S01]  /*1f50*/  ISETP.GE.AND P2, PT, R2, UR8, PT ;  /* 0x0000000802007c0c */ /* 0x000fe2000bf46270 */
[----:B------:R-:W-:Y:S01]  /*1f60*/  IMAD.WIDE.U32 R4, R4, UR28, R12 ;  /* 0x0000001c04047c25 */ /* 0x000fe2000f8e000c */
[----:B------:R-:W-:Y:S01]  /*1f70*/  IADD3 R8, P1, R6, UR38, RZ ;  /* 0x0000002606087c10 */ /* 0x000fe2000ff3e0ff */
[----:B------:R-:W-:Y:S01]  /*1f80*/  ULDC.64 UR10, c[0x0][0x268] ;  /* 0x00009a00000a7ab9 */ /* 0x000fe20000000a00 */
[----:B------:R-:W-:Y:S01]  /*1f90*/  UMOV UR16, UR18 ;  /* 0x0000001200107c82 */ /* 0x000fe20008000000 */
[----:B------:R-:W-:Y:S01]  /*1fa0*/  IMAD.U32 R2, RZ, RZ, UR12 ;  /* 0x0000000cff027e24 */ /* 0x000fe2000f8e00ff */
[----:B------:R-:W-:Y:S01]  /*1fb0*/  IADD3 R6, P0, R4, UR46, RZ ;  /* 0x0000002e04067c10 */ /* 0x000fe2000ff1e0ff */
[----:B------:R-:W-:Y:S01]  /*1fc0*/  IMAD.U32 R11, RZ, RZ, UR9 ;  /* 0x00000009ff0b7e24 */ /* 0x000fe2000f8e00ff */
[----:B------:R-:W-:Y:S01]  /*1fd0*/  ISETP.GE.AND P3, PT, R252, UR8, PT ;  /* 0x00000008fc007c0c */ /* 0x000fe2000bf66270 */
[----:B------:R-:W-:Y:S01]  /*1fe0*/  ULDC.64 UR8, c[0x0][0x260] ;  /* 0x0000980000087ab9 */ /* 0x000fe20000000a00 */
[----:B------:R-:W-:Y:S01]  /*1ff0*/  IADD3.X R9, R7, UR42, R2, P1, !PT ;  /* 0x0000002a07097c10 */ /* 0x000fe20008ffe402 */
[----:B------:R-:W-:Y:S01]  /*2000*/  IMAD R2, R10, UR8, RZ ;  /* 0x000000080a027c24 */ /* 0x000fe2000f8e02ff */
[----:B------:R-:W-:Y:S01]  /*2010*/  IADD3.X R7, R5, UR48, R11, P0, !PT ;  /* 0x0000003005077c10 */ /* 0x000fe200087fe40b */
[----:B------:R-:W1:Y:S01]  /*2020*/  @!P2 LDC.64 R20, c[0x0][0x220] ;  /* 0x00008800ff14ab82 */ /* 0x000e620000000a00 */
[----:B------:R-:W-:Y:S01]  /*2030*/  @!P2 IADD3 R12, P0, R252, 0x40, RZ ;  /* 0x00000040fc0ca810 */ /* 0x000fe20007f1e0ff */
[C---:B------:R-:W-:Y:S01]  /*2040*/  IMAD R2, R0.reuse, UR9, R2 ;  /* 0x0000000900027c24 */ /* 0x040fe2000f8e0202 */
[----:B------:R-:W-:Y:S01]  /*2050*/  UMOV UR17, UR19 ;  /* 0x0000001300117c82 */ /* 0x000fe20008000000 */
[----:B------:R-:W-:-:S04]  /*2060*/  IMAD.WIDE.U32 R6, R0, UR8, R6 ;  /* 0x0000000800067c25 */ /* 0x000fc8000f8e0006 */
[----:B------:R-:W-:Y:S01]  /*2070*/  IMAD.MOV.U32 R248, RZ, RZ, 0x7f800000 ;  /* 0x7f800000fff87424 */ /* 0x000fe200078e00ff */
[----:B------:R-:W3:Y:S01]  /*2080*/  @!P3 LDC.64 R24, c[0x0][0x220] ;  /* 0x00008800ff18bb82 */ /* 0x000ee20000000a00 */
[----:B------:R-:W-:Y:S02]  /*2090*/  IMAD.IADD R7, R7, 0x1, R2 ;  /* 0x0000000107077824 */ /* 0x000fe400078e0202 */
[----:B------:R-:W-:Y:S02]  /*20a0*/  IMAD.MOV.U32 R249, RZ, RZ, 0x7f800000 ;  /* 0x7f800000fff97424 */ /* 0x000fe400078e00ff */
[----:B------:R-:W-:Y:S02]  /*20b0*/  IMAD.MOV.U32 R246, RZ, RZ, 0x7f800000 ;  /* 0x7f800000fff67424 */ /* 0x000fe400078e00ff */
[----:B------:R-:W-:Y:S01]  /*20c0*/  IMAD.MOV.U32 R247, RZ, RZ, 0x7f800000 ;  /* 0x7f800000fff77424 */ /* 0x000fe200078e00ff */
[----:B------:R-:W-:Y:S01]  /*20d0*/  LEA R208, R230, UR4, 0x1 ;  /* 0x00000004e6d07c11 */ /* 0x000fe2000f8e08ff */
[----:B------:R-:W-:Y:S01]  /*20e0*/  @!P2 IMAD.X R2, RZ, RZ, R27, P0 ;  /* 0x000000ffff02a224 */ /* 0x000fe200000e061b */
[----:B------:R-:W-:Y:S01]  /*20f0*/  PLOP3.LUT P0, PT, PT, PT, UP4, 0x80, 0x0 ;  /* 0x000000000000781c */ /* 0x000fe20003f0f048 */
[----:B------:R-:W-:Y:S01]  /*2100*/  IMAD R4, R10, UR10, RZ ;  /* 0x0000000a0a047c24 */ /* 0x000fe2000f8e02ff */
[----:B------:R-:W-:Y:S01]  /*2110*/  @!P2 IADD3 R14, P1, R252, 0x40, RZ ;  /* 0x00000040fc0ea810 */ /* 0x000fe20007f3e0ff */
[----:B------:R-:W-:-:S02]  /*2120*/  IMAD R251, RZ, RZ, -UR26 ;  /* 0x8000001afffb7e24 */ /* 0x000fc4000f8e02ff */
[----:B------:R-:W-:Y:S02]  /*2130*/  VIADD R221, R229, 0x1800 ;  /* 0x00001800e5dd7836 */ /* 0x000fe40000000000 */
[----:B------:R-:W-:Y:S01]  /*2140*/  VIADD R220, R228, 0x1800 ;  /* 0x00001800e4dc7836 */ /* 0x000fe20000000000 */
[----:B------:R-:W-:Y:S01]  /*2150*/  CS2R R126, SRZ ;  /* 0x00000000007e7805 */ /* 0x000fe2000001ff00 */
[C---:B------:R-:W-:Y:S01]  /*2160*/  IMAD R10, R0.reuse, UR11, R4 ;  /* 0x0000000b000a7c24 */ /* 0x040fe2000f8e0204 */
[----:B------:R-:W-:Y:S01]  /*2170*/  CS2R R124, SRZ ;  /* 0x00000000007c7805 */ /* 0x000fe2000001ff00 */
[----:B------:R-:W-:Y:S01]  /*2180*/  IMAD.WIDE.U32 R4, R0, UR10, R8 ;  /* 0x0000000a00047c25 */ /* 0x000fe2000f8e0008 */
[----:B------:R-:W-:Y:S02]  /*2190*/  CS2R R130, SRZ ;  /* 0x0000000000827805 */ /* 0x000fe4000001ff00 */
[----:B------:R-:W-:Y:S02]  /*21a0*/  CS2R R128, SRZ ;  /* 0x0000000000807805 */ /* 0x000fe4000001ff00 */
[----:B------:R-:W-:Y:S01]  /*21b0*/  CS2R R122, SRZ ;  /* 0x00000000007a7805 */ /* 0x000fe2000001ff00 */
[----:B------:R-:W-:Y:S01]  /*21c0*/  @!P3 IMAD R0, R27, UR14, RZ ;  /* 0x0000000e1b00bc24 */ /* 0x000fe2000f8e02ff */
[----:B------:R-:W-:Y:S01]  /*21d0*/  CS2R R120, SRZ ;  /* 0x0000000000787805 */ /* 0x000fe2000001ff00 */
[----:B------:R-:W-:Y:S01]  /*21e0*/  @!P2 IMAD.X R15, RZ, RZ, R27, P1 ;  /* 0x000000ffff0fa224 */ /* 0x000fe200008e061b */
[----:B------:R-:W-:Y:S01]  /*21f0*/  CS2R R118, SRZ ;  /* 0x0000000000767805 */ /* 0x000fe2000001ff00 */
[----:B------:R-:W-:Y:S01]  /*2200*/  @!P3 IMAD R18, R252, UR15, R0 ;  /* 0x0000000ffc12bc24 */ /* 0x000fe2000f8e0200 */
[----:B------:R-:W-:Y:S01]  /*2210*/  CS2R R116, SRZ ;  /* 0x0000000000747805 */ /* 0x000fe2000001ff00 */
[----:B------:R-:W-:Y:S01]  /*2220*/  @!P2 IMAD.MOV.U32 R16, RZ, RZ, R6 ;  /* 0x000000ffff10a224 */ /* 0x000fe200078e0006 */
[----:B------:R-:W-:Y:S01]  /*2230*/  CS2R R110, SRZ ;  /* 0x00000000006e7805 */ /* 0x000fe2000001ff00 */
[----:B------:R-:W-:Y:S01]  /*2240*/  @!P2 IMAD.MOV.U32 R17, RZ, RZ, R7 ;  /* 0x000000ffff11a224 */ /* 0x000fe200078e0007 */
[----:B------:R-:W-:Y:S01]  /*2250*/  CS2R R108, SRZ ;  /* 0x00000000006c7805 */ /* 0x000fe2000001ff00 */
[----:B------:R-:W-:Y:S01]  /*2260*/  @!P2 IMAD R0, R15, UR22, RZ ;  /* 0x000000160f00ac24 */ /* 0x000fe2000f8e02ff */
[----:B------:R-:W-:Y:S01]  /*2270*/  CS2R R114, SRZ ;  /* 0x0000000000727805 */ /* 0x000fe2000001ff00 */
[----:B------:R-:W-:Y:S01]  /*2280*/  IMAD.IADD R5, R5, 0x1, R10 ;  /* 0x0000000105057824 */ /* 0x000fe200078e020a */
[----:B------:R-:W-:Y:S01]  /*2290*/  CS2R R112, SRZ ;  /* 0x0000000000707805 */ /* 0x000fe2000001ff00 */
[C---:B------:R-:W-:Y:S01]  /*22a0*/  @!P2 IMAD R23, R14.reuse, UR23, R0 ;  /* 0x000000170e17ac24 */ /* 0x040fe2000f8e0200 */
[----:B------:R-:W-:Y:S01]  /*22b0*/  CS2R R106, SRZ ;  /* 0x00000000006a7805 */ /* 0x000fe2000001ff00 */
[----:B------:R-:W-:Y:S01]  /*22c0*/  @!P2 IMAD.WIDE.U32 R14, R14, UR22, R16 ;  /* 0x000000160e0eac25 */ /* 0x000fe2000f8e0010 */
[----:B------:R-:W-:Y:S01]  /*22d0*/  CS2R R104, SRZ ;  /* 0x0000000000687805 */ /* 0x000fe2000001ff00 */
[----:B------:R-:W4:Y:S01]  /*22e0*/  @!P3 LDC.64 R16, c[0x0][0x218] ;  /* 0x00008600ff10bb82 */ /* 0x000f220000000a00 */
[----:B------:R-:W-:Y:S01]  /*22f0*/  CS2R R102, SRZ ;  /* 0x0000000000667805 */ /* 0x000fe2000001ff00 */
[----:B------:R-:W-:Y:S01]  /*2300*/  @!P2 IMAD R2, R2, UR14, RZ ;  /* 0x0000000e0202ac24 */ /* 0x000fe2000f8e02ff */
[----:B------:R-:W-:Y:S01]  /*2310*/  CS2R R100, SRZ ;  /* 0x0000000000647805 */ /* 0x000fe2000001ff00 */
[----:B------:R-:W-:Y:S01]  /*2320*/  @!P3 IMAD.WIDE.U32 R8, R252, UR14, R4 ;  /* 0x0000000efc08bc25 */ /* 0x000fe2000f8e0004 */
[----:B------:R-:W-:Y:S01]  /*2330*/  UMOV UR8, UR27 ;  /* 0x0000001b00087c82 */ /* 0x000fe20008000000 */
[----:B------:R-:W-:-:S02]  /*2340*/  CS2R R94, SRZ ;  /* 0x00000000005e7805 */ /* 0x000fc4000001ff00 */
[----:B------:R-:W-:Y:S01]  /*2350*/  CS2R R92, SRZ ;  /* 0x00000000005c7805 */ /* 0x000fe2000001ff00 */
[----:B------:R-:W-:Y:S01]  /*2360*/  @!P2 IMAD R22, R12, UR15, R2 ;  /* 0x0000000f0c16ac24 */ /* 0x000fe2000f8e0202 */
[----:B------:R-:W-:Y:S01]  /*2370*/  CS2R R98, SRZ ;  /* 0x0000000000627805 */ /* 0x000fe2000001ff00 */
[----:B------:R-:W-:Y:S01]  /*2380*/  @!P2 IMAD.MOV.U32 R10, RZ, RZ, R4 ;  /* 0x000000ffff0aa224 */ /* 0x000fe200078e0004 */
[C---:B---3--:R-:W-:Y:S01]  /*2390*/  @!P3 LEA R4, P1, R8.reuse, R24, 0x1 ;  /* 0x000000180804b211 */ /* 0x048fe200078208ff */
[----:B------:R-:W-:Y:S01]  /*23a0*/  @!P3 IMAD.IADD R2, R9, 0x1, R18 ;  /* 0x000000010902b824 */ /* 0x000fe200078e0212 */
[----:B------:R-:W-:Y:S01]  /*23b0*/  ULEA.HI UR10, UR8, UR8, URZ, 0x1 ;  /* 0x00000008080a7291 */ /* 0x000fe2000f8f083f */
[----:B------:R-:W-:Y:S01]  /*23c0*/  @!P2 IMAD.MOV.U32 R11, RZ, RZ, R5 ;  /* 0x000000ffff0ba224 */ /* 0x000fe200078e0005 */
[----:B------:R-:W3:Y:S01]  /*23d0*/  @!P2 LDC.64 R18, c[0x0][0x218] ;  /* 0x00008600ff12ab82 */ /* 0x000ee20000000a00 */
[----:B------:R-:W-:Y:S02]  /*23e0*/  CS2R R96, SRZ ;  /* 0x0000000000607805 */ /* 0x000fe4000001ff00 */
[----:B------:R-:W-:Y:S01]  /*23f0*/  @!P3 LEA.HI.X R5, R8, R25, R2, 0x1, P1 ;  /* 0x000000190805b211 */ /* 0x000fe200008f0c02 */
[----:B------:R-:W-:Y:S01]  /*2400*/  ULOP3.LUT UR10, UR10, 0xfffffffe, URZ, 0xc0, !UPT ;  /* 0xfffffffe0a0a7892 */ /* 0x000fe2000f8ec03f */
[----:B------:R-:W-:-:S03]  /*2410*/  @!P2 IMAD.WIDE.U32 R12, R12, UR14, R10 ;  /* 0x0000000e0c0cac25 */ /* 0x000fc6000f8e000a */
[----:B------:R-:W-:Y:S01]  /*2420*/  @P0 BAR.SYNC.DEFER_BLOCKING 0x0 ;  /* 0x0000000000000b1d */ /* 0x000fe20000010000 */
[----:B------:R-:W-:Y:S02]  /*2430*/  UIMAD UR9, UR8, -0x40, UR29 ;  /* 0xffffffc0080978a4 */ /* 0x000fe4000f8e021d */
[----:B------:R-:W-:Y:S01]  /*2440*/  UIADD3 UR10, UR8, -UR10, URZ ;  /* 0x8000000a080a7290 */ /* 0x000fe2000fffe03f */
[----:B------:R-:W-:Y:S01]  /*2450*/  @!P3 IMAD R2, R27, UR22, RZ ;  /* 0x000000161b02bc24 */ /* 0x000fe2000f8e02ff */
[----:B-1----:R-:W-:Y:S01]  /*2460*/  @!P2 LEA R8, P0, R12, R20, 0x1 ;  /* 0x000000140c08a211 */ /* 0x002fe200078008ff */
[C---:B------:R-:W-:Y:S01]  /*2470*/  @!P3 IMAD.WIDE.U32 R10, R252.reuse, UR22, R6 ;  /* 0x00000016fc0abc25 */ /* 0x040fe2000f8e0006 */
[----:B------:R-:W-:Y:S01]  /*2480*/  UISETP.NE.AND UP0, UPT, UR10, 0x1, UPT ;  /* 0x000000010a00788c */ /* 0x000fe2000bf05270 */
[C---:B------:R-:W-:Y:S01]  /*2490*/  ISETP.GE.AND P1, PT, R252.reuse, UR9, PT ;  /* 0x00000009fc007c0c */ /* 0x040fe2000bf26270 */
[----:B------:R-:W-:Y:S01]  /*24a0*/  UMOV UR18, UR21 ;  /* 0x0000001500127c82 */ /* 0x000fe20008000000 */
[----:B------:R-:W-:Y:S01]  /*24b0*/  @!P3 IMAD R2, R252, UR23, R2 ;  /* 0x00000017fc02bc24 */ /* 0x000fe2000f8e0202 */
[----:B----4-:R-:W-:Y:S01]  /*24c0*/  @!P3 LEA R6, P5, R10, R16, 0x1 ;  /* 0x000000100a06b211 */ /* 0x010fe200078a08ff */
[----:B------:R-:W-:Y:S01]  /*24d0*/  UMOV UR19, UR20 ;  /* 0x0000001400137c82 */ /* 0x000fe20008000000 */
[----:B------:R-:W-:Y:S01]  /*24e0*/  UIADD3 UR11, UR28, 0x80, URZ ;  /* 0x000000801c0b7890 */ /* 0x000fe2000fffe03f */
[----:B------:R-:W-:Y:S01]  /*24f0*/  @!P3 IMAD.IADD R2, R11, 0x1, R2 ;  /* 0x000000010b02b824 */ /* 0x000fe200078e0202 */
[----:B------:R-:W-:-:S02]  /*2500*/  CS2R R90, SRZ ;  /* 0x00000000005a7805 */ /* 0x000fc4000001ff00 */
[----:B------:R-:W-:Y:S02]  /*2510*/  CS2R R88, SRZ ;  /* 0x0000000000587805 */ /* 0x000fe4000001ff00 */
[----:B------:R-:W-:Y:S02]  /*2520*/  CS2R R86, SRZ ;  /* 0x0000000000567805 */ /* 0x000fe4000001ff00 */
[----:B------:R-:W-:Y:S02]  /*2530*/  CS2R R84, SRZ ;  /* 0x0000000000547805 */ /* 0x000fe4000001ff00 */
[----:B------:R-:W-:Y:S02]  /*2540*/  @!P3 LEA.HI.X R7, R10, R17, R2, 0x1, P5 ;  /* 0x000000110a07b211 */ /* 0x000fe400028f0c02 */
[----:B------:R-:W-:Y:S01]  /*2550*/  CS2R R78, SRZ ;  /* 0x00000000004e7805 */ /* 0x000fe2000001ff00 */
[----:B------:R-:W1:Y:S01]  /*2560*/  LDC.64 R10, c[0x0][0x3b8] ;  /* 0x0000ee00ff0a7b82 */ /* 0x000e620000000a00 */
        /* <DEDUP_REMOVED lines=23> */
[----:B------:R-:W-:Y:S02]  /*26e0*/  USHF.L.U32 UR37, UR34, 0x5, URZ ;  /* 0x0000000522257899 */ /* 0x000fe4000800063f */
[----:B------:R-:W-:Y:S02]  /*26f0*/  UIMAD UR36, UR34, 0x28, URZ ;  /* 0x00000028222478a4 */ /* 0x000fe4000f8e023f */
[----:B------:R-:W-:Y:S01]  /*2700*/  UIMAD UR35, UR34, 0x30, URZ ;  /* 0x00000030222378a4 */ /* 0x000fe2000f8e023f */
[----:B------:R-:W-:Y:S01]  /*2710*/  ULDC UR13, c[0x0][0x2ec] ;  /* 0x0000bb00000d7ab9 */ /* 0x000fe20000000800 */
[----:B--2---:R-:W-:Y:S01]  /*2720*/  LEA R0, R28, UR4, 0x1 ;  /* 0x000000041c007c11 */ /* 0x004fe2000f8e08ff */
[----:B------:R-:W-:Y:S01]  /*2730*/  UIMAD UR38, UR34, 0x18, URZ ;  /* 0x00000018222678a4 */ /* 0x000fe2000f8e023f */
[----:B------:R-:W-:-:S03]  /*2740*/  ULDC.U8 UR14, c[0x0][0x388] ;  /* 0x0000e200000e7ab9 */ /* 0x000fc60000000000 */
        /* <DEDUP_REMOVED lines=13> */
[----:B------:R-:W-:Y:S01]  /*2820*/  @P2 STS.128 [R0+0x14000], RZ ;  /* 0x014000ff00002388 */ /* 0x000fe20000000c00 */
[----:B--2---:R-:W-:-:S05]  /*2830*/  @!P2 IMAD.IADD R4, R13, 0x1, R22 ;  /* 0x000000010d04a824 */ /* 0x004fca00078e0216 */
[----:B------:R-:W-:Y:S01]  /*2840*/  @!P2 LEA.HI.X R9, R12, R21, R4, 0x1, P0 ;  /* 0x000000150c09a211 */ /* 0x000fe200000f0c04 */
[----:B------:R-:W-:Y:S01]  /*2850*/  VIADD R12, R28, 0x1800 ;  /* 0x000018001c0c7836 */ /* 0x000fe20000000000 */
[----:B------:R-:W-:-:S03]  /*2860*/  PLOP3.LUT P0, PT, PT, PT, UP0, 0x80, 0x0 ;  /* 0x000000000000781c */ /* 0x000fc60003f0f008 */
[----:B------:R-:W-:Y:S01]  /*2870*/  @!PT LDS RZ, [RZ] ;  /* 0x00000000fffff984 */ /* 0x000fe20000000800 */
[----:B------:R-:W-:Y:S01]  /*2880*/  @!PT LDS RZ, [RZ] ;  /* 0x00000000fffff984 */ /* 0x000fe20000000800 */
[----:B------:R-:W-:Y:S01]  /*2890*/  @!PT LDS RZ, [RZ] ;  /* 0x00000000fffff984 */ /* 0x000fe20000000800 */
[----:B------:R-:W-:Y:S01]  /*28a0*/  @!P2 LDGSTS.E.BYPASS.LTC128B.128 [R0+0x10000], desc[UR6][R8.64] ;  /* 0x100000000800afae */ /* 0x000fe2000b901d46 */
[----:B------:R-:W-:-:S03]  /*28b0*/  SEL R2, R12, R28, !P0 ;  /* 0x0000001c0c027207 */ /* 0x000fc60004000000 */
[----:B------:R-:W-:Y:S01]  /*28c0*/  @!P2 LDGSTS.E.BYPASS.LTC128B.128 [R0+0x12000], desc[UR6][R8.64+0x40] ;  /* 0x120000400800afae */ /* 0x000fe2000b901d46 */
[----:B------:R-:W-:-:S03]  /*28d0*/  LEA R239, R2, UR4, 0x1 ;  /* 0x0000000402ef7c11 */ /* 0x000fc6000f8e08ff */
[----:B------:R2:W-:Y:S04]  /*28e0*/  @!P2 LDGSTS.E.BYPASS.LTC128B.128 [R0+0x14000], desc[UR6][R8.64+0x80] ;  /* 0x140000800800afae */ /* 0x0005e8000b901d46 */
[----:B------:R-:W0:Y:S01]  /*28f0*/  LDGDEPBAR ;  /* 0x00000000000079af */ /* 0x000e220000000000 */
[----:B------:R-:W-:-:S03]  /*2900*/  @!P2 IMAD.IADD R5, R15, 0x1, R23 ;  /* 0x000000010f05a824 */ /* 0x000fc600078e0217 */
[----:B------:R-:W-:Y:S04]  /*2910*/  @P1 STS [R0+0x6000], RZ ;  /* 0x006000ff00001388 */ /* 0x000fe80000000800 */
[----:B------:R-:W-:Y:S04]  /*2920*/  @P1 STS [R0+0x6004], RZ ;  /* 0x006004ff00001388 */ /* 0x000fe80000000800 */
[----:B------:R-:W-:Y:S04]  /*2930*/  @P1 STS.64 [R0+0x6008], RZ ;  /* 0x006008ff00001388 */ /* 0x000fe80000000a00 */
[----:B------:R-:W-:Y:S04]  /*2940*/  @P1 STS.128 [R0+0x7000], RZ ;  /* 0x007000ff00001388 */ /* 0x000fe80000000c00 */
[----:B------:R-:W-:Y:S01]  /*2950*/  @P1 STS.128 [R0+0x8000], RZ ;  /* 0x008000ff00001388 */ /* 0x000fe20000000c00 */
[----:B---3--:R-:W-:-:S03]  /*2960*/  @!P2 LEA R4, P4, R14, R18, 0x1 ;  /* 0x000000120e04a211 */ /* 0x008fc600078808ff */
        /* <DEDUP_REMOVED lines=42> */
[----:B------:R-:W-:Y:S01]  /*2c10*/  @!P2 LDGSTS.E.BYPASS.LTC128B.128 [R0+0xa000], desc[UR6][R4.64] ;  /* 0x0a0000000400afae */ /* 0x000fe2000b901d46 */
[----:B------:R-:W-:-:S03]  /*2c20*/  VIADD R2, R250, 0x28 ;  /* 0x00000028fa027836 */ /* 0x000fc60000000000 */
[----:B------:R-:W-:Y:S04]  /*2c30*/  @!P2 LDGSTS.E.BYPASS.LTC128B.128 [R0+0xc000], desc[UR6][R4.64+0x40] ;  /* 0x0c0000400400afae */ /* 0x000fe8000b901d46 */
[----:B------:R1:W-:Y:S04]  /*2c40*/  @!P2 LDGSTS.E.BYPASS.LTC128B.128 [R0+0xe000], desc[UR6][R4.64+0x80] ;  /* 0x0e0000800400afae */ /* 0x0003e8000b901d46 */
[----:B------:R-:W0:Y:S01]  /*2c50*/  LDGDEPBAR ;  /* 0x00000000000079af */ /* 0x000e220000000000 */
[----:B--2---:R-:W-:Y:S01]  /*2c60*/  VIADD R9, R250, 0x8 ;  /* 0x00000008fa097836 */ /* 0x004fe20000000000 */
[----:B------:R-:W-:Y:S01]  /*2c70*/  ISETP.GE.AND P1, PT, R2, UR9, PT ;  /* 0x0000000902007c0c */ /* 0x000fe2000bf26270 */
[C---:B------:R-:W-:Y:S01]  /*2c80*/  VIADD R8, R250.reuse, 0x20 ;  /* 0x00000020fa087836 */ /* 0x040fe20000000000 */
[----:B------:R-:W-:-:S02]  /*2c90*/  ISETP.GE.AND P4, PT, R250, UR9, PT ;  /* 0x00000009fa007c0c */ /* 0x000fc4000bf86270 */
[----:B------:R-:W-:Y:S02]  /*2ca0*/  ISETP.GE.AND P3, PT, R9, UR9, PT ;  /* 0x0000000909007c0c */ /* 0x000fe4000bf66270 */
[----:B------:R-:W-:Y:S01]  /*2cb0*/  ISETP.GE.AND P2, PT, R8, UR9, PT ;  /* 0x0000000908007c0c */ /* 0x000fe2000bf46270 */
[----:B---3--:R-:W-:-:S06]  /*2cc0*/  IMAD.MOV.U32 R6, RZ, RZ, 0x4 ;  /* 0x00000004ff067424 */ /* 0x008fcc00078e00ff */
[----:B------:R-:W-:-:S05]  /*2cd0*/  @!P1 IMAD.WIDE R6, R2, R6, UR16 ;  /* 0x0000001002069e25 */ /* 0x000fca000f8e0206 */
[----:B------:R-:W5:Y:S01]  /*2ce0*/  @!P1 LDG.E R247, desc[UR6][R6.64] ;  /* 0x0000000606f79981 */ /* 0x000f62000c1e1900 */
[----:B-1----:R-:W-:Y:S01]  /*2cf0*/  IMAD.MOV.U32 R4, RZ, RZ, 0x4 ;  /* 0x00000004ff047424 */ /* 0x002fe200078e00ff */
[----:B------:R-:W-:-:S04]  /*2d00*/  DEPBAR.LE SB0, 0x1 ;  /* 0x000080400000791a */ /* 0x000fc80000000000 */
[----:B------:R-:W-:-:S05]  /*2d10*/  IMAD.WIDE R4, R250, R4, UR16 ;  /* 0x00000010fa047e25 */ /* 0x000fca000f8e0204 */
[----:B------:R-:W5:Y:S04]  /*2d20*/  @!P4 LDG.E R248, desc[UR6][R4.64] ;  /* 0x0000000604f8c981 */ /* 0x000f68000c1e1900 */
[----:B------:R-:W5:Y:S04]  /*2d30*/  @!P3 LDG.E R249, desc[UR6][R4.64+0x20] ;  /* 0x0000200604f9b981 */ /* 0x000f68000c1e1900 */
[----:B------:R1:W5:Y:S01]  /*2d40*/  @!P2 LDG.E R246, desc[UR6][R4.64+0x80] ;  /* 0x0000800604f6a981 */ /* 0x000362000c1e1900 */
[----:B------:R-:W-:Y:S06]  /*2d50*/  BAR.SYNC.DEFER_BLOCKING 0x0 ;  /* 0x0000000000007b1d */ /* 0x000fec0000010000 */
[----:B------:R-:W2:Y:S04]  /*2d60*/  LDG.E.64 R4, desc[UR6][R10.64+0x8] ;  /* 0x000008060a047981 */ /* 0x000ea8000c1e1b00 */
[----:B------:R-:W3:Y:S01]  /*2d70*/  LDG.E.64 R6, desc[UR6][R10.64] ;  /* 0x000000060a067981 */ /* 0x000ee2000c1e1b00 */
[----:B------:R-:W1:Y:S01]  /*2d80*/  S2R R13, SR_TID.X ;  /* 0x00000000000d7919 */ /* 0x000e620000002100 */
[----:B------:R-:W1:Y:S01]  /*2d90*/  S2R R14, SR_TID.X ;  /* 0x00000000000e7919 */ /* 0x000e620000002100 */
[----:B------:R-:W-:Y:S01]  /*2da0*/  UIMAD UR9, UR44, UR60, UR56 ;  /* 0x0000003c2c0972a4 */ /* 0x000fe2000f8e0238 */
[----:B----4-:R-:W-:Y:S01]  /*2db0*/  SHF.R.S32.HI R0, RZ, 0x1f, R26 ;  /* 0x0000001fff007819 */ /* 0x010fe2000001141a */
[----:B------:R-:W4:Y:S02]  /*2dc0*/  LDSM.16.M88.4 R172, [R208+0xf000] ;  /* 0x00f00000d0ac783b */ /* 0x000f240000000200 */
[----:B------:R-:W-:-:S02]  /*2dd0*/  USHF.L.U32 UR9, UR9, 0x5, URZ ;  /* 0x0000000509097899 */ /* 0x000fc4000800063f */
[----:B------:R-:W2:Y:S02]  /*2de0*/  LDSM.16.M88.4 R176, [R208+0xf400] ;  /* 0x00f40000d0b0783b */ /* 0x000ea40000000200 */
[----:B------:R-:W-:Y:S02]  /*2df0*/  USHF.R.S32.HI UR10, URZ, 0x1f, UR9 ;  /* 0x0000001f3f0a7899 */ /* 0x000fe40008011409 */
[----:B------:R-:W2:Y:S04]  /*2e00*/  LDSM.16.M88.4 R188, [R208+0x11000] ;  /* 0x01100000d0bc783b */ /* 0x000ea80000000200 */
[----:B------:R-:W2:Y:S04]  /*2e10*/  LDSM.16.M88.4 R192, [R208+0x11400] ;  /* 0x01140000d0c0783b */ /* 0x000ea80000000200 */
[----:B------:R-:W2:Y:S04]  /*2e20*/  LDSM.16.M88.4 R204, [R208+0x13000] ;  /* 0x01300000d0cc783b */ /* 0x000ea80000000200 */
[----:B------:R-:W2:Y:S01]  /*2e30*/  LDSM.16.M88.4 R208, [R208+0x13400] ;  /* 0x01340000d0d0783b */ /* 0x000ea20000000200 */
[----:B-1----:R-:W-:-:S03]  /*2e40*/  SHF.R.S32.HI R13, RZ, 0x1f, R13 ;  /* 0x0000001fff0d7819 */ /* 0x002fc6000001140d */
[----:B------:R-:W1:Y:S01]  /*2e50*/  LDSM.16.M88.4 R180, [R222] ;  /* 0x00000000deb4783b */ /* 0x000e620000000200 */
[----:B------:R-:W-:-:S03]  /*2e60*/  LEA.HI R13, R13, R14, RZ, 0x6 ;  /* 0x0000000e0d0d7211 */ /* 0x000fc600078f30ff */
[----:B------:R-:W1:Y:S04]  /*2e70*/  LDSM.16.M88.4 R184, [R222+0x400] ;  /* 0x00040000deb8783b */ /* 0x000e680000000200 */
[----:B------:R-:W1:Y:S04]  /*2e80*/  LDSM.16.M88.4 R196, [R222+0x2000] ;  /* 0x00200000dec4783b */ /* 0x000e680000000200 */
[----:B------:R-:W1:Y:S04]  /*2e90*/  LDSM.16.M88.4 R200, [R222+0x2400] ;  /* 0x00240000dec8783b */ /* 0x000e680000000200 */
[----:B------:R-:W1:Y:S04]  /*2ea0*/  LDSM.16.M88.4 R212, [R222+0x4000] ;  /* 0x00400000ded4783b */ /* 0x000e680000000200 */
[----:B------:R-:W1:Y:S01]  /*2eb0*/  LDSM.16.M88.4 R216, [R222+0x4400] ;  /* 0x00440000ded8783b */ /* 0x000e620000000200 */
[----:B------:R-:W-:Y:S01]  /*2ec0*/  SHF.R.S32.HI R13, RZ, 0x6, R13 ;  /* 0x00000006ff0d7819 */ /* 0x000fe2000001140d */
[----:B------:R-:W-:-:S02]  /*2ed0*/  USHF.L.U32 UR21, UR34, 0x4, URZ ;  /* 0x0000000422157899 */ /* 0x000fc4000800063f */
[----:B------:R-:W-:Y:S02]  /*2ee0*/  USHF.L.U32 UR20, UR34, 0x3, URZ ;  /* 0x0000000322147899 */ /* 0x000fe4000800063f */
[----:B------:R-:W-:Y:S02]  /*2ef0*/  UIADD3 UR30, UR21, 0x20, URZ ;  /* 0x00000020151e7890 */ /* 0x000fe4000fffe03f */
[----:B------:R-:W-:Y:S02]  /*2f00*/  UIADD3 UR26, UR21, 0x40, URZ ;  /* 0x00000040151a7890 */ /* 0x000fe4000fffe03f */
[----:B------:R-:W-:Y:S02]  /*2f10*/  UIADD3 UR30, UR20, UR30, URZ ;  /* 0x0000001e141e7290 */ /* 0x000fe4000fffe03f */
[----:B------:R-:W-:Y:S02]  /*2f20*/  UIADD3 UR25, UR20, UR26, URZ ;  /* 0x0000001a14197290 */ /* 0x000fe4000fffe03f */
[----:B------:R-:W-:-:S02]  /*2f30*/  UIADD3 UR29, UR20, UR30, URZ ;  /* 0x0000001e141d7290 */ /* 0x000fc4000fffe03f */
[----:B------:R-:W-:Y:S01]  /*2f40*/  UIADD3 UR24, UR20, UR25, URZ ;  /* 0x0000001914187290 */ /* 0x000fe2000fffe03f */
[----:B------:R-:W-:Y:S01]  /*2f50*/  SEL R221, R221, R229, !P0 ;  /* 0x000000e5dddd7207 */ /* 0x000fe20004000000 */
[----:B------:R-:W-:Y:S01]  /*2f60*/  UIADD3 UR28, UR20, UR29, URZ ;  /* 0x0000001d141c7290 */ /* 0x000fe2000fffe03f */
[----:B------:R-:W-:Y:S01]  /*2f70*/  SEL R220, R220, R228, !P0 ;  /* 0x000000e4dcdc7207 */ /* 0x000fe20004000000 */
[----:B------:R-:W-:Y:S01]  /*2f80*/  UIADD3 UR23, UR20, UR24, URZ ;  /* 0x0000001814177290 */ /* 0x000fe2000fffe03f */
[----:B------:R-:W-:Y:S01]  /*2f90*/  LEA R221, R221, UR4, 0x1 ;  /* 0x00000004dddd7c11 */ /* 0x000fe2000f8e08ff */
[----:B------:R-:W-:Y:S01]  /*2fa0*/  UIADD3 UR27, UR20, UR28, URZ ;  /* 0x0000001c141b7290 */ /* 0x000fe2000fffe03f */
[----:B------:R-:W-:Y:S01]  /*2fb0*/  LEA R220, R220, UR4, 0x1 ;  /* 0x00000004dcdc7c11 */ /* 0x000fe2000f8e08ff */
[----:B------:R-:W-:Y:S02]  /*2fc0*/  UIADD3 UR22, UR20, UR23, URZ ;  /* 0x0000001714167290 */ /* 0x000fe4000fffe03f */
[----:B------:R-:W-:-:S02]  /*2fd0*/  UIMAD UR34, UR34, 0x38, URZ ;  /* 0x00000038222278a4 */ /* 0x000fc4000f8e023f */
[----:B------:R-:W-:Y:S02]  /*2fe0*/  UIADD3 UR33, UR21, 0x20, URZ ;  /* 0x0000002015217890 */ /* 0x000fe4000fffe03f */
[----:B------:R-:W-:Y:S02]  /*2ff0*/  UIADD3 UR32, UR20, UR27, URZ ;  /* 0x0000001b14207290 */ /* 0x000fe4000fffe03f */
[----:B------:R-:W-:Y:S02]  /*3000*/  UIADD3 UR31, UR20, UR22, URZ ;  /* 0x00000016141f7290 */ /* 0x000fe4000fffe03f */
[----:B------:R-:W-:Y:S01]  /*3010*/  UISETP.GE.AND UP0, UPT, UR11, UR5, UPT ;  /* 0x000000050b00728c */ /* 0x000fe2000bf06270 */
[----:B--2---:R-:W-:-:S04]  /*3020*/  IADD3 R26, P2, P1, R4, UR9, R26 ;  /* 0x00000009041a7c10 */ /* 0x004fc8000f95e01a */
[----:B------:R-:W-:Y:S01]  /*3030*/  IADD3.X R0, R5, UR10, R0, P2, P1 ;  /* 0x0000000a05007c10 */ /* 0x000fe200097e2400 */
[----:B------:R-:W-:-:S04]  /*3040*/  IMAD.WIDE.U32 R4, R26, -0x2daee0ad, RZ ;  /* 0xd2511f531a047825 */ /* 0x000fc800078e00ff */
[----:B------:R2:W-:Y:S01]  /*3050*/  STL [R1+0x14], R0 ;  /* 0x0000140001007387 */ /* 0x0005e20000100800 */
[----:B---3--:R-:W-:Y:S02]  /*3060*/  R2UR UR9, R7 ;  /* 0x00000000070972ca */ /* 0x008fe400000e0000 */
[----:B------:R-:W-:Y:S01]  /*3070*/  R2UR UR10, R6 ;  /* 0x00000000060a72ca */ /* 0x000fe200000e0000 */
[----:B--2---:R-:W-:-:S05]  /*3080*/  IMAD.SHL.U32 R0, R13, 0x20, RZ ;  /* 0x000000200d007824 */ /* 0x004fca00078e00ff */
[----:B------:R2:W-:Y:S04]  /*3090*/  STL [R1+0x28], R0 ;  /* 0x0000280001007387 */ /* 0x0005e80000100800 */
[----:B-1--4-:R2:W-:Y:S05]  /*30a0*/  STL.64 [R1], R4 ;  /* 0x0000000401007387 */ /* 0x0125ea0000100a00 */
.L_x_261:
[----:B------:R-:W0:Y:S01]  /*30b0*/  LDGDEPBAR ;  /* 0x00000000000079af */ /* 0x000e220000000000 */
[----:B--2---:R-:W-:Y:S01]  /*30c0*/  LEA R0, R230, UR4, 0x1 ;  /* 0x00000004e6007c11 */ /* 0x004fe2000f8e08ff */
[----:B------:R-:W-:Y:S01]  /*30d0*/  IMAD.IADD R2, R227, 0x1, R221 ;  /* 0x00000001e3027824 */ /* 0x000fe200078e02dd */
[----:B------:R-:W-:Y:S05]  /*30e0*/  PLOP3.LUT P0, PT, PT, PT, UP0, 0x80, 0x0 ;  /* 0x000000000000781c */ /* 0x000fea0003f0f008 */
[----:B------:R-:W2:Y:S01]  /*30f0*/  LDL.64 R232, [R1] ;  /* 0x0000000001e87983 */ /* 0x000ea20000100a00 */
[----:B------:R-:W-:Y:S01]  /*3100*/  PLOP3.LUT P3, PT, PT, PT, UP0, 0x80, 0x0 ;  /* 0x000000000000781c */ /* 0x000fe20003f6f008 */
[----:B------:R-:W-:Y:S01]  /*3110*/  UIADD3 UR11, UR10, -0x61c88647, URZ ;  /* 0x9e3779b90a0b7890 */ /* 0x000fe2000fffe03f */
[----:B------:R-:W-:Y:S01]  /*3120*/  PLOP3.LUT P1, PT, PT, PT, UP0, 0x80, 0x0 ;  /* 0x000000000000781c */ /* 0x000fe20003f2f008 */
[----:B------:R-:W-:Y:S01]  /*3130*/  UIADD3 UR12, UR10, 0x3c6ef372, URZ ;  /* 0x3c6ef3720a0c7890 */ /* 0x000fe2000fffe03f */
[----:B------:R-:W-:Y:S01]  /*3140*/  PLOP3.LUT P4, PT, PT, PT, UP0, 0x80, 0x0 ;  /* 0x000000000000781c */ /* 0x000fe20003f8f008 */
[----:B------:R-:W3:Y:S01]  /*3150*/  LDL R231, [R1+0x28] ;  /* 0x0000280001e77983 */ /* 0x000ee20000100800 */
[----:B------:R-:W-:Y:S01]  /*3160*/  PLOP3.LUT P2, PT, PT, PT, UP0, 0x80, 0x0 ;  /* 0x000000000000781c */ /* 0x000fe20003f4f008 */
[----:B------:R-:W-:Y:S01]  /*3170*/  UIADD3 UR15, UR10, 0x1715609d, URZ ;  /* 0x1715609d0a0f7890 */ /* 0x000fe2000fffe03f */
[----:B------:R-:W-:Y:S01]  /*3180*/  PLOP3.LUT P6, PT, PT, PT, UP0, 0x80, 0x0 ;  /* 0x000000000000781c */ /* 0x000fe20003fcf008 */
[----:B------:R-:W4:Y:S01]  /*3190*/  LDL R234, [R1+0x14] ;  /* 0x0000140001ea7983 */ /* 0x000f220000100800 */
[----:B------:R-:W-:Y:S01]  /*31a0*/  PLOP3.LUT P5, PT, PT, PT, UP0, 0x80, 0x0 ;  /* 0x000000000000781c */ /* 0x000fe20003faf008 */
[----:B------:R-:W-:Y:S01]  /*31b0*/  UISETP.GE.AND UP3, UPT, UR8, 0x1, UPT ;  /* 0x000000010800788c */ /* 0x000fe2000bf66270 */
[----:B------:R-:W-:Y:S04]  /*31c0*/  DEPBAR.LE SB0, 0x0 ;  /* 0x000080000000791a */ /* 0x000fe80000000000 */
[----:B------:R-:W-:Y:S06]  /*31d0*/  BAR.SYNC.DEFER_BLOCKING 0x0 ;  /* 0x0000000000007b1d */ /* 0x000fec0000010000 */
[----:B------:R-:W-:Y:S08]  /*31e0*/  LDSM.16.M88.4 R32, [R221] ;  /* 0x00000000dd20783b */ /* 0x000ff00000000200 */
[----:B------:R-:W1:Y:S08]  /*31f0*/  LDSM.16.M88.4 R16, [R0+0x9000] ;  /* 0x009000000010783b */ /* 0x000e700000000200 */
[----:B------:R-:W1:Y:S08]  /*3200*/  LDSM.16.M88.4 R28, [R221+0x800] ;  /* 0x00080000dd1c783b */ /* 0x000e700000000200 */
[----:B------:R-:W1:Y:S08]  /*3210*/  LDSM.16.M88.4 R132, [R0+0x9400] ;  /* 0x009400000084783b */ /* 0x000e700000000200 */
[----:B------:R-:W-:Y:S08]  /*3220*/  LDSM.16.M88.4 R136, [R2] ;  /* 0x000000000288783b */ /* 0x000ff00000000200 */
[----:B------:R-:W1:Y:S02]  /*3230*/  LDSM.16.M88.4 R140, [R222+-0x6000] ;  /* 0xffa00000de8c783b */ /* 0x000e640000000200 */
[-C--:B-1----:R-:W-:Y:S06]  /*3240*/  HMMA.16816.F32 R4, R32, R16.reuse, RZ ;  /* 0x000000102004723c */ /* 0x082fec00000018ff */
[----:B------:R-:W1:Y:S01]  /*3250*/  LDSM.16.M88.4 R144, [R2+0x800] ;  /* 0x000800000290783b */ /* 0x000e620000000200 */
[C---:B------:R-:W-:Y:S07]  /*3260*/  HMMA.16816.F32 R8, R28.reuse, R16, RZ ;  /* 0x000000101c08723c */ /* 0x040fee00000018ff */
[----:B------:R-:W1:Y:S01]  /*3270*/  LDSM.16.M88.4 R148, [R222+-0x5c00] ;  /* 0xffa40000de94783b */ /* 0x000e620000000200 */
[-C--:B------:R-:W-:Y:S07]  /*3280*/  HMMA.16816.F32 R12, R28, R18.reuse, RZ ;  /* 0x000000121c0c723c */ /* 0x080fee00000018ff */
[----:B------:R-:W-:Y:S01]  /*3290*/  LDSM.16.M88.4 R152, [R221+0x1000] ;  /* 0x00100000dd98783b */ /* 0x000fe20000000200 */
[C---:B------:R-:W-:Y:S07]  /*32a0*/  HMMA.16816.F32 R16, R32.reuse, R18, RZ ;  /* 0x000000122010723c */ /* 0x040fee00000018ff */
[----:B------:R-:W1:Y:S01]  /*32b0*/  LDSM.16.M88.4 R156, [R0+0xb000] ;  /* 0x00b00000009c783b */ /* 0x000e620000000200 */
[-C--:B------:R-:W-:Y:S06]  /*32c0*/  HMMA.16816.F32 R20, R32, R132.reuse, RZ ;  /* 0x000000842014723c */ /* 0x080fec00000018ff */
[C---:B------:R-:W-:Y:S01]  /*32d0*/  HMMA.16816.F32 R24, R28.reuse, R132, RZ ;  /* 0x000000841c18723c */ /* 0x040fe200000018ff */
[----:B-----5:R-:W1:Y:S05]  /*32e0*/  LDSM.16.M88.4 R160, [R221+0x1800] ;  /* 0x00180000dda0783b */ /* 0x020e6a0000000200 */
[-C--:B------:R-:W-:Y:S03]  /*32f0*/  HMMA.16816.F32 R28, R28, R134.reuse, RZ ;  /* 0x000000861c1c723c */ /* 0x080fe600000018ff */
[----:B------:R-:W1:Y:S03]  /*3300*/  LDSM.16.M88.4 R164, [R0+0xb400] ;  /* 0x00b4000000a4783b */ /* 0x000e660000000200 */
[----:B------:R-:W-:Y:S05]  /*3310*/  HMMA.16816.F32 R32, R32, R134, RZ ;  /* 0x000000862020723c */ /* 0x000fea00000018ff */
[----:B------:R-:W-:Y:S01]  /*3320*/  LDSM.16.M88.4 R132, [R2+0x1000] ;  /* 0x001000000284783b */ /* 0x000fe20000000200 */
[-C--:B------:R-:W-:Y:S06]  /*3330*/  HMMA.16816.F32 R4, R136, R140.reuse, R4 ;  /* 0x0000008c8804723c */ /* 0x080fec0000001804 */
[C---:B-1----:R-:W-:Y:S01]  /*3340*/  HMMA.16816.F32 R8, R144.reuse, R140, R8 ;  /* 0x0000008c9008723c */ /* 0x042fe20000001808 */
[----:B------:R-:W-:Y:S05]  /*3350*/  LDSM.16.M88.4 R168, [R2+0x1800] ;  /* 0x0018000002a8783b */ /* 0x000fea0000000200 */
[-C--:B------:R-:W-:Y:S06]  /*3360*/  HMMA.16816.F32 R12, R144, R142.reuse, R12 ;  /* 0x0000008e900c723c */ /* 0x080fec000000180c */
[C---:B------:R-:W-:Y:S01]  /*3370*/  HMMA.16816.F32 R16, R136.reuse, R142, R16 ;  /* 0x0000008e8810723c */ /* 0x040fe20000001810 */
[----:B------:R-:W1:Y:S05]  /*3380*/  LDSM.16.M88.4 R140, [R222+-0x4000] ;  /* 0xffc00000de8c783b */ /* 0x000e6a0000000200 */
[-C--:B------:R-:W-:Y:S06]  /*3390*/  HMMA.16816.F32 R20, R136, R148.reuse, R20 ;  /* 0x000000948814723c */ /* 0x080fec0000001814 */
[C---:B------:R-:W-:Y:S06]  /*33a0*/  HMMA.16816.F32 R24, R144.reuse, R148, R24 ;  /* 0x000000949018723c */ /* 0x040fec0000001818 */
[-C--:B------:R-:W-:Y:S01]  /*33b0*/  HMMA.16816.F32 R28, R144, R150.reuse, R28 ;  /* 0x00000096901c723c */ /* 0x080fe2000000181c */
[----:B------:R-:W1:Y:S05]  /*33c0*/  LDSM.16.M88.4 R144, [R222+-0x3c00] ;  /* 0xffc40000de90783b */ /* 0x000e6a0000000200 */
[----:B------:R-:W-:Y:S03]  /*33d0*/  HMMA.16816.F32 R32, R136, R150, R32 ;  /* 0x000000968820723c */ /* 0x000fe60000001820 */
[----:B------:R-:W-:Y:S03]  /*33e0*/  LDSM.16.M88.4 R136, [R221+0x2000] ;  /* 0x00200000dd88783b */ /* 0x000fe60000000200 */
        /* <DEDUP_REMOVED lines=8> */
[-C--:B------:R-:W-:Y:S01]  /*3470*/  HMMA.16816.F32 R28, R160, R166.reuse, R28 ;  /* 0x000000a6a01c723c */ /* 0x080fe2000000181c */
[----:B------:R-:W-:Y:S05]  /*3480*/  LDSM.16.M88.4 R160, [R222+-0x2000] ;  /* 0xffe00000dea0783b */ /* 0x000fea0000000200 */
[----:B------:R-:W-:Y:S03]  /*3490*/  HMMA.16816.F32 R32, R152, R166, R32 ;  /* 0x000000a69820723c */ /* 0x000fe60000001820 */
[----:B------:R-:W-:Y:S03]  /*34a0*/  LDSM.16.M88.4 R152, [R2+0x2000] ;  /* 0x002000000298783b */ /* 0x000fe60000000200 */
[-C--:B-1----:R-:W-:Y:S05]  /*34b0*/  HMMA.16816.F32 R4, R132, R140.reuse, R4 ;  /* 0x0000008c8404723c */ /* 0x082fea0000001804 */
[----:B------:R1:W-:Y:S01]  /*34c0*/  LDSM.16.M88.4 R164, [R2+0x2800] ;  /* 0x0028000002a4783b */ /* 0x0003e20000000200 */
[C---:B------:R-:W-:Y:S06]  /*34d0*/  HMMA.16816.F32 R8, R168.reuse, R140, R8 ;  /* 0x0000008ca808723c */ /* 0x040fec0000001808 */
[-C--:B------:R-:W-:Y:S06]  /*34e0*/  HMMA.16816.F32 R12, R168, R142.reuse, R12 ;  /* 0x0000008ea80c723c */ /* 0x080fec000000180c */
[C---:B------:R-:W-:Y:S01]  /*34f0*/  HMMA.16816.F32 R16, R132.reuse, R142, R16 ;  /* 0x0000008e8410723c */ /* 0x040fe20000001810 */
[----:B------:R1:W2:Y:S05]  /*3500*/  LDSM.16.M88.4 R140, [R0+0xd400] ;  /* 0x00d40000008c783b */ /* 0x0002aa0000000200 */
[-C--:B------:R-:W-:Y:S01]  /*3510*/  HMMA.16816.F32 R20, R132, R144.reuse, R20 ;  /* 0x000000908414723c */ /* 0x080fe20000001814 */
[----:B-1----:R-:W-:Y:S05]  /*3520*/  IMAD.U32 R2, RZ, RZ, UR8 ;  /* 0x00000008ff027e24 */ /* 0x002fea000f8e00ff */
[C---:B------:R-:W-:Y:S01]  /*3530*/  HMMA.16816.F32 R24, R168.reuse, R144, R24 ;  /* 0x00000090a818723c */ /* 0x040fe20000001818 */
[----:B------:R-:W4:Y:S04]  /*3540*/  LDL R144, [R1+0x18] ;  /* 0x0000180001907983 */ /* 0x000f280000100800 */
[----:B------:R-:W4:Y:S01]  /*3550*/  LDL R145, [R1+0x1c] ;  /* 0x00001c0001917983 */ /* 0x000f220000100800 */
[-C--:B------:R-:W-:Y:S06]  /*3560*/  HMMA.16816.F32 R28, R168, R146.reuse, R28 ;  /* 0x00000092a81c723c */ /* 0x080fec000000181c */
[----:B------:R-:W-:Y:S01]  /*3570*/  HMMA.16816.F32 R32, R132, R146, R32 ;  /* 0x000000928420723c */ /* 0x000fe20000001820 */
[----:B------:R-:W1:Y:S01]  /*3580*/  @P0 S2R R132, SR_TID.X ;  /* 0x0000000000840919 */ /* 0x000e620000002100 */
[----:B------:R-:W-:Y:S03]  /*3590*/  PLOP3.LUT P0, PT, PT, PT, UP0, 0x80, 0x0 ;  /* 0x000000000000781c */ /* 0x000fe60003f0f008 */
[----:B------:R-:W-:Y:S01]  /*35a0*/  IMAD.U32 R0, RZ, RZ, UR39 ;  /* 0x00000027ff007e24 */ /* 0x000fe2000f8e00ff */
[-C--:B------:R-:W-:Y:S06]  /*35b0*/  HMMA.16816.F32 R4, R136, R148.reuse, R4 ;  /* 0x000000948804723c */ /* 0x080fec0000001804 */
[C---:B------:R-:W-:Y:S06]  /*35c0*/  HMMA.16816.F32 R8, R156.reuse, R148, R8 ;  /* 0x000000949c08723c */ /* 0x040fec0000001808 */
[-C--:B------:R-:W-:Y:S06]  /*35d0*/  HMMA.16816.F32 R12, R156, R150.reuse, R12 ;  /* 0x000000969c0c723c */ /* 0x080fec000000180c */
[C---:B------:R-:W-:Y:S06]  /*35e0*/  HMMA.16816.F32 R16, R136.reuse, R150, R16 ;  /* 0x000000968810723c */ /* 0x040fec0000001810 */
[-C--:B--2---:R-:W-:Y:S05]  /*35f0*/  HMMA.16816.F32 R20, R136, R140.reuse, R20 ;  /* 0x0000008c8814723c */ /* 0x084fea0000001814 */
[----:B-1----:R-:W-:Y:S01]  /*3600*/  @P3 IMAD.SHL.U32 R132, R132, 0x2, RZ ;  /* 0x0000000284843824 */ /* 0x002fe200078e00ff */
[----:B------:R-:W-:Y:S01]  /*3610*/  PLOP3.LUT P3, PT, PT, PT, UP0, 0x80, 0x0 ;  /* 0x000000000000781c */ /* 0x000fe20003f6f008 */
[C---:B------:R-:W-:Y:S06]  /*3620*/  HMMA.16816.F32 R24, R156.reuse, R140, R24 ;  /* 0x0000008c9c18723c */ /* 0x040fec0000001818 */
[-C--:B------:R-:W-:Y:S06]  /*3630*/  HMMA.16816.F32 R28, R156, R142.reuse, R28 ;  /* 0x0000008e9c1c723c */ /* 0x080fec000000181c */
[----:B------:R-:W-:Y:S06]  /*3640*/  HMMA.16816.F32 R32, R136, R142, R32 ;  /* 0x0000008e8820723c */ /* 0x000fec0000001820 */
[-C--:B------:R-:W-:Y:S01]  /*3650*/  HMMA.16816.F32 R4, R152, R160.reuse, R4 ;  /* 0x000000a09804723c */ /* 0x080fe20000001804 */
[----:B------:R-:W-:Y:S04]  /*3660*/  IMAD.U32 R138, RZ, RZ, UR39 ;  /* 0x00000027ff8a7e24 */ /* 0x000fe8000f8e00ff */
[----:B---3--:R-:W-:Y:S01]  /*3670*/  @P1 LOP3.LUT R137, R231, 0x6, R132, 0xf8, !PT ;  /* 0x00000006e7891812 */ /* 0x008fe200078ef884 */
[C---:B------:R-:W-:Y:S01]  /*3680*/  HMMA.16816.F32 R8, R164.reuse, R160, R8 ;  /* 0x000000a0a408723c */ /* 0x040fe20000001808 */
[----:B------:R-:W-:Y:S04]  /*3690*/  PLOP3.LUT P1, PT, PT, PT, UP0, 0x80, 0x0 ;  /* 0x000000000000781c */ /* 0x000fe80003f2f008 */
[----:B----4-:R-:W-:Y:S01]  /*36a0*/  LOP3.LUT R136, R234, UR10, RZ, 0x3c, !PT ;  /* 0x0000000aea887c12 */ /* 0x010fe2000f8e3cff */
[-C--:B------:R-:W-:Y:S06]  /*36b0*/  HMMA.16816.F32 R12, R164, R162.reuse, R12 ;  /* 0x000000a2a40c723c */ /* 0x080fec000000180c */
[C---:B------:R-:W-:Y:S05]  /*36c0*/  HMMA.16816.F32 R16, R152.reuse, R162, R16 ;  /* 0x000000a29810723c */ /* 0x040fea0000001810 */
[----:B------:R-:W-:Y:S02]  /*36d0*/  IMAD R0, R0, 0x4, R144 ;  /* 0x0000000400007824 */ /* 0x000fe400078e0290 */
[----:B------:R-:W-:Y:S04]  /*36e0*/  IMAD R2, R2, 0x4, R145 ;  /* 0x0000000402027824 */ /* 0x000fe800078e0291 */
[----:B------:R-:W-:Y:S01]  /*36f0*/  LOP3.LUT R0, R233, UR9, R0, 0x96, !PT ;  /* 0x00000009e9007c12 */ /* 0x000fe2000f8e9600 */
[----:B------:R-:W-:Y:S04]  /*3700*/  IMAD.WIDE.U32 R134, R2, -0x326172a9, RZ ;  /* 0xcd9e8d5702867825 */ /* 0x000fe800078e00ff */
[----:B------:R-:W-:Y:S01]  /*3710*/  IMAD.WIDE.U32 R132, R0, -0x326172a9, RZ ;  /* 0xcd9e8d5700847825 */ /* 0x000fe200078e00ff */
[-C--:B------:R-:W-:Y:S03]  /*3720*/  LOP3.LUT R141, R135, R136.reuse, RZ, 0x3c, !PT ;  /* 0x00000088878d7212 */ /* 0x080fe600078e3cff */
[----:B------:R-:W-:Y:S01]  /*3730*/  @P0 IMAD R0, R138, 0x80, R137 ;  /* 0x000000808a000824 */ /* 0x000fe200078e0289 */
[----:B------:R-:W-:Y:S02]  /*3740*/  PLOP3.LUT P0, PT, PT, PT, UP0, 0x80, 0x0 ;  /* 0x000000000000781c */ /* 0x000fe40003f0f008 */
[----:B------:R-:W-:Y:S01]  /*3750*/  LOP3.LUT R146, R133, UR11, R134, 0x96, !PT ;  /* 0x0000000b85927c12 */ /* 0x000fe2000f8e9686 */
[----:B------:R-:W-:Y:S01]  /*3760*/  VIADD R134, R2, 0x2 ;  /* 0x0000000202867836 */ /* 0x000fe20000000000 */
[C---:B------:R-:W-:Y:S01]  /*3770*/  @P4 ISETP.GE.AND P4, PT, R0.reuse, UR5, PT ;  /* 0x0000000500004c0c */ /* 0x040fe2000bf86270 */
[----:B------:R-:W-:Y:S01]  /*3780*/  @P2 VIADD R2, R0, 0x1 ;  /* 0x0000000100022836 */ /* 0x000fe20000000000 */
[----:B------:R-:W-:Y:S01]  /*3790*/  PLOP3.LUT P2, PT, PT, PT, UP0, 0x80, 0x0 ;  /* 0x000000000000781c */ /* 0x000fe20003f4f008 */
[----:B------:R-:W-:Y:S01]  /*37a0*/  IMAD.WIDE.U32 R134, R134, -0x326172a9, RZ ;  /* 0xcd9e8d5786867825 */ /* 0x000fe200078e00ff */
[----:B------:R-:W-:Y:S02]  /*37b0*/  @P3 FSEL R6, R6, -INF , !P4 ;  /* 0xff80000006063808 */ /* 0x000fe40006000000 */
[----:B------:R-:W-:Y:S01]  /*37c0*/  PLOP3.LUT P3, PT, PT, PT, UP0, 0x80, 0x0 ;  /* 0x000000000000781c */ /* 0x000fe20003f6f008 */
[----:B------:R-:W-:Y:S01]  /*37d0*/  IMAD.WIDE.U32 R146, R146, -0x2daee0ad, RZ ;  /* 0xd2511f5392927825 */ /* 0x000fe200078e00ff */
[----:B------:R-:W-:Y:S02]  /*37e0*/  @P6 ISETP.GE.AND P6, PT, R2, UR5, PT ;  /* 0x0000000502006c0c */ /* 0x000fe4000bfc6270 */
[----:B------:R-:W-:Y:S01]  /*37f0*/  @P0 FSEL R8, R8, -INF , !P4 ;  /* 0xff80000008080808 */ /* 0x000fe20006000000 */
[----:B------:R-:W-:Y:S01]  /*3800*/  @P1 VIADD R137, R0, 0x8 ;  /* 0x0000000800891836 */ /* 0x000fe20000000000 */
[----:B------:R-:W-:Y:S02]  /*3810*/  PLOP3.LUT P0, PT, PT, PT, UP0, 0x80, 0x0 ;  /* 0x000000000000781c */ /* 0x000fe40003f0f008 */
[----:B------:R-:W-:Y:S02]  /*3820*/  @P5 FSEL R4, R4, -INF , !P4 ;  /* 0xff80000004045808 */ /* 0x000fe40006000000 */
[----:B------:R-:W-:Y:S02]  /*3830*/  PLOP3.LUT P5, PT, PT, PT, UP0, 0x80, 0x0 ;  /* 0x000000000000781c */ /* 0x000fe40003faf008 */
[----:B------:R-:W-:Y:S02]  /*3840*/  PLOP3.LUT P1, PT, PT, PT, UP0, 0x80, 0x0 ;  /* 0x000000000000781c */ /* 0x000fe40003f2f008 */
[----:B------:R-:W-:Y:S02]  /*3850*/  @P3 FSEL R7, R7, -INF , !P6 ;  /* 0xff80000007073808 */ /* 0x000fe40007000000 */
[----:B------:R-:W-:Y:S02]  /*3860*/  PLOP3.LUT P3, PT, PT, PT, UP0, 0x80, 0x0 ;  /* 0x000000000000781c */ /* 0x000fe40003f6f008 */
[----:B------:R-:W-:Y:S02]  /*3870*/  @P2 FSEL R10, R10, -INF , !P4 ;  /* 0xff8000000a0a2808 */ /* 0x000fe40006000000 */
[----:B------:R-:W-:Y:S02]  /*3880*/  @P0 FSEL R9, R9, -INF , !P6 ;  /* 0xff80000009090808 */ /* 0x000fe40007000000 */
[----:B------:R-:W-:Y:S02]  /*3890*/  PLOP3.LUT P0, PT, PT, PT, UP0, 0x80, 0x0 ;  /* 0x000000000000781c */ /* 0x000fe40003f0f008 */
[----:B------:R-:W-:Y:S02]  /*38a0*/  PLOP3.LUT P2, PT, PT, PT, UP0, 0x80, 0x0 ;  /* 0x000000000000781c */ /* 0x000fe40003f4f008 */
[----:B------:R-:W-:Y:S02]  /*38b0*/  LOP3.LUT R140, R135, R136, RZ, 0x3c, !PT ;  /* 0x00000088878c7212 */ /* 0x000fe400078e3cff */
[----:B------:R-:W-:Y:S01]  /*38c0*/  LOP3.LUT R142, R133, UR11, R134, 0x96, !PT ;  /* 0x0000000b858e7c12 */ /* 0x000fe2000f8e9686 */
[----:B------:R-:W-:Y:S01]  /*38d0*/  IMAD.WIDE.U32 R134, R141, -0x2daee0ad, RZ ;  /* 0xd2511f538d867825 */ /* 0x000fe200078e00ff */
[----:B------:R-:W-:Y:S01]  /*38e0*/  LOP3.LUT R136, R132, UR12, RZ, 0x3c, !PT ;  /* 0x0000000c84887c12 */ /* 0x000fe2000f8e3cff */
[----:B------:R-:W-:Y:S01]  /*38f0*/  UIADD3 UR11, UR9, 0x76cf5d0a, URZ ;  /* 0x76cf5d0a090b7890 */ /* 0x000fe2000fffe03f */
[----:B------:R-:W-:Y:S01]  /*3900*/  @P5 FSEL R5, R5, -INF , !P6 ;  /* 0xff80000005055808 */ /* 0x000fe20007000000 */
[----:B------:R-:W-:Y:S01]  /*3910*/  UIADD3 UR12, UR9, -0x4498517b, URZ ;  /* 0xbb67ae85090c7890 */ /* 0x000fe2000fffe03f */
[----:B------:R-:W-:Y:S01]  /*3920*/  PLOP3.LUT P5, PT, PT, PT, UP0, 0x80, 0x0 ;  /* 0x000000000000781c */ /* 0x000fe20003faf008 */
[C---:B------:R-:W-:Y:S01]  /*3930*/  @P0 VIADD R141, R0.reuse, 0x18 ;  /* 0x00000018008d0836 */ /* 0x040fe20000000000 */
[----:B------:R-:W-:Y:S01]  /*3940*/  PLOP3.LUT P0, PT, PT, PT, UP0, 0x80, 0x0 ;  /* 0x000000000000781c */ /* 0x000fe20003f0f008 */
[----:B------:R-:W-:Y:S01]  /*3950*/  @P3 VIADD R139, R0, 0x11 ;  /* 0x00000011008b3836 */ /* 0x000fe20000000000 */
[----:B------:R-:W-:Y:S01]  /*3960*/  PLOP3.LUT P3, PT, PT, PT, UP0, 0x80, 0x0 ;  /* 0x000000000000781c */ /* 0x000fe20003f6f008 */
[----:B------:R-:W-:Y:S01]  /*3970*/  IMAD.WIDE.U32 R132, R140, -0x2daee0ad, RZ ;  /* 0xd2511f538c847825 */ /* 0x000fe200078e00ff */
[----:B------:R-:W-:Y:S02]  /*3980*/  PLOP3.LUT P4, PT, PT, PT, UP0, 0x80, 0x0 ;  /* 0x000000000000781c */ /* 0x000fe40003f8f008 */
[----:B------:R-:W-:Y:S01]  /*3990*/  @P1 ISETP.GE.AND P1, PT, R137, UR5, PT ;  /* 0x0000000589001c0c */ /* 0x000fe2000bf26270 */
[----:B------:R-:W-:Y:S01]  /*39a0*/  @P2 VIADD R137, R0, 0x9 ;  /* 0x0000000900892836 */ /* 0x000fe20000000000 */
[----:B------:R-:W-:Y:S01]  /*39b0*/  PLOP3.LUT P2, PT, PT, PT, UP0, 0x80, 0x0 ;  /* 0x000000000000781c */ /* 0x000fe20003f4f008 */
[----:B------:R-:W-:Y:S01]  /*39c0*/  IMAD.WIDE.U32 R142, R142, -0x2daee0ad, RZ ;  /* 0xd2511f538e8e7825 */ /* 0x000fe200078e00ff */
[----:B------:R-:W-:Y:S01]  /*39d0*/  LOP3.LUT R2, R232, UR12, RZ, 0x3c, !PT ;  /* 0x0000000ce8027c12 */ /* 0x000fe2000f8e3cff */
[----:B------:R-:W-:Y:S01]  /*39e0*/  UIADD3 UR12, UR9, 0x32370b8f, URZ ;  /* 0x32370b8f090c7890 */ /* 0x000fe2000fffe03f */
[----:B------:R-:W-:Y:S01]  /*39f0*/  LOP3.LUT R144, R147, UR11, R134, 0x96, !PT ;  /* 0x0000000b93907c12 */ /* 0x000fe2000f8e9686 */
[----:B------:R-:W-:Y:S01]  /*3a00*/  @P5 VIADD R138, R0, 0x10 ;  /* 0x00000010008a5836 */ /* 0x000fe20000000000 */
[C---:B------:R-:W-:Y:S02]  /*3a10*/  LOP3.LUT R135, R2.reuse, R135, RZ, 0x3c, !PT ;  /* 0x0000008702877212 */ /* 0x040fe400078e3cff */
[----:B------:R-:W-:Y:S01]  /*3a20*/  LOP3.LUT R133, R2, R133, RZ, 0x3c, !PT ;  /* 0x0000008502857212 */ /* 0x000fe200078e3cff */
[----:B------:R-:W-:Y:S01]  /*3a30*/  IMAD.WIDE.U32 R144, R144, -0x326172a9, RZ ;  /* 0xcd9e8d5790907825 */ /* 0x000fe200078e00ff */
[----:B------:R-:W-:Y:S01]  /*3a40*/  LOP3.LUT R140, R143, UR11, R132, 0x96, !PT ;  /* 0x0000000b8f8c7c12 */ /* 0x000fe2000f8e9684 */
[----:B------:R-:W-:Y:S01]  /*3a50*/  UIADD3 UR11, UR10, -0x255992d5, URZ ;  /* 0xdaa66d2b0a0b7890 */ /* 0x000fe2000fffe03f */
[----:B------:R-:W-:Y:S01]  /*3a60*/  @P0 FSEL R12, R12, -INF , !P1 ;  /* 0xff8000000c0c0808 */ /* 0x000fe20004800000 */
[----:B------:R-:W-:Y:S01]  /*3a70*/  IMAD.WIDE.U32 R134, R135, -0x326172a9, RZ ;  /* 0xcd9e8d5787867825 */ /* 0x000fe200078e00ff */
[----:B------:R-:W-:Y:S02]  /*3a80*/  PLOP3.LUT P0, PT, PT, PT, UP0, 0x80, 0x0 ;  /* 0x000000000000781c */ /* 0x000fe40003f0f008 */
[----:B------:R-:W-:Y:S01]  /*3a90*/  @P3 ISETP.GE.AND P3, PT, R141, UR5, PT ;  /* 0x000000058d003c0c */ /* 0x000fe2000bf66270 */
[----:B------:R-:W-:Y:S01]  /*3aa0*/  IMAD.WIDE.U32 R132, R133, -0x326172a9, RZ ;  /* 0xcd9e8d5785847825 */ /* 0x000fe200078e00ff */
[----:B------:R-:W-:Y:S02]  /*3ab0*/  @P4 FSEL R11, R11, -INF , !P6 ;  /* 0xff8000000b0b4808 */ /* 0x000fe40007000000 */
[----:B------:R-:W-:Y:S01]  /*3ac0*/  PLOP3.LUT P6, PT, PT, PT, UP0, 0x80, 0x0 ;  /* 0x000000000000781c */ /* 0x000fe20003fcf008 */
[----:B------:R-:W-:Y:S01]  /*3ad0*/  IMAD.WIDE.U32 R140, R140, -0x326172a9, RZ ;  /* 0xcd9e8d578c8c7825 */ /* 0x000fe200078e00ff */
[----:B------:R-:W-:Y:S02]  /*3ae0*/  @P2 ISETP.GE.AND P2, PT, R138, UR5, PT ;  /* 0x000000058a002c0c */ /* 0x000fe4000bf46270 */
[----:B------:R-:W-:Y:S01]  /*3af0*/  PLOP3.LUT P4, PT, PT, PT, UP0, 0x80, 0x0 ;  /* 0x000000000000781c */ /* 0x000fe20003f8f008 */
[----:B-----5:R-:W-:Y:S01]  /*3b00*/  FMUL.FTZ R2, R246, 1.4426950216293334961 ;  /* 0x3fb8aa3bf6027820 */ /* 0x020fe20000410000 */
[C---:B------:R-:W-:Y:S02]  /*3b10*/  LOP3.LUT R138, R136.reuse, R135, RZ, 0x3c, !PT ;  /* 0x00000087888a7212 */ /* 0x040fe400078e3cff */
[----:B------:R-:W-:Y:S02]  /*3b20*/  LOP3.LUT R150, R145, UR11, R134, 0x96, !PT ;  /* 0x0000000b91967c12 */ /* 0x000fe4000f8e9686 */
[----:B------:R-:W-:Y:S02]  /*3b30*/  LOP3.LUT R136, R136, R133, RZ, 0x3c, !PT ;  /* 0x0000008588887212 */ /* 0x000fe400078e3cff */
[----:B------:R-:W-:Y:S01]  /*3b40*/  LOP3.LUT R148, R141, UR11, R132, 0x96, !PT ;  /* 0x0000000b8d947c12 */ /* 0x000fe2000f8e9684 */
[----:B------:R-:W-:Y:S01]  /*3b50*/  IMAD.WIDE.U32 R150, R150, -0x2daee0ad, RZ ;  /* 0xd2511f5396967825 */ /* 0x000fe200078e00ff */
[----:B------:R-:W-:Y:S01]  /*3b60*/  @P0 FSEL R16, R16, -INF , !P1 ;  /* 0xff80000010100808 */ /* 0x000fe20004800000 */
[----:B------:R-:W1:Y:S01]  /*3b70*/  LDSM.16.M88.4 R132, [R222+-0x1c00] ;  /* 0xffe40000de84783b */ /* 0x000e620000000200 */
[----:B------:R-:W-:Y:S01]  /*3b80*/  PLOP3.LUT P0, PT, PT, PT, UP0, 0x80, 0x0 ;  /* 0x000000000000781c */ /* 0x000fe20003f0f008 */
[----:B------:R-:W-:Y:S01]  /*3b90*/  @P6 VIADD R0, R0, 0x19 ;  /* 0x0000001900006836 */ /* 0x000fe20000000000 */
[----:B------:R-:W-:Y:S01]  /*3ba0*/  PLOP3.LUT P6, PT, PT, PT, UP0, 0x80, 0x0 ;  /* 0x000000000000781c */ /* 0x000fe20003fcf008 */
[----:B------:R-:W-:Y:S01]  /*3bb0*/  IMAD.WIDE.U32 R148, R148, -0x2daee0ad, RZ ;  /* 0xd2511f5394947825 */ /* 0x000fe200078e00ff */
[----:B------:R-:W-:Y:S01]  /*3bc0*/  @P4 ISETP.GE.AND P4, PT, R137, UR5, PT ;  /* 0x0000000589004c0c */ /* 0x000fe2000bf86270 */
[----:B------:R-:W-:Y:S01]  /*3bd0*/  UIADD3 UR11, UR9, -0x126145ec, URZ ;  /* 0xed9eba14090b7890 */ /* 0x000fe2000fffe03f */
[----:B------:R-:W-:Y:S01]  /*3be0*/  PLOP3.LUT P5, PT, PT, PT, UP0, 0x80, 0x0 ;  /* 0x000000000000781c */ /* 0x000fe20003faf008 */
[----:B------:R-:W-:Y:S05]  /*3bf0*/  IMAD.WIDE.U32 R136, R136, -0x2daee0ad, RZ ;  /* 0xd2511f5388887825 */ /* 0x000fea00078e00ff */
[----:B------:R-:W-:Y:S01]  /*3c00*/  LOP3.LUT R142, R137, UR12, R142, 0x96, !PT ;  /* 0x0000000c898e7c12 */ /* 0x000fe2000f8e968e */
[----:B------:R-:W-:Y:S01]  /*3c10*/  FMUL.FTZ R137, R248, 1.4426950216293334961 ;  /* 0x3fb8aa3bf8897820 */ /* 0x000fe20000410000 */
[----:B------:R-:W-:Y:S01]  /*3c20*/  LOP3.LUT R145, R149, UR11, R136, 0x96, !PT ;  /* 0x0000000b95917c12 */ /* 0x000fe2000f8e9688 */
[C---:B------:R-:W-:Y:S01]  /*3c30*/  FMUL.FTZ R136, R249.reuse, 1.4426950216293334961 ;  /* 0x3fb8aa3bf9887820 */ /* 0x040fe20000410000 */
[----:B------:R-:W-:Y:S01]  /*3c40*/  @P0 FSEL R18, R18, -INF , !P1 ;  /* 0xff80000012120808 */ /* 0x000fe20004800000 */
[----:B------:R-:W-:Y:S01]  /*3c50*/  IMAD.WIDE.U32 R142, R142, -0x326172a9, RZ ;  /* 0xcd9e8d578e8e7825 */ /* 0x000fe200078e00ff */
[----:B------:R-:W-:Y:S02]  /*3c60*/  FSETP.NEU.FTZ.AND P0, PT, R249, -INF , PT ;  /* 0xff800000f900780b */ /* 0x000fe40003f1d000 */
[----:B------:R-:W-:Y:S02]  /*3c70*/  @P6 FSEL R14, R14, -INF , !P1 ;  /* 0xff8000000e0e6808 */ /* 0x000fe40004800000 */
[----:B------:R-:W-:Y:S02]  /*3c80*/  FSETP.NEU.FTZ.AND P1, PT, R248, -INF , PT ;  /* 0xff800000f800780b */ /* 0x000fe40003f3d000 */
[----:B------:R-:W-:Y:S02]  /*3c90*/  FSEL R136, R136, RZ, P0 ;  /* 0x000000ff88887208 */ /* 0x000fe40000000000 */
[----:B------:R-:W-:Y:S02]  /*3ca0*/  PLOP3.LUT P0, PT, PT, PT, UP0, 0x80, 0x0 ;  /* 0x000000000000781c */ /* 0x000fe40003f0f008 */
[----:B------:R-:W-:Y:S01]  /*3cb0*/  FSEL R137, R137, RZ, P1 ;  /* 0x000000ff89897208 */ /* 0x000fe20000800000 */
[--C-:B------:R-:W-:Y:S01]  /*3cc0*/  FFMA.FTZ R6, R6, UR13, -R136.reuse ;  /* 0x0000000d06067c23 */ /* 0x100fe20008010888 */
[----:B------:R-:W-:Y:S01]  /*3cd0*/  FSETP.NEU.FTZ.AND P1, PT, R246, -INF , PT ;  /* 0xff800000f600780b */ /* 0x000fe20003f3d000 */
[----:B------:R-:W-:Y:S01]  /*3ce0*/  FFMA.FTZ R7, R7, UR13, -R136 ;  /* 0x0000000d07077c23 */ /* 0x000fe20008010888 */
[----:B------:R-:W-:Y:S01]  /*3cf0*/  PLOP3.LUT P6, PT, PT, PT, UP0, 0x80, 0x0 ;  /* 0x000000000000781c */ /* 0x000fe20003fcf008 */
[--C-:B------:R-:W-:Y:S01]  /*3d00*/  FFMA.FTZ R4, R4, UR13, -R137.reuse ;  /* 0x0000000d04047c23 */ /* 0x100fe20008010889 */
[----:B------:R-:W-:Y:S01]  /*3d10*/  FSEL R2, R2, RZ, P1 ;  /* 0x000000ff02027208 */ /* 0x000fe20000800000 */
[--C-:B------:R-:W-:Y:S01]  /*3d20*/  FFMA.FTZ R5, R5, UR13, -R137.reuse ;  /* 0x0000000d05057c23 */ /* 0x100fe20008010889 */
[----:B------:R-:W-:Y:S01]  /*3d30*/  PLOP3.LUT P1, PT, PT, PT, UP0, 0x80, 0x0 ;  /* 0x000000000000781c */ /* 0x000fe20003f2f008 */
[--C-:B------:R-:W-:Y:S01]  /*3d40*/  FFMA.FTZ R16, R16, UR13, -R137.reuse ;  /* 0x0000000d10107c23 */ /* 0x100fe20008010889 */
[----:B------:R-:W-:Y:S01]  /*3d50*/  @P5 ISETP.GE.AND P5, PT, R139, UR5, PT ;  /* 0x000000058b005c0c */ /* 0x000fe2000bfa6270 */
[-C--:B-1----:R-:W-:Y:S01]  /*3d60*/  HMMA.16816.F32 R20, R152, R132.reuse, R20 ;  /* 0x000000849814723c */ /* 0x082fe20000001814 */
[----:B------:R1:W2:Y:S02]  /*3d70*/  MUFU.EX2 R168, R4 ;  /* 0x0000000400a87308 */ /* 0x0002a40000000800 */
[----:B------:R-:W-:Y:S01]  /*3d80*/  @P0 FSEL R13, R13, -INF , !P4 ;  /* 0xff8000000d0d0808 */ /* 0x000fe20006000000 */
[--C-:B------:R-:W-:Y:S01]  /*3d90*/  FFMA.FTZ R9, R9, UR13, -R2.reuse ;  /* 0x0000000d09097c23 */ /* 0x100fe20008010802 */
[----:B------:R-:W-:Y:S01]  /*3da0*/  PLOP3.LUT P0, PT, PT, PT, UP0, 0x80, 0x0 ;  /* 0x000000000000781c */ /* 0x000fe20003f0f008 */
[C---:B------:R-:W-:Y:S05]  /*3db0*/  HMMA.16816.F32 R24, R164.reuse, R132, R24 ;  /* 0x00000084a418723c */ /* 0x040fea0000001818 */
[----:B------:R3:W-:Y:S01]  /*3dc0*/  MUFU.EX2 R231, R6 ;  /* 0x0000000600e77308 */ /* 0x0007e20000000800 */
[----:B------:R-:W-:Y:S01]  /*3dd0*/  @P6 ISETP.GE.AND P6, PT, R0, UR5, PT ;  /* 0x0000000500006c0c */ /* 0x000fe2000bfc6270 */
[--C-:B------:R-:W-:Y:S01]  /*3de0*/  FFMA.FTZ R12, R12, UR13, -R2.reuse ;  /* 0x0000000d0c0c7c23 */ /* 0x100fe20008010802 */
[----:B------:R-:W-:Y:S01]  /*3df0*/  @P1 FSEL R15, R15, -INF , !P4 ;  /* 0xff8000000f0f1808 */ /* 0x000fe20006000000 */
[-C--:B------:R-:W-:Y:S01]  /*3e00*/  HMMA.16816.F32 R28, R164, R134.reuse, R28 ;  /* 0x00000086a41c723c */ /* 0x080fe2000000181c */
[----:B------:R-:W-:Y:S02]  /*3e10*/  PLOP3.LUT P1, PT, PT, PT, UP0, 0x80, 0x0 ;  /* 0x000000000000781c */ /* 0x000fe40003f2f008 */
[--C-:B------:R-:W-:Y:S01]  /*3e20*/  FFMA.FTZ R13, R13, UR13, -R2.reuse ;  /* 0x0000000d0d0d7c23 */ /* 0x100fe20008010802 */
[----:B------:R-:W-:Y:S02]  /*3e30*/  @P0 FSEL R17, R17, -INF , !P4 ;  /* 0xff80000011110808 */ /* 0x000fe40006000000 */
[----:B------:R-:W-:Y:S01]  /*3e40*/  HMMA.16816.F32 R32, R152, R134, R32 ;  /* 0x000000869820723c */ /* 0x000fe20000001820 */
[----:B------:R-:W-:Y:S01]  /*3e50*/  PLOP3.LUT P0, PT, PT, PT, UP0, 0x80, 0x0 ;  /* 0x000000000000781c */ /* 0x000fe20003f0f008 */
[----:B------:R4:W2:Y:S03]  /*3e60*/  MUFU.EX2 R232, R5 ;  /* 0x0000000500e87308 */ /* 0x0008a60000000800 */
[----:B------:R-:W-:Y:S01]  /*3e70*/  FFMA.FTZ R170, R8, UR13, -R2 ;  /* 0x0000000d08aa7c23 */ /* 0x000fe20008010802 */
[--C-:B------:R-:W-:Y:S01]  /*3e80*/  FFMA.FTZ R18, R18, UR13, -R136.reuse ;  /* 0x0000000d12127c23 */ /* 0x100fe20008010888 */
[--C-:B------:R-:W-:Y:S01]  /*3e90*/  FFMA.FTZ R17, R17, UR13, -R137.reuse ;  /* 0x0000000d11117c23 */ /* 0x100fe20008010889 */
[----:B------:R-:W-:Y:S02]  /*3ea0*/  @P1 FSEL R19, R19, -INF , !P4 ;  /* 0xff80000013131808 */ /* 0x000fe40006000000 */
[C---:B------:R-:W-:Y:S01]  /*3eb0*/  FSETP.NEU.FTZ.AND P4, PT, R247.reuse, -INF , PT ;  /* 0xff800000f700780b */ /* 0x040fe20003f9d000 */
[----:B------:R-:W-:Y:S01]  /*3ec0*/  FMUL.FTZ R0, R247, 1.4426950216293334961 ;  /* 0x3fb8aa3bf7007820 */ /* 0x000fe20000410000 */
[----:B------:R-:W-:Y:S01]  /*3ed0*/  PLOP3.LUT P1, PT, PT, PT, UP0, 0x80, 0x0 ;  /* 0x000000000000781c */ /* 0x000fe20003f2f008 */
[----:B------:R-:W-:Y:S01]  /*3ee0*/  FFMA.FTZ R19, R19, UR13, -R136 ;  /* 0x0000000d13137c23 */ /* 0x000fe20008010888 */
[----:B------:R-:W-:Y:S01]  /*3ef0*/  @P0 FSEL R20, R20, -INF , !P2 ;  /* 0xff80000014140808 */ /* 0x000fe20005000000 */
[----:B------:R-:W-:Y:S01]  /*3f00*/  IMAD.WIDE.U32 R138, R138, -0x2daee0ad, RZ ;  /* 0xd2511f538a8a7825 */ /* 0x000fe200078e00ff */
[----:B------:R-:W-:Y:S01]  /*3f10*/  FSEL R0, R0, RZ, P4 ;  /* 0x000000ff00007208 */ /* 0x000fe20002000000 */
[----:B------:R2:W2:Y:S01]  /*3f20*/  MUFU.EX2 R171, R7 ;  /* 0x0000000700ab7308 */ /* 0x0004a20000000800 */
[----:B------:R-:W-:Y:S01]  /*3f30*/  PLOP3.LUT P4, PT, PT, PT, UP0, 0x80, 0x0 ;  /* 0x000000000000781c */ /* 0x000fe20003f8f008 */
[--C-:B------:R-:W-:Y:S01]  /*3f40*/  FFMA.FTZ R20, R20, UR13, -R137.reuse ;  /* 0x0000000d14147c23 */ /* 0x100fe20008010889 */
[----:B------:R-:W-:Y:S01]  /*3f50*/  PLOP3.LUT P0, PT, PT, PT, UP0, 0x80, 0x0 ;  /* 0x000000000000781c */ /* 0x000fe20003f0f008 */
[----:B------:R-:W-:Y:S01]  /*3f60*/  FFMA.FTZ R10, R10, UR13, -R0 ;  /* 0x0000000d0a0a7c23 */ /* 0x000fe20008010800 */
[----:B------:R-:W-:Y:S01]  /*3f70*/  LOP3.LUT R139, R139, UR12, R146, 0x96, !PT ;  /* 0x0000000c8b8b7c12 */ /* 0x000fe2000f8e9692 */
[----:B------:R-:W-:Y:S01]  /*3f80*/  FFMA.FTZ R11, R11, UR13, -R0 ;  /* 0x0000000d0b0b7c23 */ /* 0x000fe20008010800 */
[----:B------:R-:W-:Y:S01]  /*3f90*/  LOP3.LUT R146, R151, UR11, R138, 0x96, !PT ;  /* 0x0000000b97927c12 */ /* 0x000fe2000f8e968a */
[--C-:B------:R-:W-:Y:S01]  /*3fa0*/  FFMA.FTZ R15, R15, UR13, -R0.reuse ;  /* 0x0000000d0f0f7c23 */ /* 0x100fe20008010800 */
[----:B------:R-:W-:Y:S01]  /*3fb0*/  @P1 FSEL R22, R22, -INF , !P2 ;  /* 0xff80000016161808 */ /* 0x000fe20005000000 */
[----:B------:R-:W-:Y:S01]  /*3fc0*/  FFMA.FTZ R14, R14, UR13, -R0 ;  /* 0x0000000d0e0e7c23 */ /* 0x000fe20008010800 */
[----:B------:R-:W-:Y:S01]  /*3fd0*/  PLOP3.LUT P1, PT, PT, PT, UP0, 0x80, 0x0 ;  /* 0x000000000000781c */ /* 0x000fe20003f2f008 */
[----:B------:R-:W-:Y:S01]  /*3fe0*/  IMAD.WIDE.U32 R146, R146, -0x326172a9, RZ ;  /* 0xcd9e8d5792927825 */ /* 0x000fe200078e00ff */
[----:B------:R2:W-:Y:S01]  /*3ff0*/  MUFU.EX2 R169, R9 ;  /* 0x0000000900a97308 */ /* 0x0005e20000000800 */
[----:B------:R-:W-:Y:S01]  /*4000*/  UIADD3 UR12, UR9, -0x56f99767, URZ ;  /* 0xa9066899090c7890 */ /* 0x000fe2000fffe03f */
[----:B------:R-:W-:Y:S01]  /*4010*/  @P4 FSEL R24, R24, -INF , !P2 ;  /* 0xff80000018184808 */ /* 0x000fe20005000000 */
[----:B------:R-:W-:Y:S01]  /*4020*/  FFMA.FTZ R22, R22, UR13, -R136 ;  /* 0x0000000d16167c23 */ /* 0x000fe20008010888 */
[----:B------:R-:W-:Y:S01]  /*4030*/  @P0 FSEL R26, R26, -INF , !P2 ;  /* 0xff8000001a1a0808 */ /* 0x000fe20005000000 */
[----:B------:R-:W-:Y:S01]  /*4040*/  IMAD.WIDE.U32 R138, R139, -0x326172a9, RZ ;  /* 0xcd9e8d578b8a7825 */ /* 0x000fe200078e00ff */
[----:B------:R-:W-:Y:S01]  /*4050*/  PLOP3.LUT P2, PT, PT, PT, UP0, 0x80, 0x0 ;  /* 0x000000000000781c */ /* 0x000fe20003f4f008 */
[----:B------:R-:W-:Y:S01]  /*4060*/  UIADD3 UR11, UR10, 0x78dde6e4, URZ ;  /* 0x78dde6e40a0b7890 */ /* 0x000fe2000fffe03f */
[----:B------:R-:W-:Y:S01]  /*4070*/  PLOP3.LUT P0, PT, PT, PT, UP0, 0x80, 0x0 ;  /* 0x000000000000781c */ /* 0x000fe20003f0f008 */
[----:B------:R-:W-:Y:S01]  /*4080*/  FFMA.FTZ R24, R24, UR13, -R2 ;  /* 0x0000000d18187c23 */ /* 0x000fe20008010802 */
[----:B------:R-:W-:Y:S01]  /*4090*/  PLOP3.LUT P4, PT, PT, PT, UP0, 0x80, 0x0 ;  /* 0x000000000000781c */ /* 0x000fe20003f8f008 */
[----:B------:R-:W-:Y:S01]  /*40a0*/  FFMA.FTZ R26, R26, UR13, -R0 ;  /* 0x0000000d1a1a7c23 */ /* 0x000fe20008010800 */
[----:B------:R-:W-:Y:S01]  /*40b0*/  @P1 FSEL R21, R21, -INF , !P5 ;  /* 0xff80000015151808 */ /* 0x000fe20006800000 */
[----:B------:R2:W-:Y:S01]  /*40c0*/  MUFU.EX2 R233, R10 ;  /* 0x0000000a00e97308 */ /* 0x0005e20000000800 */
[----:B------:R-:W-:Y:S02]  /*40d0*/  LOP3.LUT R140, R143, UR11, R140, 0x96, !PT ;  /* 0x0000000b8f8c7c12 */ /* 0x000fe4000f8e968c */
[----:B------:R-:W-:Y:S01]  /*40e0*/  LOP3.LUT R139, R139, UR11, R144, 0x96, !PT ;  /* 0x0000000b8b8b7c12 */ /* 0x000fe2000f8e9690 */
[----:B------:R-:W-:Y:S01]  /*40f0*/  IMAD.WIDE.U32 R144, R145, -0x326172a9, RZ ;  /* 0xcd9e8d5791907825 */ /* 0x000fe200078e00ff */
[----:B------:R-:W-:Y:S01]  /*4100*/  PLOP3.LUT P1, PT, PT, PT, UP0, 0x80, 0x0 ;  /* 0x000000000000781c */ /* 0x000fe20003f2f008 */
[----:B------:R-:W-:Y:S01]  /*4110*/  UIADD3 UR11, UR9, 0x646e171e, URZ ;  /* 0x646e171e090b7890 */ /* 0x000fe2000fffe03f */
[----:B-1----:R-:W-:Y:S01]  /*4120*/  LOP3.LUT R4, R147, UR15, R138, 0x96, !PT ;  /* 0x0000000f93047c12 */ /* 0x002fe2000f8e968a */
[----:B------:R-:W-:Y:S01]  /*4130*/  IMAD.WIDE.U32 R138, R139, -0x2daee0ad, RZ ;  /* 0xd2511f538b8a7825 */ /* 0x000fe200078e00ff */
[----:B---3--:R-:W-:Y:S01]  /*4140*/  LOP3.LUT R6, R145, UR15, R142, 0x96, !PT ;  /* 0x0000000f91067c12 */ /* 0x008fe2000f8e968e */
[----:B------:R-:W-:Y:S01]  /*4150*/  MUFU.EX2 R234, R11 ;  /* 0x0000000b00ea7308 */ /* 0x000fe20000000800 */
[----:B------:R-:W-:Y:S01]  /*4160*/  @P2 FSEL R25, R25, -INF , !P5 ;  /* 0xff80000019192808 */ /* 0x000fe20006800000 */
[----:B----4-:R-:W-:Y:S01]  /*4170*/  IMAD.WIDE.U32 R4, R4, -0x2daee0ad, RZ ;  /* 0xd2511f5304047825 */ /* 0x010fe200078e00ff */
[----:B------:R-:W-:Y:S02]  /*4180*/  PLOP3.LUT P2, PT, PT, PT, UP0, 0x80, 0x0 ;  /* 0x000000000000781c */ /* 0x000fe40003f4f008 */
[----:B------:R-:W-:Y:S01]  /*4190*/  @P0 FSEL R27, R27, -INF , !P5 ;  /* 0xff8000001b1b0808 */ /* 0x000fe20006800000 */
[----:B--2---:R-:W-:Y:S01]  /*41a0*/  IMAD.WIDE.U32 R6, R6, -0x2daee0ad, RZ ;  /* 0xd2511f5306067825 */ /* 0x004fe200078e00ff */
[----:B------:R-:W-:Y:S03]  /*41b0*/  SHF.R.U32.HI R143, RZ, 0x10, R4 ;  /* 0x00000010ff8f7819 */ /* 0x000fe60000011604 */
[----:B------:R1:W-:Y:S01]  /*41c0*/  MUFU.EX2 R167, R12 ;  /* 0x0000000c00a77308 */ /* 0x0003e20000000800 */
[----:B------:R-:W-:Y:S01]  /*41d0*/  @P4 FSEL R23, R23, -INF , !P5 ;  /* 0xff80000017174808 */ /* 0x000fe20006800000 */
[--C-:B------:R-:W-:Y:S01]  /*41e0*/  FFMA.FTZ R21, R21, UR13, -R137.reuse ;  /* 0x0000000d15157c23 */ /* 0x100fe20008010889 */
[----:B------:R-:W-:Y:S01]  /*41f0*/  LOP3.LUT R142, R4, 0xffff, RZ, 0xc0, !PT ;  /* 0x0000ffff048e7812 */ /* 0x000fe200078ec0ff */
[----:B------:R-:W-:Y:S01]  /*4200*/  FFMA.FTZ R25, R25, UR13, -R2 ;  /* 0x0000000d19197c23 */ /* 0x000fe20008010802 */
[----:B------:R-:W-:Y:S01]  /*4210*/  PLOP3.LUT P0, PT, PT, PT, UP0, 0x80, 0x0 ;  /* 0x000000000000781c */ /* 0x000fe20003f0f008 */
[----:B------:R-:W-:Y:S01]  /*4220*/  IMAD.WIDE.U32 R140, R140, -0x2daee0ad, RZ ;  /* 0xd2511f538c8c7825 */ /* 0x000fe200078e00ff */
[----:B------:R-:W-:Y:S03]  /*4230*/  PLOP3.LUT P4, PT, PT, PT, UP0, 0x80, 0x0 ;  /* 0x000000000000781c */ /* 0x000fe60003f8f008 */
[----:B------:R2:W-:Y:S01]  /*4240*/  MUFU.EX2 R165, R13 ;  /* 0x0000000d00a57308 */ /* 0x0005e20000000800 */
[----:B------:R-:W-:Y:S01]  /*4250*/  LOP3.LUT R150, R139, UR12, R150, 0x96, !PT ;  /* 0x0000000c8b967c12 */ /* 0x000fe2000f8e9696 */
[----:B------:R-:W-:Y:S01]  /*4260*/  FFMA.FTZ R23, R23, UR13, -R136 ;  /* 0x0000000d17177c23 */ /* 0x000fe20008010888 */
[----:B------:R-:W-:Y:S01]  /*4270*/  LOP3.LUT R8, R7, UR11, R140, 0x96, !PT ;  /* 0x0000000b07087c12 */ /* 0x000fe2000f8e968c */
[----:B------:R-:W-:Y:S01]  /*4280*/  FFMA.FTZ R27, R27, UR13, -R0 ;  /* 0x0000000d1b1b7c23 */ /* 0x000fe20008010800 */
[----:B------:R-:W-:Y:S02]  /*4290*/  @P1 FSEL R28, R28, -INF , !P3 ;  /* 0xff8000001c1c1808 */ /* 0x000fe40005800000 */
[----:B------:R-:W-:Y:S01]  /*42a0*/  LOP3.LUT R138, R5, UR11, R138, 0x96, !PT ;  /* 0x0000000b058a7c12 */ /* 0x000fe2000f8e968a */
[----:B------:R-:W-:Y:S01]  /*42b0*/  UIADD3 UR11, UR10, -0x4ab325aa, URZ ;  /* 0xb54cda560a0b7890 */ /* 0x000fe2000fffe03f */
[----:B------:R-:W-:Y:S01]  /*42c0*/  PLOP3.LUT P1, PT, PT, PT, UP0, 0x80, 0x0 ;  /* 0x000000000000781c */ /* 0x000fe20003f2f008 */
[----:B------:R-:W3:Y:S01]  /*42d0*/  MUFU.EX2 R170, R170 ;  /* 0x000000aa00aa7308 */ /* 0x000ee20000000800 */
[----:B------:R-:W-:Y:S01]  /*42e0*/  LOP3.LUT R133, R4, 0xff, RZ, 0xc0, !PT ;  /* 0x000000ff04857812 */ /* 0x000fe200078ec0ff */
[----:B------:R-:W-:Y:S01]  /*42f0*/  FFMA.FTZ R28, R28, UR13, -R2 ;  /* 0x0000000d1c1c7c23 */ /* 0x000fe20008010802 */
[----:B------:R-:W-:Y:S01]  /*4300*/  SHF.R.U32.HI R132, RZ, 0x18, R4 ;  /* 0x00000018ff847819 */ /* 0x000fe20000011604 */
[----:B------:R-:W-:Y:S01]  /*4310*/  IMAD.WIDE.U32 R4, R150, -0x326172a9, RZ ;  /* 0xcd9e8d5796047825 */ /* 0x000fe200078e00ff */
[----:B------:R-:W-:Y:S02]  /*4320*/  @P2 FSEL R32, R32, -INF , !P3 ;  /* 0xff80000020202808 */ /* 0x000fe40005800000 */
[----:B------:R-:W-:Y:S03]  /*4330*/  LOP3.LUT R148, R141, UR12, R148, 0x96, !PT ;  /* 0x0000000c8d947c12 */ /* 0x000fe6000f8e9694 */
[----:B------:R-:W4:Y:S01]  /*4340*/  MUFU.EX2 R164, R15 ;  /* 0x0000000f00a47308 */ /* 0x000f220000000800 */
[----:B------:R-:W-:Y:S01]  /*4350*/  PLOP3.LUT P2, PT, PT, PT, UP0, 0x80, 0x0 ;  /* 0x000000000000781c */ /* 0x000fe20003f4f008 */
[----:B------:R-:W-:Y:S01]  /*4360*/  FFMA.FTZ R32, R32, UR13, -R137 ;  /* 0x0000000d20207c23 */ /* 0x000fe20008010889 */
[C---:B------:R-:W-:Y:S02]  /*4370*/  LOP3.LUT R141, R6.reuse, 0xffff, RZ, 0xc0, !PT ;  /* 0x0000ffff068d7812 */ /* 0x040fe400078ec0ff */
[----:B------:R-:W-:Y:S02]  /*4380*/  LOP3.LUT R9, R6, 0xff, RZ, 0xc0, !PT ;  /* 0x000000ff06097812 */ /* 0x000fe400078ec0ff */
[----:B------:R-:W-:Y:S03]  /*4390*/  LOP3.LUT R7, R5, UR11, R146, 0x96, !PT ;  /* 0x0000000b05077c12 */ /* 0x000fe6000f8e9692 */
[----:B------:R-:W4:Y:S01]  /*43a0*/  MUFU.EX2 R166, R14 ;  /* 0x0000000e00a67308 */ /* 0x000f220000000800 */
[----:B------:R-:W-:Y:S02]  /*43b0*/  @P0 FSEL R34, R34, -INF , !P3 ;  /* 0xff80000022220808 */ /* 0x000fe40005800000 */
[----:B------:R-:W-:Y:S02]  /*43c0*/  @P4 FSEL R30, R30, -INF , !P3 ;  /* 0xff8000001e1e4808 */ /* 0x000fe40005800000 */
[----:B------:R-:W-:Y:S01]  /*43d0*/  PLOP3.LUT P0, PT, PT, PT, UP0, 0x80, 0x0 ;  /* 0x000000000000781c */ /* 0x000fe20003f0f008 */
[----:B------:R-:W-:Y:S01]  /*43e0*/  FFMA.FTZ R34, R34, UR13, -R136 ;  /* 0x0000000d22227c23 */ /* 0x000fe20008010888 */
[----:B------:R-:W-:Y:S03]  /*43f0*/  ISETP.LE.U32.AND P3, PT, R9, UR14, PT ;  /* 0x0000000e09007c0c */ /* 0x000fe6000bf63070 */
[----:B------:R-:W4:Y:S01]  /*4400*/  MUFU.EX2 R162, R16 ;  /* 0x0000001000a27308 */ /* 0x000f220000000800 */
[----:B------:R-:W-:Y:S01]  /*4410*/  LOP3.LUT R9, R7, 0xffff, RZ, 0xc0, !PT ;  /* 0x0000ffff07097812 */ /* 0x000fe200078ec0ff */
[----:B------:R-:W-:Y:S01]  /*4420*/  FFMA.FTZ R30, R30, UR13, -R0 ;  /* 0x0000000d1e1e7c23 */ /* 0x000fe20008010800 */
[----:B------:R-:W-:Y:S02]  /*4430*/  @P1 FSEL R29, R29, -INF , !P6 ;  /* 0xff8000001d1d1808 */ /* 0x000fe40007000000 */
[----:B------:R-:W-:Y:S02]  /*4440*/  PLOP3.LUT P1, PT, PT, PT, UP0, 0x80, 0x0 ;  /* 0x000000000000781c */ /* 0x000fe40003f2f008 */
[----:B------:R-:W-:Y:S03]  /*4450*/  LOP3.LUT R10, R7, 0xff, RZ, 0xc0, !PT ;  /* 0x000000ff070a7812 */ /* 0x000fe600078ec0ff */
[----:B------:R-:W4:Y:S01]  /*4460*/  MUFU.EX2 R163, R18 ;  /* 0x0000001200a37308 */ /* 0x000f220000000800 */
[----:B------:R-:W-:Y:S01]  /*4470*/  SHF.R.U32.HI R9, RZ, 0x8, R9 ;  /* 0x00000008ff097819 */ /* 0x000fe20000011609 */
[----:B------:R-:W-:Y:S01]  /*4480*/  FFMA.FTZ R2, R29, UR13, -R2 ;  /* 0x0000000d1d027c23 */ /* 0x000fe20008010802 */
[----:B------:R-:W-:Y:S02]  /*4490*/  @P2 FSEL R31, R31, -INF , !P6 ;  /* 0xff8000001f1f2808 */ /* 0x000fe40007000000 */
[----:B------:R-:W-:Y:S02]  /*44a0*/  SHF.R.U32.HI R134, RZ, 0x10, R4 ;  /* 0x00000010ff867819 */ /* 0x000fe40000011604 */
[----:B------:R-:W-:Y:S03]  /*44b0*/  ISETP.LE.U32.AND P2, PT, R10, UR14, PT ;  /* 0x0000000e0a007c0c */ /* 0x000fe6000bf43070 */
[----:B------:R-:W4:Y:S01]  /*44c0*/  MUFU.EX2 R160, R17 ;  /* 0x0000001100a07308 */ /* 0x000f220000000800 */
[C---:B-1----:R-:W-:Y:S01]  /*44d0*/  LOP3.LUT R12, R4.reuse, 0xff, RZ, 0xc0, !PT ;  /* 0x000000ff040c7812 */ /* 0x042fe200078ec0ff */
[----:B------:R-:W-:Y:S01]  /*44e0*/  FFMA.FTZ R0, R31, UR13, -R0 ;  /* 0x0000000d1f007c23 */ /* 0x000fe20008010800 */
[----:B------:R-:W-:Y:S02]  /*44f0*/  LOP3.LUT R11, R4, 0xffff, RZ, 0xc0, !PT ;  /* 0x0000ffff040b7812 */ /* 0x000fe400078ec0ff */
[----:B--2---:R-:W-:Y:S01]  /*4500*/  SHF.R.U32.HI R13, RZ, 0x18, R4 ;  /* 0x00000018ff0d7819 */ /* 0x004fe20000011604 */
[----:B------:R-:W-:Y:S01]  /*4510*/  IMAD.WIDE.U32 R4, R148, -0x326172a9, RZ ;  /* 0xcd9e8d5794047825 */ /* 0x000fe200078e00ff */
[----:B------:R-:W-:Y:S03]  /*4520*/  LOP3.LUT R9, R9, 0xffff, RZ, 0xc0, !PT ;  /* 0x0000ffff09097812 */ /* 0x000fe600078ec0ff */
[----:B------:R-:W1:Y:S01]  /*4530*/  MUFU.EX2 R161, R19 ;  /* 0x0000001300a17308 */ /* 0x000e620000000800 */
[----:B------:R-:W-:Y:S02]  /*4540*/  SHF.R.U32.HI R10, RZ, 0x10, R7 ;  /* 0x00000010ff0a7819 */ /* 0x000fe40000011607 */
[----:B------:R-:W-:Y:S01]  /*4550*/  @P0 FSEL R33, R33, -INF , !P6 ;  /* 0xff80000021210808 */ /* 0x000fe20007000000 */
[----:B------:R-:W-:Y:S01]  /*4560*/  @!P2 FADD.FTZ R168, -R168, -RZ ;  /* 0x800000ffa8a8a221 */ /* 0x000fe20000010100 */
[----:B------:R-:W-:Y:S02]  /*4570*/  ISETP.LE.U32.AND P0, PT, R9, UR14, PT ;  /* 0x0000000e09007c0c */ /* 0x000fe4000bf03070 */
[--C-:B------:R-:W-:Y:S03]  /*4580*/  SHF.R.U32.HI R139, RZ, 0x18, R6.reuse ;  /* 0x00000018ff8b7819 */ /* 0x100fe60000011606 */
[----:B------:R-:W2:Y:S01]  /*4590*/  MUFU.EX2 R154, R20 ;  /* 0x00000014009a7308 */ /* 0x000ea20000000800 */
[----:B------:R-:W-:Y:S01]  /*45a0*/  SHF.R.U32.HI R140, RZ, 0x10, R6 ;  /* 0x00000010ff8c7819 */ /* 0x000fe20000011606 */
[----:B------:R-:W-:Y:S01]  /*45b0*/  FFMA.FTZ R137, R33, UR13, -R137 ;  /* 0x0000000d21897c23 */ /* 0x000fe20008010889 */
[----:B------:R-:W-:Y:S02]  /*45c0*/  LOP3.LUT R9, R10, 0xff, RZ, 0xc0, !PT ;  /* 0x000000ff0a097812 */ /* 0x000fe400078ec0ff */
[----:B------:R-:W-:Y:S02]  /*45d0*/  LOP3.LUT R6, R5, UR11, R144, 0x96, !PT ;  /* 0x0000000b05067c12 */ /* 0x000fe4000f8e9690 */
[----:B------:R-:W-:Y:S03]  /*45e0*/  SHF.R.U32.HI R7, RZ, 0x18, R7 ;  /* 0x00000018ff077819 */ /* 0x000fe60000011607 */
[----:B------:R-:W2:Y:S01]  /*45f0*/  MUFU.EX2 R156, R22 ;  /* 0x00000016009c7308 */ /* 0x000ea20000000800 */
[----:B------:R-:W-:Y:S01]  /*4600*/  @P1 FSEL R35, R35, -INF , !P6 ;  /* 0xff80000023231808 */ /* 0x000fe20007000000 */
[----:B------:R-:W-:Y:S01]  /*4610*/  @!P0 FADD.FTZ R232, -R232, -RZ ;  /* 0x800000ffe8e88221 */ /* 0x000fe20000010100 */
[----:B------:R-:W-:Y:S02]  /*4620*/  ISETP.LE.U32.AND P6, PT, R9, UR14, PT ;  /* 0x0000000e09007c0c */ /* 0x000fe4000bfc3070 */
[----:B------:R-:W-:Y:S01]  /*4630*/  ISETP.LE.U32.AND P1, PT, R7, UR14, PT ;  /* 0x0000000e07007c0c */ /* 0x000fe2000bf23070 */
[----:B------:R-:W-:Y:S01]  /*4640*/  FFMA.FTZ R136, R35, UR13, -R136 ;  /* 0x0000000d23887c23 */ /* 0x000fe20008010888 */
[C---:B------:R-:W-:Y:S03]  /*4650*/  LOP3.LUT R9, R6.reuse, 0xff, RZ, 0xc0, !PT ;  /* 0x000000ff06097812 */ /* 0x040fe600078ec0ff */
[----:B------:R-:W2:Y:S01]  /*4660*/  MUFU.EX2 R152, R23 ;  /* 0x0000001700987308 */ /* 0x000ea20000000800 */
[----:B------:R-:W-:Y:S02]  /*4670*/  LOP3.LUT R7, R6, 0xffff, RZ, 0xc0, !PT ;  /* 0x0000ffff06077812 */ /* 0x000fe400078ec0ff */
[----:B------:R-:W-:Y:S02]  /*4680*/  ISETP.LE.U32.AND P2, PT, R9, UR14, PT ;  /* 0x0000000e09007c0c */ /* 0x000fe4000bf43070 */
[--C-:B------:R-:W-:Y:S02]  /*4690*/  SHF.R.U32.HI R9, RZ, 0x18, R6.reuse ;  /* 0x00000018ff097819 */ /* 0x100fe40000011606 */
[----:B------:R-:W-:Y:S01]  /*46a0*/  SHF.R.U32.HI R6, RZ, 0x10, R6 ;  /* 0x00000010ff067819 */ /* 0x000fe20000011606 */
[----:B------:R-:W-:Y:S01]  /*46b0*/  @!P6 FADD.FTZ R231, -R231, -RZ ;  /* 0x800000ffe7e7e221 */ /* 0x000fe20000010100 */
[----:B------:R-:W-:Y:S01]  /*46c0*/  SHF.R.U32.HI R7, RZ, 0x8, R7 ;  /* 0x00000008ff077819 */ /* 0x000fe20000011607 */
[----:B------:R-:W-:Y:S01]  /*46d0*/  @!P1 FADD.FTZ R171, -R171, -RZ ;  /* 0x800000ffabab9221 */ /* 0x000fe20000010100 */
[----:B------:R-:W-:Y:S01]  /*46e0*/  LOP3.LUT R6, R6, 0xff, RZ, 0xc0, !PT ;  /* 0x000000ff06067812 */ /* 0x000fe200078ec0ff */
[----:B------:R-:W-:Y:S01]  /*46f0*/  MUFU.EX2 R158, R24 ;  /* 0x00000018009e7308 */ /* 0x000fe20000000800 */
[----:B------:R-:W-:Y:S02]  /*4700*/  ISETP.LE.U32.AND P0, PT, R9, UR14, PT ;  /* 0x0000000e09007c0c */ /* 0x000fe4000bf03070 */
[----:B------:R-:W-:Y:S01]  /*4710*/  LOP3.LUT R5, R4, 0xffff, RZ, 0xc0, !PT ;  /* 0x0000ffff04057812 */ /* 0x000fe200078ec0ff */
[----:B---3--:R-:W-:Y:S01]  /*4720*/  @!P2 FADD.FTZ R170, -R170, -RZ ;  /* 0x800000ffaaaaa221 */ /* 0x008fe20000010100 */
[----:B------:R-:W-:Y:S02]  /*4730*/  LOP3.LUT R7, R7, 0xffff, RZ, 0xc0, !PT ;  /* 0x0000ffff07077812 */ /* 0x000fe400078ec0ff */
[----:B------:R-:W-:Y:S03]  /*4740*/  ISETP.LE.U32.AND P1, PT, R6, UR14, PT ;  /* 0x0000000e06007c0c */ /* 0x000fe6000bf23070 */
[----:B------:R-:W-:Y:S01]  /*4750*/  MUFU.EX2 R150, R32 ;  /* 0x0000002000967308 */ /* 0x000fe20000000800 */
[----:B------:R-:W-:Y:S02]  /*4760*/  LOP3.LUT R6, R4, 0xff, RZ, 0xc0, !PT ;  /* 0x000000ff04067812 */ /* 0x000fe400078ec0ff */
[----:B------:R-:W-:Y:S02]  /*4770*/  SHF.R.U32.HI R5, RZ, 0x8, R5 ;  /* 0x00000008ff057819 */ /* 0x000fe40000011605 */
[----:B------:R-:W-:Y:S01]  /*4780*/  ISETP.LE.U32.AND P6, PT, R7, UR14, PT ;  /* 0x0000000e07007c0c */ /* 0x000fe2000bfc3070 */
[----:B------:R-:W-:Y:S01]  /*4790*/  @!P0 FADD.FTZ R234, -R234, -RZ ;  /* 0x800000ffeaea8221 */ /* 0x000fe20000010100 */
[----:B------:R-:W-:Y:S03]  /*47a0*/  ISETP.LE.U32.AND P2, PT, R6, UR14, PT ;  /* 0x0000000e06007c0c */ /* 0x000fe6000bf43070 */
[----:B------:R-:W-:Y:S01]  /*47b0*/  MUFU.EX2 R147, R137 ;  /* 0x0000008900937308 */ /* 0x000fe20000000800 */
[----:B------:R-:W-:Y:S02]  /*47c0*/  LOP3.LUT R6, R5, 0xffff, RZ, 0xc0, !PT ;  /* 0x0000ffff05067812 */ /* 0x000fe400078ec0ff */
[--C-:B------:R-:W-:Y:S01]  /*47d0*/  SHF.R.U32.HI R5, RZ, 0x10, R4.reuse ;  /* 0x00000010ff057819 */ /* 0x100fe20000011604 */
[----:B------:R-:W-:Y:S01]  /*47e0*/  @!P1 FADD.FTZ R233, -R233, -RZ ;  /* 0x800000ffe9e99221 */ /* 0x000fe20000010100 */
[----:B------:R-:W-:Y:S02]  /*47f0*/  SHF.R.U32.HI R4, RZ, 0x18, R4 ;  /* 0x00000018ff047819 */ /* 0x000fe40000011604 */
[----:B------:R-:W-:Y:S03]  /*4800*/  LOP3.LUT R5, R5, 0xff, RZ, 0xc0, !PT ;  /* 0x000000ff05057812 */ /* 0x000fe600078ec0ff */
[----:B------:R-:W-:Y:S01]  /*4810*/  MUFU.EX2 R151, R34 ;  /* 0x0000002200977308 */ /* 0x000fe20000000800 */
[----:B------:R-:W-:Y:S01]  /*4820*/  ISETP.LE.U32.AND P0, PT, R4, UR14, PT ;  /* 0x0000000e04007c0c */ /* 0x000fe2000bf03070 */
[----:B------:R-:W-:Y:S01]  /*4830*/  @!P6 FADD.FTZ R169, -R169, -RZ ;  /* 0x800000ffa9a9e221 */ /* 0x000fe20000010100 */
[----:B------:R-:W-:Y:S01]  /*4840*/  ISETP.LE.U32.AND P1, PT, R5, UR14, PT ;  /* 0x0000000e05007c0c */ /* 0x000fe2000bf23070 */
[----:B------:R-:W-:Y:S01]  /*4850*/  @!P2 FADD.FTZ R167, -R167, -RZ ;  /* 0x800000ffa7a7a221 */ /* 0x000fe20000010100 */
[----:B------:R-:W-:Y:S02]  /*4860*/  ISETP.LE.U32.AND P6, PT, R6, UR14, PT ;  /* 0x0000000e06007c0c */ /* 0x000fe4000bfc3070 */
[----:B------:R-:W-:Y:S03]  /*4870*/  ISETP.LE.U32.AND P2, PT, R12, UR14, PT ;  /* 0x0000000e0c007c0c */ /* 0x000fe6000bf43070 */
[----:B------:R-:W-:Y:S01]  /*4880*/  MUFU.EX2 R146, R2 ;  /* 0x0000000200927308 */ /* 0x000fe20000000800 */
[----:B------:R-:W-:Y:S02]  /*4890*/  LOP3.LUT R5, R134, 0xff, RZ, 0xc0, !PT ;  /* 0x000000ff86057812 */ /* 0x000fe400078ec0ff */
[----:B------:R-:W-:Y:S02]  /*48a0*/  SHF.R.U32.HI R4, RZ, 0x8, R11 ;  /* 0x00000008ff047819 */ /* 0x000fe4000001160b */
[----:B------:R-:W-:Y:S01]  /*48b0*/  SHF.R.U32.HI R6, RZ, 0x10, R138 ;  /* 0x00000010ff067819 */ /* 0x000fe2000001168a */
[----:B----4-:R-:W-:Y:S01]  /*48c0*/  @!P0 FADD.FTZ R164, -R164, -RZ ;  /* 0x800000ffa4a48221 */ /* 0x010fe20000010100 */
[----:B------:R-:W-:Y:S01]  /*48d0*/  LOP3.LUT R4, R4, 0xffff, RZ, 0xc0, !PT ;  /* 0x0000ffff04047812 */ /* 0x000fe200078ec0ff */
[----:B------:R-:W-:Y:S01]  /*48e0*/  @!P1 FADD.FTZ R166, -R166, -RZ ;  /* 0x800000ffa6a69221 */ /* 0x000fe20000010100 */
[----:B------:R-:W-:Y:S01]  /*48f0*/  ISETP.LE.U32.AND P0, PT, R5, UR14, PT ;  /* 0x0000000e05007c0c */ /* 0x000fe2000bf03070 */
[----:B------:R-:W-:Y:S01]  /*4900*/  @!P6 FADD.FTZ R165, -R165, -RZ ;  /* 0x800000ffa5a5e221 */ /* 0x000fe20000010100 */
[----:B------:R-:W-:Y:S01]  /*4910*/  ISETP.LE.U32.AND P1, PT, R4, UR14, PT ;  /* 0x0000000e04007c0c */ /* 0x000fe2000bf23070 */
[----:B------:R-:W-:Y:S01]  /*4920*/  @!P2 FADD.FTZ R162, -R162, -RZ ;  /* 0x800000ffa2a2a221 */ /* 0x000fe20000010100 */
[----:B------:R-:W-:Y:S01]  /*4930*/  ISETP.LE.U32.AND P6, PT, R13, UR14, PT ;  /* 0x0000000e0d007c0c */ /* 0x000fe2000bfc3070 */
[----:B------:R-:W-:Y:S01]  /*4940*/  MUFU.EX2 R149, R136 ;  /* 0x0000008800957308 */ /* 0x000fe20000000800 */
[C---:B------:R-:W-:Y:S02]  /*4950*/  LOP3.LUT R5, R138.reuse, 0xff, RZ, 0xc0, !PT ;  /* 0x000000ff8a057812 */ /* 0x040fe400078ec0ff */
[----:B------:R-:W-:Y:S02]  /*4960*/  LOP3.LUT R4, R138, 0xffff, RZ, 0xc0, !PT ;  /* 0x0000ffff8a047812 */ /* 0x000fe400078ec0ff */
[----:B------:R-:W-:Y:S02]  /*4970*/  ISETP.LE.U32.AND P2, PT, R5, UR14, PT ;  /* 0x0000000e05007c0c */ /* 0x000fe4000bf43070 */
[----:B------:R-:W-:Y:S01]  /*4980*/  LOP3.LUT R5, R6, 0xff, RZ, 0xc0, !PT ;  /* 0x000000ff06057812 */ /* 0x000fe200078ec0ff */
[----:B------:R-:W-:Y:S01]  /*4990*/  @!P0 FADD.FTZ R163, -R163, -RZ ;  /* 0x800000ffa3a38221 */ /* 0x000fe20000010100 */
[----:B------:R-:W-:Y:S01]  /*49a0*/  SHF.R.U32.HI R4, RZ, 0x8, R4 ;  /* 0x00000008ff047819 */ /* 0x000fe20000011604 */
[----:B------:R-:W-:Y:S01]  /*49b0*/  @!P1 FADD.FTZ R160, -R160, -RZ ;  /* 0x800000ffa0a09221 */ /* 0x000fe20000010100 */
[----:B------:R-:W-:Y:S01]  /*49c0*/  ISETP.LE.U32.AND P0, PT, R5, UR14, PT ;  /* 0x0000000e05007c0c */ /* 0x000fe2000bf03070 */
[----:B-1----:R-:W-:Y:S01]  /*49d0*/  @!P6 FADD.FTZ R161, -R161, -RZ ;  /* 0x800000ffa1a1e221 */ /* 0x002fe20000010100 */
[----:B------:R-:W-:Y:S01]  /*49e0*/  LOP3.LUT R4, R4, 0xffff, RZ, 0xc0, !PT ;  /* 0x0000ffff04047812 */ /* 0x000fe200078ec0ff */
[----:B------:R-:W1:Y:S01]  /*49f0*/  MUFU.EX2 R153, R21 ;  /* 0x0000001500997308 */ /* 0x000e620000000800 */
[----:B------:R-:W-:Y:S02]  /*4a00*/  SHF.R.U32.HI R138, RZ, 0x18, R138 ;  /* 0x00000018ff8a7819 */ /* 0x000fe4000001168a */
[----:B------:R-:W-:Y:S01]  /*4a10*/  ISETP.LE.U32.AND P1, PT, R4, UR14, PT ;  /* 0x0000000e04007c0c */ /* 0x000fe2000bf23070 */
[----:B--2---:R-:W-:Y:S01]  /*4a20*/  @!P2 FADD.FTZ R154, -R154, -RZ ;  /* 0x800000ff9a9aa221 */ /* 0x004fe20000010100 */
[----:B------:R-:W-:Y:S02]  /*4a30*/  ISETP.LE.U32.AND P6, PT, R138, UR14, PT ;  /* 0x0000000e8a007c0c */ /* 0x000fe4000bfc3070 */
[----:B------:R-:W-:Y:S03]  /*4a40*/  LOP3.LUT R4, R8, 0xff, RZ, 0xc0, !PT ;  /* 0x000000ff08047812 */ /* 0x000fe600078ec0ff */
[----:B------:R-:W-:Y:S01]  /*4a50*/  MUFU.EX2 R144, R0 ;  /* 0x0000000000907308 */ /* 0x000fe20000000800 */
[----:B------:R-:W-:Y:S01]  /*4a60*/  SHF.R.U32.HI R5, RZ, 0x8, R142 ;  /* 0x00000008ff057819 */ /* 0x000fe2000001168e */
[----:B------:R-:W-:Y:S01]  /*4a70*/  @!P0 FADD.FTZ R156, -R156, -RZ ;  /* 0x800000ff9c9c8221 */ /* 0x000fe20000010100 */
[----:B------:R-:W-:Y:S02]  /*4a80*/  ISETP.LE.U32.AND P2, PT, R4, UR14, PT ;  /* 0x0000000e04007c0c */ /* 0x000fe4000bf43070 */
[----:B------:R-:W-:Y:S02]  /*4a90*/  LOP3.LUT R4, R143, 0xff, RZ, 0xc0, !PT ;  /* 0x000000ff8f047812 */ /* 0x000fe400078ec0ff */
[----:B------:R-:W-:Y:S03]  /*4aa0*/  ISETP.LE.U32.AND P5, PT, R133, UR14, PT ;  /* 0x0000000e85007c0c */ /* 0x000fe6000bfa3070 */
[----:B------:R-:W-:Y:S01]  /*4ab0*/  MUFU.EX2 R155, R25 ;  /* 0x00000019009b7308 */ /* 0x000fe20000000800 */
[----:B------:R-:W-:Y:S01]  /*4ac0*/  ISETP.LE.U32.AND P0, PT, R4, UR14, PT ;  /* 0x0000000e04007c0c */ /* 0x000fe2000bf03070 */
[----:B------:R-:W-:Y:S01]  /*4ad0*/  @!P6 FADD.FTZ R152, -R152, -RZ ;  /* 0x800000ff9898e221 */ /* 0x000fe20000010100 */
[----:B------:R-:W-:Y:S01]  /*4ae0*/  LOP3.LUT R4, R5, 0xffff, RZ, 0xc0, !PT ;  /* 0x0000ffff05047812 */ /* 0x000fe200078ec0ff */
[----:B-1----:R-:W-:Y:S01]  /*4af0*/  @!P1 FADD.FTZ R153, -R153, -RZ ;  /* 0x800000ff99999221 */ /* 0x002fe20000010100 */
[--C-:B------:R-:W-:Y:S02]  /*4b00*/  SHF.R.U32.HI R5, RZ, 0x18, R8.reuse ;  /* 0x00000018ff057819 */ /* 0x100fe40000011608 */
[----:B------:R-:W-:Y:S01]  /*4b10*/  ISETP.LE.U32.AND P6, PT, R4, UR14, PT ;  /* 0x0000000e04007c0c */ /* 0x000fe2000bfc3070 */
[----:B------:R-:W-:Y:S01]  /*4b20*/  @!P2 FADD.FTZ R158, -R158, -RZ ;  /* 0x800000ff9e9ea221 */ /* 0x000fe20000010100 */
[----:B------:R-:W-:Y:S01]  /*4b30*/  SHF.R.U32.HI R4, RZ, 0x10, R8 ;  /* 0x00000010ff047819 */ /* 0x000fe20000011608 */
[----:B------:R-:W1:Y:S01]  /*4b40*/  MUFU.EX2 R159, R26 ;  /* 0x0000001a009f7308 */ /* 0x000e620000000800 */
[----:B------:R-:W-:Y:S01]  /*4b50*/  ISETP.LE.U32.AND P2, PT, R5, UR14, PT ;  /* 0x0000000e05007c0c */ /* 0x000fe2000bf43070 */
[----:B------:R-:W-:Y:S01]  /*4b60*/  @!P5 FADD.FTZ R150, -R150, -RZ ;  /* 0x800000ff9696d221 */ /* 0x000fe20000010100 */
[----:B------:R-:W-:Y:S01]  /*4b70*/  LOP3.LUT R5, R140, 0xff, RZ, 0xc0, !PT ;  /* 0x000000ff8c057812 */ /* 0x000fe200078ec0ff */
[----:B------:R-:W-:Y:S01]  /*4b80*/  @!P0 FADD.FTZ R151, -R151, -RZ ;  /* 0x800000ff97978221 */ /* 0x000fe20000010100 */
[----:B------:R-:W-:Y:S01]  /*4b90*/  LOP3.LUT R4, R4, 0xff, RZ, 0xc0, !PT ;  /* 0x000000ff04047812 */ /* 0x000fe200078ec0ff */
[----:B------:R-:W-:Y:S01]  /*4ba0*/  IMAD.U32 R140, RZ, RZ, UR19 ;  /* 0x00000013ff8c7e24 */ /* 0x000fe2000f8e00ff */
[----:B------:R-:W-:Y:S03]  /*4bb0*/  LOP3.LUT R8, R8, 0xffff, RZ, 0xc0, !PT ;  /* 0x0000ffff08087812 */ /* 0x000fe600078ec0ff */
[----:B------:R-:W2:Y:S01]  /*4bc0*/  MUFU.EX2 R157, R27 ;  /* 0x0000001b009d7308 */ /* 0x000ea20000000800 */
[----:B------:R-:W-:Y:S01]  /*4bd0*/  ISETP.LE.U32.AND P5, PT, R5, UR14, PT ;  /* 0x0000000e05007c0c */ /* 0x000fe2000bfa3070 */
[----:B------:R-:W-:Y:S01]  /*4be0*/  @!P6 FADD.FTZ R147, -R147, -RZ ;  /* 0x800000ff9393e221 */ /* 0x000fe20000010100 */
[----:B------:R-:W-:Y:S02]  /*4bf0*/  ISETP.LE.U32.AND P6, PT, R4, UR14, PT ;  /* 0x0000000e04007c0c */ /* 0x000fe4000bfc3070 */
[----:B------:R-:W-:Y:S02]  /*4c00*/  SHF.R.U32.HI R4, RZ, 0x8, R8 ;  /* 0x00000008ff047819 */ /* 0x000fe40000011608 */
[----:B------:R-:W-:Y:S03]  /*4c10*/  SHF.R.U32.HI R5, RZ, 0x8, R141 ;  /* 0x00000008ff057819 */ /* 0x000fe6000001168d */
[----:B------:R-:W3:Y:S01]  /*4c20*/  MUFU.EX2 R148, R28 ;  /* 0x0000001c00947308 */ /* 0x000ee20000000800 */
[----:B------:R-:W-:Y:S01]  /*4c30*/  LOP3.LUT R6, R4, 0xffff, RZ, 0xc0, !PT ;  /* 0x0000ffff04067812 */ /* 0x000fe200078ec0ff */
[----:B------:R-:W-:Y:S01]  /*4c40*/  IMAD.U32 R141, RZ, RZ, UR18 ;  /* 0x00000012ff8d7e24 */ /* 0x000fe2000f8e00ff */
[----:B------:R-:W-:Y:S02]  /*4c50*/  LOP3.LUT R5, R5, 0xffff, RZ, 0xc0, !PT ;  /* 0x0000ffff05057812 */ /* 0x000fe400078ec0ff */
[----:B------:R-:W-:Y:S02]  /*4c60*/  F2FP.RELU.F16.F32.PACK_AB R4, R171, R231 ;  /* 0x000000e7ab04723e */ /* 0x000fe400000008ff */
[----:B------:R-:W-:Y:S03]  /*4c70*/  ISETP.LE.U32.AND P0, PT, R5, UR14, PT ;  /* 0x0000000e05007c0c */ /* 0x000fe6000bf03070 */
[----:B------:R-:W4:Y:S01]  /*4c80*/  MUFU.EX2 R145, R30 ;  /* 0x0000001e00917308 */ /* 0x000f220000000800 */
[----:B------:R-:W-:Y:S01]  /*4c90*/  F2FP.RELU.F16.F32.PACK_AB R5, R232, R168 ;  /* 0x000000a8e805723e */ /* 0x000fe200000008ff */
[----:B------:R4:W-:Y:S01]  /*4ca0*/  STS [R236+0x13400], R4 ;  /* 0x01340004ec007388 */ /* 0x0009e20000000800 */
[----:B------:R-:W-:Y:S01]  /*4cb0*/  ISETP.LE.U32.AND P4, PT, R132, UR14, PT ;  /* 0x0000000e84007c0c */ /* 0x000fe2000bf83070 */
[----:B-1----:R-:W-:Y:S01]  /*4cc0*/  @!P6 FADD.FTZ R159, -R159, -RZ ;  /* 0x800000ff9f9fe221 */ /* 0x002fe20000010100 */
[----:B------:R-:W-:Y:S01]  /*4cd0*/  F2FP.RELU.F16.F32.PACK_AB R2, R161, R163 ;  /* 0x000000a3a102723e */ /* 0x000fe200000008ff */
[----:B------:R1:W-:Y:S01]  /*4ce0*/  STS [R236+0x13000], R5 ;  /* 0x01300005ec007388 */ /* 0x0003e20000000800 */
[----:B------:R-:W-:Y:S01]  /*4cf0*/  F2FP.RELU.F16.F32.PACK_AB R0, R147, R150 ;  /* 0x000000969300723e */ /* 0x000fe200000008ff */
[----:B--2---:R-:W-:Y:S01]  /*4d00*/  @!P2 FADD.FTZ R157, -R157, -RZ ;  /* 0x800000ff9d9da221 */ /* 0x004fe20000010100 */
[----:B------:R-:W-:Y:S01]  /*4d10*/  ISETP.LE.U32.AND P1, PT, R139, UR14, PT ;  /* 0x0000000e8b007c0c */ /* 0x000fe2000bf23070 */
[----:B------:R2:W-:Y:S01]  /*4d20*/  STS [R238+0x13400], R2 ;  /* 0x01340002ee007388 */ /* 0x0005e20000000800 */
[----:B---3--:R-:W-:Y:S01]  /*4d30*/  @!P3 FADD.FTZ R148, -R148, -RZ ;  /* 0x800000ff9494b221 */ /* 0x008fe20000010100 */
[----:B------:R-:W-:Y:S01]  /*4d40*/  @!P0 FADD.FTZ R146, -R146, -RZ ;  /* 0x800000ff92928221 */ /* 0x000fe20000010100 */
[----:B------:R-:W-:Y:S02]  /*4d50*/  LEA R142, P0, R250, R140, 0x2 ;  /* 0x0000008cfa8e7211 */ /* 0x000fe400078010ff */
[----:B------:R-:W-:Y:S01]  /*4d60*/  FSETP.GE.FTZ.AND P3, PT, R160, RZ, PT ;  /* 0x000000ffa000720b */ /* 0x000fe20003f76000 */
[----:B------:R-:W-:Y:S01]  /*4d70*/  @!P4 FADD.FTZ R149, -R149, -RZ ;  /* 0x800000ff9595c221 */ /* 0x000fe20000010100 */
[----:B------:R-:W-:Y:S01]  /*4d80*/  ISETP.LE.U32.AND P4, PT, R6, UR14, PT ;  /* 0x0000000e06007c0c */ /* 0x000fe2000bf83070 */
[----:B----4-:R-:W-:Y:S01]  /*4d90*/  @!P5 FADD.FTZ R145, -R145, -RZ ;  /* 0x800000ff9191d221 */ /* 0x010fe20000010100 */
[----:B------:R-:W-:Y:S02]  /*4da0*/  F2FP.RELU.F16.F32.PACK_AB R6, R169, R170 ;  /* 0x000000aaa906723e */ /* 0x000fe400000008ff */
[----:B------:R-:W-:Y:S01]  /*4db0*/  LEA.HI.X.SX32 R143, R250, R141, 0x2, P0 ;  /* 0x0000008dfa8f7211 */ /* 0x000fe200000f16ff */
[----:B------:R-:W-:Y:S01]  /*4dc0*/  @!P1 FADD.FTZ R144, -R144, -RZ ;  /* 0x800000ff90909221 */ /* 0x000fe20000010100 */
[----:B------:R-:W-:Y:S02]  /*4dd0*/  FSETP.GE.FTZ.AND P0, PT, R168, RZ, PT ;  /* 0x000000ffa800720b */ /* 0x000fe40003f16000 */
[----:B------:R-:W-:Y:S01]  /*4de0*/  FSETP.GE.FTZ.AND P1, PT, R153, RZ, PT ;  /* 0x000000ff9900720b */ /* 0x000fe20003f36000 */
[----:B------:R-:W3:Y:S01]  /*4df0*/  LDG.E R140, desc[UR6][R142.64] ;  /* 0x000000068e8c7981 */ /* 0x000ee2000c1e1900 */
[----:B------:R-:W-:Y:S02]  /*4e00*/  F2FP.RELU.F16.F32.PACK_AB R4, R160, R162 ;  /* 0x000000a2a004723e */ /* 0x000fe400000008ff */
[----:B------:R-:W-:Y:S01]  /*4e10*/  FSETP.GE.FTZ.AND P5, PT, R232, RZ, PT ;  /* 0x000000ffe800720b */ /* 0x000fe20003fb6000 */
[----:B------:R-:W-:Y:S01]  /*4e20*/  @!P4 FADD.FTZ R155, -R155, -RZ ;  /* 0x800000ff9b9bc221 */ /* 0x000fe20000010100 */
[----:B-1----:R-:W-:Y:S01]  /*4e30*/  F2FP.RELU.F16.F32.PACK_AB R5, R234, R233 ;  /* 0x000000e9ea05723e */ /* 0x002fe200000008ff */
[----:B------:R1:W-:Y:S01]  /*4e40*/  STS [R238+0x13000], R4 ;  /* 0x01300004ee007388 */ /* 0x0003e20000000800 */
[----:B------:R-:W-:Y:S02]  /*4e50*/  FSETP.GE.FTZ.AND P4, PT, R162, RZ, PT ;  /* 0x000000ffa200720b */ /* 0x000fe40003f96000 */
[----:B--2---:R-:W-:Y:S01]  /*4e60*/  F2FP.RELU.F16.F32.PACK_AB R2, R152, R156 ;  /* 0x0000009c9802723e */ /* 0x004fe200000008ff */
[----:B------:R2:W-:Y:S01]  /*4e70*/  STS [R236+0x14000], R6 ;  /* 0x01400006ec007388 */ /* 0x0005e20000000800 */
[----:B------:R-:W-:Y:S03]  /*4e80*/  FSETP.GE.FTZ.AND P2, PT, R154, RZ, PT ;  /* 0x000000ff9a00720b */ /* 0x000fe60003f56000 */
[----:B------:R4:W-:Y:S01]  /*4e90*/  STS [R236+0x14400], R5 ;  /* 0x01440005ec007388 */ /* 0x0009e20000000800 */
[----:B-1----:R-:W-:Y:S02]  /*4ea0*/  F2FP.RELU.F16.F32.PACK_AB R4, R153, R154 ;  /* 0x0000009a9904723e */ /* 0x002fe400000008ff */
[----:B--2---:R-:W-:Y:S02]  /*4eb0*/  F2FP.RELU.F16.F32.PACK_AB R6, R165, R167 ;  /* 0x000000a7a506723e */ /* 0x004fe400000008ff */
[----:B----4-:R-:W-:Y:S03]  /*4ec0*/  F2FP.RELU.F16.F32.PACK_AB R5, R164, R166 ;  /* 0x000000a6a405723e */ /* 0x010fe600000008ff */
[----:B------:R1:W-:Y:S04]  /*4ed0*/  STS [R238+0x14000], R6 ;  /* 0x01400006ee007388 */ /* 0x0003e80000000800 */
[----:B------:R2:W-:Y:S04]  /*4ee0*/  STS [R238+0x14400], R5 ;  /* 0x01440005ee007388 */ /* 0x0005e80000000800 */
[----:B------:R4:W-:Y:S04]  /*4ef0*/  STS [R237+0x13000], R4 ;  /* 0x01300004ed007388 */ /* 0x0009e80000000800 */
[----:B------:R4:W-:Y:S04]  /*4f00*/  STS [R237+0x13400], R2 ;  /* 0x01340002ed007388 */ /* 0x0009e80000000800 */
[----:B------:R4:W-:Y:S01]  /*4f10*/  STS [R235+0x13000], R0 ;  /* 0x01300000eb007388 */ /* 0x0009e20000000800 */
[----:B-1----:R-:W-:Y:S02]  /*4f20*/  F2FP.RELU.F16.F32.PACK_AB R6, R155, R158 ;  /* 0x0000009e9b06723e */ /* 0x002fe400000008ff */
[----:B--2---:R-:W-:Y:S02]  /*4f30*/  F2FP.RELU.F16.F32.PACK_AB R5, R157, R159 ;  /* 0x0000009f9d05723e */ /* 0x004fe400000008ff */
[----:B----4-:R-:W-:Y:S02]  /*4f40*/  F2FP.RELU.F16.F32.PACK_AB R4, R146, R148 ;  /* 0x000000949204723e */ /* 0x010fe400000008ff */
[----:B------:R-:W-:Y:S02]  /*4f50*/  F2FP.RELU.F16.F32.PACK_AB R2, R144, R145 ;  /* 0x000000919002723e */ /* 0x000fe400000008ff */
[----:B------:R-:W-:Y:S05]  /*4f60*/  F2FP.RELU.F16.F32.PACK_AB R0, R149, R151 ;  /* 0x000000979500723e */ /* 0x000fea00000008ff */
[----:B------:R1:W-:Y:S04]  /*4f70*/  STS [R235+0x13400], R0 ;  /* 0x01340000eb007388 */ /* 0x0003e80000000800 */
[----:B------:R-:W-:Y:S04]  /*4f80*/  STS [R237+0x14000], R6 ;  /* 0x01400006ed007388 */ /* 0x000fe80000000800 */
[----:B------:R-:W-:Y:S04]  /*4f90*/  STS [R237+0x14400], R5 ;  /* 0x01440005ed007388 */ /* 0x000fe80000000800 */
[----:B------:R-:W-:Y:S04]  /*4fa0*/  STS [R235+0x14000], R4 ;  /* 0x01400004eb007388 */ /* 0x000fe80000000800 */
[----:B------:R2:W-:Y:S01]  /*4fb0*/  STS [R235+0x14400], R2 ;  /* 0x01440002eb007388 */ /* 0x0005e20000000800 */
[----:B-1----:R-:W-:Y:S05]  /*4fc0*/  LEA R0, R229, UR4, 0x1 ;  /* 0x00000004e5007c11 */ /* 0x002fea000f8e08ff */
[----:B------:R-:W1:Y:S08]  /*4fd0*/  LDSM.16.M88.4 R32, [R0+0x6000] ;  /* 0x006000000020783b */ /* 0x000e700000000200 */
[----:B------:R-:W4:Y:S01]  /*4fe0*/  LDSM.16.M88.4 R28, [R0+0x6800] ;  /* 0x00680000001c783b */ /* 0x000f220000000200 */
[----:B--2---:R-:W-:Y:S07]  /*4ff0*/  IMAD.IADD R2, R0, 0x1, R227 ;  /* 0x0000000100027824 */ /* 0x004fee00078e02e3 */
[----:B------:R-:W2:Y:S08]  /*5000*/  LDSM.16.M88.4 R132, [R2+0x6000] ;  /* 0x006000000284783b */ /* 0x000eb00000000200 */
[----:B------:R-:W2:Y:S01]  /*5010*/  LDSM.16.M88.4 R136, [R2+0x6800] ;  /* 0x006800000288783b */ /* 0x000ea20000000200 */
[-C--:B-1----:R-:W-:Y:S06]  /*5020*/  HMMA.16816.F32 R4, R32, R172.reuse, RZ ;  /* 0x000000ac2004723c */ /* 0x082fec00000018ff */
[C---:B----4-:R-:W-:Y:S06]  /*5030*/  HMMA.16816.F32 R8, R28.reuse, R172, RZ ;  /* 0x000000ac1c08723c */ /* 0x050fec00000018ff */
[-C--:B------:R-:W-:Y:S06]  /*5040*/  HMMA.16816.F32 R12, R28, R174.reuse, RZ ;  /* 0x000000ae1c0c723c */ /* 0x080fec00000018ff */
[C---:B------:R-:W-:Y:S06]  /*5050*/  HMMA.16816.F32 R16, R32.reuse, R174, RZ ;  /* 0x000000ae2010723c */ /* 0x040fec00000018ff */
[-C--:B------:R-:W-:Y:S06]  /*5060*/  HMMA.16816.F32 R20, R32, R176.reuse, RZ ;  /* 0x000000b02014723c */ /* 0x080fec00000018ff */
[C---:B------:R-:W-:Y:S06]  /*5070*/  HMMA.16816.F32 R24, R28.reuse, R176, RZ ;  /* 0x000000b01c18723c */ /* 0x040fec00000018ff */
[-C--:B------:R-:W-:Y:S06]  /*5080*/  HMMA.16816.F32 R28, R28, R178.reuse, RZ ;  /* 0x000000b21c1c723c */ /* 0x080fec00000018ff */
[----:B------:R-:W-:Y:S06]  /*5090*/  HMMA.16816.F32 R32, R32, R178, RZ ;  /* 0x000000b22020723c */ /* 0x000fec00000018ff */
[-C--:B--2---:R-:W-:Y:S06]  /*50a0*/  HMMA.16816.F32 R4, R132, R180.reuse, R4 ;  /* 0x000000b48404723c */ /* 0x084fec0000001804 */
        /* <DEDUP_REMOVED lines=39> */
[----:B--2---:R2:W5:Y:S01]  /*5320*/  LDG.E R2, desc[UR6][R142.64+0x80] ;  /* 0x000080068e027981 */ /* 0x004562000c1e1900 */
[-C--:B-1----:R-:W-:Y:S06]  /*5330*/  HMMA.16816.F32 R4, R132, R212.reuse, R4 ;  /* 0x000000d48404723c */ /* 0x082fec0000001804 */
[C---:B----4-:R-:W-:Y:S06]  /*5340*/  HMMA.16816.F32 R8, R136.reuse, R212, R8 ;  /* 0x000000d48808723c */ /* 0x050fec0000001808 */
[-C--:B------:R-:W-:Y:S06]  /*5350*/  HMMA.16816.F32 R12, R136, R214.reuse, R12 ;  /* 0x000000d6880c723c */ /* 0x080fec000000180c */
[C---:B------:R-:W-:Y:S06]  /*5360*/  HMMA.16816.F32 R16, R132.reuse, R214, R16 ;  /* 0x000000d68410723c */ /* 0x040fec0000001810 */
[----:B---3--:R-:W-:Y:S01]  /*5370*/  FADD.FTZ R0, -R140, R4 ;  /* 0x000000048c007221 */ /* 0x008fe20000010100 */
[-C--:B------:R-:W-:Y:S01]  /*5380*/  HMMA.16816.F32 R20, R132, R216.reuse, R20 ;  /* 0x000000d88414723c */ /* 0x080fe20000001814 */
[----:B------:R-:W3:Y:S03]  /*5390*/  LDG.E R4, desc[UR6][R142.64+0x20] ;  /* 0x000020068e047981 */ /* 0x000ee6000c1e1900 */
[----:B------:R-:W-:Y:S02]  /*53a0*/  FSEL R0, R0, R140, P0 ;  /* 0x0000008c00007208 */ /* 0x000fe40000000000 */
[C---:B------:R-:W-:Y:S04]  /*53b0*/  HMMA.16816.F32 R24, R136.reuse, R216, R24 ;  /* 0x000000d88818723c */ /* 0x040fe80000001818 */
[----:B------:R-:W-:Y:S01]  /*53c0*/  FSETP.GE.FTZ.AND P0, PT, R147, RZ, PT ;  /* 0x000000ff9300720b */ /* 0x000fe20003f16000 */
[----:B------:R-:W-:Y:S01]  /*53d0*/  FMUL.FTZ R168, R168, R0 ;  /* 0x00000000a8a87220 */ /* 0x000fe20000410000 */
[-C--:B------:R-:W-:Y:S01]  /*53e0*/  HMMA.16816.F32 R28, R136, R218.reuse, R28 ;  /* 0x000000da881c723c */ /* 0x080fe2000000181c */
[----:B------:R2:W5:Y:S05]  /*53f0*/  LDG.E R0, desc[UR6][R142.64+0xa0] ;  /* 0x0000a0068e007981 */ /* 0x00056a000c1e1900 */
[----:B------:R-:W-:Y:S05]  /*5400*/  HMMA.16816.F32 R32, R132, R218, R32 ;  /* 0x000000da8420723c */ /* 0x000fea0000001820 */
[C---:B------:R-:W-:Y:S01]  /*5410*/  FADD.FTZ R17, -R140.reuse, R17 ;  /* 0x000000118c117221 */ /* 0x040fe20000010100 */
[C---:B------:R-:W-:Y:S01]  /*5420*/  FADD.FTZ R21, -R140.reuse, R21 ;  /* 0x000000158c157221 */ /* 0x040fe20000010100 */
[C---:B------:R-:W-:Y:S01]  /*5430*/  FADD.FTZ R132, -R140.reuse, R5 ;  /* 0x000000058c847221 */ /* 0x040fe20000010100 */
[C---:B------:R-:W-:Y:S03]  /*5440*/  FADD.FTZ R5, -R140.reuse, R16 ;  /* 0x000000108c057221 */ /* 0x040fe60000010100 */
[-C--:B------:R-:W-:Y:S01]  /*5450*/  FSEL R21, R21, R140.reuse, P1 ;  /* 0x0000008c15157208 */ /* 0x080fe20000800000 */
[----:B------:R-:W-:Y:S01]  /*5460*/  FADD.FTZ R20, -R140, R20 ;  /* 0x000000148c147221 */ /* 0x000fe20000010100 */
[----:B------:R-:W-:Y:S02]  /*5470*/  FSETP.GE.FTZ.AND P1, PT, R150, RZ, PT ;  /* 0x000000ff9600720b */ /* 0x000fe40003f36000 */
[-C--:B------:R-:W-:Y:S01]  /*5480*/  FSEL R16, R132, R140.reuse, P5 ;  /* 0x0000008c84107208 */ /* 0x080fe20002800000 */
[----:B------:R-:W-:Y:S01]  /*5490*/  FMUL.FTZ R21, R153, R21 ;  /* 0x0000001599157220 */ /* 0x000fe20000410000 */
[-C--:B------:R-:W-:Y:S02]  /*54a0*/  FSEL R5, R5, R140.reuse, P4 ;  /* 0x0000008c05057208 */ /* 0x080fe40002000000 */
[----:B------:R-:W-:Y:S01]  /*54b0*/  FSEL R17, R17, R140, P3 ;  /* 0x0000008c11117208 */ /* 0x000fe20001800000 */
[----:B------:R-:W-:Y:S01]  /*54c0*/  FMUL.FTZ R232, R232, R16 ;  /* 0x00000010e8e87220 */ /* 0x000fe20000410000 */
[----:B------:R-:W-:Y:S01]  /*54d0*/  FSEL R20, R20, R140, P2 ;  /* 0x0000008c14147208 */ /* 0x000fe20001000000 */
[----:B------:R-:W-:Y:S01]  /*54e0*/  FMUL.FTZ R162, R162, R5 ;  /* 0x00000005a2a27220 */ /* 0x000fe20000410000 */
[----:B------:R-:W-:Y:S01]  /*54f0*/  FSETP.GE.FTZ.AND P2, PT, R231, RZ, PT ;  /* 0x000000ffe700720b */ /* 0x000fe20003f56000 */
[----:B------:R-:W-:Y:S01]  /*5500*/  FADD.FTZ R32, -R140, R32 ;  /* 0x000000208c207221 */ /* 0x000fe20000010100 */
[----:B------:R-:W-:Y:S01]  /*5510*/  F2FP.F16.F32.PACK_AB R5, R232, R168 ;  /* 0x000000a8e805723e */ /* 0x000fe200000000ff */
[----:B------:R-:W-:Y:S01]  /*5520*/  FMUL.FTZ R17, R160, R17 ;  /* 0x00000011a0117220 */ /* 0x000fe20000410000 */
[----:B------:R-:W-:Y:S02]  /*5530*/  FMUL.FTZ R154, R154, R20 ;  /* 0x000000149a9a7220 */ /* 0x000fe40000410000 */
[----:B------:R-:W-:Y:S01]  /*5540*/  FSEL R32, R32, R140, P1 ;  /* 0x0000008c20207208 */ /* 0x000fe20000800000 */
[----:B------:R-:W-:Y:S01]  /*5550*/  @P0 FADD.FTZ R140, -R140, R33 ;  /* 0x000000218c8c0221 */ /* 0x000fe20000010100 */
[----:B------:R-:W-:Y:S02]  /*5560*/  PLOP3.LUT P0, PT, PT, PT, UP3, 0x80, 0x0 ;  /* 0x000000000000781c */ /* 0x000fe40003f0f038 */
[----:B------:R-:W-:Y:S01]  /*5570*/  FSETP.GE.FTZ.AND P1, PT, R171, RZ, PT ;  /* 0x000000ffab00720b */ /* 0x000fe20003f36000 */
[----:B------:R-:W-:Y:S01]  /*5580*/  FMUL.FTZ R150, R150, R32 ;  /* 0x0000002096967220 */ /* 0x000fe20000410000 */
[----:B------:R-:W-:Y:S01]  /*5590*/  F2FP.F16.F32.PACK_AB R17, R17, R162 ;  /* 0x000000a21111723e */ /* 0x000fe200000000ff */
[----:B------:R-:W-:Y:S01]  /*55a0*/  FMUL.FTZ R20, R147, R140 ;  /* 0x0000008c93147220 */ /* 0x000fe20000410000 */
[----:B------:R-:W-:Y:S01]  /*55b0*/  F2FP.F16.F32.PACK_AB R21, R21, R154 ;  /* 0x0000009a1515723e */ /* 0x000fe200000000ff */
[C---:B---3--:R-:W-:Y:S01]  /*55c0*/  FADD.FTZ R6, -R4.reuse, R6 ;  /* 0x0000000604067221 */ /* 0x048fe20000010100 */
[----:B------:R-:W-:Y:S04]  /*55d0*/  FADD.FTZ R7, -R4, R7 ;  /* 0x0000000704077221 */ /* 0x000fe80000010100 */
[-C--:B------:R-:W-:Y:S02]  /*55e0*/  FSEL R32, R6, R4.reuse, P2 ;  /* 0x0000000406207208 */ /* 0x080fe40001000000 */
[----:B------:R-:W-:Y:S01]  /*55f0*/  FSEL R16, R7, R4, P1 ;  /* 0x0000000407107208 */ /* 0x000fe20000800000 */
[----:B--2---:R-:W-:Y:S06]  /*5600*/  @!P0 BRA `(.L_x_259) ;  /* 0x0000000000488947 */ /* 0x004fec0003800000 */
        /* <DEDUP_REMOVED lines=18> */
.L_x_259:
[----:B------:R2:W-:Y:S01]  /*5730*/  STS [R236+0xf000], R5 ;  /* 0x00f00005ec007388 */ /* 0x0005e20000000800 */
[C---:B------:R-:W-:Y:S01]  /*5740*/  FADD.FTZ R6, -R4.reuse, R19 ;  /* 0x0000001304067221 */ /* 0x040fe20000010100 */
[----:B------:R-:W-:Y:S01]  /*5750*/  FSETP.GE.FTZ.AND P4, PT, R161, RZ, PT ;  /* 0x000000ffa100720b */ /* 0x000fe20003f96000 */
[----:B------:R-:W-:Y:S01]  /*5760*/  FMUL.FTZ R32, R231, R32 ;  /* 0x00000020e7207220 */ /* 0x000fe20000410000 */
[----:B------:R-:W-:Y:S01]  /*5770*/  FMUL.FTZ R171, R171, R16 ;  /* 0x00000010abab7220 */ /* 0x000fe20000410000 */
[----:B------:R-:W-:Y:S01]  /*5780*/  FSETP.GE.FTZ.AND P1, PT, R163, RZ, PT ;  /* 0x000000ffa300720b */ /* 0x000fe20003f36000 */
[----:B------:R-:W-:Y:S01]  /*5790*/  FADD.FTZ R22, -R4, R22 ;  /* 0x0000001604167221 */ /* 0x000fe20000010100 */
[----:B------:R-:W-:Y:S01]  /*57a0*/  FSEL R6, R6, R4, P4 ;  /* 0x0000000406067208 */ /* 0x000fe20002000000 */
[----:B------:R-:W-:Y:S01]  /*57b0*/  FADD.FTZ R16, -R4, R23 ;  /* 0x0000001704107221 */ /* 0x000fe20000010100 */
[----:B------:R-:W-:Y:S01]  /*57c0*/  FSETP.GE.FTZ.AND P3, PT, R156, RZ, PT ;  /* 0x000000ff9c00720b */ /* 0x000fe20003f76000 */
[----:B------:R-:W-:Y:S01]  /*57d0*/  FADD.FTZ R7, -R4, R34 ;  /* 0x0000002204077221 */ /* 0x000fe20000010100 */
[----:B------:R-:W-:Y:S01]  /*57e0*/  FSETP.GE.FTZ.AND P2, PT, R152, RZ, PT ;  /* 0x000000ff9800720b */ /* 0x000fe20003f56000 */
[----:B------:R-:W-:Y:S01]  /*57f0*/  FMUL.FTZ R161, R161, R6 ;  /* 0x00000006a1a17220 */ /* 0x000fe20000410000 */
[----:B------:R-:W-:Y:S01]  /*5800*/  F2FP.F16.F32.PACK_AB R6, R171, R32 ;  /* 0x00000020ab06723e */ /* 0x000fe200000000ff */
[----:B-----5:R-:W-:Y:S01]  /*5810*/  FADD.FTZ R13, -R2, R13 ;  /* 0x0000000d020d7221 */ /* 0x020fe20000010100 */
[-C--:B------:R-:W-:Y:S01]  /*5820*/  FSEL R16, R16, R4.reuse, P2 ;  /* 0x0000000410107208 */ /* 0x080fe20001000000 */
[----:B------:R-:W-:Y:S01]  /*5830*/  FADD.FTZ R10, -R0, R10 ;  /* 0x0000000a000a7221 */ /* 0x000fe20000010100 */
[----:B------:R-:W-:Y:S01]  /*5840*/  FSETP.GE.FTZ.AND P2, PT, R151, RZ, PT ;  /* 0x000000ff9700720b */ /* 0x000fe20003f56000 */
[----:B------:R3:W-:Y:S01]  /*5850*/  STS [R236+0xf400], R6 ;  /* 0x00f40006ec007388 */ /* 0x0007e20000000800 */
[----:B------:R-:W-:Y:S01]  /*5860*/  FSETP.GE.FTZ.AND P4, PT, R158, RZ, PT ;  /* 0x000000ff9e00720b */ /* 0x000fe20003f96000 */
[C---:B------:R-:W-:Y:S01]  /*5870*/  FADD.FTZ R11, -R0.reuse, R11 ;  /* 0x0000000b000b7221 */ /* 0x040fe20000010100 */
[----:B------:R-:W-:Y:S02]  /*5880*/  FSEL R7, R7, R4, P2 ;  /* 0x0000000407077208 */ /* 0x000fe40001000000 */
[----:B------:R-:W-:Y:S01]  /*5890*/  STS [R238+0xf000], R17 ;  /* 0x00f00011ee007388 */ /* 0x000fe20000000800 */
[----:B------:R-:W-:Y:S01]  /*58a0*/  FSETP.GE.FTZ.AND P2, PT, R169, RZ, PT ;  /* 0x000000ffa900720b */ /* 0x000fe20003f56000 */
[----:B------:R-:W-:Y:S01]  /*58b0*/  FADD.FTZ R26, -R0, R26 ;  /* 0x0000001a001a7221 */ /* 0x000fe20000010100 */
[----:B--2---:R-:W-:Y:S01]  /*58c0*/  FADD.FTZ R5, -R4, R18 ;  /* 0x0000001204057221 */ /* 0x004fe20000010100 */
[----:B------:R-:W-:Y:S01]  /*58d0*/  FMUL.FTZ R151, R151, R7 ;  /* 0x0000000797977220 */ /* 0x000fe20000410000 */
[----:B------:R-:W-:Y:S01]  /*58e0*/  FADD.FTZ R7, -R2, R8 ;  /* 0x0000000802077221 */ /* 0x000fe20000010100 */
[----:B------:R-:W-:Y:S01]  /*58f0*/  FSETP.GE.FTZ.AND P5, PT, R164, RZ, PT ;  /* 0x000000ffa400720b */ /* 0x000fe20003fb6000 */
[----:B------:R-:W-:Y:S01]  /*5900*/  FMUL.FTZ R16, R152, R16 ;  /* 0x0000001098107220 */ /* 0x000fe20000410000 */
[----:B------:R-:W-:Y:S01]  /*5910*/  FSEL R5, R5, R4, P1 ;  /* 0x0000000405057208 */ /* 0x000fe20000800000 */
[----:B------:R-:W-:Y:S01]  /*5920*/  FADD.FTZ R30, -R0, R30 ;  /* 0x0000001e001e7221 */ /* 0x000fe20000010100 */
[----:B------:R-:W-:Y:S01]  /*5930*/  FSETP.GE.FTZ.AND P1, PT, R149, RZ, PT ;  /* 0x000000ff9500720b */ /* 0x000fe20003f36000 */
[----:B------:R2:W5:Y:S01]  /*5940*/  LDL R162, [R1+0x10] ;  /* 0x0000100001a27983 */ /* 0x0005620000100800 */
[----:B------:R-:W-:Y:S01]  /*5950*/  F2FP.F16.F32.PACK_AB R20, R20, R150 ;  /* 0x000000961414723e */ /* 0x000fe200000000ff */
[----:B------:R-:W-:Y:S01]  /*5960*/  FMUL.FTZ R163, R163, R5 ;  /* 0x00000005a3a37220 */ /* 0x000fe20000410000 */
[----:B------:R-:W-:Y:S01]  /*5970*/  FSEL R5, R22, R4, P3 ;  /* 0x0000000416057208 */ /* 0x000fe20001800000 */
[----:B------:R-:W-:Y:S01]  /*5980*/  IMAD.MOV.U32 R160, RZ, RZ, R245 ;  /* 0x000000ffffa07224 */ /* 0x000fe200078e00f5 */
[----:B------:R-:W-:Y:S03]  /*5990*/  FSETP.GE.FTZ.AND P3, PT, R170, RZ, PT ;  /* 0x000000ffaa00720b */ /* 0x000fe60003f76000 */
[----:B------:R-:W-:Y:S01]  /*59a0*/  FMUL.FTZ R156, R156, R5 ;  /* 0x000000059c9c7220 */ /* 0x000fe20000410000 */
[----:B------:R-:W-:Y:S01]  /*59b0*/  F2FP.F16.F32.PACK_AB R5, R161, R163 ;  /* 0x000000a3a105723e */ /* 0x000fe200000000ff */
[----:B---3--:R-:W-:Y:S01]  /*59c0*/  FADD.FTZ R6, -R2, R9 ;  /* 0x0000000902067221 */ /* 0x008fe20000010100 */
[-C--:B------:R-:W-:Y:S01]  /*59d0*/  FSEL R7, R7, R2.reuse, P3 ;  /* 0x0000000207077208 */ /* 0x080fe20001800000 */
[----:B------:R-:W-:Y:S01]  /*59e0*/  @P1 FADD.FTZ R4, -R4, R35 ;  /* 0x0000002304041221 */ /* 0x000fe20000010100 */
[----:B------:R-:W-:Y:S01]  /*59f0*/  FSETP.GE.FTZ.AND P1, PT, R167, RZ, PT ;  /* 0x000000ffa700720b */ /* 0x000fe20003f36000 */
[----:B------:R3:W-:Y:S01]  /*5a00*/  STS [R238+0xf400], R5 ;  /* 0x00f40005ee007388 */ /* 0x0007e20000000800 */
[----:B------:R-:W-:Y:S01]  /*5a10*/  FSEL R6, R6, R2, P2 ;  /* 0x0000000206067208 */ /* 0x000fe20001000000 */
[----:B------:R-:W-:Y:S01]  /*5a20*/  FMUL.FTZ R149, R149, R4 ;  /* 0x0000000495957220 */ /* 0x000fe20000410000 */
[----:B------:R-:W-:Y:S01]  /*5a30*/  FADD.FTZ R4, -R2, R12 ;  /* 0x0000000c02047221 */ /* 0x000fe20000010100 */
[----:B------:R-:W-:Y:S01]  /*5a40*/  FSETP.GE.FTZ.AND P2, PT, R165, RZ, PT ;  /* 0x000000ffa500720b */ /* 0x000fe20003f56000 */
[----:B------:R-:W-:Y:S01]  /*5a50*/  FMUL.FTZ R170, R170, R7 ;  /* 0x00000007aaaa7220 */ /* 0x000fe20000410000 */
[----:B------:R-:W-:Y:S01]  /*5a60*/  FADD.FTZ R7, -R2, R24 ;  /* 0x0000001802077221 */ /* 0x000fe20000010100 */
[----:B------:R-:W-:Y:S01]  /*5a70*/  FSETP.GE.FTZ.AND P3, PT, R155, RZ, PT ;  /* 0x000000ff9b00720b */ /* 0x000fe20003f76000 */
[----:B------:R-:W-:Y:S01]  /*5a80*/  IMAD.MOV.U32 R161, RZ, RZ, R244 ;  /* 0x000000ffffa17224 */ /* 0x000fe200078e00f4 */
[-C--:B------:R-:W-:Y:S02]  /*5a90*/  FSEL R4, R4, R2.reuse, P1 ;  /* 0x0000000204047208 */ /* 0x080fe40000800000 */
[----:B------:R-:W-:Y:S02]  /*5aa0*/  FSETP.GE.FTZ.AND P1, PT, R146, RZ, PT ;  /* 0x000000ff9200720b */ /* 0x000fe40003f36000 */
[----:B------:R-:W-:Y:S01]  /*5ab0*/  FSEL R13, R13, R2, P2 ;  /* 0x000000020d0d7208 */ /* 0x000fe20001000000 */
[----:B------:R-:W-:Y:S01]  /*5ac0*/  FMUL.FTZ R167, R167, R4 ;  /* 0x00000004a7a77220 */ /* 0x000fe20000410000 */
[----:B------:R-:W-:Y:S01]  /*5ad0*/  FADD.FTZ R4, -R2, R28 ;  /* 0x0000001c02047221 */ /* 0x000fe20000010100 */
[----:B------:R-:W-:Y:S02]  /*5ae0*/  FSETP.GE.FTZ.AND P2, PT, R148, RZ, PT ;  /* 0x000000ff9400720b */ /* 0x000fe40003f56000 */
[-C--:B------:R-:W-:Y:S01]  /*5af0*/  FSEL R7, R7, R2.reuse, P4 ;  /* 0x0000000207077208 */ /* 0x080fe20002000000 */
[----:B------:R-:W-:Y:S01]  /*5b00*/  FMUL.FTZ R13, R165, R13 ;  /* 0x0000000da50d7220 */ /* 0x000fe20000410000 */
[----:B------:R-:W-:Y:S02]  /*5b10*/  FSEL R4, R4, R2, P2 ;  /* 0x0000000204047208 */ /* 0x000fe40001000000 */
[----:B------:R-:W-:Y:S01]  /*5b20*/  FSETP.GE.FTZ.AND P2, PT, R233, RZ, PT ;  /* 0x000000ffe900720b */ /* 0x000fe20003f56000 */
[----:B------:R-:W-:Y:S01]  /*5b30*/  FMUL.FTZ R158, R158, R7 ;  /* 0x000000079e9e7220 */ /* 0x000fe20000410000 */
[----:B------:R-:W-:Y:S01]  /*5b40*/  FSETP.GE.FTZ.AND P4, PT, R159, RZ, PT ;  /* 0x000000ff9f00720b */ /* 0x000fe20003f96000 */
[----:B---3--:R-:W-:Y:S01]  /*5b50*/  FMUL.FTZ R5, R169, R6 ;  /* 0x00000006a9057220 */ /* 0x008fe20000410000 */
[----:B------:R-:W-:Y:S01]  /*5b60*/  FADD.FTZ R6, -R2, R25 ;  /* 0x0000001902067221 */ /* 0x000fe20000010100 */
[----:B------:R-:W-:Y:S01]  /*5b70*/  FMUL.FTZ R148, R148, R4 ;  /* 0x0000000494947220 */ /* 0x000fe20000410000 */
[----:B------:R-:W-:Y:S01]  /*5b80*/  FSEL R4, R10, R0, P2 ;  /* 0x000000000a047208 */ /* 0x000fe20001000000 */
[----:B------:R-:W-:Y:S01]  /*5b90*/  FADD.FTZ R10, -R0, R15 ;  /* 0x0000000f000a7221 */ /* 0x000fe20000010100 */
[----:B------:R-:W-:Y:S02]  /*5ba0*/  FSETP.GE.FTZ.AND P2, PT, R166, RZ, PT ;  /* 0x000000ffa600720b */ /* 0x000fe40003f56000 */
[----:B------:R-:W-:Y:S01]  /*5bb0*/  FSEL R6, R6, R2, P3 ;  /* 0x0000000206067208 */ /* 0x000fe20001800000 */
[----:B------:R-:W-:Y:S01]  /*5bc0*/  @P1 FADD.FTZ R2, -R2, R29 ;  /* 0x0000001d02021221 */ /* 0x000fe20000010100 */
[----:B------:R-:W-:Y:S01]  /*5bd0*/  FSETP.GE.FTZ.AND P1, PT, R234, RZ, PT ;  /* 0x000000ffea00720b */ /* 0x000fe20003f36000 */
[----:B------:R-:W-:Y:S01]  /*5be0*/  FMUL.FTZ R12, R233, R4 ;  /* 0x00000004e90c7220 */ /* 0x000fe20000410000 */
[----:B------:R-:W-:Y:S01]  /*5bf0*/  FADD.FTZ R4, -R0, R27 ;  /* 0x0000001b00047221 */ /* 0x000fe20000010100 */
[----:B------:R-:W-:Y:S01]  /*5c00*/  FMUL.FTZ R8, R146, R2 ;  /* 0x0000000292087220 */ /* 0x000fe20000410000 */
[----:B------:R-:W-:Y:S01]  /*5c10*/  FADD.FTZ R2, -R0, R14 ;  /* 0x0000000e00027221 */ /* 0x000fe20000010100 */
[----:B------:R-:W-:Y:S01]  /*5c20*/  F2FP.F16.F32.PACK_AB R5, R5, R170 ;  /* 0x000000aa0505723e */ /* 0x000fe200000000ff */
[----:B------:R-:W-:Y:S01]  /*5c30*/  FMUL.FTZ R6, R155, R6 ;  /* 0x000000069b067220 */ /* 0x000fe20000410000 */
[-C--:B------:R-:W-:Y:S02]  /*5c40*/  FSEL R11, R11, R0.reuse, P1 ;  /* 0x000000000b0b7208 */ /* 0x080fe40000800000 */
[C---:B------:R-:W-:Y:S01]  /*5c50*/  FSETP.GE.FTZ.AND P3, PT, R157.reuse, RZ, PT ;  /* 0x000000ff9d00720b */ /* 0x040fe20003f76000 */
[----:B------:R3:W-:Y:S01]  /*5c60*/  STS [R236+0x10000], R5 ;  /* 0x01000005ec007388 */ /* 0x0007e20000000800 */
        /* <DEDUP_REMOVED lines=8> */
[----:B------:R-:W-:Y:S01]  /*5cf0*/  FMUL.FTZ R157, R157, R4 ;  /* 0x000000049d9d7220 */ /* 0x000fe20000410000 */
[----:B------:R-:W-:Y:S01]  /*5d00*/  F2FP.F16.F32.PACK_AB R4, R11, R12 ;  /* 0x0000000c0b04723e */ /* 0x000fe200000000ff */
[----:B------:R-:W-:Y:S01]  /*5d10*/  FMUL.FTZ R159, R159, R2 ;  /* 0x000000029f9f7220 */ /* 0x000fe20000410000 */
[----:B------:R-:W-:Y:S02]  /*5d20*/  F2FP.F16.F32.PACK_AB R7, R13, R167 ;  /* 0x000000a70d07723e */ /* 0x000fe400000000ff */
[----:B------:R-:W-:Y:S01]  /*5d30*/  F2FP.F16.F32.PACK_AB R2, R164, R166 ;  /* 0x000000a6a402723e */ /* 0x000fe200000000ff */
[----:B------:R-:W-:Y:S01]  /*5d40*/  STS [R236+0x10400], R4 ;  /* 0x01040004ec007388 */ /* 0x000fe20000000800 */
[----:B------:R-:W-:Y:S02]  /*5d50*/  FSETP.GE.FTZ.AND P2, PT, R145, RZ, PT ;  /* 0x000000ff9100720b */ /* 0x000fe40003f56000 */
[----:B------:R-:W-:Y:S02]  /*5d60*/  F2FP.F16.F32.PACK_AB R16, R16, R156 ;  /* 0x0000009c1010723e */ /* 0x000fe400000000ff */
[----:B------:R-:W-:Y:S01]  /*5d70*/  STS [R238+0x10000], R7 ;  /* 0x01000007ee007388 */ /* 0x000fe20000000800 */
[----:B------:R-:W-:Y:S01]  /*5d80*/  FSEL R30, R30, R0, P2 ;  /* 0x000000001e1e7208 */ /* 0x000fe20001000000 */
[----:B------:R-:W-:Y:S01]  /*5d90*/  @P1 FADD.FTZ R0, -R0, R31 ;  /* 0x0000001f00001221 */ /* 0x000fe20000010100 */
[----:B------:R-:W-:Y:S02]  /*5da0*/  F2FP.F16.F32.PACK_AB R9, R149, R151 ;  /* 0x000000979509723e */ /* 0x000fe400000000ff */
[----:B------:R-:W-:Y:S01]  /*5db0*/  STS [R238+0x10400], R2 ;  /* 0x01040002ee007388 */ /* 0x000fe20000000800 */
[----:B------:R-:W-:Y:S01]  /*5dc0*/  F2FP.F16.F32.PACK_AB R6, R6, R158 ;  /* 0x0000009e0606723e */ /* 0x000fe200000000ff */
[----:B------:R-:W-:Y:S01]  /*5dd0*/  FMUL.FTZ R145, R145, R30 ;  /* 0x0000001e91917220 */ /* 0x000fe20000410000 */
[----:B------:R-:W-:Y:S02]  /*5de0*/  FMUL.FTZ R144, R144, R0 ;  /* 0x0000000090907220 */ /* 0x000fe40000410000 */
[----:B------:R-:W-:Y:S01]  /*5df0*/  STS [R237+0xf000], R21 ;  /* 0x00f00015ed007388 */ /* 0x000fe20000000800 */
[----:B------:R-:W-:Y:S02]  /*5e00*/  F2FP.F16.F32.PACK_AB R0, R157, R159 ;  /* 0x0000009f9d00723e */ /* 0x000fe400000000ff */
[----:B------:R-:W-:Y:S02]  /*5e10*/  F2FP.F16.F32.PACK_AB R8, R8, R148 ;  /* 0x000000940808723e */ /* 0x000fe400000000ff */
[----:B------:R-:W-:Y:S01]  /*5e20*/  STS [R237+0xf400], R16 ;  /* 0x00f40010ed007388 */ /* 0x000fe20000000800 */
[----:B---3--:R-:W-:Y:S04]  /*5e30*/  F2FP.F16.F32.PACK_AB R5, R144, R145 ;  /* 0x000000919005723e */ /* 0x008fe800000000ff */
[----:B------:R-:W-:Y:S05]  /*5e40*/  STS [R235+0xf000], R20 ;  /* 0x00f00014eb007388 */ /* 0x000fea0000000800 */
[----:B------:R-:W-:Y:S05]  /*5e50*/  STS [R235+0xf400], R9 ;  /* 0x00f40009eb007388 */ /* 0x000fea0000000800 */
[----:B------:R-:W-:Y:S05]  /*5e60*/  STS [R237+0x10000], R6 ;  /* 0x01000006ed007388 */ /* 0x000fea0000000800 */
[----:B------:R3:W-:Y:S05]  /*5e70*/  STS [R237+0x10400], R0 ;  /* 0x01040000ed007388 */ /* 0x0007ea0000000800 */
[----:B------:R-:W-:Y:S05]  /*5e80*/  STS [R235+0x10000], R8 ;  /* 0x01000008eb007388 */ /* 0x000fea0000000800 */
[----:B------:R-:W-:Y:S01]  /*5e90*/  STS [R235+0x10400], R5 ;  /* 0x01040005eb007388 */ /* 0x000fe20000000800 */
[----:B------:R-:W-:Y:S01]  /*5ea0*/  BAR.SYNC.DEFER_BLOCKING 0x0 ;  /* 0x0000000000007b1d */ /* 0x000fe20000010000 */
[----:B---3--:R-:W-:Y:S05]  /*5eb0*/  LEA R0, R228, UR4, 0x1 ;  /* 0x00000004e4007c11 */ /* 0x008fea000f8e08ff */
[----:B------:R-:W-:Y:S05]  /*5ec0*/  LDSM.16.MT88.4 R4, [R3+0x13000] ;  /* 0x013000000304783b */ /* 0x000fea0000004200 */
[----:B------:R-:W3:Y:S05]  /*5ed0*/  LDSM.16.MT88.4 R8, [R0+0x6000] ;  /* 0x006000000008783b */ /* 0x000eea0000004200 */
[----:B------:R-:W4:Y:S05]  /*5ee0*/  LDSM.16.MT88.4 R12, [R3+0x15000] ;  /* 0x01500000030c783b */ /* 0x000f2a0000004200 */
[----:B------:R-:W1:Y:S05]  /*5ef0*/  LDSM.16.MT88.4 R16, [R0+0x7000] ;  /* 0x007000000010783b */ /* 0x000e6a0000004200 */
[----:B------:R-:W2:Y:S05]  /*5f00*/  LDSM.16.MT88.4 R20, [R0+0x8000] ;  /* 0x008000000014783b */ /* 0x000eaa0000004200 */
[----:B------:R-:W-:Y:S05]  /*5f10*/  LDSM.16.MT88.4 R24, [R3+0x13800] ;  /* 0x013800000318783b */ /* 0x000fea0000004200 */
[----:B------:R-:W2:Y:S05]  /*5f20*/  LDSM.16.MT88.4 R28, [R0+0x6400] ;  /* 0x00640000001c783b */ /* 0x000eaa0000004200 */
[----:B------:R-:W2:Y:S05]  /*5f30*/  LDSM.16.MT88.4 R32, [R3+0x15800] ;  /* 0x015800000320783b */ /* 0x000eaa0000004200 */
[----:B------:R-:W2:Y:S01]  /*5f40*/  LDSM.16.MT88.4 R132, [R0+0x7400] ;  /* 0x007400000084783b */ /* 0x000ea20000004200 */
[-C--:B---3--:R-:W-:Y:S04]  /*5f50*/  HMMA.16816.F32 R36, R4, R8.reuse, R36 ;  /* 0x000000080424723c */ /* 0x088fe80000001824 */
[----:B------:R-:W3:Y:S02]  /*5f60*/  LDSM.16.MT88.4 R136, [R0+0x8400] ;  /* 0x008400000088783b */ /* 0x000ee40000004200 */
        /* <DEDUP_REMOVED lines=14> */
[----:B------:R-:W1:Y:S05]  /*6050*/  LDSM.16.MT88.4 R4, [R3+0x14000] ;  /* 0x014000000304783b */ /* 0x000e6a0000004200 */
[-C--:B------:R-:W-:Y:S01]  /*6060*/  HMMA.16816.F32 R36, R24, R28.reuse, R36 ;  /* 0x0000001c1824723c */ /* 0x080fe20000001824 */
[----:B------:R-:W2:Y:S05]  /*6070*/  LDSM.16.MT88.4 R20, [R0+0x8800] ;  /* 0x008800000014783b */ /* 0x000eaa0000004200 */
        /* <DEDUP_REMOVED lines=12> */
[----:B------:R-:W3:Y:S05]  /*6140*/  LDSM.16.MT88.4 R32, [R0+0x6c00] ;  /* 0x006c00000020783b */ /* 0x000eea0000004200 */
[----:B------:R-:W-:Y:S01]  /*6150*/  HMMA.16816.F32 R80, R24, R138, R80 ;  /* 0x0000008a1850723c */ /* 0x000fe20000001850 */
[----:B------:R-:W4:Y:S05]  /*6160*/  LDSM.16.MT88.4 R24, [R0+0x7c00] ;  /* 0x007c00000018783b */ /* 0x000f2a0000004200 */
[-C--:B-1----:R-:W-:Y:S01]  /*6170*/  HMMA.16816.F32 R36, R4, R8.reuse, R36 ;  /* 0x000000080424723c */ /* 0x082fe20000001824 */
[----:B------:R-:W1:Y:S05]  /*6180*/  LDSM.16.MT88.4 R136, [R0+0x8c00] ;  /* 0x008c00000088783b */ /* 0x000e6a0000004200 */
[C---:B------:R-:W-:Y:S01]  /*6190*/  HMMA.16816.F32 R40, R12.reuse, R8, R40 ;  /* 0x000000080c28723c */ /* 0x040fe20000001828 */
[----:B------:R-:W-:Y:S05]  /*61a0*/  BAR.SYNC.DEFER_BLOCKING 0x0 ;  /* 0x0000000000007b1d */ /* 0x000fea0000010000 */
        /* <DEDUP_REMOVED lines=18> */
[-C--:B-1----:R-:W-:Y:S06]  /*62d0*/  HMMA.16816.F32 R68, R28, R136.reuse, R68 ;  /* 0x000000881c44723c */ /* 0x082fec0000001844 */
        /* <DEDUP_REMOVED lines=20> */
.L_x_260:
[----:B------:R-:W-:Y:S01]  /*6420*/  LDSM.16.M88.4 R24, [R223] ;  /* 0x00000000df18783b */ /* 0x000fe20000000200 */
[C---:B------:R-:W-:Y:S01]  /*6430*/  LEA R245, P1, R251.reuse, R160, 0x2 ;  /* 0x000000a0fbf57211 */ /* 0x040fe200078210ff */
[----:B-1----:R-:W-:Y:S01]  /*6440*/  IMAD.MOV.U32 R2, RZ, RZ, 0x4 ;  /* 0x00000004ff027424 */ /* 0x002fe200078e00ff */
[----:B------:R-:W-:Y:S01]  /*6450*/  ULOP3.LUT UR11, UR8, 0x1, URZ, 0xc0, !UPT ;  /* 0x00000001080b7892 */ /* 0x000fe2000f8ec03f */
[----:B------:R-:W1:Y:S01]  /*6460*/  LDSM.16.MT88.4 R8, [R0+0x9000] ;  /* 0x009000000008783b */ /* 0x000e620000004200 */
[----:B------:R-:W-:Y:S01]  /*6470*/  LEA.HI.X.SX32 R244, R251, R161, 0x2, P1 ;  /* 0x000000a1fbf47211 */ /* 0x000fe200008f16ff */
[----:B------:R-:W-:Y:S02]  /*6480*/  @UP3 UIADD3 UR12, UP2, UR16, -0x100, URZ ;  /* 0xffffff00100c3890 */ /* 0x000fe4000ff5e03f */
[----:B------:R-:W2:Y:S01]  /*6490*/  LDSM.16.MT88.4 R16, [R0+0xb000] ;  /* 0x00b000000010783b */ /* 0x000ea20000004200 */
[----:B------:R-:W-:Y:S02]  /*64a0*/  UISETP.NE.U32.AND UP1, UPT, UR11, 0x1, UPT ;  /* 0x000000010b00788c */ /* 0x000fe4000bf25070 */
[----:B------:R-:W-:Y:S01]  /*64b0*/  UIADD3 UR15, UR8, -0x1, URZ ;  /* 0xffffffff080f7890 */ /* 0x000fe2000fffe03f */
[----:B------:R-:W3:Y:S01]  /*64c0*/  LDSM.16.MT88.4 R28, [R0+0xd000] ;  /* 0x00d00000001c783b */ /* 0x000ee20000004200 */
[----:B------:R-:W-:Y:S03]  /*64d0*/  @UP3 UIADD3.X UR11, UR17, -0x1, URZ, UP2, !UPT ;  /* 0xffffffff110b3890 */ /* 0x000fe600097fe43f */
[----:B------:R-:W-:Y:S04]  /*64e0*/  LDSM.16.M88.4 R32, [R224] ;  /* 0x00000000e020783b */ /* 0x000fe80000000200 */
[----:B------:R-:W4:Y:S04]  /*64f0*/  LDSM.16.MT88.4 R132, [R0+0x9400] ;  /* 0x009400000084783b */ /* 0x000f280000004200 */
[----:B------:R-:W4:Y:S04]  /*6500*/  LDSM.16.MT88.4 R136, [R0+0xb400] ;  /* 0x00b400000088783b */ /* 0x000f280000004200 */
[----:B------:R-:W4:Y:S04]  /*6510*/  LDSM.16.MT88.4 R140, [R0+0xd400] ;  /* 0x00d40000008c783b */ /* 0x000f280000004200 */
[----:B------:R-:W-:Y:S04]  /*6520*/  LDSM.16.M88.4 R144, [R226] ;  /* 0x00000000e290783b */ /* 0x000fe80000000200 */
[----:B------:R-:W4:Y:S04]  /*6530*/  LDSM.16.MT88.4 R148, [R0+0x9800] ;  /* 0x009800000094783b */ /* 0x000f280000004200 */
[----:B------:R-:W4:Y:S01]  /*6540*/  LDSM.16.MT88.4 R152, [R0+0xb800] ;  /* 0x00b800000098783b */ /* 0x000f220000004200 */
[C---:B-1----:R-:W-:Y:S03]  /*6550*/  HMMA.16816.F32 R4, R24.reuse, R8, RZ ;  /* 0x000000081804723c */ /* 0x042fe600000018ff */
[----:B------:R-:W-:Y:S03]  /*6560*/  LDSM.16.MT88.4 R156, [R0+0x9c00] ;  /* 0x009c0000009c783b */ /* 0x000fe60000004200 */
[C---:B------:R-:W-:Y:S06]  /*6570*/  HMMA.16816.F32 R8, R24.reuse, R10, RZ ;  /* 0x0000000a1808723c */ /* 0x040fec00000018ff */
[C---:B--2---:R-:W-:Y:S06]  /*6580*/  HMMA.16816.F32 R12, R24.reuse, R16, RZ ;  /* 0x00000010180c723c */ /* 0x044fec00000018ff */
[C---:B------:R-:W-:Y:S06]  /*6590*/  HMMA.16816.F32 R16, R24.reuse, R18, RZ ;  /* 0x000000121810723c */ /* 0x040fec00000018ff */
[C---:B---3--:R-:W-:Y:S06]  /*65a0*/  HMMA.16816.F32 R20, R24.reuse, R28, RZ ;  /* 0x0000001c1814723c */ /* 0x048fec00000018ff */
[----:B------:R-:W-:Y:S01]  /*65b0*/  HMMA.16816.F32 R24, R24, R30, RZ ;  /* 0x0000001e1818723c */ /* 0x000fe200000018ff */
[----:B------:R-:W1:Y:S05]  /*65c0*/  LDSM.16.MT88.4 R28, [R0+0xd800] ;  /* 0x00d80000001c783b */ /* 0x000e6a0000004200 */
[C---:B----4-:R-:W-:Y:S06]  /*65d0*/  HMMA.16816.F32 R4, R32.reuse, R132, R4 ;  /* 0x000000842004723c */ /* 0x050fec0000001804 */
[C---:B------:R-:W-:Y:S01]  /*65e0*/  HMMA.16816.F32 R8, R32.reuse, R134, R8 ;  /* 0x000000862008723c */ /* 0x040fe20000001808 */
[----:B------:R-:W2:Y:S05]  /*65f0*/  LDSM.16.M88.4 R132, [R225] ;  /* 0x00000000e184783b */ /* 0x000eaa0000000200 */
[C---:B------:R-:W-:Y:S06]  /*6600*/  HMMA.16816.F32 R12, R32.reuse, R136, R12 ;  /* 0x00000088200c723c */ /* 0x040fec000000180c */
[C---:B------:R-:W-:Y:S01]  /*6610*/  HMMA.16816.F32 R16, R32.reuse, R138, R16 ;  /* 0x0000008a2010723c */ /* 0x040fe20000001810 */
[----:B------:R-:W3:Y:S05]  /*6620*/  LDSM.16.MT88.4 R136, [R0+0xbc00] ;  /* 0x00bc00000088783b */ /* 0x000eea0000004200 */
[C---:B------:R-:W-:Y:S06]  /*6630*/  HMMA.16816.F32 R20, R32.reuse, R140, R20 ;  /* 0x0000008c2014723c */ /* 0x040fec0000001814 */
        /* <DEDUP_REMOVED lines=9> */
[C---:B-1----:R-:W-:Y:S06]  /*66d0*/  HMMA.16816.F32 R20, R144.reuse, R28, R20 ;  /* 0x0000001c9014723c */ /* 0x042fec0000001814 */
[----:B------:R-:W-:Y:S01]  /*66e0*/  HMMA.16816.F32 R24, R144, R30, R24 ;  /* 0x0000001e9018723c */ /* 0x000fe20000001818 */
[----:B------:R-:W1:Y:S04]  /*66f0*/  LDSM.16.MT88.4 R28, [R0+0xe000] ;  /* 0x00e00000001c783b */ /* 0x000e680000004200 */
[----:B------:R-:W-:Y:S01]  /*6700*/  LDSM.16.M88.4 R144, [R224+0x2000] ;  /* 0x00200000e090783b */ /* 0x000fe20000000200 */
[C---:B--2---:R-:W-:Y:S06]  /*6710*/  HMMA.16816.F32 R4, R132.reuse, R156, R4 ;  /* 0x0000009c8404723c */ /* 0x044fec0000001804 */
[C---:B------:R-:W-:Y:S01]  /*6720*/  HMMA.16816.F32 R8, R132.reuse, R158, R8 ;  /* 0x0000009e8408723c */ /* 0x040fe20000001808 */
[----:B------:R-:W2:Y:S05]  /*6730*/  LDSM.16.MT88.4 R156, [R0+0xa400] ;  /* 0x00a40000009c783b */ /* 0x000eaa0000004200 */
[C---:B---3--:R-:W-:Y:S06]  /*6740*/  HMMA.16816.F32 R12, R132.reuse, R136, R12 ;  /* 0x00000088840c723c */ /* 0x048fec000000180c */
[C---:B------:R-:W-:Y:S01]  /*6750*/  HMMA.16816.F32 R16, R132.reuse, R138, R16 ;  /* 0x0000008a8410723c */ /* 0x040fe20000001810 */
[----:B------:R-:W3:Y:S05]  /*6760*/  LDSM.16.MT88.4 R136, [R0+0xc400] ;  /* 0x00c400000088783b */ /* 0x000eea0000004200 */
        /* <DEDUP_REMOVED lines=22> */
[----:B------:R4:W3:Y:S04]  /*68d0*/  LDSM.16.MT88.4 R32, [R0+0xec00] ;  /* 0x00ec00000020783b */ /* 0x0008e80000004200 */
[----:B------:R-:W-:Y:S01]  /*68e0*/  LDSM.16.MT88.4 R144, [R220+0x1c00] ;  /* 0x001c0000dc90783b */ /* 0x000fe20000004200 */
[C---:B------:R-:W-:Y:S06]  /*68f0*/  HMMA.16816.F32 R4, R132.reuse, R148, R4 ;  /* 0x000000948404723c */ /* 0x040fec0000001804 */
[C---:B------:R-:W-:Y:S06]  /*6900*/  HMMA.16816.F32 R8, R132.reuse, R150, R8 ;  /* 0x000000968408723c */ /* 0x040fec0000001808 */
[C---:B------:R-:W-:Y:S06]  /*6910*/  HMMA.16816.F32 R12, R132.reuse, R152, R12 ;  /* 0x00000098840c723c */ /* 0x040fec000000180c */
[C---:B------:R-:W-:Y:S01]  /*6920*/  HMMA.16816.F32 R16, R132.reuse, R154, R16 ;  /* 0x0000009a8410723c */ /* 0x040fe20000001810 */
[----:B----4-:R-:W-:Y:S05]  /*6930*/  IMAD.U32 R0, RZ, RZ, UR20 ;  /* 0x00000014ff007e24 */ /* 0x010fea000f8e00ff */
[C---:B-1----:R-:W-:Y:S06]  /*6940*/  HMMA.16816.F32 R20, R132.reuse, R28, R20 ;  /* 0x0000001c8414723c */ /* 0x042fec0000001814 */
[----:B------:R-:W-:Y:S05]  /*6950*/  HMMA.16816.F32 R24, R132, R30, R24 ;  /* 0x0000001e8418723c */ /* 0x000fea0000001818 */
[----:B------:R-:W-:Y:S01]  /*6960*/  IMAD.MOV.U32 R28, RZ, RZ, R245 ;  /* 0x000000ffff1c7224 */ /* 0x000fe200078e00f5 */
[C---:B--2---:R-:W-:Y:S01]  /*6970*/  HMMA.16816.F32 R4, R140.reuse, R156, R4 ;  /* 0x0000009c8c04723c */ /* 0x044fe20000001804 */
[----:B------:R-:W-:Y:S04]  /*6980*/  IMAD.U32 R132, RZ, RZ, UR20 ;  /* 0x00000014ff847e24 */ /* 0x000fe8000f8e00ff */
[----:B------:R-:W-:Y:S01]  /*6990*/  @P0 VIADD R30, R250, 0xffffffc0 ;  /* 0xffffffc0fa1e0836 */ /* 0x000fe20000000000 */
[C---:B------:R-:W-:Y:S05]  /*69a0*/  HMMA.16816.F32 R8, R140.reuse, R158, R8 ;  /* 0x0000009e8c08723c */ /* 0x040fea0000001808 */
[----:B------:R-:W-:Y:S01]  /*69b0*/  @P0 IMAD.WIDE R30, R30, R2, UR16 ;  /* 0x000000101e1e0e25 */ /* 0x000fe2000f8e0202 */
[C---:B---3--:R-:W-:Y:S01]  /*69c0*/  HMMA.16816.F32 R12, R140.reuse, R136, R12 ;  /* 0x000000888c0c723c */ /* 0x048fe2000000180c */
[----:B------:R-:W-:Y:S01]  /*69d0*/  @UP3 UMOV UR16, UR12 ;  /* 0x0000000c00103c82 */ /* 0x000fe20008000000 */
[----:B------:R-:W-:Y:S02]  /*69e0*/  @UP3 UMOV UR17, UR11 ;  /* 0x0000000b00113c82 */ /* 0x000fe40008000000 */
[----:B------:R-:W5:Y:S01]  /*69f0*/  @P0 LDG.E R248, desc[UR6][R30.64] ;  /* 0x000000061ef80981 */ /* 0x000f62000c1e1900 */
[----:B------:R-:W-:Y:S01]  /*6a00*/  IMAD.MOV.U32 R29, RZ, RZ, R244 ;  /* 0x000000ffff1d7224 */ /* 0x000fe200078e00f4 */
[C---:B------:R-:W-:Y:S01]  /*6a10*/  HMMA.16816.F32 R16, R140.reuse, R138, R16 ;  /* 0x0000008a8c10723c */ /* 0x040fe20000001810 */
[----:B------:R-:W-:Y:S01]  /*6a20*/  IMAD.U32 R2, RZ, RZ, UR21 ;  /* 0x00000015ff027e24 */ /* 0x000fe2000f8e00ff */
[----:B------:R-:W5:Y:S03]  /*6a30*/  @P0 LDG.E R249, desc[UR6][R30.64+0x20] ;  /* 0x000020061ef90981 */ /* 0x000f66000c1e1900 */
[-C--:B------:R-:W-:Y:S01]  /*6a40*/  LEA R132, P1, R132, R28.reuse, 0x2 ;  /* 0x0000001c84847211 */ /* 0x080fe200078210ff */
[C---:B------:R-:W-:Y:S01]  /*6a50*/  HMMA.16816.F32 R20, R140.reuse, R32, R20 ;  /* 0x000000208c14723c */ /* 0x040fe20000001814 */
[----:B------:R-:W5:Y:S04]  /*6a60*/  @P0 LDG.E R246, desc[UR6][R30.64+0x80] ;  /* 0x000080061ef60981 */ /* 0x000f68000c1e1900 */
[----:B------:R1:W5:Y:S01]  /*6a70*/  @P0 LDG.E R247, desc[UR6][R30.64+0xa0] ;  /* 0x0000a0061ef70981 */ /* 0x000362000c1e1900 */
[----:B------:R-:W-:Y:S01]  /*6a80*/  HMMA.16816.F32 R24, R140, R34, R24 ;  /* 0x000000228c18723c */ /* 0x000fe20000001818 */
[----:B------:R-:W-:Y:S02]  /*6a90*/  IMAD.U32 R32, RZ, RZ, UR38 ;  /* 0x00000026ff207e24 */ /* 0x000fe4000f8e00ff */
[----:B------:R2:W-:Y:S02]  /*6aa0*/  REDG.E.ADD.F32.FTZ.RN.STRONG.GPU desc[UR6][R28.64], R4 ;  /* 0x000000041c0079a6 */ /* 0x0005e4000c10f386 */
[-C--:B------:R-:W-:Y:S01]  /*6ab0*/  LEA.HI.X.SX32 R133, R0, R29.reuse, 0x2, P1 ;  /* 0x0000001d00857211 */ /* 0x080fe200008f16ff */
[----:B------:R-:W-:Y:S01]  /*6ac0*/  IMAD.U32 R0, RZ, RZ, UR21 ;  /* 0x00000015ff007e24 */ /* 0x000fe2000f8e00ff */
[-C--:B------:R-:W-:Y:S01]  /*6ad0*/  LEA R34, P0, R2, R28.reuse, 0x2 ;  /* 0x0000001c02227211 */ /* 0x080fe200078010ff */
[----:B------:R-:W-:Y:S01]  /*6ae0*/  IMAD.U32 R2, RZ, RZ, UR37 ;  /* 0x00000025ff027e24 */ /* 0x000fe2000f8e00ff */
[----:B------:R-:W-:Y:S02]  /*6af0*/  LDSM.16.MT88.4 R136, [R220+0x2400] ;  /* 0x00240000dc88783b */ /* 0x000fe40000004200 */
[-C--:B------:R-:W-:Y:S02]  /*6b00*/  LEA R32, P2, R32, R28.reuse, 0x2 ;  /* 0x0000001c20207211 */ /* 0x080fe400078410ff */
[----:B------:R3:W-:Y:S01]  /*6b10*/  REDG.E.ADD.F32.FTZ.RN.STRONG.GPU desc[UR6][R132.64], R5 ;  /* 0x00000005840079a6 */ /* 0x0007e2000c10f386 */
[-C--:B------:R-:W-:Y:S01]  /*6b20*/  LEA.HI.X.SX32 R35, R0, R29.reuse, 0x2, P0 ;  /* 0x0000001d00237211 */ /* 0x080fe200000f16ff */
[----:B------:R-:W-:Y:S02]  /*6b30*/  IMAD.U32 R0, RZ, RZ, UR36 ;  /* 0x00000024ff007e24 */ /* 0x000fe4000f8e00ff */
[----:B------:R-:W-:Y:S04]  /*6b40*/  LDSM.16.MT88.4 R140, [R220+0x1800] ;  /* 0x00180000dc8c783b */ /* 0x000fe80000004200 */
[----:B------:R4:W-:Y:S01]  /*6b50*/  REDG.E.ADD.F32.FTZ.RN.STRONG.GPU desc[UR6][R34.64], R6 ;  /* 0x00000006220079a6 */ /* 0x0009e2000c10f386 */
[----:B-1----:R-:W-:Y:S05]  /*6b60*/  IMAD.U32 R30, RZ, RZ, UR37 ;  /* 0x00000025ff1e7e24 */ /* 0x002fea000f8e00ff */
[-C--:B------:R-:W-:Y:S01]  /*6b70*/  LEA R30, P1, R30, R28.reuse, 0x2 ;  /* 0x0000001c1e1e7211 */ /* 0x080fe200078210ff */
[----:B--2---:R-:W-:Y:S03]  /*6b80*/  IMAD.U32 R4, RZ, RZ, UR36 ;  /* 0x00000024ff047e24 */ /* 0x004fe6000f8e00ff */
[-C--:B------:R-:W-:Y:S01]  /*6b90*/  LEA.HI.X.SX32 R31, R2, R29.reuse, 0x2, P1 ;  /* 0x0000001d021f7211 */ /* 0x080fe200008f16ff */
[----:B------:R-:W-:Y:S01]  /*6ba0*/  IMAD.U32 R2, RZ, RZ, UR35 ;  /* 0x00000023ff027e24 */ /* 0x000fe2000f8e00ff */
[-C--:B------:R-:W-:Y:S01]  /*6bb0*/  LEA R4, P0, R4, R28.reuse, 0x2 ;  /* 0x0000001c04047211 */ /* 0x080fe200078010ff */
[----:B---3--:R-:W-:Y:S05]  /*6bc0*/  IMAD.U32 R5, RZ, RZ, UR38 ;  /* 0x00000026ff057e24 */ /* 0x008fea000f8e00ff */
[-C--:B------:R-:W-:Y:S02]  /*6bd0*/  LEA.HI.X.SX32 R33, R5, R29.reuse, 0x2, P2 ;  /* 0x0000001d05217211 */ /* 0x080fe400010f16ff */
[-C--:B------:R-:W-:Y:S01]  /*6be0*/  LEA.HI.X.SX32 R5, R0, R29.reuse, 0x2, P0 ;  /* 0x0000001d00057211 */ /* 0x080fe200000f16ff */
[----:B------:R-:W-:Y:S02]  /*6bf0*/  IMAD.U32 R0, RZ, RZ, UR35 ;  /* 0x00000023ff007e24 */ /* 0x000fe4000f8e00ff */
[----:B------:R1:W-:Y:S01]  /*6c00*/  REDG.E.ADD.F32.FTZ.RN.STRONG.GPU desc[UR6][R32.64], R7 ;  /* 0x00000007200079a6 */ /* 0x0003e2000c10f386 */
[----:B----4-:R-:W-:Y:S03]  /*6c10*/  IMAD.U32 R6, RZ, RZ, UR33 ;  /* 0x00000021ff067e24 */ /* 0x010fe6000f8e00ff */
[----:B------:R2:W-:Y:S04]  /*6c20*/  REDG.E.ADD.F32.FTZ.RN.STRONG.GPU desc[UR6][R30.64], R8 ;  /* 0x000000081e0079a6 */ /* 0x0005e8000c10f386 */
[----:B------:R3:W-:Y:S04]  /*6c30*/  REDG.E.ADD.F32.FTZ.RN.STRONG.GPU desc[UR6][R4.64], R9 ;  /* 0x00000009040079a6 */ /* 0x0007e8000c10f386 */
[----:B------:R-:W-:Y:S01]  /*6c40*/  LDSM.16.MT88.4 R32, [R3+0xf800] ;  /* 0x00f800000320783b */ /* 0x000fe20000004200 */
[----:B-1----:R-:W-:Y:S01]  /*6c50*/  IMAD.U32 R7, RZ, RZ, UR33 ;  /* 0x00000021ff077e24 */ /* 0x002fe2000f8e00ff */
[----:B--2---:R-:W-:Y:S02]  /*6c60*/  MOV R8, UR34 ;  /* 0x0000002200087c02 */ /* 0x004fe40008000f00 */
[-C--:B---3--:R-:W-:Y:S01]  /*6c70*/  LEA R4, P1, R0, R28.reuse, 0x2 ;  /* 0x0000001c00047211 */ /* 0x088fe200078210ff */
[----:B------:R-:W-:Y:S01]  /*6c80*/  IMAD.U32 R0, RZ, RZ, UR34 ;  /* 0x00000022ff007e24 */ /* 0x000fe2000f8e00ff */
        /* <DEDUP_REMOVED lines=32> */
[----:B-1----:R-:W-:Y:S01]  /*6e90*/  IMAD.U32 R5, RZ, RZ, UR28 ;  /* 0x0000001cff057e24 */ /* 0x002fe2000f8e00ff */
[----:B------:R-:W-:Y:S04]  /*6ea0*/  MOV R4, UR32 ;  /* 0x0000002000047c02 */ /* 0x000fe80008000f00 */
[-C--:B------:R-:W-:Y:S02]  /*6eb0*/  LEA.HI.X.SX32 R9, R5, R29.reuse, 0x2, P2 ;  /* 0x0000001d05097211 */ /* 0x080fe400010f16ff */
[-C--:B------:R-:W-:Y:S01]  /*6ec0*/  LEA R4, P0, R4, R28.reuse, 0x2 ;  /* 0x0000001c04047211 */ /* 0x080fe200078010ff */
[----:B--2---:R-:W-:Y:S01]  /*6ed0*/  IMAD.U32 R10, RZ, RZ, UR24 ;  /* 0x00000018ff0a7e24 */ /* 0x004fe2000f8e00ff */
[----:B------:R-:W-:Y:S01]  /*6ee0*/  MOV R11, UR26 ;  /* 0x0000001a000b7c02 */ /* 0x000fe20008000f00 */
[----:B------:R1:W-:Y:S01]  /*6ef0*/  REDG.E.ADD.F32.FTZ.RN.STRONG.GPU desc[UR6][R8.64], R17 ;  /* 0x00000011080079a6 */ /* 0x0003e2000c10f386 */
[-C--:B------:R-:W-:Y:S01]  /*6f00*/  LEA.HI.X.SX32 R5, R0, R29.reuse, 0x2, P0 ;  /* 0x0000001d00057211 */ /* 0x080fe200000f16ff */
[----:B------:R-:W-:Y:S01]  /*6f10*/  IMAD.U32 R0, RZ, RZ, UR31 ;  /* 0x0000001fff007e24 */ /* 0x000fe2000f8e00ff */
[-C--:B------:R-:W-:Y:S01]  /*6f20*/  LEA.HI.X.SX32 R15, R11, R29.reuse, 0x2, P5 ;  /* 0x0000001d0b0f7211 */ /* 0x080fe200028f16ff */
[----:B------:R2:W-:Y:S01]  /*6f30*/  REDG.E.ADD.F32.FTZ.RN.STRONG.GPU desc[UR6][R6.64], R18 ;  /* 0x00000012060079a6 */ /* 0x0005e2000c10f386 */
[-C--:B------:R-:W-:Y:S03]  /*6f40*/  LEA R10, P3, R10, R28.reuse, 0x2 ;  /* 0x0000001c0a0a7211 */ /* 0x080fe600078610ff */
        /* <DEDUP_REMOVED lines=99> */
[----:B------:R-:W-:Y:S01]  /*7580*/  ULDC UR9, c[0x0][0x38c] ;  /* 0x0000e30000097ab9 */ /* 0x000fe20000000800 */
[----:B------:R-:W-:Y:S02]  /*7590*/  ULDC UR8, c[0x0][0x390] ;  /* 0x0000e40000087ab9 */ /* 0x000fe40000000800 */
        /* <DEDUP_REMOVED lines=26> */
[----:B------:R-:W-:Y:S01]  /*7740*/  FMUL.FTZ R40, R93, UR8 ;  /* 0x000000085d287c20 */ /* 0x000fe20008410000 */
[----:B------:R-:W-:Y:S01]  /*7750*/  F2FP.F16.F32.PACK_AB R45, R45, R86 ;  /* 0x000000562d2d723e */ /* 0x000fe200000000ff */
        /* <DEDUP_REMOVED lines=119> */
[----:B------:R-:W-:Y:S01]  /*7ed0*/  PLOP3.LUT P0, PT, PT, PT, UP0, 0x80, 0x0 ;  /* 0x000000000000781c */ /* 0x000fe20003f0f008 */
[----:B------:R-:W-:Y:S01]  /*7ee0*/  @UP0 UIADD3 UR12, UR40, UR41, URZ ;  /* 0x00000029280c0290 */ /* 0x000fe2000fffe03f */
[----:B------:R-:W-:-:S03]  /*7ef0*/  @UP0 ULDC.64 UR8, c[0x0][0x450] ;  /* 0x0001140000080ab9 */ /* 0x000fc60000000a00 */
[----:B------:R-:W-:Y:S02]  /*7f00*/  @UP0 UIMAD.WIDE.U32 UR10, UR12, UR8, URZ ;  /* 0x000000080c0a02a5 */ /* 0x000fe4000f8e003f */
[----:B------:R-:W-:-:S04]  /*7f10*/  @UP0 UIMAD UR12, UR12, UR9, URZ ;  /* 0x000000090c0c02a4 */ /* 0x000fc8000f8e023f */
[----:B------:R-:W-:Y:S01]  /*7f20*/  @UP0 UIADD3 UR20, UR11, UR12, URZ ;  /* 0x0000000c0b140290 */ /* 0x000fe2000fffe03f */
[----:B------:R-:W-:Y:S01]  /*7f30*/  @UP0 UMOV UR19, UR10 ;  /* 0x0000000a00130c82 */ /* 0x000fe20008000000 */
        /* <DEDUP_REMOVED lines=62> */
.L_x_262:
        /* <DEDUP_REMOVED lines=20> */
.L_x_263:
        /* <DEDUP_REMOVED lines=47> */
.L_x_265:
[----:B------:R-:W-:Y:S05]  /*8750*/  BSYNC B0 ;  /* 0x0000000000007941 */ /* 0x000fea0003800000 */
.L_x_264:
        /* <DEDUP_REMOVED lines=16> */
.L_x_267:
[----:B------:R-:W-:Y:S05]  /*8860*/  BSYNC B0 ;  /* 0x0000000000007941 */ /* 0x000fea0003800000 */
.L_x_266:
        /* <DEDUP_REMOVED lines=31> */
.L_x_269:
[----:B------:R-:W-:Y:S05]  /*8a60*/  BSYNC B0 ;  /* 0x0000000000007941 */ /* 0x000fea0003800000 */
.L_x_268:
        /* <DEDUP_REMOVED lines=15> */
.L_x_258:
        /* <DEDUP_REMOVED lines=23> */
.L_x_271:
[----:B------:R-:W-:Y:S01]  /*8cd0*/  @UP0 UIADD3 UR14, UR40, UR41, URZ ;  /* 0x00000029280e0290 */ /* 0x000fe2000fffe03f */
[----:B------:R-:W-:Y:S01]  /*8ce0*/  @UP0 ULDC.64 UR10, c[0x0][0x458] ;  /* 0x00011600000a0ab9 */ /* 0x000fe20000000a00 */
[----:B------:R-:W-:Y:S02]  /*8cf0*/  USHF.R.S32.HI UR18, URZ, 0x1f, UR17 ;  /* 0x0000001f3f127899 */ /* 0x000fe40008011411 */
        /* <DEDUP_REMOVED lines=15> */
[----:B------:R-:W-:-:S12]  /*8df0*/  UIADD3 UR16, UR13, UR16, URZ ;  /* 0x000000100d107290 */ /* 0x000fd8000fffe03f */
.L_x_272:
        /* <DEDUP_REMOVED lines=8> */
[----:B------:R-:W-:Y:S01]  /*8e80*/  SHF.R.S32.HI R10, RZ, 0x1f, R252 ;  /* 0x0000001fff0a7819 */ /* 0x000fe200000114fc */
[----:B------:R-:W-:Y:S01]  /*8e90*/  ULDC.64 UR14, c[0x0][0x468] ;  /* 0x00011a00000e7ab9 */ /* 0x000fe20000000a00 */
[----:B------:R-:W-:Y:S01]  /*8ea0*/  ISETP.GE.AND P2, PT, R252, UR5, PT ;  /* 0x00000005fc007c0c */ /* 0x000fe2000bf46270 */
[----:B------:R-:W-:Y:S01]  /*8eb0*/  IMAD.U32 R0, RZ, RZ, UR13 ;  /* 0x0000000dff007e24 */ /* 0x000fe2000f8e00ff */
[----:B------:R-:W-:Y:S01]  /*8ec0*/  UIMAD UR13, UR21, UR14, URZ ;  /* 0x0000000e150d72a4 */ /* 0x000fe2000f8e023f */
[----:B------:R-:W-:-:S03]  /*8ed0*/  ISETP.GE.AND P1, PT, R2, UR5, PT ;  /* 0x0000000502007c0c */ /* 0x000fc6000bf26270 */
        /* <DEDUP_REMOVED lines=20> */
.L_x_274:
[----:B------:R-:W-:Y:S05]  /*9020*/  BSYNC B0 ;  /* 0x0000000000007941 */ /* 0x000fea0003800000 */
.L_x_273:
        /* <DEDUP_REMOVED lines=15> */
.L_x_276:
[----:B------:R-:W-:Y:S05]  /*9120*/  BSYNC B0 ;  /* 0x0000000000007941 */ /* 0x000fea0003800000 */
.L_x_275:
        /* <DEDUP_REMOVED lines=28> */
.L_x_278:
[----:B------:R-:W-:Y:S05]  /*92f0*/  BSYNC B0 ;  /* 0x0000000000007941 */ /* 0x000fea0003800000 */
.L_x_277:
        /* <DEDUP_REMOVED lines=14> */
.L_x_270:
[----:B------:R-:W-:Y:S05]  /*93e0*/  BSYNC B1 ;  /* 0x0000000000017941 */ /* 0x000fea0003800000 */
.L_x_253:
        /* <DEDUP_REMOVED lines=8> */
.L_x_279:
[----:B------:R-:W-:Y:S05]  /*9470*/  EXIT ;  /* 0x000000000000794d */ /* 0x000fea0003800000 */
.L_x_281:
        /* <DEDUP_REMOVED lines=16> */
.L_x_1286:


//--------------------- .text._ZN5flash44flash_bwd_dq_dk_dv_loop_seqk_parallel_kernelI23Flash_bwd_kernel_traitsILi96ELi64ELi128ELi8ELi2ELi4ELi4ELb1ELb0EN7cutlass6half_tE19Flash_kernel_traitsILi96ELi64ELi128ELi8ES3_EELb0ELb0ELb0ELb0ELb0ELb1ELb1EEEvNS_16Flash_bwd_paramsE --------------------------
	.section	.text._ZN5flash44flash_bwd_dq_dk_dv_loop_seqk_parallel_kernelI23Flash_bwd_kernel_traitsILi96ELi64ELi128ELi8ELi2ELi4ELi4ELb1ELb0EN7cutlass6half_tE19Flash_kernel_traitsILi96ELi64ELi128ELi8ES3_EELb0ELb0ELb0ELb0ELb0ELb1ELb1EEEvNS_16Flash_bwd_paramsE,"ax",@progbits
	.align	128
        .global         _ZN5flash44flash_bwd_dq_dk_dv_loop_seqk_parallel_kernelI23Flash_bwd_kernel_traitsILi96ELi64ELi128ELi8ELi2ELi4ELi4ELb1ELb0EN7cutlass6half_tE19Flash_kernel_traitsILi96ELi64ELi128ELi8ES3_EELb0ELb0ELb0ELb0ELb0ELb1ELb1EEEvNS_16Flash_bwd_paramsE
        .type           _ZN5flash44flash_bwd_dq_dk_dv_loop_seqk_parallel_kernelI23Flash_bwd_kernel_traitsILi96ELi64ELi128ELi8ELi2ELi4ELi4ELb1ELb0EN7cutlass6half_tE19Flash_kernel_traitsILi96ELi64ELi128ELi8ES3_EELb0ELb0ELb0ELb0ELb0ELb1ELb1EEEvNS_16Flash_bwd_paramsE,@function
        .size           _ZN5flash44flash_bwd_dq_dk_dv_loop_seqk_parallel_kernelI23Flash_bwd_kernel_traitsILi96ELi64ELi128ELi8ELi2ELi4ELi4ELb1ELb0EN7cutlass6half_tE19Flash_kernel_traitsILi96ELi64ELi128ELi8ES3_EELb0ELb0ELb0ELb0ELb0ELb1ELb1EEEvNS_16Flash_bwd_paramsE,(.L_x_1287 - _ZN5flash44flash_bwd_dq_dk_dv_loop_seqk_parallel_kernelI23Flash_bwd_kernel_traitsILi96ELi64ELi128ELi8ELi2ELi4ELi4ELb1ELb0EN7cutlass6half_tE19Flash_kernel_traitsILi96ELi64ELi128ELi8ES3_EELb0ELb0ELb0ELb0ELb0ELb1ELb1EEEvNS_16Flash_bwd_paramsE)
        .other          _ZN5flash44flash_bwd_dq_dk_dv_loop_seqk_parallel_kernelI23Flash_bwd_kernel_traitsILi96ELi64ELi128ELi8ELi2ELi4ELi4ELb1ELb0EN7cutlass6half_tE19Flash_kernel_traitsILi96ELi64ELi128ELi8ES3_EELb0ELb0ELb0ELb0ELb0ELb1ELb1EEEvNS_16Flash_bwd_paramsE,@"STO_CUDA_ENTRY STV_DEFAULT"
_ZN5flash44flash_bwd_dq_dk_dv_loop_seqk_parallel_kernelI23Flash_bwd_kernel_traitsILi96ELi64ELi128ELi8ELi2ELi4ELi4ELb1ELb0EN7cutlass6half_tE19Flash_kernel_traitsILi96ELi64ELi128ELi8ES3_EELb0ELb0ELb0ELb0ELb0ELb1ELb1EEEvNS_16Flash_bwd_paramsE:
.text._ZN5flash44flash_bwd_dq_dk_dv_loop_seqk_parallel_kernelI23Flash_bwd_kernel_traitsILi96ELi64ELi128ELi8ELi2ELi4ELi4ELb1ELb0EN7cutlass6half_tE19Flash_kernel_traitsILi96ELi64ELi128ELi8ES3_EELb0ELb0ELb0ELb0ELb0ELb1ELb1EEEvNS_16Flash_bwd_paramsE:
        /* <DEDUP_REMOVED lines=27> */
[----:B------:R-:W-:Y:S01]  /*01b0*/  SHF.R.S32.HI R3, RZ, 0x4, R2 ;  /* 0x00000004ff037819 */ /* 0x000fe20000011402 */
[----:B-----5:R-:W-:Y:S01]  /*01c0*/  USHF.R.S32.HI UR5, URZ, 0x1f, UR57 ;  /* 0x0000001f3f057899 */ /* 0x020fe20008011439 */
[----:B------:R-:W-:Y:S02]  /*01d0*/  LEA.HI R9, R19, R20, RZ, 0x2 ;  /* 0x0000001413097211 */ /* 0x000fe400078f10ff */
[----:B-1----:R-:W-:Y:S02]  /*01e0*/  LEA.HI R0, R2, R3, RZ, 0x1 ;  /* 0x0000000302007211 */ /* 0x002fe400078f08ff */
[----:B------:R-:W-:-:S02]  /*01f0*/  LOP3.LUT R4, R9, 0xfffffffc, RZ, 0xc0, !PT ;  /* 0xfffffffc09047812 */ /* 0x000fc400078ec0ff */
[----:B------:R-:W-:Y:S02]  /*0200*/  LOP3.LUT R0, R0, 0xfffffffe, RZ, 0xc0, !PT ;  /* 0xfffffffe00007812 */ /* 0x000fe400078ec0ff */
[----:B------:R-:W-:Y:S01]  /*0210*/  LEA.HI R13, R19, R20, RZ, 0x5 ;  /* 0x00000014130d7211 */ /* 0x000fe200078f28ff */
[----:B------:R-:W-:Y:S01]  /*0220*/  IMAD.IADD R14, R20, 0x1, -R4 ;  /* 0x00000001140e7824 */ /* 0x000fe200078e0a04 */
[----:B------:R-:W-:Y:S01]  /*0230*/  SHF.R.S32.HI R17, RZ, 0x2, R9 ;  /* 0x00000002ff117819 */ /* 0x000fe20000011409 */
[----:B------:R-:W-:Y:S01]  /*0240*/  IMAD.IADD R16, R3, 0x1, -R0 ;  /* 0x0000000103107824 */ /* 0x000fe200078e0a00 */
[----:B------:R-:W-:Y:S01]  /*0250*/  LOP3.LUT R0, R2, 0xfffffff0, RZ, 0xc0, !PT ;  /* 0xfffffff002007812 */ /* 0x000fe200078ec0ff */
[----:B------:R-:W-:Y:S01]  /*0260*/  IMAD.SHL.U32 R10, R14, 0x8, RZ ;  /* 0x000000080e0a7824 */ /* 0x000fe200078e00ff */
[----:B------:R-:W-:Y:S02]  /*0270*/  SHF.R.S32.HI R3, RZ, 0x3, R18 ;  /* 0x00000003ff037819 */ /* 0x000fe40000011412 */
[----:B------:R-:W-:Y:S01]  /*0280*/  LOP3.LUT R2, R13, 0xffffffe0, RZ, 0xc0, !PT ;  /* 0xffffffe00d027812 */ /* 0x000fe200078ec0ff */
[C---:B------:R-:W-:Y:S01]  /*0290*/  IMAD.IADD R0, R20.reuse, 0x1, -R0 ;  /* 0x0000000114007824 */ /* 0x040fe200078e0a00 */
[----:B------:R1:W-:Y:S01]  /*02a0*/  STL [R1+0x40], R10 ;  /* 0x0000400a01007387 */ /* 0x0003e20000100800 */
[----:B------:R-:W-:Y:S01]  /*02b0*/  IMAD.SHL.U32 R3, R3, 0x40, RZ ;  /* 0x0000004003037824 */ /* 0x000fe200078e00ff */
[----:B------:R-:W-:Y:S01]  /*02c0*/  SHF.R.S32.HI R24, RZ, 0x5, R13 ;  /* 0x00000005ff187819 */ /* 0x000fe2000001140d */
[----:B------:R-:W-:Y:S01]  /*02d0*/  IMAD.IADD R2, R20, 0x1, -R2 ;  /* 0x0000000114027824 */ /* 0x000fe200078e0a02 */
[----:B------:R-:W-:-:S02]  /*02e0*/  SHF.R.S32.HI R4, RZ, 0x1f, R0 ;  /* 0x0000001fff047819 */ /* 0x000fc40000011400 */
[----:B------:R-:W-:Y:S02]  /*02f0*/  LOP3.LUT R3, R3, 0xc0, RZ, 0xc0, !PT ;  /* 0x000000c003037812 */ /* 0x000fe400078ec0ff */
[-C--:B------:R-:W-:Y:S02]  /*0300*/  LEA.HI R15, R4, R0.reuse, RZ, 0x3 ;  /* 0x00000000040f7211 */ /* 0x080fe400078f18ff */
[----:B------:R-:W-:Y:S02]  /*0310*/  SHF.R.U32.HI R7, RZ, 0x3, R3 ;  /* 0x00000003ff077819 */ /* 0x000fe40000011603 */
[----:B------:R-:W-:Y:S02]  /*0320*/  LOP3.LUT R5, R3, 0x18, R10, 0xf8, !PT ;  /* 0x0000001803057812 */ /* 0x000fe400078ef80a */
[----:B------:R-:W-:Y:S02]  /*0330*/  LEA.HI R6, R0, R0, RZ, 0x1 ;  /* 0x0000000000067211 */ /* 0x000fe400078f08ff */
[----:B------:R-:W-:-:S02]  /*0340*/  SHF.R.S32.HI R8, RZ, 0x1f, R2 ;  /* 0x0000001fff087819 */ /* 0x000fc40000011402 */
[----:B------:R-:W-:Y:S02]  /*0350*/  LOP3.LUT R3, R15, 0xfffffff8, RZ, 0xc0, !PT ;  /* 0xfffffff80f037812 */ /* 0x000fe400078ec0ff */
[----:B------:R-:W-:Y:S02]  /*0360*/  LOP3.LUT R4, R6, 0x7fffffe, RZ, 0xc0, !PT ;  /* 0x07fffffe06047812 */ /* 0x000fe400078ec0ff */
[----:B------:R-:W-:Y:S01]  /*0370*/  LEA.HI R23, R8, R2, RZ, 0x2 ;  /* 0x0000000208177211 */ /* 0x000fe200078f10ff */
[C---:B------:R-:W-:Y:S01]  /*0380*/  IMAD.IADD R21, R0.reuse, 0x1, -R3 ;  /* 0x0000000100157824 */ /* 0x040fe200078e0a03 */
[----:B------:R-:W-:Y:S01]  /*0390*/  LEA.HI R2, R19, R20, RZ, 0x6 ;  /* 0x0000001413027211 */ /* 0x000fe200078f30ff */
[----:B------:R-:W-:Y:S01]  /*03a0*/  IMAD.IADD R22, R0, 0x1, -R4 ;  /* 0x0000000100167824 */ /* 0x000fe200078e0a04 */
[----:B------:R-:W-:Y:S02]  /*03b0*/  LOP3.LUT R3, R18, 0xfffffff8, RZ, 0xc0, !PT ;  /* 0xfffffff812037812 */ /* 0x000fe400078ec0ff */
[----:B-1----:R-:W-:-:S02]  /*03c0*/  SHF.R.S32.HI R10, RZ, 0x6, R2 ;  /* 0x00000006ff0a7819 */ /* 0x002fc40000011402 */
[----:B------:R-:W-:Y:S02]  /*03d0*/  SHF.R.S32.HI R0, RZ, 0x1f, R9 ;  /* 0x0000001fff007819 */ /* 0x000fe40000011409 */
[-C--:B------:R-:W-:Y:S01]  /*03e0*/  LEA.HI R2, R9, R17.reuse, RZ, 0x1 ;  /* 0x0000001109027211 */ /* 0x080fe200078f08ff */
[----:B------:R-:W-:Y:S01]  /*03f0*/  IMAD.IADD R9, R20, 0x1, -R3 ;  /* 0x0000000114097824 */ /* 0x000fe200078e0a03 */
[----:B------:R-:W-:Y:S02]  /*0400*/  LEA.HI R0, R0, R17, RZ, 0x3 ;  /* 0x0000001100007211 */ /* 0x000fe400078f18ff */
[----:B------:R-:W-:Y:S02]  /*0410*/  LOP3.LUT R4, R2, 0x7fffffe, RZ, 0xc0, !PT ;  /* 0x07fffffe02047812 */ /* 0x000fe400078ec0ff */
[----:B------:R-:W-:Y:S02]  /*0420*/  LEA.HI R11, R9, R9, RZ, 0x1 ;  /* 0x00000009090b7211 */ /* 0x000fe400078f08ff */
[----:B------:R-:W-:Y:S01]  /*0430*/  LOP3.LUT R0, R0, 0xfffffff8, RZ, 0xc0, !PT ;  /* 0xfffffff800007812 */ /* 0x000fe200078ec0ff */
[----:B------:R-:W-:Y:S01]  /*0440*/  IMAD.IADD R8, R17, 0x1, -R4 ;  /* 0x0000000111087824 */ /* 0x000fe200078e0a04 */
[----:B------:R-:W-:-:S02]  /*0450*/  LOP3.LUT R2, R11, 0x3fffffe, RZ, 0xc0, !PT ;  /* 0x03fffffe0b027812 */ /* 0x000fc400078ec0ff */
[----:B------:R-:W-:Y:S02]  /*0460*/  LOP3.LUT R12, R5, R7, RZ, 0x3c, !PT ;  /* 0x00000007050c7212 */ /* 0x000fe400078e3cff */
[----:B------:R-:W-:Y:S01]  /*0470*/  SHF.R.S32.HI R7, RZ, 0x1, R6 ;  /* 0x00000001ff077819 */ /* 0x000fe20000011406 */
[----:B------:R-:W-:Y:S01]  /*0480*/  IMAD.IADD R4, R9, 0x1, -R2 ;  /* 0x0000000109047824 */ /* 0x000fe200078e0a02 */
[----:B------:R-:W-:Y:S01]  /*0490*/  SHF.R.S32.HI R3, RZ, 0x1f, R6 ;  /* 0x0000001fff037819 */ /* 0x000fe20000011406 */
[----:B------:R-:W-:Y:S02]  /*04a0*/  IMAD.IADD R6, R17, 0x1, -R0 ;  /* 0x0000000111067824 */ /* 0x000fe400078e0a00 */
[----:B------:R-:W-:Y:S01]  /*04b0*/  IMAD R0, R10, 0x4, R16 ;  /* 0x000000040a007824 */ /* 0x000fe200078e0210 */
[----:B------:R-:W-:Y:S01]  /*04c0*/  LEA.HI R5, R3, R7, RZ, 0x2 ;  /* 0x0000000703057211 */ /* 0x000fe200078f10ff */
[----:B------:R-:W-:Y:S01]  /*04d0*/  IMAD R2, R24, 0x8, R8 ;  /* 0x0000000818027824 */ /* 0x000fe200078e0208 */
[----:B------:R-:W-:Y:S01]  /*04e0*/  LOP3.LUT R3, R6, 0x1, RZ, 0xc0, !PT ;  /* 0x0000000106037812 */ /* 0x000fe200078ec0ff */
[----:B------:R-:W-:Y:S01]  /*04f0*/  IMAD R222, R0, 0x8, R4 ;  /* 0x0000000800de7824 */ /* 0x000fe200078e0204 */
[----:B------:R-:W-:Y:S01]  /*0500*/  LOP3.LUT R5, R5, 0xfffffffc, RZ, 0xc0, !PT ;  /* 0xfffffffc05057812 */ /* 0x000fe200078ec0ff */
[----:B------:R-:W-:Y:S01]  /*0510*/  IMAD.U32 R0, R2, 0x20, R12 ;  /* 0x0000002002007824 */ /* 0x000fe200078e000c */
[----:B------:R-:W-:Y:S01]  /*0520*/  ISETP.NE.U32.AND P5, PT, R3, 0x1, PT ;  /* 0x000000010300780c */ /* 0x000fe20003fa5070 */
[----:B------:R-:W-:Y:S01]  /*0530*/  IMAD.SHL.U32 R10, R10, 0x20, RZ ;  /* 0x000000200a0a7824 */ /* 0x000fe200078e00ff */
[----:B------:R-:W-:Y:S01]  /*0540*/  LEA.HI R2, R19, R20, RZ, 0x7 ;  /* 0x0000001413027211 */ /* 0x000fe200078f38ff */
[----:B------:R-:W-:Y:S01]  /*0550*/  IMAD.SHL.U32 R20, R20, 0x2, RZ ;  /* 0x0000000214147824 */ /* 0x000fe200078e00ff */
[----:B------:R-:W-:Y:S01]  /*0560*/  LEA.HI R3, R13, R24, RZ, 0x1 ;  /* 0x000000180d037211 */ /* 0x000fe200078f08ff */
[----:B------:R1:W-:Y:S01]  /*0570*/  STL [R1+0x24], R0 ;  /* 0x0000240001007387 */ /* 0x0003e20000100800 */
[----:B------:R-:W-:Y:S01]  /*0580*/  IMAD.SHL.U32 R8, R14, 0x2, RZ ;  /* 0x000000020e087824 */ /* 0x000fe200078e00ff */
[----:B------:R-:W-:Y:S01]  /*0590*/  LOP3.LUT P4, RZ, R6, 0x2, RZ, 0xc0, !PT ;  /* 0x0000000206ff7812 */ /* 0x000fe2000788c0ff */
[----:B------:R-:W-:Y:S01]  /*05a0*/  IMAD.IADD R17, R7, 0x1, -R5 ;  /* 0x0000000107117824 */ /* 0x000fe200078e0a05 */
[----:B------:R-:W-:-:S02]  /*05b0*/  LOP3.LUT R4, R10, 0x6, R20, 0xf8, !PT ;  /* 0x000000060a047812 */ /* 0x000fc400078ef814 */
[----:B------:R-:W-:-:S03]  /*05c0*/  SEL R236, R236, 0x10, !P5 ;  /* 0x00000010ecec7807 */ /* 0x000fc60006800000 */
[----:B------:R2:W-:Y:S01]  /*05d0*/  STL [R1+0x38], R4 ;  /* 0x0000380401007387 */ /* 0x0005e20000100800 */
[----:B-1----:R-:W-:Y:S02]  /*05e0*/  SHF.R.S32.HI R0, RZ, 0x1f, R13 ;  /* 0x0000001fff007819 */ /* 0x002fe4000001140d */
[----:B------:R-:W-:Y:S02]  /*05f0*/  SHF.R.S32.HI R13, RZ, 0x7, R2 ;  /* 0x00000007ff0d7819 */ /* 0x000fe40000011402 */
[----:B------:R-:W-:Y:S01]  /*0600*/  LOP3.LUT R2, R3, 0xfffffffe, RZ, 0xc0, !PT ;  /* 0xfffffffe03027812 */ /* 0x000fe200078ec0ff */
[----:B------:R-:W-:Y:S01]  /*0610*/  IMAD.SHL.U32 R3, R9, 0x40, RZ ;  /* 0x0000004009037824 */ /* 0x000fe200078e00ff */
[----:B------:R-:W-:-:S03]  /*0620*/  LEA.HI R0, R0, R24, RZ, 0x2 ;  /* 0x0000001800007211 */ /* 0x000fc600078f10ff */
[----:B------:R-:W-:Y:S01]  /*0630*/  IMAD.IADD R14, R24, 0x1, -R2 ;  /* 0x00000001180e7824 */ /* 0x000fe200078e0a02 */
[----:B------:R-:W-:Y:S02]  /*0640*/  LOP3.LUT R0, R0, 0xfffffffc, RZ, 0xc0, !PT ;  /* 0xfffffffc00007812 */ /* 0x000fe400078ec0ff */
[----:B------:R-:W-:Y:S02]  /*0650*/  SHF.R.S32.HI R2, RZ, 0x1, R11 ;  /* 0x00000001ff027819 */ /* 0x000fe4000001140b */
[----:B------:R-:W-:Y:S01]  /*0660*/  LEA.HI R11, R6, R6, RZ, 0x1 ;  /* 0x00000006060b7211 */ /* 0x000fe200078f08ff */
[----:B------:R-:W-:Y:S01]  /*0670*/  IMAD.IADD R0, R24, 0x1, -R0 ;  /* 0x0000000118007824 */ /* 0x000fe200078e0a00 */
[----:B------:R-:W-:Y:S01]  /*0680*/  LOP3.LUT R7, R3, 0x1c0, RZ, 0xc0, !PT ;  /* 0x000001c003077812 */ /* 0x000fe200078ec0ff */
[----:B------:R-:W-:Y:S01]  /*0690*/  IMAD.SHL.U32 R5, R2, 0x40, RZ ;  /* 0x0000004002057824 */ /* 0x000fe200078e00ff */
[----:B--2---:R-:W-:Y:S01]  /*06a0*/  LOP3.LUT R4, R11, 0x3fffffe, RZ, 0xc0, !PT ;  /* 0x03fffffe0b047812 */ /* 0x004fe200078ec0ff */
[----:B------:R-:W-:Y:S01]  /*06b0*/  IMAD R12, R0, 0x200, R8 ;  /* 0x00000200000c7824 */ /* 0x000fe200078e0208 */
[----:B------:R-:W-:-:S02]  /*06c0*/  SHF.R.S32.HI R3, RZ, 0x3, R15 ;  /* 0x00000003ff037819 */ /* 0x000fc4000001140f */
[----:B------:R-:W-:Y:S01]  /*06d0*/  LOP3.LUT P6, RZ, R2, 0x2, RZ, 0xc0, !PT ;  /* 0x0000000202ff7812 */ /* 0x000fe200078cc0ff */
[----:B------:R-:W-:Y:S02]  /*06e0*/  IMAD.SHL.U32 R2, R0, 0x10, RZ ;  /* 0x0000001000027824 */ /* 0x000fe400078e00ff */
[C---:B------:R-:W-:Y:S01]  /*06f0*/  IMAD.IADD R15, R6.reuse, 0x1, -R4 ;  /* 0x00000001060f7824 */ /* 0x040fe200078e0a04 */
[----:B------:R-:W-:Y:S01]  /*0700*/  R2P PR, R21, 0x6 ;  /* 0x0000000615007804 */ /* 0x000fe20000000000 */
[----:B------:R-:W-:Y:S01]  /*0710*/  IMAD.SHL.U32 R4, R6, 0x40, RZ ;  /* 0x0000004006047824 */ /* 0x000fe200078e00ff */
[----:B------:R-:W-:Y:S01]  /*0720*/  SHF.R.U32.HI R6, RZ, 0x3, R7 ;  /* 0x00000003ff067819 */ /* 0x000fe20000011607 */
[----:B------:R-:W-:Y:S01]  /*0730*/  IMAD R22, R3, 0x8, R22 ;  /* 0x0000000803167824 */ /* 0x000fe200078e0216 */
[----:B------:R-:W-:Y:S01]  /*0740*/  SEL R223, R228, 0xffffffe0, !P6 ;  /* 0xffffffe0e4df7807 */ /* 0x000fe20007000000 */
[----:B------:R-:W-:Y:S01]  /*0750*/  IMAD R224, R0, 0x2, R3 ;  /* 0x0000000200e07824 */ /* 0x000fe200078e0203 */
[----:B------:R-:W-:Y:S01]  /*0760*/  LOP3.LUT R3, R7, 0x30, R2, 0xf8, !PT ;  /* 0x0000003007037812 */ /* 0x000fe200078ef802 */
[----:B------:R-:W-:Y:S01]  /*0770*/  IMAD R12, R15, 0x20, R12 ;  /* 0x000000200f0c7824 */ /* 0x000fe200078e020c */
[----:B------:R-:W-:-:S02]  /*0780*/  LOP3.LUT R2, R5, 0xc0, RZ, 0xc0, !PT ;  /* 0x000000c005027812 */ /* 0x000fc400078ec0ff */
[----:B------:R-:W-:Y:S02]  /*0790*/  LOP3.LUT R0, R4, 0x1c0, RZ, 0xc0, !PT ;  /* 0x000001c004007812 */ /* 0x000fe400078ec0ff */
[--C-:B------:R-:W-:Y:S02]  /*07a0*/  LOP3.LUT R9, R3, 0x8, R18.reuse, 0xf8, !PT ;  /* 0x0000000803097812 */ /* 0x100fe400078ef812 */
[----:B------:R-:W-:Y:S02]  /*07b0*/  LOP3.LUT R5, R2, 0x8, R18, 0xf8, !PT ;  /* 0x0000000802057812 */ /* 0x000fe400078ef812 */
[----:B------:R-:W-:Y:S02]  /*07c0*/  SHF.R.U32.HI R4, RZ, 0x3, R2 ;  /* 0x00000003ff047819 */ /* 0x000fe40000011602 */
[----:B------:R-:W-:Y:S01]  /*07d0*/  LOP3.LUT R3, R0, 0x20, R10, 0xf8, !PT ;  /* 0x0000002000037812 */ /* 0x000fe200078ef80a */
[----:B------:R-:W-:Y:S01]  /*07e0*/  IMAD.SHL.U32 R10, R16, 0x10, RZ ;  /* 0x00000010100a7824 */ /* 0x000fe200078e00ff */
[----:B------:R-:W-:Y:S01]  /*07f0*/  SHF.R.U32.HI R2, RZ, 0x3, R0 ;  /* 0x00000003ff027819 */ /* 0x000fe20000011600 */
[----:B------:R-:W-:Y:S01]  /*0800*/  IMAD R0, R13, 0x1000, R8 ;  /* 0x000010000d007824 */ /* 0x000fe200078e0208 */
[----:B------:R-:W-:-:S02]  /*0810*/  LOP3.LUT R4, R5, R4, RZ, 0x3c, !PT ;  /* 0x0000000405047212 */ /* 0x000fc400078e3cff */
[----:B------:R-:W-:Y:S01]  /*0820*/  LOP3.LUT R2, R3, R2, RZ, 0x3c, !PT ;  /* 0x0000000203027212 */ /* 0x000fe200078e3cff */
[----:B------:R-:W-:Y:S01]  /*0830*/  IMAD R0, R14, 0x400, R0 ;  /* 0x000004000e007824 */ /* 0x000fe200078e0200 */
[----:B------:R-:W-:Y:S01]  /*0840*/  LOP3.LUT R5, R9, R6, RZ, 0x3c, !PT ;  /* 0x0000000609057212 */ /* 0x000fe200078e3cff */
[----:B------:R-:W-:Y:S01]  /*0850*/  IMAD.U32 R222, R222, 0x20, R4 ;  /* 0x00000020dede7824 */ /* 0x000fe200078e0004 */
[----:B------:R-:W-:Y:S01]  /*0860*/  SEL R225, R228, 0xffffffe0, !P1 ;  /* 0xffffffe0e4e17807 */ /* 0x000fe20004800000 */
[----:B------:R-:W-:Y:S01]  /*0870*/  IMAD.IADD R239, R2, 0x1, R0 ;  /* 0x0000000102ef7824 */ /* 0x000fe200078e0200 */
[----:B------:R-:W-:Y:S01]  /*0880*/  SEL R226, R226, 0x40, P2 ;  /* 0x00000040e2e27807 */ /* 0x000fe20001000000 */
        /* <DEDUP_REMOVED lines=8> */
[----:B------:R-:W-:Y:S01]  /*0910*/  IMAD R5, R16, 0x200, R5 ;  /* 0x0000020010057824 */ /* 0x000fe200078e0205 */
[----:B------:R-:W-:Y:S01]  /*0920*/  LOP3.LUT R4, R4, 0x1c0, RZ, 0xc0, !PT ;  /* 0x000001c004047812 */ /* 0x000fe200078ec0ff */
[C---:B------:R-:W-:Y:S01]  /*0930*/  VIADD R237, R239.reuse, 0x20 ;  /* 0x00000020efed7836 */ /* 0x040fe20000000000 */
[C---:B------:R-:W-:Y:S01]  /*0940*/  LOP3.LUT P3, RZ, R0.reuse, 0x2, RZ, 0xc0, !PT ;  /* 0x0000000200ff7812 */ /* 0x040fe2000786c0ff */
[----:B------:R-:W-:Y:S01]  /*0950*/  IMAD.SHL.U32 R0, R0, 0x40, RZ ;  /* 0x0000004000007824 */ /* 0x000fe200078e00ff */
[----:B------:R-:W-:Y:S01]  /*0960*/  LOP3.LUT R2, R2, 0xc0, RZ, 0xc0, !PT ;  /* 0x000000c002027812 */ /* 0x000fe200078ec0ff */
[----:B------:R-:W-:Y:S01]  /*0970*/  @P4 VIADD R237, R239, 0xffffffe0 ;  /* 0xffffffe0efed4836 */ /* 0x000fe20000000000 */
[----:B------:R-:W-:Y:S01]  /*0980*/  LOP3.LUT R3, R3, 0x8, RZ, 0xc0, !PT ;  /* 0x0000000803037812 */ /* 0x000fe200078ec0ff */
[----:B------:R-:W-:Y:S01]  /*0990*/  IMAD.IADD R238, R239, 0x1, R236 ;  /* 0x00000001efee7824 */ /* 0x000fe200078e02ec */
[----:B------:R-:W-:Y:S01]  /*09a0*/  LOP3.LUT R0, R0, 0xc0, RZ, 0xc0, !PT ;  /* 0x000000c000007812 */ /* 0x000fe200078ec0ff */
[----:B------:R-:W-:Y:S01]  /*09b0*/  IMAD.IADD R223, R223, 0x1, R222 ;  /* 0x00000001dfdf7824 */ /* 0x000fe200078e02de */
[----:B------:R-:W-:Y:S01]  /*09c0*/  SHF.R.U32.HI R9, RZ, 0x3, R4 ;  /* 0x00000003ff097819 */ /* 0x000fe20000011604 */
[----:B------:R-:W-:Y:S01]  /*09d0*/  IMAD.IADD R236, R236, 0x1, R237 ;  /* 0x00000001ecec7824 */ /* 0x000fe200078e02ed */
[----:B------:R-:W-:-:S02]  /*09e0*/  SHF.R.U32.HI R6, RZ, 0x3, R2 ;  /* 0x00000003ff067819 */ /* 0x000fc40000011602 */
[----:B------:R-:W-:Y:S02]  /*09f0*/  SHF.R.U32.HI R8, RZ, 0x3, R0 ;  /* 0x00000003ff087819 */ /* 0x000fe40000011600 */
        /* <DEDUP_REMOVED lines=8> */
[C---:B------:R-:W-:Y:S01]  /*0a80*/  IMAD R19, R14.reuse, 0x10, R4 ;  /* 0x000000100e137824 */ /* 0x040fe200078e0204 */
[----:B------:R-:W-:Y:S01]  /*0a90*/  LOP3.LUT P0, RZ, R17, 0x2, RZ, 0xc0, !PT ;  /* 0x0000000211ff7812 */ /* 0x000fe2000780c0ff */
[----:B------:R-:W-:-:S02]  /*0aa0*/  IMAD R4, R14, 0x200, R0 ;  /* 0x000002000e047824 */ /* 0x000fc400078e0200 */
[----:B------:R-:W-:Y:S01]  /*0ab0*/  IMAD.IADD R229, R0, 0x1, R2 ;  /* 0x0000000100e57824 */ /* 0x000fe200078e0202 */
[----:B------:R-:W-:Y:S01]  /*0ac0*/  STL [R1+0x48], R19 ;  /* 0x0000481301007387 */ /* 0x000fe20000100800 */
[----:B------:R-:W-:Y:S01]  /*0ad0*/  IMAD.U32 R0, RZ, RZ, UR6 ;  /* 0x00000006ff007e24 */ /* 0x000fe2000f8e00ff */
[----:B------:R-:W-:Y:S01]  /*0ae0*/  USHF.R.S32.HI UR6, URZ, 0x1f, UR57 ;  /* 0x0000001f3f067899 */ /* 0x000fe20008011439 */
[----:B------:R-:W-:Y:S01]  /*0af0*/  IMAD.IADD R230, R4, 0x1, R3 ;  /* 0x0000000104e67824 */ /* 0x000fe200078e0203 */
[----:B------:R-:W-:Y:S01]  /*0b00*/  SEL R228, R228, 0xffffffe0, !P0 ;  /* 0xffffffe0e4e47807 */ /* 0x000fe20004000000 */
        /* <DEDUP_REMOVED lines=22> */
[----:B------:R1:W-:Y:S01]  /*0c70*/  STL [R1+0x1c], R2 ;  /* 0x00001c0201007387 */ /* 0x0003e20000100800 */
[----:B------:R-:W-:-:S05]  /*0c80*/  @P3 VIADD R0, R2, 0xffffffe0 ;  /* 0xffffffe002003836 */ /* 0x000fca0000000000 */
[----:B------:R1:W-:Y:S02]  /*0c90*/  STL [R1+0x20], R0 ;  /* 0x0000200001007387 */ /* 0x0003e40000100800 */
.L_x_310:
        /* <DEDUP_REMOVED lines=67> */
.L_x_282:
        /* <DEDUP_REMOVED lines=20> */
[----:B------:R-:W-:Y:S01]  /*1210*/  ULDC UR44, c[0x0][0x2dc] ;  /* 0x0000b700002c7ab9 */ /* 0x000fe20000000800 */
[----:B------:R-:W-:Y:S01]  /*1220*/  ULDC UR61, c[0x0][0x270] ;  /* 0x00009c00003d7ab9 */ /* 0x000fe20000000800 */
[----:B------:R-:W-:Y:S02]  /*1230*/  USHF.R.S32.HI UR33, URZ, 0x1f, UR59 ;  /* 0x0000001f3f217899 */ /* 0x000fe4000801143b */
[----:B------:R-:W-:Y:S01]  /*1240*/  @!UP1 UIMAD.WIDE.U32 UR30, UR45, UR10, URZ ;  /* 0x0000000a2d1e92a5 */ /* 0x000fe2000f8e003f */
[----:B-1----:R-:W-:Y:S01]  /*1250*/  IABS R6, R7 ;  /* 0x0000000700067213 */ /* 0x002fe20000000000 */
[----:B------:R-:W-:Y:S01]  /*1260*/  USEL UR29, UR9, URZ, UP2 ;  /* 0x0000003f091d7287 */ /* 0x000fe20009000000 */
[----:B------:R-:W-:Y:S01]  /*1270*/  ISETP.NE.AND P3, PT, R7, RZ, PT ;  /* 0x000000ff0700720c */ /* 0x000fe20003f65270 */
[----:B------:R-:W-:Y:S01]  /*1280*/  ULDC.U8 UR23, c[0x0][0x480] ;  /* 0x0001200000177ab9 */ /* 0x000fe20000000000 */
[----:B------:R-:W1:Y:S01]  /*1290*/  I2F.RP R4, R6 ;  /* 0x0000000600047306 */ /* 0x000e620000209400 */
[----:B------:R-:W-:Y:S01]  /*12a0*/  ULDC.U8 UR22, c[0x0][0x3d8] ;  /* 0x0000f60000167ab9 */ /* 0x000fe20000000000 */
[----:B------:R-:W-:-:S02]  /*12b0*/  UIMAD.WIDE.U32 UR14, UR18, UR38, URZ ;  /* 0x00000026120e72a5 */ /* 0x000fc4000f8e003f */
[----:B--2---:R-:W-:Y:S02]  /*12c0*/  UIMAD.WIDE.U32 UR26, UR5, UR12, URZ ;  /* 0x0000000c051a72a5 */ /* 0x004fe4000f8e003f */
[----:B------:R-:W-:Y:S02]  /*12d0*/  @UP0 UIADD3 UR9, UR35, UR37, URZ ;  /* 0x0000002523090290 */ /* 0x000fe4000fffe03f */
[----:B------:R-:W-:Y:S02]  /*12e0*/  UIMAD UR42, UR5, UR13, UR27 ;  /* 0x0000000d052a72a4 */ /* 0x000fe4000f8e021b */
[----:B------:R-:W-:Y:S01]  /*12f0*/  @!UP1 UIMAD UR5, UR58, UR10, URZ ;  /* 0x0000000a3a0592a4 */ /* 0x000fe2000f8e023f */
[----:B------:R-:W-:Y:S01]  /*1300*/  @UP1 ULDC.64 UR12, c[0x0][0x420] ;  /* 0x00010800000c1ab9 */ /* 0x000fe20000000a00 */
[----:B------:R-:W-:Y:S01]  /*1310*/  UIMAD UR51, UR57, UR44, URZ ;  /* 0x0000002c393372a4 */ /* 0x000fe2000f8e023f */
[----:B-1----:R-:W1:Y:S01]  /*1320*/  MUFU.RCP R4, R4 ;  /* 0x0000000400047308 */ /* 0x002e620000001000 */
[----:B------:R-:W-:-:S02]  /*1330*/  @!UP1 UIMAD UR27, UR45, UR11, UR5 ;  /* 0x0000000b2d1b92a4 */ /* 0x000fc4000f8e0205 */
[----:B------:R-:W-:Y:S02]  /*1340*/  UIADD3 UR5, UR34, 0x3f, URZ ;  /* 0x0000003f22057890 */ /* 0x000fe4000fffe03f */
[----:B------:R-:W-:Y:S02]  /*1350*/  UIMAD.WIDE UR10, UR44, UR61, URZ ;  /* 0x0000003d2c0a72a5 */ /* 0x000fe4000f8e023f */
[----:B------:R-:W-:Y:S02]  /*1360*/  USHF.R.S32.HI UR20, URZ, 0x1f, UR5 ;  /* 0x0000001f3f147899 */ /* 0x000fe40008011405 */
[----:B------:R-:W-:Y:S02]  /*1370*/  @UP1 UIMAD.WIDE.U32 UR40, UR18, UR12, URZ ;  /* 0x0000000c122812a5 */ /* 0x000fe4000f8e003f */
[----:B------:R-:W-:Y:S02]  /*1380*/  UISETP.NE.AND UP4, UPT, UR23, URZ, UPT ;  /* 0x0000003f1700728c */ /* 0x000fe4000bf85270 */
[----:B------:R-:W-:-:S02]  /*1390*/  UISETP.NE.AND UP3, UPT, UR22, URZ, UPT ;  /* 0x0000003f1600728c */ /* 0x000fc4000bf65270 */
[----:B------:R-:W-:Y:S01]  /*13a0*/  ULEA.HI UR44, UR20, UR5, URZ, 0x6 ;  /* 0x00000005142c7291 */ /* 0x000fe2000f8f303f */
[----:B-1----:R-:W-:Y:S01]  /*13b0*/  VIADD R4, R4, 0xffffffe ;  /* 0x0ffffffe04047836 */ /* 0x002fe20000000000 */
[----:B------:R-:W-:Y:S01]  /*13c0*/  @UP0 ULDC.64 UR22, c[0x0][0x248] ;  /* 0x0000920000160ab9 */ /* 0x000fe20000000a00 */
[----:B------:R-:W-:Y:S02]  /*13d0*/  UIMAD UR5, UR33, UR45, URZ ;  /* 0x0000002d210572a4 */ /* 0x000fe4000f8e023f */
[----:B------:R-:W1:Y:S01]  /*13e0*/  F2I.FTZ.U32.TRUNC.NTZ R5, R4 ;  /* 0x0000000400057305 */ /* 0x000e62000021f000 */
[----:B------:R-:W-:Y:S02]  /*13f0*/  USEL UR55, UR16, UR14, !UP1 ;  /* 0x0000000e10377287 */ /* 0x000fe4000c800000 */
[----:B------:R-:W-:Y:S02]  /*1400*/  UIADD3 UR24, UR17, UR24, URZ ;  /* 0x0000001811187290 */ /* 0x000fe4000fffe03f */
[----:B------:R-:W-:-:S02]  /*1410*/  @UP0 UIMAD.WIDE.U32 UR16, UR9, UR22, URZ ;  /* 0x00000016091002a5 */ /* 0x000fc4000f8e003f */
[----:B------:R-:W-:Y:S02]  /*1420*/  @UP1 UIMAD UR47, UR18, UR13, UR41 ;  /* 0x0000000d122f12a4 */ /* 0x000fe4000f8e0229 */
[----:B------:R-:W-:Y:S02]  /*1430*/  @UP0 UIMAD UR9, UR9, UR23, URZ ;  /* 0x00000017090902a4 */ /* 0x000fe4000f8e023f */
[----:B------:R-:W-:Y:S02]  /*1440*/  UIMAD.WIDE.U32 UR12, UR45, UR59, URZ ;  /* 0x0000003b2d0c72a5 */ /* 0x000fe4000f8e003f */
[----:B------:R-:W-:Y:S01]  /*1450*/  UIMAD UR5, UR58, UR59, UR5 ;  /* 0x0000003b3a0572a4 */ /* 0x000fe2000f8e0205 */
[----:B-1----:R-:W-:Y:S01]  /*1460*/  IMAD.MOV R0, RZ, RZ, -R5 ;  /* 0x000000ffff007224 */ /* 0x002fe200078e0a05 */
[----:B------:R-:W-:Y:S01]  /*1470*/  UIMAD UR21, UR18, UR39, URZ ;  /* 0x00000027121572a4 */ /* 0x000fe2000f8e023f */
[----:B------:R-:W-:Y:S01]  /*1480*/  IMAD.MOV.U32 R4, RZ, RZ, RZ ;  /* 0x000000ffff047224 */ /* 0x000fe200078e00ff */
[----:B------:R-:W-:Y:S01]  /*1490*/  @UP0 UIADD3 UR49, UR17, UR9, URZ ;  /* 0x0000000911310290 */ /* 0x000fe2000fffe03f */
[----:B------:R-:W-:Y:S01]  /*14a0*/  IMAD R0, R0, R6, RZ ;  /* 0x0000000600007224 */ /* 0x000fe200078e02ff */
[----:B------:R-:W-:-:S02]  /*14b0*/  UIMAD UR9, UR11, UR12, URZ ;  /* 0x0000000c0b0972a4 */ /* 0x000fc4000f8e023f */
[----:B------:R-:W-:Y:S01]  /*14c0*/  UIADD3 UR5, UR13, UR5, URZ ;  /* 0x000000050d057290 */ /* 0x000fe2000fffe03f */
[----:B------:R-:W-:Y:S01]  /*14d0*/  IMAD.HI.U32 R0, R5, R0, R4 ;  /* 0x0000000005007227 */ /* 0x000fe200078e0004 */
[----:B------:R-:W-:Y:S01]  /*14e0*/  ULDC UR43, c[0x0][0x2c4] ;  /* 0x0000b100002b7ab9 */ /* 0x000fe20000000800 */
[----:B------:R-:W-:Y:S02]  /*14f0*/  @UP1 UIADD3 UR24, UR15, UR21, URZ ;  /* 0x000000150f181290 */ /* 0x000fe4000fffe03f */
[----:B------:R-:W-:Y:S02]  /*1500*/  UIMAD.WIDE.U32 UR14, UR10, UR12, URZ ;  /* 0x0000000c0a0e72a5 */ /* 0x000fe4000f8e003f */
[----:B------:R-:W-:Y:S01]  /*1510*/  IMAD.HI.U32 R0, R0, R2, RZ ;  /* 0x0000000200007227 */ /* 0x000fe200078e00ff */
[----:B------:R-:W-:Y:S01]  /*1520*/  @UP0 UMOV UR48, UR16 ;  /* 0x0000001000300c82 */ /* 0x000fe20008000000 */
[----:B------:R-:W-:Y:S02]  /*1530*/  UIMAD UR5, UR10, UR5, UR9 ;  /* 0x000000050a0572a4 */ /* 0x000fe4000f8e0209 */
[----:B------:R-:W-:Y:S01]  /*1540*/  IMAD.MOV R4, RZ, RZ, -R0 ;  /* 0x000000ffff047224 */ /* 0x000fe200078e0a00 */
[----:B------:R-:W-:-:S02]  /*1550*/  UIMAD.WIDE.U32 UR12, UR10, UR18, URZ ;  /* 0x000000120a0c72a5 */ /* 0x000fc4000f8e003f */
[----:B------:R-:W-:Y:S01]  /*1560*/  @UP3 UIMAD UR16, UR45, UR43, URZ ;  /* 0x0000002b2d1032a4 */ /* 0x000fe2000f8e023f */
[C---:B------:R-:W-:Y:S01]  /*1570*/  IMAD R2, R6.reuse, R4, R2 ;  /* 0x0000000406027224 */ /* 0x040fe200078e0202 */
[----:B------:R-:W-:Y:S02]  /*1580*/  ULOP3.LUT UR9, UR44, 0xffffffc0, URZ, 0xc0, !UPT ;  /* 0xffffffc02c097892 */ /* 0x000fe4000f8ec03f */
[----:B------:R-:W-:Y:S02]  /*1590*/  UIADD3 UR46, UR15, UR5, URZ ;  /* 0x000000050f2e7290 */ /* 0x000fe4000fffe03f */
[----:B------:R-:W-:Y:S01]  /*15a0*/  ISETP.GT.U32.AND P1, PT, R6, R2, PT ;  /* 0x000000020600720c */ /* 0x000fe20003f24070 */
[----:B------:R-:W-:Y:S02]  /*15b0*/  USHF.L.U64.HI UR19, UR45, 0x7, UR58 ;  /* 0x000000072d137899 */ /* 0x000fe4000801023a */
[----:B------:R-:W-:Y:S02]  /*15c0*/  USEL UR56, UR14, UR12, !UP1 ;  /* 0x0000000c0e387287 */ /* 0x000fe4000c800000 */
[----:B------:R-:W-:-:S02]  /*15d0*/  @UP3 USEL UR5, UR16, UR18, !UP1 ;  /* 0x0000001210053287 */ /* 0x000fc4000c800000 */
[----:B------:R-:W-:Y:S01]  /*15e0*/  UIADD3 UR14, UR9, -0x40, URZ ;  /* 0xffffffc0090e7890 */ /* 0x000fe2000fffe03f */
[----:B------:R-:W-:Y:S01]  /*15f0*/  @UP3 ULDC UR17, c[0x0][0x2e4] ;  /* 0x0000b90000113ab9 */ /* 0x000fe20000000800 */
[----:B------:R-:W-:Y:S02]  /*1600*/  USEL UR32, UR19, URZ, UP2 ;  /* 0x0000003f13207287 */ /* 0x000fe40009000000 */
[----:B------:R-:W-:Y:S02]  /*1610*/  @UP3 UIMAD UR20, UR57, UR17, UR5 ;  /* 0x00000011391432a4 */ /* 0x000fe4000f8e0205 */
[-C--:B------:R-:W-:Y:S01]  /*1620*/  @!P1 IADD3 R2, R2, -R6.reuse, RZ ;  /* 0x8000000602029210 */ /* 0x080fe20007ffe0ff */
[----:B------:R-:W-:Y:S01]  /*1630*/  USHF.R.S32.HI UR19, URZ, 0x1f, UR14 ;  /* 0x0000001f3f137899 */ /* 0x000fe2000801140e */
[----:B------:R-:W-:Y:S01]  /*1640*/  @!P1 VIADD R0, R0, 0x1 ;  /* 0x0000000100009836 */ /* 0x000fe20000000000 */
[----:B------:R-:W-:Y:S01]  /*1650*/  UIADD3 UR5, UP2, UR14, UR29, URZ ;  /* 0x0000001d0e057290 */ /* 0x000fe2000ff5e03f */
[----:B------:R-:W-:Y:S01]  /*1660*/  ISETP.GE.U32.AND P0, PT, R2, R6, PT ;  /* 0x000000060200720c */ /* 0x000fe20003f06070 */
[----:B------:R-:W-:Y:S01]  /*1670*/  @!UP3 UIMAD UR12, UR45, UR61, UR57 ;  /* 0x0000003d2d0cb2a4 */ /* 0x000fe2000f8e0239 */
[----:B------:R-:W-:Y:S01]  /*1680*/  LOP3.LUT R2, R7, UR57, RZ, 0x3c, !PT ;  /* 0x0000003907027c12 */ /* 0x000fe2000f8e3cff */
[----:B------:R-:W-:Y:S01]  /*1690*/  UIADD3.X UR15, UR19, UR32, URZ, UP2, !UPT ;  /* 0x00000020130f7290 */ /* 0x000fe200097fe43f */
[----:B------:R-:W-:Y:S01]  /*16a0*/  PLOP3.LUT P1, PT, PT, PT, UP0, 0x80, 0x0 ;  /* 0x000000000000781c */ /* 0x000fe20003f2f008 */
[----:B------:R-:W-:Y:S01]  /*16b0*/  UIMAD UR9, UR11, UR5, URZ ;  /* 0x000000050b0972a4 */ /* 0x000fe2000f8e023f */
[----:B------:R-:W-:Y:S01]  /*16c0*/  ISETP.GE.AND P2, PT, R2, RZ, PT ;  /* 0x000000ff0200720c */ /* 0x000fe20003f46270 */
[----:B------:R-:W-:-:S02]  /*16d0*/  @UP0 UIADD3 UR25, UR35, UR37, URZ ;  /* 0x0000002523190290 */ /* 0x000fc4000fffe03f */
[----:B------:R-:W-:Y:S01]  /*16e0*/  @!UP3 UIMAD UR20, UR12, UR43, URZ ;  /* 0x0000002b0c14b2a4 */ /* 0x000fe2000f8e023f */
[----:B------:R-:W-:Y:S01]  /*16f0*/  @UP0 ULDC.64 UR16, c[0x0][0x250] ;  /* 0x0000940000100ab9 */ /* 0x000fe20000000a00 */
[----:B------:R-:W-:Y:S02]  /*1700*/  UIMAD.WIDE.U32 UR32, UR10, UR5, URZ ;  /* 0x000000050a2072a5 */ /* 0x000fe4000f8e003f */
[----:B------:R-:W-:Y:S01]  /*1710*/  @P0 VIADD R0, R0, 0x1 ;  /* 0x0000000100000836 */ /* 0x000fe20000000000 */
[----:B------:R-:W-:Y:S01]  /*1720*/  UIMAD UR12, UR11, UR18, URZ ;  /* 0x000000120b0c72a4 */ /* 0x000fe2000f8e023f */
[----:B------:R-:W-:Y:S01]  /*1730*/  PLOP3.LUT P0, PT, PT, PT, UP3, 0x80, 0x0 ;  /* 0x000000000000781c */ /* 0x000fe20003f0f038 */
[----:B------:R-:W-:Y:S02]  /*1740*/  UIMAD UR5, UR10, UR15, UR9 ;  /* 0x0000000f0a0572a4 */ /* 0x000fe4000f8e0209 */
[----:B------:R-:W-:Y:S01]  /*1750*/  @UP0 UIMAD.WIDE.U32 UR10, UR25, UR16, URZ ;  /* 0x00000010190a02a5 */ /* 0x000fe2000f8e003f */
[----:B------:R-:W-:Y:S01]  /*1760*/  @!P2 IADD3 R0, -R0, RZ, RZ ;  /* 0x000000ff0000a210 */ /* 0x000fe20007ffe1ff */
[----:B------:R-:W-:Y:S01]  /*1770*/  @UP0 UIMAD UR9, UR25, UR17, URZ ;  /* 0x00000011190902a4 */ /* 0x000fe2000f8e023f */
[----:B------:R-:W-:Y:S01]  /*1780*/  @!P3 LOP3.LUT R0, RZ, R7, RZ, 0x33, !PT ;  /* 0x00000007ff00b212 */ /* 0x000fe200078e33ff */
[----:B------:R-:W-:-:S02]  /*1790*/  USEL UR53, UR42, URZ, UP4 ;  /* 0x0000003f2a357287 */ /* 0x000fc4000a000000 */
[----:B------:R-:W-:Y:S02]  /*17a0*/  USHF.R.S32.HI UR50, URZ, 0x1f, UR28 ;  /* 0x0000001f3f327899 */ /* 0x000fe4000801141c */
[----:B------:R-:W-:Y:S02]  /*17b0*/  @!UP1 UIADD3 UR47, UR31, UR27, URZ ;  /* 0x0000001b1f2f9290 */ /* 0x000fe4000fffe03f */
[----:B------:R-:W-:Y:S02]  /*17c0*/  @UP1 UIADD3 UR46, UR13, UR12, URZ ;  /* 0x0000000c0d2e1290 */ /* 0x000fe4000fffe03f */
[----:B------:R-:W-:Y:S02]  /*17d0*/  USHF.R.S32.HI UR54, URZ, 0x1f, UR51 ;  /* 0x0000001f3f367899 */ /* 0x000fe40008011433 */
[----:B------:R-:W-:Y:S02]  /*17e0*/  USEL UR52, UR26, URZ, UP4 ;  /* 0x0000003f1a347287 */ /* 0x000fe4000a000000 */
[----:B------:R-:W-:-:S02]  /*17f0*/  @UP0 UIADD3 UR43, UR11, UR9, URZ ;  /* 0x000000090b2b0290 */ /* 0x000fc4000fffe03f */
        /* <DEDUP_REMOVED lines=15> */
.L_x_284:
        /* <DEDUP_REMOVED lines=13> */
.L_x_285:
        /* <DEDUP_REMOVED lines=11> */
.L_x_286:
[----:B------:R-:W-:-:S04]  /*1a70*/  UIMAD UR9, UR45, UR61, UR57 ;  /* 0x0000003d2d0972a4 */ /* 0x000fc8000f8e0239 */
[----:B------:R-:W-:-:S12]  /*1a80*/  UIMAD UR9, UR9, UR59, URZ ;  /* 0x0000003b090972a4 */ /* 0x000fd8000f8e023f */
.L_x_287:
[----:B------:R-:W2:Y:S01]  /*1a90*/  LDL.64 R4, [R1+0x40] ;  /* 0x0000400001047983 */ /* 0x000ea20000100a00 */
[----:B------:R-:W-:Y:S01]  /*1aa0*/  ULDC.64 UR10, c[0x0][0x420] ;  /* 0x00010800000a7ab9 */ /* 0x000fe20000000a00 */
[----:B------:R-:W-:Y:S02]  /*1ab0*/  ULDC.64 UR12, c[0x0][0x428] ;  /* 0x00010a00000c7ab9 */ /* 0x000fe40000000a00 */
[----:B------:R1:W3:Y:S01]  /*1ac0*/  LDL.64 R12, [R1+0x40] ;  /* 0x00004000010c7983 */ /* 0x0002e20000100a00 */
[----:B------:R-:W-:Y:S01]  /*1ad0*/  IMAD.U32 R9, RZ, RZ, UR10 ;  /* 0x0000000aff097e24 */ /* 0x000fe2000f8e00ff */
[----:B------:R-:W-:Y:S01]  /*1ae0*/  USHF.R.S32.HI UR15, URZ, 0x1f, UR57 ;  /* 0x0000001f3f0f7899 */ /* 0x000fe20008011439 */
[----:B------:R-:W-:Y:S01]  /*1af0*/  BSSY B1, `(.L_x_283) ;  /* 0x0000770000017945 */ /* 0x000fe20003800000 */
[----:B------:R-:W4:Y:S01]  /*1b00*/  S2R R29, SR_TID.X ;  /* 0x00000000001d7919 */ /* 0x000f220000002100 */
[----:B------:R-:W-:Y:S01]  /*1b10*/  UIADD3 UR18, UR14, UR9, URZ ;  /* 0x000000090e127290 */ /* 0x000fe2000fffe03f */
[----:B------:R-:W-:Y:S01]  /*1b20*/  ULDC UR25, c[0x0][0x2dc] ;  /* 0x0000b70000197ab9 */ /* 0x000fe20000000800 */
[----:B------:R-:W5:Y:S01]  /*1b30*/  S2R R30, SR_TID.X ;  /* 0x00000000001e7919 */ /* 0x000f620000002100 */
[----:B------:R-:W-:-:S02]  /*1b40*/  UIMAD UR30, UR25, UR61, URZ ;  /* 0x0000003d191e72a4 */ /* 0x000fc4000f8e023f */
[----:B------:R-:W-:Y:S01]  /*1b50*/  UIADD3 UR20, UR14, UR20, URZ ;  /* 0x000000140e147290 */ /* 0x000fe2000fffe03f */
[----:B------:R-:W1:Y:S01]  /*1b60*/  S2R R11, SR_TID.X ;  /* 0x00000000000b7919 */ /* 0x000e620000002100 */
[----:B------:R-:W-:Y:S01]  /*1b70*/  UISETP.GE.AND UP2, UPT, UR34, 0x1, UPT ;  /* 0x000000012200788c */ /* 0x000fe2000bf46270 */
[----:B------:R-:W-:Y:S01]  /*1b80*/  ULDC.64 UR26, c[0x0][0x3e0] ;  /* 0x0000f800001a7ab9 */ /* 0x000fe20000000a00 */
[----:B------:R-:W1:Y:S01]  /*1b90*/  S2R R14, SR_TID.X ;  /* 0x00000000000e7919 */ /* 0x000e620000002100 */
[----:B------:R-:W-:Y:S01]  /*1ba0*/  ULDC.64 UR40, c[0x0][0x478] ;  /* 0x00011e0000287ab9 */ /* 0x000fe20000000a00 */
[----:B------:R-:W-:Y:S01]  /*1bb0*/  ULEA.HI.SX32 UR29, UR44, 0xffffffff, 0x1a ;  /* 0xffffffff2c1d7891 */ /* 0x000fe2000f8fd23f */
[----:B------:R-:W1:Y:S01]  /*1bc0*/  S2R R15, SR_TID.X ;  /* 0x00000000000f7919 */ /* 0x000e620000002100 */
[----:B----4-:R-:W-:-:S04]  /*1bd0*/  SHF.R.S32.HI R29, RZ, 0x1f, R29 ;  /* 0x0000001fff1d7819 */ /* 0x010fc8000001141d */
[----:B-----5:R-:W-:-:S04]  /*1be0*/  LEA.HI R29, R29, R30, RZ, 0x2 ;  /* 0x0000001e1d1d7211 */ /* 0x020fc800078f10ff */
[----:B------:R-:W-:-:S04]  /*1bf0*/  SHF.R.S32.HI R29, RZ, 0x2, R29 ;  /* 0x00000002ff1d7819 */ /* 0x000fc8000001141d */
[----:B------:R-:W-:Y:S02]  /*1c00*/  SHF.R.S32.HI R26, RZ, 0x1f, R29 ;  /* 0x0000001fff1a7819 */ /* 0x000fe4000001141d */
[----:B------:R-:W-:Y:S02]  /*1c10*/  IADD3 R2, P0, R29, UR14, RZ ;  /* 0x0000000e1d027c10 */ /* 0x000fe4000ff1e0ff */
[----:B-1----:R-:W-:-:S04]  /*1c20*/  SHF.R.S32.HI R14, RZ, 0x1f, R14 ;  /* 0x0000001fff0e7819 */ /* 0x002fc8000001140e */
[----:B------:R-:W-:-:S04]  /*1c30*/  LEA.HI R14, R14, R15, RZ, 0x5 ;  /* 0x0000000f0e0e7211 */ /* 0x000fc800078f28ff */
[----:B------:R-:W-:Y:S02]  /*1c40*/  SHF.R.S32.HI R14, RZ, 0x5, R14 ;  /* 0x00000005ff0e7819 */ /* 0x000fe4000001140e */
[----:B--2---:R-:W-:Y:S01]  /*1c50*/  IADD3.X R5, R26, UR19, RZ, P0, !PT ;  /* 0x000000131a057c10 */ /* 0x004fe200087fe4ff */
[----:B---3--:R-:W-:-:S04]  /*1c60*/  IMAD.MOV.U32 R12, RZ, RZ, R4 ;  /* 0x000000ffff0c7224 */ /* 0x008fc800078e0004 */
[----:B------:R-:W-:Y:S01]  /*1c70*/  IMAD R6, R5, UR38, RZ ;  /* 0x0000002605067c24 */ /* 0x000fe2000f8e02ff */
[----:B------:R-:W-:-:S03]  /*1c80*/  SHF.R.S32.HI R13, RZ, 0x1f, R12 ;  /* 0x0000001fff0d7819 */ /* 0x000fc6000001140c */
[----:B------:R-:W-:Y:S01]  /*1c90*/  IMAD R8, R2, UR39, R6 ;  /* 0x0000002702087c24 */ /* 0x000fe2000f8e0206 */
[----:B------:R-:W-:Y:S01]  /*1ca0*/  IADD3 R4, P0, R12, UR5, RZ ;  /* 0x000000050c047c10 */ /* 0x000fe2000ff1e0ff */
[----:B------:R-:W-:Y:S01]  /*1cb0*/  UIMAD UR5, UR19, UR10, URZ ;  /* 0x0000000a130572a4 */ /* 0x000fe2000f8e023f */
[----:B------:R-:W-:Y:S02]  /*1cc0*/  IMAD.WIDE.U32 R6, R2, UR38, R12 ;  /* 0x0000002602067c25 */ /* 0x000fe4000f8e000c */
[----:B------:R-:W-:Y:S01]  /*1cd0*/  IADD3.X R5, R13, UR47, RZ, P0, !PT ;  /* 0x0000002f0d057c10 */ /* 0x000fe200087fe4ff */
[----:B------:R-:W-:Y:S01]  /*1ce0*/  UIMAD UR5, UR14, UR11, UR5 ;  /* 0x0000000b0e0572a4 */ /* 0x000fe2000f8e0205 */
[----:B------:R1:W-:Y:S01]  /*1cf0*/  STL [R1+0x44], R13 ;  /* 0x0000440d01007387 */ /* 0x0003e20000100800 */
[----:B------:R-:W-:Y:S01]  /*1d00*/  IMAD.U32 R2, RZ, RZ, UR12 ;  /* 0x0000000cff027e24 */ /* 0x000fe2000f8e00ff */
[----:B------:R-:W-:Y:S01]  /*1d10*/  IADD3 R6, P0, R6, UR55, RZ ;  /* 0x0000003706067c10 */ /* 0x000fe2000ff1e0ff */
[----:B------:R-:W-:Y:S01]  /*1d20*/  IMAD.WIDE.U32 R4, R9, UR14, R4 ;  /* 0x0000000e09047c25 */ /* 0x000fe2000f8e0004 */
[----:B------:R-:W-:Y:S01]  /*1d30*/  ULDC.64 UR38, c[0x0][0x2b0] ;  /* 0x0000ac0000267ab9 */ /* 0x000fe20000000a00 */
[----:B------:R-:W-:Y:S01]  /*1d40*/  UIMAD.WIDE UR18, UR18, 0x4, UR40 ;  /* 0x00000004121278a5 */ /* 0x000fe2000f8e0228 */
[----:B------:R-:W-:Y:S01]  /*1d50*/  IADD3.X R7, R7, UR24, R8, P0, !PT ;  /* 0x0000001807077c10 */ /* 0x000fe200087fe408 */
[----:B------:R-:W-:Y:S01]  /*1d60*/  VIADD R5, R5, UR5 ;  /* 0x0000000505057c36 */ /* 0x000fe20008000000 */
[----:B------:R-:W-:Y:S01]  /*1d70*/  SHF.R.S32.HI R8, RZ, 0x1f, R11 ;  /* 0x0000001fff087819 */ /* 0x000fe2000001140b */
[----:B------:R-:W-:Y:S01]  /*1d80*/  UIMAD UR5, UR15, UR12, URZ ;  /* 0x0000000c0f0572a4 */ /* 0x000fe2000f8e023f */
[----:B------:R-:W-:-:S02]  /*1d90*/  IMAD.WIDE.U32 R4, R2, UR57, R4 ;  /* 0x0000003902047c25 */ /* 0x000fc4000f8e0004 */
[----:B------:R-:W-:Y:S01]  /*1da0*/  LEA.HI R2, R8, R11, RZ, 0x5 ;  /* 0x0000000b08027211 */ /* 0x000fe200078f28ff */
[----:B------:R-:W-:Y:S01]  /*1db0*/  UIMAD UR9, UR57, UR13, UR5 ;  /* 0x0000000d390972a4 */ /* 0x000fe2000f8e0205 */
[----:B------:R-:W-:Y:S02]  /*1dc0*/  ULDC.64 UR24, c[0x0][0x400] ;  /* 0x0001000000187ab9 */ /* 0x000fe40000000a00 */
[----:B------:R-:W-:Y:S01]  /*1dd0*/  ULDC.64 UR12, c[0x0][0x258] ;  /* 0x00009600000c7ab9 */ /* 0x000fe20000000a00 */
[----:B------:R-:W-:Y:S01]  /*1de0*/  LOP3.LUT R2, R2, 0xffffffe0, RZ, 0xc0, !PT ;  /* 0xffffffe002027812 */ /* 0x000fe200078ec0ff */
[----:B------:R-:W-:Y:S01]  /*1df0*/  UIMAD UR5, UR15, UR12, URZ ;  /* 0x0000000c0f0572a4 */ /* 0x000fe2000f8e023f */
[----:B------:R-:W-:Y:S01]  /*1e00*/  IMAD.U32 R8, RZ, RZ, UR12 ;  /* 0x0000000cff087e24 */ /* 0x000fe2000f8e00ff */
[----:B------:R-:W-:Y:S01]  /*1e10*/  USHF.L.U32 UR15, UR30, 0x6, URZ ;  /* 0x000000061e0f7899 */ /* 0x000fe2000800063f */
[----:B------:R-:W-:Y:S01]  /*1e20*/  VIADD R5, R5, UR9 ;  /* 0x0000000905057c36 */ /* 0x000fe20008000000 */
[----:B------:R-:W-:Y:S01]  /*1e30*/  UIMAD UR14, UR57, UR13, UR5 ;  /* 0x0000000d390e72a4 */ /* 0x000fe2000f8e0205 */
[----:B------:R-:W-:Y:S01]  /*1e40*/  IMAD.IADD R9, R11, 0x1, -R2 ;  /* 0x000000010b097824 */ /* 0x000fe200078e0a02 */
[----:B------:R-:W-:Y:S01]  /*1e50*/  USHF.R.S32.HI UR5, URZ, 0x1f, UR15 ;  /* 0x0000001f3f057899 */ /* 0x000fe2000801140f */
[----:B------:R-:W-:Y:S01]  /*1e60*/  IMAD R2, R26, UR10, RZ ;  /* 0x0000000a1a027c24 */ /* 0x000fe2000f8e02ff */
[----:B------:R-:W-:Y:S01]  /*1e70*/  ULDC.64 UR12, c[0x0][0x210] ;  /* 0x00008400000c7ab9 */ /* 0x000fe20000000a00 */
[----:B------:R-:W-:Y:S01]  /*1e80*/  IMAD.WIDE.U32 R6, R8, UR57, R6 ;  /* 0x0000003908067c25 */ /* 0x000fe2000f8e0006 */
[----:B------:R-:W-:-:S03]  /*1e90*/  UIADD3 UR9, UP1, UP0, UR32, UR15, UR51 ;  /* 0x0000000f20097290 */ /* 0x000fc6000f83e033 */
[----:B------:R-:W-:Y:S01]  /*1ea0*/  IMAD R8, R29, UR11, R2 ;  /* 0x0000000b1d087c24 */ /* 0x000fe2000f8e0202 */
[----:B------:R-:W-:Y:S01]  /*1eb0*/  LEA R242, P0, R6, UR12, 0x1 ;  /* 0x0000000c06f27c11 */ /* 0x000fe2000f8008ff */
[----:B------:R-:W-:Y:S01]  /*1ec0*/  VIADD R2, R7, UR14 ;  /* 0x0000000e07027c36 */ /* 0x000fe20008000000 */
[----:B------:R-:W-:Y:S01]  /*1ed0*/  UIADD3.X UR5, UR21, UR5, UR54, UP1, UP0 ;  /* 0x0000000515057290 */ /* 0x000fe20008fe0436 */
[----:B------:R-:W-:Y:S01]  /*1ee0*/  IMAD R7, R14, UR30, R9 ;  /* 0x0000001e0e077c24 */ /* 0x000fe2000f8e0209 */
[----:B------:R-:W-:Y:S01]  /*1ef0*/  UIADD3 UR9, UP1, UP0, UR52, UR9, UR56 ;  /* 0x0000000934097290 */ /* 0x000fe2000f83e038 */
[----:B------:R-:W-:Y:S01]  /*1f00*/  IMAD.WIDE.U32 R4, R29, UR10, R4 ;  /* 0x0000000a1d047c25 */ /* 0x000fe2000f8e0004 */
[----:B------:R-:W-:Y:S01]  /*1f10*/  LEA.HI.X R243, R6, UR13, R2, 0x1, P0 ;  /* 0x0000000d06f37c11 */ /* 0x000fe200080f0c02 */
[----:B------:R-:W-:Y:S01]  /*1f20*/  UIMAD.WIDE UR20, UR20, 0x4, UR38 ;  /* 0x00000004141478a5 */ /* 0x000fe2000f8e0226 */
[----:B------:R-:W-:Y:S01]  /*1f30*/  PLOP3.LUT P0, PT, PT, PT, UP2, 0x80, 0x0 ;  /* 0x000000000000781c */ /* 0x000fe20003f0f028 */
[----:B------:R-:W-:Y:S01]  /*1f40*/  UIADD3.X UR5, UR53, UR5, UR46, UP1, UP0 ;  /* 0x0000000535057290 */ /* 0x000fe20008fe042e */
[----:B------:R-:W-:Y:S01]  /*1f50*/  IADD3 R2, P2, R7, UR9, RZ ;  /* 0x0000000907027c10 */ /* 0x000fe2000ff5e0ff */
[----:B------:R-:W-:Y:S01]  /*1f60*/  IMAD.IADD R5, R5, 0x1, R8 ;  /* 0x0000000105057824 */ /* 0x000fe200078e0208 */
[----:B------:R-:W-:-:S02]  /*1f70*/  LEA R240, P3, R4, UR26, 0x1 ;  /* 0x0000001a04f07c11 */ /* 0x000fc4000f8608ff */
[----:B------:R-:W-:Y:S02]  /*1f80*/  LEA R25, P1, R2, UR24, 0x2 ;  /* 0x0000001802197c11 */ /* 0x000fe4000f8210ff */
[----:B------:R-:W-:Y:S02]  /*1f90*/  LEA.HI.X.SX32 R7, R7, UR5, 0x1, P2 ;  /* 0x0000000507077c11 */ /* 0x000fe400090f0eff */
        /* <DEDUP_REMOVED lines=29> */
[C---:B------:R-:W-:Y:S01]  /*2170*/  IMAD.WIDE.U32 R4, R0.reuse, UR12, R8 ;  /* 0x0000000c00047c25 */ /* 0x040fe2000f8e0008 */
[C---:B------:R-:W-:Y:S01]  /*2180*/  @!P2 IADD3 R14, P0, R29.reuse, 0x40, RZ ;  /* 0x000000401d0ea810 */ /* 0x040fe20007f1e0ff */
        /* <DEDUP_REMOVED lines=8> */
[----:B------:R-:W5:Y:S01]  /*2210*/  @!P3 LDC.64 R20, c[0x0][0x218] ;  /* 0x00008600ff14bb82 */ /* 0x000f620000000a00 */
[----:B------:R-:W-:Y:S01]  /*2220*/  @!P2 IMAD.MOV.U32 R9, RZ, RZ, R5 ;  /* 0x000000ffff09a224 */ /* 0x000fe200078e0005 */
[----:B------:R-:W-:Y:S01]  /*2230*/  ULEA.HI UR10, UR9, UR9, URZ, 0x1 ;  /* 0x00000009090a7291 */ /* 0x000fe2000f8f083f */
[----:B------:R-:W-:Y:S02]  /*2240*/  @!P2 IMAD.MOV.U32 R10, RZ, RZ, R6 ;  /* 0x000000ffff0aa224 */ /* 0x000fe400078e0006 */
[----:B------:R-:W-:Y:S01]  /*2250*/  @!P2 IMAD.MOV.U32 R11, RZ, RZ, R7 ;  /* 0x000000ffff0ba224 */ /* 0x000fe200078e0007 */
[----:B------:R-:W-:-:S04]  /*2260*/  ULOP3.LUT UR10, UR10, 0xfffffffe, URZ, 0xc0, !UPT ;  /* 0xfffffffe0a0a7892 */ /* 0x000fc8000f8ec03f */
[----:B------:R-:W-:-:S04]  /*2270*/  UIADD3 UR10, UR9, -UR10, URZ ;  /* 0x8000000a090a7290 */ /* 0x000fc8000fffe03f */
[----:B------:R-:W-:Y:S01]  /*2280*/  UISETP.NE.AND UP0, UPT, UR10, 0x1, UPT ;  /* 0x000000010a00788c */ /* 0x000fe2000bf05270 */
[----:B------:R-:W-:Y:S01]  /*2290*/  UMOV UR12, UR20 ;  /* 0x00000014000c7c82 */ /* 0x000fe20008000000 */
[----:B------:R-:W-:Y:S01]  /*22a0*/  UMOV UR11, UR21 ;  /* 0x00000015000b7c82 */ /* 0x000fe20008000000 */
[C---:B--2---:R-:W-:Y:S02]  /*22b0*/  VIADD R0, R27.reuse, 0x8 ;  /* 0x000000081b007836 */ /* 0x044fe40000000000 */
[----:B------:R-:W-:Y:S01]  /*22c0*/  VIADD R2, R27, 0x20 ;  /* 0x000000201b027836 */ /* 0x000fe20000000000 */
[----:B------:R-:W-:Y:S01]  /*22d0*/  STL [R1+0x4], R25 ;  /* 0x0000041901007387 */ /* 0x000fe20000100800 */
[----:B------:R-:W-:Y:S01]  /*22e0*/  UMOV UR14, UR18 ;  /* 0x00000012000e7c82 */ /* 0x000fe20008000000 */
[----:B------:R-:W-:Y:S01]  /*22f0*/  ISETP.GE.AND P6, PT, R0, UR5, PT ;  /* 0x0000000500007c0c */ /* 0x000fe2000bfc6270 */
[----:B------:R-:W-:Y:S01]  /*2300*/  @!P2 IMAD.X R0, RZ, RZ, R26, P0 ;  /* 0x000000ffff00a224 */ /* 0x000fe200000e061a */
[----:B------:R-:W-:Y:S01]  /*2310*/  @!P2 IADD3 R12, P0, R29, 0x40, RZ ;  /* 0x000000401d0ca810 */ /* 0x000fe20007f1e0ff */
[----:B------:R-:W-:Y:S01]  /*2320*/  UMOV UR13, UR19 ;  /* 0x00000013000d7c82 */ /* 0x000fe20008000000 */
[----:B------:R-:W-:Y:S01]  /*2330*/  CS2R R126, SRZ ;  /* 0x00000000007e7805 */ /* 0x000fe2000001ff00 */
[----:B------:R-:W-:Y:S01]  /*2340*/  @!P2 IMAD R0, R0, UR16, RZ ;  /* 0x000000100000ac24 */ /* 0x000fe2000f8e02ff */
[----:B------:R-:W-:-:S02]  /*2350*/  CS2R R124, SRZ ;  /* 0x00000000007c7805 */ /* 0x000fc4000001ff00 */
[----:B------:R-:W-:Y:S02]  /*2360*/  CS2R R130, SRZ ;  /* 0x0000000000827805 */ /* 0x000fe4000001ff00 */
[----:B------:R-:W-:Y:S01]  /*2370*/  CS2R R128, SRZ ;  /* 0x0000000000807805 */ /* 0x000fe2000001ff00 */
[----:B------:R-:W-:Y:S01]  /*2380*/  @!P2 IMAD R23, R14, UR17, R0 ;  /* 0x000000110e17ac24 */ /* 0x000fe2000f8e0200 */
[----:B------:R-:W-:Y:S01]  /*2390*/  CS2R R122, SRZ ;  /* 0x00000000007a7805 */ /* 0x000fe2000001ff00 */
[----:B------:R-:W-:Y:S01]  /*23a0*/  @!P2 IMAD.X R0, RZ, RZ, R26, P0 ;  /* 0x000000ffff00a224 */ /* 0x000fe200000e061a */
[----:B------:R-:W-:Y:S02]  /*23b0*/  PLOP3.LUT P0, PT, PT, PT, UP4, 0x80, 0x0 ;  /* 0x000000000000781c */ /* 0x000fe40003f0f048 */
[----:B------:R-:W-:Y:S02]  /*23c0*/  CS2R R120, SRZ ;  /* 0x0000000000787805 */ /* 0x000fe4000001ff00 */
[----:B------:R-:W-:Y:S01]  /*23d0*/  ISETP.GE.AND P5, PT, R2, UR5, PT ;  /* 0x0000000502007c0c */ /* 0x000fe2000bfa6270 */
[----:B------:R-:W-:Y:S01]  /*23e0*/  @!P3 IMAD R2, R26, UR16, RZ ;  /* 0x000000101a02bc24 */ /* 0x000fe2000f8e02ff */
[----:B------:R-:W-:Y:S01]  /*23f0*/  CS2R R118, SRZ ;  /* 0x0000000000767805 */ /* 0x000fe2000001ff00 */
[----:B------:R-:W-:Y:S01]  /*2400*/  @!P2 IMAD.WIDE.U32 R14, R14, UR16, R8 ;  /* 0x000000100e0eac25 */ /* 0x000fe2000f8e0008 */
[----:B------:R-:W-:-:S02]  /*2410*/  CS2R R116, SRZ ;  /* 0x0000000000747805 */ /* 0x000fc4000001ff00 */
[----:B------:R-:W-:Y:S02]  /*2420*/  CS2R R110, SRZ ;  /* 0x00000000006e7805 */ /* 0x000fe4000001ff00 */
[----:B------:R-:W-:Y:S01]  /*2430*/  CS2R R108, SRZ ;  /* 0x00000000006c7805 */ /* 0x000fe2000001ff00 */
[C---:B------:R-:W-:Y:S01]  /*2440*/  @!P3 IMAD R2, R29.reuse, UR17, R2 ;  /* 0x000000111d02bc24 */ /* 0x040fe2000f8e0202 */
[----:B------:R-:W-:Y:S01]  /*2450*/  CS2R R114, SRZ ;  /* 0x0000000000727805 */ /* 0x000fe2000001ff00 */
[----:B------:R-:W-:Y:S01]  /*2460*/  @!P3 IMAD.WIDE.U32 R8, R29, UR16, R4 ;  /* 0x000000101d08bc25 */ /* 0x000fe2000f8e0004 */
[----:B------:R-:W-:Y:S02]  /*2470*/  CS2R R112, SRZ ;  /* 0x0000000000707805 */ /* 0x000fe4000001ff00 */
[----:B------:R-:W-:Y:S02]  /*2480*/  CS2R R106, SRZ ;  /* 0x00000000006a7805 */ /* 0x000fe4000001ff00 */
[----:B------:R-:W-:Y:S01]  /*2490*/  CS2R R104, SRZ ;  /* 0x0000000000687805 */ /* 0x000fe2000001ff00 */
[----:B------:R-:W-:Y:S01]  /*24a0*/  @!P2 IMAD R0, R0, UR22, RZ ;  /* 0x000000160000ac24 */ /* 0x000fe2000f8e02ff */
[----:B------:R-:W-:Y:S01]  /*24b0*/  CS2R R102, SRZ ;  /* 0x0000000000667805 */ /* 0x000fe2000001ff00 */
[----:B------:R-:W-:Y:S01]  /*24c0*/  @!P3 IMAD.IADD R5, R9, 0x1, R2 ;  /* 0x000000010905b824 */ /* 0x000fe200078e0202 */
[----:B----4-:R-:W-:Y:S01]  /*24d0*/  @!P3 LEA R4, P1, R8, R16, 0x1 ;  /* 0x000000100804b211 */ /* 0x010fe200078208ff */
[----:B------:R-:W-:Y:S01]  /*24e0*/  @!P3 IMAD R2, R26, UR22, RZ ;  /* 0x000000161a02bc24 */ /* 0x000fe2000f8e02ff */
[----:B------:R-:W-:Y:S01]  /*24f0*/  CS2R R100, SRZ ;  /* 0x0000000000647805 */ /* 0x000fe2000001ff00 */
[C---:B------:R-:W-:Y:S01]  /*2500*/  @!P2 IMAD R22, R12.reuse, UR23, R0 ;  /* 0x000000170c16ac24 */ /* 0x040fe2000f8e0200 */
[----:B------:R-:W-:Y:S01]  /*2510*/  CS2R R94, SRZ ;  /* 0x00000000005e7805 */ /* 0x000fe2000001ff00 */
[----:B------:R-:W-:Y:S01]  /*2520*/  @!P2 IMAD.WIDE.U32 R12, R12, UR22, R10 ;  /* 0x000000160c0cac25 */ /* 0x000fe2000f8e000a */
[----:B------:R-:W-:-:S02]  /*2530*/  @!P3 LEA.HI.X R5, R8, R17, R5, 0x1, P1 ;  /* 0x000000110805b211 */ /* 0x000fc400008f0c05 */
[----:B------:R-:W-:Y:S02]  /*2540*/  CS2R R92, SRZ ;  /* 0x00000000005c7805 */ /* 0x000fe4000001ff00 */
[----:B------:R-:W-:Y:S01]  /*2550*/  CS2R R98, SRZ ;  /* 0x0000000000627805 */ /* 0x000fe2000001ff00 */
[C---:B------:R-:W-:Y:S01]  /*2560*/  @!P3 IMAD R2, R29.reuse, UR23, R2 ;  /* 0x000000171d02bc24 */ /* 0x040fe2000f8e0202 */
[----:B---3--:R-:W-:Y:S01]  /*2570*/  LEA R0, R28, UR4, 0x1 ;  /* 0x000000041c007c11 */ /* 0x008fe2000f8e08ff */
[----:B------:R-:W-:Y:S01]  /*2580*/  @P0 BAR.SYNC.DEFER_BLOCKING 0x0 ;  /* 0x0000000000000b1d */ /* 0x000fe20000010000 */
[----:B------:R-:W-:Y:S01]  /*2590*/  @!P3 IMAD.WIDE.U32 R10, R29, UR22, R6 ;  /* 0x000000161d0abc25 */ /* 0x000fe2000f8e0006 */
[----:B-1----:R-:W-:-:S03]  /*25a0*/  @!P2 LEA R8, P1, R14, R18, 0x1 ;  /* 0x000000120e08a211 */ /* 0x002fc600078208ff */
[----:B------:R-:W-:-:S03]  /*25b0*/  @!P2 IMAD.IADD R7, R15, 0x1, R23 ;  /* 0x000000010f07a824 */ /* 0x000fc600078e0217 */
[----:B------:R-:W1:Y:S01]  /*25c0*/  @!P2 LDC.64 R16, c[0x0][0x218] ;  /* 0x00008600ff10ab82 */ /* 0x000e620000000a00 */
[----:B------:R-:W-:Y:S01]  /*25d0*/  @!P3 IMAD.IADD R2, R11, 0x1, R2 ;  /* 0x000000010b02b824 */ /* 0x000fe200078e0202 */
[----:B-----5:R-:W-:Y:S02]  /*25e0*/  @!P3 LEA R6, P0, R10, R20, 0x1 ;  /* 0x000000140a06b211 */ /* 0x020fe400078008ff */
[----:B------:R-:W-:Y:S02]  /*25f0*/  CS2R R96, SRZ ;  /* 0x0000000000607805 */ /* 0x000fe4000001ff00 */
[----:B------:R-:W-:Y:S02]  /*2600*/  @!P2 LEA.HI.X R9, R14, R19, R7, 0x1, P1 ;  /* 0x000000130e09a211 */ /* 0x000fe400008f0c07 */
[----:B------:R-:W-:Y:S02]  /*2610*/  CS2R R90, SRZ ;  /* 0x00000000005a7805 */ /* 0x000fe4000001ff00 */
[----:B------:R-:W-:-:S02]  /*2620*/  ISETP.GE.AND P1, PT, R29, UR5, PT ;  /* 0x000000051d007c0c */ /* 0x000fc4000bf26270 */
[----:B------:R-:W-:Y:S02]  /*2630*/  CS2R R88, SRZ ;  /* 0x0000000000587805 */ /* 0x000fe4000001ff00 */
[----:B------:R-:W-:Y:S01]  /*2640*/  @!P3 LEA.HI.X R7, R10, R21, R2, 0x1, P0 ;  /* 0x000000150a07b211 */ /* 0x000fe200000f0c02 */
[----:B------:R-:W-:Y:S01]  /*2650*/  VIADD R2, R28, 0x1800 ;  /* 0x000018001c027836 */ /* 0x000fe20000000000 */
[----:B------:R-:W-:Y:S02]  /*2660*/  PLOP3.LUT P0, PT, PT, PT, UP0, 0x80, 0x0 ;  /* 0x000000000000781c */ /* 0x000fe40003f0f008 */
[----:B------:R-:W-:Y:S02]  /*2670*/  CS2R R86, SRZ ;  /* 0x0000000000567805 */ /* 0x000fe4000001ff00 */
[----:B------:R-:W-:Y:S02]  /*2680*/  CS2R R84, SRZ ;  /* 0x0000000000547805 */ /* 0x000fe4000001ff00 */
[----:B------:R-:W-:-:S02]  /*2690*/  CS2R R78, SRZ ;  /* 0x00000000004e7805 */ /* 0x000fc4000001ff00 */
[----:B------:R-:W-:Y:S02]  /*26a0*/  CS2R R76, SRZ ;  /* 0x00000000004c7805 */ /* 0x000fe4000001ff00 */
[----:B------:R-:W-:Y:S02]  /*26b0*/  CS2R R82, SRZ ;  /* 0x0000000000527805 */ /* 0x000fe4000001ff00 */
[----:B------:R-:W-:Y:S02]  /*26c0*/  CS2R R80, SRZ ;  /* 0x0000000000507805 */ /* 0x000fe4000001ff00 */
[----:B------:R-:W-:Y:S01]  /*26d0*/  CS2R R74, SRZ ;  /* 0x00000000004a7805 */ /* 0x000fe2000001ff00 */
[----:B------:R-:W-:Y:S01]  /*26e0*/  @P3 STS [R0+0xf000], RZ ;  /* 0x00f000ff00003388 */ /* 0x000fe20000000800 */
[----:B------:R-:W-:Y:S02]  /*26f0*/  CS2R R72, SRZ ;  /* 0x0000000000487805 */ /* 0x000fe4000001ff00 */
[----:B------:R-:W-:-:S02]  /*2700*/  CS2R R70, SRZ ;  /* 0x0000000000467805 */ /* 0x000fc4000001ff00 */
[----:B------:R-:W-:Y:S01]  /*2710*/  CS2R R68, SRZ ;  /* 0x0000000000447805 */ /* 0x000fe2000001ff00 */
[----:B------:R-:W-:Y:S01]  /*2720*/  @P3 STS [R0+0xf004], RZ ;  /* 0x00f004ff00003388 */ /* 0x000fe20000000800 */
[----:B------:R-:W-:Y:S02]  /*2730*/  CS2R R62, SRZ ;  /* 0x00000000003e7805 */ /* 0x000fe4000001ff00 */
[----:B------:R-:W-:Y:S02]  /*2740*/  CS2R R60, SRZ ;  /* 0x00000000003c7805 */ /* 0x000fe4000001ff00 */
[----:B------:R-:W-:Y:S01]  /*2750*/  CS2R R66, SRZ ;  /* 0x0000000000427805 */ /* 0x000fe2000001ff00 */
[----:B------:R-:W-:Y:S01]  /*2760*/  @P3 STS.64 [R0+0xf008], RZ ;  /* 0x00f008ff00003388 */ /* 0x000fe20000000a00 */
[----:B------:R-:W-:Y:S02]  /*2770*/  CS2R R64, SRZ ;  /* 0x0000000000407805 */ /* 0x000fe4000001ff00 */
[----:B------:R-:W-:-:S02]  /*2780*/  CS2R R58, SRZ ;  /* 0x00000000003a7805 */ /* 0x000fc4000001ff00 */
[----:B------:R-:W-:Y:S01]  /*2790*/  CS2R R56, SRZ ;  /* 0x0000000000387805 */ /* 0x000fe2000001ff00 */
[----:B------:R-:W-:Y:S01]  /*27a0*/  @P3 STS.128 [R0+0x11000], RZ ;  /* 0x011000ff00003388 */ /* 0x000fe20000000c00 */
[----:B------:R-:W-:Y:S02]  /*27b0*/  CS2R R54, SRZ ;  /* 0x0000000000367805 */ /* 0x000fe4000001ff00 */
[----:B------:R-:W-:Y:S02]  /*27c0*/  CS2R R52, SRZ ;  /* 0x0000000000347805 */ /* 0x000fe4000001ff00 */
[----:B------:R-:W-:Y:S01]  /*27d0*/  CS2R R46, SRZ ;  /* 0x00000000002e7805 */ /* 0x000fe2000001ff00 */
[----:B------:R-:W-:Y:S01]  /*27e0*/  @P3 STS.128 [R0+0x13000], RZ ;  /* 0x013000ff00003388 */ /* 0x000fe20000000c00 */
[----:B------:R-:W-:Y:S02]  /*27f0*/  CS2R R44, SRZ ;  /* 0x00000000002c7805 */ /* 0x000fe4000001ff00 */
[----:B------:R-:W-:-:S02]  /*2800*/  CS2R R50, SRZ ;  /* 0x0000000000327805 */ /* 0x000fc4000001ff00 */
[----:B------:R-:W-:Y:S01]  /*2810*/  CS2R R48, SRZ ;  /* 0x0000000000307805 */ /* 0x000fe2000001ff00 */
[----:B------:R-:W-:Y:S01]  /*2820*/  @!PT LDS RZ, [RZ] ;  /* 0x00000000fffff984 */ /* 0x000fe20000000800 */
[----:B------:R-:W-:Y:S01]  /*2830*/  @!PT LDS RZ, [RZ] ;  /* 0x00000000fffff984 */ /* 0x000fe20000000800 */
[----:B------:R-:W-:Y:S01]  /*2840*/  @!PT LDS RZ, [RZ] ;  /* 0x00000000fffff984 */ /* 0x000fe20000000800 */
[----:B------:R-:W-:Y:S01]  /*2850*/  @!P3 LDGSTS.E.BYPASS.LTC128B.128 [R0+0xf000], desc[UR6][R4.64] ;  /* 0x0f0000000400bfae */ /* 0x000fe2000b901d46 */
[----:B------:R-:W-:Y:S02]  /*2860*/  CS2R R42, SRZ ;  /* 0x00000000002a7805 */ /* 0x000fe4000001ff00 */
[----:B------:R-:W-:Y:S02]  /*2870*/  CS2R R40, SRZ ;  /* 0x0000000000287805 */ /* 0x000fe4000001ff00 */
[----:B------:R-:W-:Y:S01]  /*2880*/  CS2R R38, SRZ ;  /* 0x0000000000267805 */ /* 0x000fe2000001ff00 */
[----:B------:R-:W-:Y:S01]  /*2890*/  @!P3 LDGSTS.E.BYPASS.LTC128B.128 [R0+0x11000], desc[UR6][R4.64+0x40] ;  /* 0x110000400400bfae */ /* 0x000fe2000b901d46 */
[----:B------:R-:W-:Y:S01]  /*28a0*/  CS2R R36, SRZ ;  /* 0x0000000000247805 */ /* 0x000fe2000001ff00 */
[----:B------:R-:W-:Y:S02]  /*28b0*/  UIMAD UR34, UR30, 0x18, URZ ;  /* 0x000000181e2278a4 */ /* 0x000fe4000f8e023f */
[----:B------:R-:W-:Y:S01]  /*28c0*/  @!P3 LDGSTS.E.BYPASS.LTC128B.128 [R0+0x13000], desc[UR6][R4.64+0x80] ;  /* 0x130000800400bfae */ /* 0x000fe2000b901d46 */
[----:B------:R-:W-:-:S02]  /*28d0*/  USHF.L.U32 UR33, UR30, 0x5, URZ ;  /* 0x000000051e217899 */ /* 0x000fc4000800063f */
[----:B------:R-:W-:Y:S01]  /*28e0*/  UIMAD UR32, UR30, 0x28, URZ ;  /* 0x000000281e2078a4 */ /* 0x000fe2000f8e023f */
[----:B------:R-:W-:Y:S01]  /*28f0*/  @P2 STS.128 [R0+0x10000], RZ ;  /* 0x010000ff00002388 */ /* 0x000fe20000000c00 */
[----:B------:R-:W-:Y:S01]  /*2900*/  UIMAD UR31, UR30, 0x30, URZ ;  /* 0x000000301e1f78a4 */ /* 0x000fe2000f8e023f */
[----:B------:R-:W-:Y:S02]  /*2910*/  ULDC UR10, c[0x0][0x2ec] ;  /* 0x0000bb00000a7ab9 */ /* 0x000fe40000000800 */
        /* <DEDUP_REMOVED lines=8> */
[----:B------:R-:W0:Y:S04]  /*29a0*/  LDGDEPBAR ;  /* 0x00000000000079af */ /* 0x000e280000000000 */
[----:B------:R-:W-:Y:S04]  /*29b0*/  @P1 STS [R0+0x6000], RZ ;  /* 0x006000ff00001388 */ /* 0x000fe80000000800 */
[----:B------:R-:W-:Y:S04]  /*29c0*/  @P1 STS [R0+0x6004], RZ ;  /* 0x006004ff00001388 */ /* 0x000fe80000000800 */
[----:B------:R-:W-:Y:S04]  /*29d0*/  @P1 STS.64 [R0+0x6008], RZ ;  /* 0x006008ff00001388 */ /* 0x000fe80000000a00 */
[----:B------:R-:W-:Y:S01]  /*29e0*/  @P1 STS.128 [R0+0x7000], RZ ;  /* 0x007000ff00001388 */ /* 0x000fe20000000c00 */
[----:B--2---:R-:W-:-:S03]  /*29f0*/  SEL R8, R2, R28, !P0 ;  /* 0x0000001c02087207 */ /* 0x004fc60004000000 */
[----:B------:R-:W-:Y:S01]  /*2a00*/  @P1 STS.128 [R0+0x8000], RZ ;  /* 0x008000ff00001388 */ /* 0x000fe20000000c00 */
[----:B------:R-:W-:-:S03]  /*2a10*/  LEA R246, R8, UR4, 0x1 ;  /* 0x0000000408f67c11 */ /* 0x000fc6000f8e08ff */
[----:B------:R-:W-:Y:S01]  /*2a20*/  @!PT LDS RZ, [RZ] ;  /* 0x00000000fffff984 */ /* 0x000fe20000000800 */
[----:B------:R-:W-:Y:S01]  /*2a30*/  @!PT LDS RZ, [RZ] ;  /* 0x00000000fffff984 */ /* 0x000fe20000000800 */
[----:B------:R-:W-:Y:S01]  /*2a40*/  @!PT LDS RZ, [RZ] ;  /* 0x00000000fffff984 */ /* 0x000fe20000000800 */
[----:B------:R-:W-:Y:S01]  /*2a50*/  @!P1 LDGSTS.E.BYPASS.LTC128B.128 [R0+0x6000], desc[UR6][R240.64] ;  /* 0x06000000f0009fae */ /* 0x000fe2000b901d46 */
[----:B------:R-:W-:-:S03]  /*2a60*/  VIADD R2, R27, 0x28 ;  /* 0x000000281b027836 */ /* 0x000fc60000000000 */
[----:B------:R-:W-:Y:S01]  /*2a70*/  @!P1 LDGSTS.E.BYPASS.LTC128B.128 [R0+0x7000], desc[UR6][R240.64+0x40] ;  /* 0x07000040f0009fae */ /* 0x000fe2000b901d46 */
[----:B------:R-:W-:-:S03]  /*2a80*/  @!P2 IMAD.IADD R5, R13, 0x1, R22 ;  /* 0x000000010d05a824 */ /* 0x000fc600078e0216 */
[----:B------:R-:W-:Y:S01]  /*2a90*/  @!P1 LDGSTS.E.BYPASS.LTC128B.128 [R0+0x8000], desc[UR6][R240.64+0x80] ;  /* 0x08000080f0009fae */ /* 0x000fe2000b901d46 */
[----:B-1----:R-:W-:-:S03]  /*2aa0*/  @!P2 LEA R4, P4, R12, R16, 0x1 ;  /* 0x000000100c04a211 */ /* 0x002fc600078808ff */
        /* <DEDUP_REMOVED lines=12> */
[----:B------:R-:W-:Y:S01]  /*2b70*/  @!PT LDS RZ, [RZ] ;  /* 0x00000000fffff984 */ /* 0x000fe20000000800 */
[----:B------:R-:W-:Y:S01]  /*2b80*/  @!PT LDS RZ, [RZ] ;  /* 0x00000000fffff984 */ /* 0x000fe20000000800 */
[----:B------:R-:W-:Y:S01]  /*2b90*/  @!PT LDS RZ, [RZ] ;  /* 0x00000000fffff984 */ /* 0x000fe20000000800 */
[----:B------:R-:W-:Y:S04]  /*2ba0*/  @!P1 LDGSTS.E.BYPASS.LTC128B.128 [R246], desc[UR6][R242.64] ;  /* 0x00000000f2f69fae */ /* 0x000fe8000b901d46 */
[----:B------:R-:W-:Y:S01]  /*2bb0*/  @!P1 LDGSTS.E.BYPASS.LTC128B.128 [R246+0x1000], desc[UR6][R242.64+0x40] ;  /* 0x01000040f2f69fae */ /* 0x000fe2000b901d46 */
[----:B------:R-:W-:-:S03]  /*2bc0*/  @!P2 LEA.HI.X R5, R12, R17, R5, 0x1, P4 ;  /* 0x000000110c05a211 */ /* 0x000fc600020f0c05 */
[----:B------:R-:W-:Y:S01]  /*2bd0*/  @!P1 LDGSTS.E.BYPASS.LTC128B.128 [R246+0x2000], desc[UR6][R242.64+0x80] ;  /* 0x02000080f2f69fae */ /* 0x000fe2000b901d46 */
[----:B------:R-:W-:-:S03]  /*2be0*/  ISETP.GE.AND P1, PT, R2, UR5, PT ;  /* 0x0000000502007c0c */ /* 0x000fc6000bf26270 */
        /* <DEDUP_REMOVED lines=9> */
[----:B------:R-:W-:-:S03]  /*2c80*/  SHF.R.S32.HI R8, RZ, 0x1f, R27 ;  /* 0x0000001fff087819 */ /* 0x000fc6000001141b */
[----:B------:R-:W-:Y:S01]  /*2c90*/  @!P3 LDGSTS.E.BYPASS.LTC128B.128 [R0+0xb000], desc[UR6][R6.64+0x40] ;  /* 0x0b0000400600bfae */ /* 0x000fe2000b901d46 */
[----:B------:R-:W-:-:S03]  /*2ca0*/  ISETP.GE.AND P4, PT, R27, UR5, PT ;  /* 0x000000051b007c0c */ /* 0x000fc6000bf86270 */
        /* <DEDUP_REMOVED lines=8> */
[----:B------:R-:W-:Y:S04]  /*2d30*/  @!P2 LDGSTS.E.BYPASS.LTC128B.128 [R0+0xc000], desc[UR6][R4.64+0x40] ;  /* 0x0c0000400400afae */ /* 0x000fe8000b901d46 */
[----:B------:R3:W-:Y:S01]  /*2d40*/  @!P2 LDGSTS.E.BYPASS.LTC128B.128 [R0+0xe000], desc[UR6][R4.64+0x80] ;  /* 0x0e0000800400afae */ /* 0x0007e2000b901d46 */
[----:B-1----:R-:W-:-:S03]  /*2d50*/  IMAD.SHL.U32 R6, R27, 0x4, RZ ;  /* 0x000000041b067824 */ /* 0x002fc600078e00ff */
[----:B------:R-:W0:Y:S01]  /*2d60*/  LDGDEPBAR ;  /* 0x00000000000079af */ /* 0x000e220000000000 */
[----:B------:R-:W-:Y:S02]  /*2d70*/  IMAD.MOV.U32 R12, RZ, RZ, 0x7f800000 ;  /* 0x7f800000ff0c7424 */ /* 0x000fe400078e00ff */
[----:B------:R-:W-:Y:S02]  /*2d80*/  IMAD.MOV.U32 R11, RZ, RZ, 0x7f800000 ;  /* 0x7f800000ff0b7424 */ /* 0x000fe400078e00ff */
[----:B------:R-:W-:Y:S02]  /*2d90*/  IMAD.MOV.U32 R10, RZ, RZ, 0x7f800000 ;  /* 0x7f800000ff0a7424 */ /* 0x000fe400078e00ff */
[----:B------:R-:W-:Y:S01]  /*2da0*/  IMAD.MOV.U32 R9, RZ, RZ, 0x7f800000 ;  /* 0x7f800000ff097424 */ /* 0x000fe200078e00ff */
[----:B---3--:R-:W-:Y:S01]  /*2db0*/  IADD3 R4, P3, R6, UR12, RZ ;  /* 0x0000000c06047c10 */ /* 0x008fe2000ff7e0ff */
[----:B------:R-:W-:-:S04]  /*2dc0*/  DEPBAR.LE SB0, 0x1 ;  /* 0x000080400000791a */ /* 0x000fc80000000000 */
[----:B------:R-:W-:Y:S02]  /*2dd0*/  SHF.L.U64.HI R5, R27, 0x2, R8 ;  /* 0x000000021b057819 */ /* 0x000fe40000010208 */
[----:B--2---:R-:W-:Y:S02]  /*2de0*/  SHF.R.S32.HI R0, RZ, 0x1f, R2 ;  /* 0x0000001fff007819 */ /* 0x004fe40000011402 */
[C---:B------:R-:W-:Y:S02]  /*2df0*/  @!P1 LEA R6, P2, R2.reuse, UR12, 0x2 ;  /* 0x0000000c02069c11 */ /* 0x040fe4000f8410ff */
[----:B------:R-:W-:Y:S02]  /*2e00*/  IADD3.X R5, R5, UR11, RZ, P3, !PT ;  /* 0x0000000b05057c10 */ /* 0x000fe40009ffe4ff */
[----:B------:R-:W-:-:S03]  /*2e10*/  @!P1 LEA.HI.X R7, R2, UR11, R0, 0x2, P2 ;  /* 0x0000000b02079c11 */ /* 0x000fc600090f1400 */
[----:B------:R-:W2:Y:S04]  /*2e20*/  @!P4 LDG.E R12, desc[UR6][R4.64] ;  /* 0x00000006040cc981 */ /* 0x000ea8000c1e1900 */
[----:B------:R-:W3:Y:S04]  /*2e30*/  @!P6 LDG.E R11, desc[UR6][R4.64+0x20] ;  /* 0x00002006040be981 */ /* 0x000ee8000c1e1900 */
[----:B------:R1:W4:Y:S04]  /*2e40*/  @!P5 LDG.E R10, desc[UR6][R4.64+0x80] ;  /* 0x00008006040ad981 */ /* 0x000328000c1e1900 */
[----:B------:R-:W5:Y:S01]  /*2e50*/  @!P1 LDG.E R9, desc[UR6][R6.64] ;  /* 0x0000000606099981 */ /* 0x000f62000c1e1900 */
[----:B------:R-:W-:Y:S01]  /*2e60*/  BAR.SYNC.DEFER_BLOCKING 0x0 ;  /* 0x0000000000007b1d */ /* 0x000fe20000010000 */
[----:B------:R-:W-:-:S05]  /*2e70*/  UIADD3 UR5, UR28, 0x80, URZ ;  /* 0x000000801c057890 */ /* 0x000fca000fffe03f */
[----:B------:R-:W-:Y:S01]  /*2e80*/  STL [R1], R24 ;  /* 0x0000001801007387 */ /* 0x000fe20000100800 */
[----:B-1----:R-:W-:Y:S02]  /*2e90*/  IMAD R5, RZ, RZ, -UR15 ;  /* 0x8000000fff057e24 */ /* 0x002fe4000f8e02ff */
[----:B------:R-:W-:Y:S01]  /*2ea0*/  IMAD.SHL.U32 R4, R27, 0x4, RZ ;  /* 0x000000041b047824 */ /* 0x000fe200078e00ff */
[----:B------:R-:W1:Y:S04]  /*2eb0*/  LDSM.16.M88.4 R172, [R222+0xf000] ;  /* 0x00f00000deac783b */ /* 0x000e680000000200 */
        /* <DEDUP_REMOVED lines=11> */
[----:B------:R-:W-:Y:S04]  /*2f70*/  STL [R1+0x18], R5 ;  /* 0x0000180501007387 */ /* 0x000fe80000100800 */
[----:B------:R1:W-:Y:S01]  /*2f80*/  STL [R1+0x2c], R4 ;  /* 0x00002c0401007387 */ /* 0x0003e20000100800 */
[----:B------:R-:W-:-:S02]  /*2f90*/  USHF.L.U32 UR17, UR30, 0x4, URZ ;  /* 0x000000041e117899 */ /* 0x000fc4000800063f */
[----:B------:R-:W-:Y:S02]  /*2fa0*/  UISETP.GE.AND UP0, UPT, UR5, UR8, UPT ;  /* 0x000000080500728c */ /* 0x000fe4000bf06270 */
[----:B------:R-:W-:Y:S02]  /*2fb0*/  USHF.L.U32 UR16, UR30, 0x3, URZ ;  /* 0x000000031e107899 */ /* 0x000fe4000800063f */
[----:B------:R-:W-:Y:S02]  /*2fc0*/  UIADD3 UR5, UR17, 0x20, URZ ;  /* 0x0000002011057890 */ /* 0x000fe4000fffe03f */
[----:B------:R-:W-:Y:S02]  /*2fd0*/  UIADD3 UR23, UR17, 0x40, URZ ;  /* 0x0000004011177890 */ /* 0x000fe4000fffe03f */
[----:B------:R-:W-:Y:S02]  /*2fe0*/  UIADD3 UR5, UR16, UR5, URZ ;  /* 0x0000000510057290 */ /* 0x000fe4000fffe03f */
[----:B------:R-:W-:Y:S01]  /*2ff0*/  UIADD3 UR22, UR16, UR23, URZ ;  /* 0x0000001710167290 */ /* 0x000fe2000fffe03f */
[----:B-1----:R-:W-:Y:S01]  /*3000*/  SHF.L.U64.HI R4, R27, 0x2, R8 ;  /* 0x000000021b047819 */ /* 0x002fe20000010208 */
[----:B------:R-:W-:-:S02]  /*3010*/  VIADD R2, R230, 0x1800 ;  /* 0x00001800e6027836 */ /* 0x000fc40000000000 */
[----:B------:R-:W-:Y:S01]  /*3020*/  UIADD3 UR21, UR16, UR22, URZ ;  /* 0x0000001610157290 */ /* 0x000fe2000fffe03f */
[----:B------:R-:W-:Y:S01]  /*3030*/  VIADD R0, R229, 0x1800 ;  /* 0x00001800e5007836 */ /* 0x000fe20000000000 */
[----:B------:R-:W-:Y:S02]  /*3040*/  UIADD3 UR26, UR16, UR5, URZ ;  /* 0x00000005101a7290 */ /* 0x000fe4000fffe03f */
[----:B------:R-:W-:Y:S01]  /*3050*/  UIADD3 UR20, UR16, UR21, URZ ;  /* 0x0000001510147290 */ /* 0x000fe2000fffe03f */
[----:B------:R-:W-:Y:S01]  /*3060*/  SEL R2, R2, R230, !P0 ;  /* 0x000000e602027207 */ /* 0x000fe20004000000 */
[----:B------:R-:W-:Y:S01]  /*3070*/  UIADD3 UR24, UR16, UR26, URZ ;  /* 0x0000001a10187290 */ /* 0x000fe2000fffe03f */
[----:B------:R-:W-:Y:S01]  /*3080*/  SEL R0, R0, R229, !P0 ;  /* 0x000000e500007207 */ /* 0x000fe20004000000 */
[----:B------:R-:W-:Y:S01]  /*3090*/  UIADD3 UR25, UR17, 0x20, URZ ;  /* 0x0000002011197890 */ /* 0x000fe2000fffe03f */
[----:B------:R-:W-:Y:S01]  /*30a0*/  LEA R221, R2, UR4, 0x1 ;  /* 0x0000000402dd7c11 */ /* 0x000fe2000f8e08ff */
[----:B------:R-:W-:Y:S01]  /*30b0*/  UIADD3 UR19, UR16, UR20, URZ ;  /* 0x0000001410137290 */ /* 0x000fe2000fffe03f */
[----:B------:R-:W-:Y:S01]  /*30c0*/  LEA R220, R0, UR4, 0x1 ;  /* 0x0000000400dc7c11 */ /* 0x000fe2000f8e08ff */
[----:B------:R-:W-:-:S02]  /*30d0*/  UIADD3 UR18, UR16, UR24, URZ ;  /* 0x0000001810127290 */ /* 0x000fc4000fffe03f */
[----:B------:R-:W-:Y:S02]  /*30e0*/  UIMAD UR30, UR30, 0x38, URZ ;  /* 0x000000381e1e78a4 */ /* 0x000fe4000f8e023f */
[----:B------:R-:W-:Y:S02]  /*30f0*/  UIADD3 UR29, UR16, UR25, URZ ;  /* 0x00000019101d7290 */ /* 0x000fe4000fffe03f */
[----:B------:R-:W-:Y:S02]  /*3100*/  UIADD3 UR28, UR16, UR19, URZ ;  /* 0x00000013101c7290 */ /* 0x000fe4000fffe03f */
[----:B------:R-:W-:Y:S01]  /*3110*/  UIADD3 UR27, UR16, UR18, URZ ;  /* 0x00000012101b7290 */ /* 0x000fe2000fffe03f */
[----:B------:R-:W-:Y:S01]  /*3120*/  ULDC UR5, c[0x0][0x39c] ;  /* 0x0000e70000057ab9 */ /* 0x000fe20000000800 */
[----:B--2---:R1:W-:Y:S04]  /*3130*/  STL [R1+0x10], R12 ;  /* 0x0000100c01007387 */ /* 0x0043e80000100800 */
[----:B---3--:R1:W-:Y:S04]  /*3140*/  STL [R1+0x14], R11 ;  /* 0x0000140b01007387 */ /* 0x0083e80000100800 */
[----:B----4-:R1:W-:Y:S04]  /*3150*/  STL [R1+0x8], R10 ;  /* 0x0000080a01007387 */ /* 0x0103e80000100800 */
[----:B-----5:R1:W-:Y:S04]  /*3160*/  STL [R1+0xc], R9 ;  /* 0x00000c0901007387 */ /* 0x0203e80000100800 */
[----:B------:R1:W-:Y:S02]  /*3170*/  STL [R1+0x28], R4 ;  /* 0x0000280401007387 */ /* 0x0003e40000100800 */
.L_x_291:
[----:B------:R-:W0:Y:S01]  /*3180*/  LDGDEPBAR ;  /* 0x00000000000079af */ /* 0x000e220000000000 */
[----:B------:R-:W-:Y:S01]  /*3190*/  IADD3 R0, R228, R221, RZ ;  /* 0x000000dde4007210 */ /* 0x000fe20007ffe0ff */
[----:B------:R-:W-:Y:S01]  /*31a0*/  UISETP.GE.AND UP3, UPT, UR9, 0x1, UPT ;  /* 0x000000010900788c */ /* 0x000fe2000bf66270 */
[----:B------:R-:W-:Y:S05]  /*31b0*/  PLOP3.LUT P2, PT, PT, PT, UP0, 0x80, 0x0 ;  /* 0x000000000000781c */ /* 0x000fea0003f4f008 */
[----:B------:R-:W2:Y:S01]  /*31c0*/  LDL R232, [R1+0x38] ;  /* 0x0000380001e87983 */ /* 0x000ea20000100800 */
[----:B------:R-:W-:Y:S02]  /*31d0*/  PLOP3.LUT P1, PT, PT, PT, UP0, 0x80, 0x0 ;  /* 0x000000000000781c */ /* 0x000fe40003f2f008 */
[----:B------:R-:W-:Y:S01]  /*31e0*/  PLOP3.LUT P0, PT, PT, PT, UP0, 0x80, 0x0 ;  /* 0x000000000000781c */ /* 0x000fe20003f0f008 */
[----:B------:R-:W3:Y:S01]  /*31f0*/  LDL R2, [R1+0x10] ;  /* 0x0000100001027983 */ /* 0x000ee20000100800 */
[----:B------:R-:W-:Y:S02]  /*3200*/  PLOP3.LUT P4, PT, PT, PT, UP0, 0x80, 0x0 ;  /* 0x000000000000781c */ /* 0x000fe40003f8f008 */
[----:B------:R-:W-:Y:S01]  /*3210*/  PLOP3.LUT P5, PT, PT, PT, UP0, 0x80, 0x0 ;  /* 0x000000000000781c */ /* 0x000fe20003faf008 */
[----:B------:R-:W4:Y:S01]  /*3220*/  LDL R231, [R1+0x14] ;  /* 0x0000140001e77983 */ /* 0x000f220000100800 */
[----:B------:R-:W-:Y:S03]  /*3230*/  PLOP3.LUT P6, PT, PT, PT, UP0, 0x80, 0x0 ;  /* 0x000000000000781c */ /* 0x000fe60003fcf008 */
[----:B------:R-:W-:Y:S04]  /*3240*/  STL [R1+0xac], R58 ;  /* 0x0000ac3a01007387 */ /* 0x000fe80000100800 */
        /* <DEDUP_REMOVED lines=22> */
[----:B------:R-:W-:Y:S01]  /*33b0*/  STL [R1+0x50], R3 ;  /* 0x0000500301007387 */ /* 0x000fe20000100800 */
        /* <DEDUP_REMOVED lines=18> */
[----:B------:R-:W-:Y:S05]  /*34e0*/  LDSM.16.M88.4 R160, [R222+0xb400] ;  /* 0x00b40000dea0783b */ /* 0x000fea0000000200 */
[-C--:B------:R-:W-:Y:S03]  /*34f0*/  HMMA.16816.F32 R28, R28, R134.reuse, RZ ;  /* 0x000000861c1c723c */ /* 0x080fe600000018ff */
[----:B------:R-:W-:Y:S03]  /*3500*/  LDSM.16.M88.4 R164, [R0+0x1000] ;  /* 0x0010000000a4783b */ /* 0x000fe60000000200 */
[----:B------:R-:W-:Y:S05]  /*3510*/  HMMA.16816.F32 R32, R32, R134, RZ ;  /* 0x000000862020723c */ /* 0x000fea00000018ff */
[----:B------:R-:W2:Y:S01]  /*3520*/  LDSM.16.M88.4 R132, [R221+0x1800] ;  /* 0x00180000dd84783b */ /* 0x000ea20000000200 */
        /* <DEDUP_REMOVED lines=12> */
[-C--:B------:R-:W-:Y:S05]  /*35f0*/  HMMA.16816.F32 R4, R152, R156.reuse, R4 ;  /* 0x0000009c9804723c */ /* 0x080fea0000001804 */
[----:B------:R-:W4:Y:S01]  /*3600*/  LDSM.16.M88.4 R148, [R222+0xd000] ;  /* 0x00d00000de94783b */ /* 0x000f220000000200 */
[C---:B--2---:R-:W-:Y:S06]  /*3610*/  HMMA.16816.F32 R8, R132.reuse, R156, R8 ;  /* 0x0000009c8408723c */ /* 0x044fec0000001808 */
[-C--:B------:R-:W-:Y:S06]  /*3620*/  HMMA.16816.F32 R12, R132, R158.reuse, R12 ;  /* 0x0000009e840c723c */ /* 0x080fec000000180c */
[C---:B------:R-:W-:Y:S01]  /*3630*/  HMMA.16816.F32 R16, R152.reuse, R158, R16 ;  /* 0x0000009e9810723c */ /* 0x040fe20000001810 */
[----:B------:R-:W-:Y:S05]  /*3640*/  LDSM.16.M88.4 R156, [R0+0x2000] ;  /* 0x00200000009c783b */ /* 0x000fea0000000200 */
[-C--:B------:R-:W-:Y:S03]  /*3650*/  HMMA.16816.F32 R20, R152, R160.reuse, R20 ;  /* 0x000000a09814723c */ /* 0x080fe60000001814 */
[----:B---3--:R-:W-:Y:S03]  /*3660*/  FSETP.NEU.FTZ.AND P3, PT, R2, -INF , PT ;  /* 0xff8000000200780b */ /* 0x008fe60003f7d000 */
[C---:B------:R-:W-:Y:S06]  /*3670*/  HMMA.16816.F32 R24, R132.reuse, R160, R24 ;  /* 0x000000a08418723c */ /* 0x040fec0000001818 */
[-C--:B------:R-:W-:Y:S01]  /*3680*/  HMMA.16816.F32 R28, R132, R162.reuse, R28 ;  /* 0x000000a2841c723c */ /* 0x080fe2000000181c */
[----:B------:R-:W2:Y:S05]  /*3690*/  LDSM.16.M88.4 R132, [R221+0x2800] ;  /* 0x00280000dd84783b */ /* 0x000eaa0000000200 */
[----:B------:R-:W-:Y:S03]  /*36a0*/  HMMA.16816.F32 R32, R152, R162, R32 ;  /* 0x000000a29820723c */ /* 0x000fe60000001820 */
[----:B------:R-:W3:Y:S03]  /*36b0*/  LDSM.16.M88.4 R152, [R222+0xd400] ;  /* 0x00d40000de98783b */ /* 0x000ee60000000200 */
[-C--:B-1----:R-:W-:Y:S05]  /*36c0*/  HMMA.16816.F32 R4, R164, R168.reuse, R4 ;  /* 0x000000a8a404723c */ /* 0x082fea0000001804 */
[----:B------:R-:W1:Y:S01]  /*36d0*/  LDSM.16.M88.4 R160, [R223+0xd000] ;  /* 0x00d00000dfa0783b */ /* 0x000e620000000200 */
[C---:B----4-:R-:W-:Y:S06]  /*36e0*/  HMMA.16816.F32 R8, R136.reuse, R168, R8 ;  /* 0x000000a88808723c */ /* 0x050fec0000001808 */
        /* <DEDUP_REMOVED lines=11> */
[-C--:B------:R-:W-:Y:S06]  /*37a0*/  HMMA.16816.F32 R12, R132, R150.reuse, R12 ;  /* 0x00000096840c723c */ /* 0x080fec000000180c */
[C---:B------:R-:W-:Y:S06]  /*37b0*/  HMMA.16816.F32 R16, R144.reuse, R150, R16 ;  /* 0x000000969010723c */ /* 0x040fec0000001810 */
[-C--:B---3--:R-:W-:Y:S06]  /*37c0*/  HMMA.16816.F32 R20, R144, R152.reuse, R20 ;  /* 0x000000989014723c */ /* 0x088fec0000001814 */
[C---:B------:R-:W-:Y:S06]  /*37d0*/  HMMA.16816.F32 R24, R132.reuse, R152, R24 ;  /* 0x000000988418723c */ /* 0x040fec0000001818 */
[-C--:B------:R-:W-:Y:S06]  /*37e0*/  HMMA.16816.F32 R28, R132, R154.reuse, R28 ;  /* 0x0000009a841c723c */ /* 0x080fec000000181c */
[----:B------:R-:W-:Y:S06]  /*37f0*/  HMMA.16816.F32 R32, R144, R154, R32 ;  /* 0x0000009a9020723c */ /* 0x000fec0000001820 */
[-C--:B-1----:R-:W-:Y:S06]  /*3800*/  HMMA.16816.F32 R4, R156, R160.reuse, R4 ;  /* 0x000000a09c04723c */ /* 0x082fec0000001804 */
[C---:B------:R-:W-:Y:S06]  /*3810*/  HMMA.16816.F32 R8, R136.reuse, R160, R8 ;  /* 0x000000a08808723c */ /* 0x040fec0000001808 */
[-C--:B------:R-:W-:Y:S06]  /*3820*/  HMMA.16816.F32 R12, R136, R162.reuse, R12 ;  /* 0x000000a2880c723c */ /* 0x080fec000000180c */
[C---:B------:R-:W-:Y:S06]  /*3830*/  HMMA.16816.F32 R16, R156.reuse, R162, R16 ;  /* 0x000000a29c10723c */ /* 0x040fec0000001810 */
[----:B------:R-:W-:Y:S01]  /*3840*/  FMUL.FTZ R4, R4, UR5 ;  /* 0x0000000504047c20 */ /* 0x000fe20008410000 */
[----:B------:R-:W-:Y:S01]  /*3850*/  FMUL.FTZ R5, R5, UR5 ;  /* 0x0000000505057c20 */ /* 0x000fe20008410000 */
[----:B------:R-:W-:Y:S02]  /*3860*/  FMUL.FTZ R6, R6, UR5 ;  /* 0x0000000506067c20 */ /* 0x000fe40008410000 */
[----:B------:R-:W1:Y:S01]  /*3870*/  MUFU.TANH R57, R4 ;  /* 0x0000000400397308 */ /* 0x000e620000002400 */
[----:B------:R-:W-:Y:S01]  /*3880*/  FMUL.FTZ R7, R7, UR5 ;  /* 0x0000000507077c20 */ /* 0x000fe20008410000 */
[----:B------:R-:W-:Y:S01]  /*3890*/  FMUL.FTZ R11, R11, UR5 ;  /* 0x000000050b0b7c20 */ /* 0x000fe20008410000 */
[----:B------:R-:W-:Y:S01]  /*38a0*/  FMUL.FTZ R10, R10, UR5 ;  /* 0x000000050a0a7c20 */ /* 0x000fe20008410000 */
[----:B------:R-:W-:Y:S01]  /*38b0*/  FMUL.FTZ R8, R8, UR5 ;  /* 0x0000000508087c20 */ /* 0x000fe20008410000 */
[----:B------:R-:W-:Y:S05]  /*38c0*/  FMUL.FTZ R9, R9, UR5 ;  /* 0x0000000509097c20 */ /* 0x000fea0008410000 */
[----:B------:R2:W-:Y:S01]  /*38d0*/  MUFU.TANH R165, R10 ;  /* 0x0000000a00a57308 */ /* 0x0005e20000002400 */
[----:B------:R-:W-:Y:S01]  /*38e0*/  FMUL.FTZ R12, R12, UR5 ;  /* 0x000000050c0c7c20 */ /* 0x000fe20008410000 */
[----:B------:R-:W-:Y:S01]  /*38f0*/  FMUL.FTZ R13, R13, UR5 ;  /* 0x000000050d0d7c20 */ /* 0x000fe20008410000 */
[----:B------:R-:W-:Y:S01]  /*3900*/  FMUL.FTZ R14, R14, UR5 ;  /* 0x000000050e0e7c20 */ /* 0x000fe20008410000 */
[----:B------:R-:W-:Y:S01]  /*3910*/  FMUL.FTZ R15, R15, UR5 ;  /* 0x000000050f0f7c20 */ /* 0x000fe20008410000 */
[----:B------:R-:W-:Y:S01]  /*3920*/  FMUL.FTZ R18, R18, UR5 ;  /* 0x0000000512127c20 */ /* 0x000fe20008410000 */
[----:B------:R-:W-:Y:S04]  /*3930*/  FMUL.FTZ R19, R19, UR5 ;  /* 0x0000000513137c20 */ /* 0x000fe80008410000 */
[----:B------:R3:W-:Y:S01]  /*3940*/  MUFU.TANH R164, R11 ;  /* 0x0000000b00a47308 */ /* 0x0007e20000002400 */
[----:B------:R-:W-:Y:S01]  /*3950*/  FMUL.FTZ R16, R16, UR5 ;  /* 0x0000000510107c20 */ /* 0x000fe20008410000 */
[----:B------:R-:W-:Y:S08]  /*3960*/  FMUL.FTZ R17, R17, UR5 ;  /* 0x0000000511117c20 */ /* 0x000ff00008410000 */
[----:B------:R-:W1:Y:S01]  /*3970*/  MUFU.TANH R56, R5 ;  /* 0x0000000500387308 */ /* 0x000e620000002400 */
[----:B--2---:R-:W2:Y:S09]  /*3980*/  LDL R10, [R1+0xc] ;  /* 0x00000c00010a7983 */ /* 0x004eb20000100800 */
[----:B------:R-:W1:Y:S01]  /*3990*/  MUFU.TANH R47, R6 ;  /* 0x00000006002f7308 */ /* 0x000e620000002400 */
[----:B---3--:R-:W3:Y:S09]  /*39a0*/  LDL R11, [R1+0x8] ;  /* 0x00000800010b7983 */ /* 0x008ef20000100800 */
[----:B------:R1:W1:Y:S10]  /*39b0*/  MUFU.TANH R46, R7 ;  /* 0x00000007002e7308 */ /* 0x0002740000002400 */
[----:B------:R1:W-:Y:S10]  /*39c0*/  MUFU.TANH R153, R9 ;  /* 0x0000000900997308 */ /* 0x0003f40000002400 */
[----:B------:R1:W-:Y:S02]  /*39d0*/  MUFU.TANH R155, R8 ;  /* 0x00000008009b7308 */ /* 0x0003e40000002400 */
[----:B-1----:R-:W1:Y:S08]  /*39e0*/  LDSM.16.M88.4 R4, [R223+0xd400] ;  /* 0x00d40000df04783b */ /* 0x002e700000000200 */
[----:B------:R-:W-:Y:S01]  /*39f0*/  MUFU.TANH R151, R12 ;  /* 0x0000000c00977308 */ /* 0x000fe20000002400 */
[----:B------:R-:W-:Y:S04]  /*3a00*/  MOV R9, UR36 ;  /* 0x0000002400097c02 */ /* 0x000fe80008000f00 */
[----:B------:R-:W-:Y:S02]  /*3a10*/  @P1 LEA R9, R9, R232, 0x7 ;  /* 0x000000e809091211 */ /* 0x000fe400078e38ff */
[----:B------:R-:W-:Y:S03]  /*3a20*/  PLOP3.LUT P1, PT, PT, PT, UP0, 0x80, 0x0 ;  /* 0x000000000000781c */ /* 0x000fe60003f2f008 */
[----:B------:R-:W-:Y:S01]  /*3a30*/  MUFU.TANH R150, R13 ;  /* 0x0000000d00967308 */ /* 0x000fe20000002400 */
[C---:B------:R-:W-:Y:S01]  /*3a40*/  @P0 IADD3 R0, R9.reuse, 0x1, RZ ;  /* 0x0000000109000810 */ /* 0x040fe20007ffe0ff */
[----:B------:R-:W-:Y:S01]  /*3a50*/  FMUL.FTZ R8, R2, 1.4426950216293334961 ;  /* 0x3fb8aa3b02087820 */ /* 0x000fe20000410000 */
[----:B------:R-:W-:Y:S01]  /*3a60*/  PLOP3.LUT P0, PT, PT, PT, UP0, 0x80, 0x0 ;  /* 0x000000000000781c */ /* 0x000fe20003f0f008 */
[----:B------:R-:W-:Y:S01]  /*3a70*/  IMAD.MOV.U32 R2, RZ, RZ, R57 ;  /* 0x000000ffff027224 */ /* 0x000fe200078e0039 */
[----:B------:R-:W-:Y:S02]  /*3a80*/  @P4 ISETP.GE.AND P4, PT, R9, UR8, PT ;  /* 0x0000000809004c0c */ /* 0x000fe4000bf86270 */
[----:B------:R-:W-:Y:S03]  /*3a90*/  FSEL R8, R8, RZ, P3 ;  /* 0x000000ff08087208 */ /* 0x000fe60001800000 */
[----:B------:R-:W-:Y:S01]  /*3aa0*/  MUFU.TANH R161, R14 ;  /* 0x0000000e00a17308 */ /* 0x000fe20000002400 */
[----:B------:R-:W-:Y:S02]  /*3ab0*/  @P5 ISETP.GE.AND P5, PT, R0, UR8, PT ;  /* 0x0000000800005c0c */ /* 0x000fe4000bfa6270 */
[----:B------:R-:W-:Y:S02]  /*3ac0*/  MOV R0, R56 ;  /* 0x0000003800007202 */ /* 0x000fe40000000f00 */
[----:B------:R-:W-:Y:S02]  /*3ad0*/  @P1 FSEL R2, R57, -INF , !P4 ;  /* 0xff80000039021808 */ /* 0x000fe40006000000 */
[C---:B------:R-:W-:Y:S03]  /*3ae0*/  FSETP.NEU.FTZ.AND P3, PT, R231.reuse, -INF , PT ;  /* 0xff800000e700780b */ /* 0x040fe60003f7d000 */
[----:B------:R-:W1:Y:S01]  /*3af0*/  MUFU.TANH R160, R15 ;  /* 0x0000000f00a07308 */ /* 0x000e620000002400 */
[----:B------:R-:W-:Y:S01]  /*3b00*/  @P0 FSEL R0, R56, -INF , !P5 ;  /* 0xff80000038000808 */ /* 0x000fe20006800000 */
[--C-:B------:R-:W-:Y:S01]  /*3b10*/  FFMA.FTZ R2, R2, UR10, -R8.reuse ;  /* 0x0000000a02027c23 */ /* 0x100fe20008010808 */
[----:B------:R-:W-:Y:S02]  /*3b20*/  PLOP3.LUT P1, PT, PT, PT, UP0, 0x80, 0x0 ;  /* 0x000000000000781c */ /* 0x000fe40003f2f008 */
[----:B------:R-:W-:Y:S01]  /*3b30*/  PLOP3.LUT P0, PT, PT, PT, UP0, 0x80, 0x0 ;  /* 0x000000000000781c */ /* 0x000fe20003f0f008 */
[----:B------:R-:W-:Y:S04]  /*3b40*/  FFMA.FTZ R0, R0, UR10, -R8 ;  /* 0x0000000a00007c23 */ /* 0x000fe80008010808 */
[----:B------:R1:W-:Y:S02]  /*3b50*/  MUFU.EX2 R58, R2 ;  /* 0x00000002003a7308 */ /* 0x0003e40000000800 */
[-C--:B-1----:R-:W-:Y:S06]  /*3b60*/  HMMA.16816.F32 R20, R156, R4.reuse, R20 ;  /* 0x000000049c14723c */ /* 0x082fec0000001814 */
[C---:B------:R-:W-:Y:S02]  /*3b70*/  HMMA.16816.F32 R24, R136.reuse, R4, R24 ;  /* 0x000000048818723c */ /* 0x040fe40000001818 */
[----:B------:R1:W-:Y:S04]  /*3b80*/  MUFU.EX2 R55, R0 ;  /* 0x0000000000377308 */ /* 0x0003e80000000800 */
[-C--:B------:R-:W-:Y:S06]  /*3b90*/  HMMA.16816.F32 R28, R136, R6.reuse, R28 ;  /* 0x00000006881c723c */ /* 0x080fec000000181c */
[----:B------:R-:W4:Y:S01]  /*3ba0*/  MUFU.TANH R252, R16 ;  /* 0x0000001000fc7308 */ /* 0x000f220000002400 */
[----:B------:R-:W-:Y:S01]  /*3bb0*/  FMUL.FTZ R4, R231, 1.4426950216293334961 ;  /* 0x3fb8aa3be7047820 */ /* 0x000fe20000410000 */
[----:B------:R-:W-:Y:S01]  /*3bc0*/  MOV R2, R47 ;  /* 0x0000002f00027202 */ /* 0x000fe20000000f00 */
[----:B------:R-:W-:Y:S07]  /*3bd0*/  HMMA.16816.F32 R32, R156, R6, R32 ;  /* 0x000000069c20723c */ /* 0x000fee0000001820 */
[----:B------:R-:W-:Y:S01]  /*3be0*/  MUFU.TANH R251, R17 ;  /* 0x0000001100fb7308 */ /* 0x000fe20000002400 */
[----:B------:R-:W-:Y:S03]  /*3bf0*/  @P2 FSEL R2, R47, -INF , !P4 ;  /* 0xff8000002f022808 */ /* 0x000fe60006000000 */
[----:B------:R-:W-:Y:S01]  /*3c00*/  FMUL.FTZ R22, R22, UR5 ;  /* 0x0000000516167c20 */ /* 0x000fe20008410000 */
[----:B------:R-:W-:Y:S01]  /*3c10*/  FSEL R4, R4, RZ, P3 ;  /* 0x000000ff04047208 */ /* 0x000fe20001800000 */
[----:B------:R-:W-:Y:S01]  /*3c20*/  FMUL.FTZ R23, R23, UR5 ;  /* 0x0000000517177c20 */ /* 0x000fe20008410000 */
[----:B------:R-:W-:Y:S02]  /*3c30*/  PLOP3.LUT P2, PT, PT, PT, UP0, 0x80, 0x0 ;  /* 0x000000000000781c */ /* 0x000fe40003f4f008 */
[----:B------:R-:W-:Y:S01]  /*3c40*/  MOV R5, R46 ;  /* 0x0000002e00057202 */ /* 0x000fe20000000f00 */
[----:B------:R-:W4:Y:S01]  /*3c50*/  MUFU.TANH R41, R18 ;  /* 0x0000001200297308 */ /* 0x000f220000002400 */
[--C-:B-1----:R-:W-:Y:S01]  /*3c60*/  FFMA.FTZ R0, R2, UR10, -R4.reuse ;  /* 0x0000000a02007c23 */ /* 0x102fe20008010804 */
[----:B------:R-:W-:Y:S01]  /*3c70*/  @P1 FSEL R5, R46, -INF , !P5 ;  /* 0xff8000002e051808 */ /* 0x000fe20006800000 */
[----:B------:R-:W-:Y:S01]  /*3c80*/  FMUL.FTZ R20, R20, UR5 ;  /* 0x0000000514147c20 */ /* 0x000fe20008410000 */
[----:B------:R-:W-:Y:S01]  /*3c90*/  FMUL.FTZ R21, R21, UR5 ;  /* 0x0000000515157c20 */ /* 0x000fe20008410000 */
[----:B------:R-:W-:Y:S01]  /*3ca0*/  FMUL.FTZ R28, R28, UR5 ;  /* 0x000000051c1c7c20 */ /* 0x000fe20008410000 */
[----:B------:R-:W-:Y:S01]  /*3cb0*/  FMUL.FTZ R29, R29, UR5 ;  /* 0x000000051d1d7c20 */ /* 0x000fe20008410000 */
[----:B------:R-:W-:Y:S03]  /*3cc0*/  FMUL.FTZ R30, R30, UR5 ;  /* 0x000000051e1e7c20 */ /* 0x000fe60008410000 */
[----:B------:R1:W-:Y:S01]  /*3cd0*/  MUFU.EX2 R48, R0 ;  /* 0x0000000000307308 */ /* 0x0003e20000000800 */
[----:B------:R-:W-:Y:S01]  /*3ce0*/  PLOP3.LUT P1, PT, PT, PT, UP0, 0x80, 0x0 ;  /* 0x000000000000781c */ /* 0x000fe20003f2f008 */
[----:B------:R-:W-:Y:S01]  /*3cf0*/  FMUL.FTZ R31, R31, UR5 ;  /* 0x000000051f1f7c20 */ /* 0x000fe20008410000 */
[----:B------:R-:W-:Y:S01]  /*3d00*/  MOV R7, R160 ;  /* 0x000000a000077202 */ /* 0x000fe20000000f00 */
[----:B------:R-:W-:Y:S01]  /*3d10*/  FMUL.FTZ R32, R32, UR5 ;  /* 0x0000000520207c20 */ /* 0x000fe20008410000 */
[----:B------:R-:W-:Y:S01]  /*3d20*/  FMUL.FTZ R33, R33, UR5 ;  /* 0x0000000521217c20 */ /* 0x000fe20008410000 */
[----:B------:R-:W-:Y:S01]  /*3d30*/  FMUL.FTZ R34, R34, UR5 ;  /* 0x0000000522227c20 */ /* 0x000fe20008410000 */
[----:B------:R-:W-:Y:S03]  /*3d40*/  FMUL.FTZ R35, R35, UR5 ;  /* 0x0000000523237c20 */ /* 0x000fe60008410000 */
[----:B------:R-:W-:Y:S01]  /*3d50*/  MUFU.TANH R40, R19 ;  /* 0x0000001300287308 */ /* 0x000fe20000002400 */
[----:B------:R-:W-:Y:S01]  /*3d60*/  FMUL.FTZ R24, R24, UR5 ;  /* 0x0000000518187c20 */ /* 0x000fe20008410000 */
[----:B------:R-:W-:Y:S01]  /*3d70*/  FMUL.FTZ R25, R25, UR5 ;  /* 0x0000000519197c20 */ /* 0x000fe20008410000 */
[----:B------:R-:W-:Y:S01]  /*3d80*/  FMUL.FTZ R26, R26, UR5 ;  /* 0x000000051a1a7c20 */ /* 0x000fe20008410000 */
[----:B------:R-:W-:Y:S06]  /*3d90*/  FMUL.FTZ R27, R27, UR5 ;  /* 0x000000051b1b7c20 */ /* 0x000fec0008410000 */
[----:B------:R-:W4:Y:S01]  /*3da0*/  MUFU.TANH R249, R20 ;  /* 0x0000001400f97308 */ /* 0x000f220000002400 */
[----:B-1----:R-:W-:Y:S01]  /*3db0*/  FFMA.FTZ R0, R5, UR10, -R4 ;  /* 0x0000000a05007c23 */ /* 0x002fe20008010804 */
[----:B------:R-:W-:Y:S02]  /*3dc0*/  MOV R5, R153 ;  /* 0x0000009900057202 */ /* 0x000fe40000000f00 */
[----:B------:R-:W-:Y:S02]  /*3dd0*/  @P0 FSEL R5, R153, -INF , !P5 ;  /* 0xff80000099050808 */ /* 0x000fe40006800000 */
[----:B------:R-:W-:Y:S04]  /*3de0*/  PLOP3.LUT P0, PT, PT, PT, UP0, 0x80, 0x0 ;  /* 0x000000000000781c */ /* 0x000fe80003f0f008 */
[----:B------:R1:W-:Y:S10]  /*3df0*/  MUFU.EX2 R45, R0 ;  /* 0x00000000002d7308 */ /* 0x0003f40000000800 */
[----:B------:R-:W-:Y:S10]  /*3e00*/  MUFU.TANH R250, R21 ;  /* 0x0000001500fa7308 */ /* 0x000ff40000002400 */
[----:B------:R-:W4:Y:S01]  /*3e10*/  MUFU.TANH R36, R22 ;  /* 0x0000001600247308 */ /* 0x000f220000002400 */
[----:B-1----:R-:W-:Y:S01]  /*3e20*/  IMAD.MOV.U32 R0, RZ, RZ, R155 ;  /* 0x000000ffff007224 */ /* 0x002fe200078e009b */
[----:B------:R-:W-:Y:S02]  /*3e30*/  @P1 FSEL R0, R155, -INF , !P4 ;  /* 0xff8000009b001808 */ /* 0x000fe40006000000 */
[----:B------:R-:W-:Y:S06]  /*3e40*/  PLOP3.LUT P1, PT, PT, PT, UP0, 0x80, 0x0 ;  /* 0x000000000000781c */ /* 0x000fec0003f2f008 */
[----:B------:R-:W-:Y:S10]  /*3e50*/  MUFU.TANH R3, R23 ;  /* 0x0000001700037308 */ /* 0x000ff40000002400 */
[----:B------:R-:W1:Y:S10]  /*3e60*/  MUFU.TANH R147, R24 ;  /* 0x0000001800937308 */ /* 0x000e740000002400 */
[----:B------:R-:W-:Y:S10]  /*3e70*/  MUFU.TANH R146, R25 ;  /* 0x0000001900927308 */ /* 0x000ff40000002400 */
[----:B------:R-:W1:Y:S10]  /*3e80*/  MUFU.TANH R154, R26 ;  /* 0x0000001a009a7308 */ /* 0x000e740000002400 */
[----:B------:R-:W-:Y:S10]  /*3e90*/  MUFU.TANH R152, R27 ;  /* 0x0000001b00987308 */ /* 0x000ff40000002400 */
[----:B------:R-:W1:Y:S10]  /*3ea0*/  MUFU.TANH R145, R28 ;  /* 0x0000001c00917308 */ /* 0x000e740000002400 */
[----:B------:R-:W-:Y:S10]  /*3eb0*/  MUFU.TANH R144, R29 ;  /* 0x0000001d00907308 */ /* 0x000ff40000002400 */
[----:B-----5:R-:W1:Y:S10]  /*3ec0*/  MUFU.TANH R244, R32 ;  /* 0x0000002000f47308 */ /* 0x020e740000002400 */
[----:B------:R-:W-:Y:S10]  /*3ed0*/  MUFU.TANH R245, R33 ;  /* 0x0000002100f57308 */ /* 0x000ff40000002400 */
[----:B------:R-:W-:Y:S10]  /*3ee0*/  MUFU.TANH R248, R34 ;  /* 0x0000002200f87308 */ /* 0x000ff40000002400 */
[----:B------:R-:W-:Y:S10]  /*3ef0*/  MUFU.TANH R247, R35 ;  /* 0x0000002300f77308 */ /* 0x000ff40000002400 */
[----:B------:R-:W1:Y:S10]  /*3f00*/  MUFU.TANH R149, R30 ;  /* 0x0000001e00957308 */ /* 0x000e740000002400 */
[----:B------:R-:W-:Y:S01]  /*3f10*/  MUFU.TANH R148, R31 ;  /* 0x0000001f00947308 */ /* 0x000fe20000002400 */
[C---:B---3--:R-:W-:Y:S01]  /*3f20*/  FMUL.FTZ R2, R11.reuse, 1.4426950216293334961 ;  /* 0x3fb8aa3b0b027820 */ /* 0x048fe20000410000 */
[----:B------:R-:W-:Y:S01]  /*3f30*/  FSETP.NEU.FTZ.AND P3, PT, R11, -INF , PT ;  /* 0xff8000000b00780b */ /* 0x000fe20003f7d000 */
[----:B--2---:R-:W-:Y:S03]  /*3f40*/  FMUL.FTZ R11, R10, 1.4426950216293334961 ;  /* 0x3fb8aa3b0a0b7820 */ /* 0x004fe60000410000 */
[----:B------:R-:W-:Y:S02]  /*3f50*/  FSEL R2, R2, RZ, P3 ;  /* 0x000000ff02027208 */ /* 0x000fe40001800000 */
[----:B------:R-:W-:Y:S02]  /*3f60*/  FSETP.NEU.FTZ.AND P3, PT, R10, -INF , PT ;  /* 0xff8000000a00780b */ /* 0x000fe40003f7d000 */
[----:B------:R-:W-:Y:S01]  /*3f70*/  MOV R10, R165 ;  /* 0x000000a5000a7202 */ /* 0x000fe20000000f00 */
[--C-:B------:R-:W-:Y:S01]  /*3f80*/  FFMA.FTZ R0, R0, UR10, -R2.reuse ;  /* 0x0000000a00007c23 */ /* 0x100fe20008010802 */
[----:B------:R-:W-:Y:S01]  /*3f90*/  FFMA.FTZ R5, R5, UR10, -R2 ;  /* 0x0000000a05057c23 */ /* 0x000fe20008010802 */
[----:B------:R-:W-:Y:S02]  /*3fa0*/  @P2 FSEL R10, R165, -INF , !P4 ;  /* 0xff800000a50a2808 */ /* 0x000fe40006000000 */
[----:B------:R2:W-:Y:S01]  /*3fb0*/  MUFU.EX2 R231, R0 ;  /* 0x0000000000e77308 */ /* 0x0005e20000000800 */
[----:B------:R-:W-:Y:S02]  /*3fc0*/  PLOP3.LUT P2, PT, PT, PT, UP0, 0x80, 0x0 ;  /* 0x000000000000781c */ /* 0x000fe40003f4f008 */
[----:B------:R-:W-:Y:S07]  /*3fd0*/  PLOP3.LUT P4, PT, PT, PT, UP0, 0x80, 0x0 ;  /* 0x000000000000781c */ /* 0x000fee0003f8f008 */
[----:B------:R3:W-:Y:S01]  /*3fe0*/  MUFU.EX2 R171, R5 ;  /* 0x0000000500ab7308 */ /* 0x0007e20000000800 */
[----:B--2---:R-:W-:Y:S02]  /*3ff0*/  FSEL R0, R11, RZ, P3 ;  /* 0x000000ff0b007208 */ /* 0x004fe40001800000 */
[----:B------:R-:W-:Y:S02]  /*4000*/  MOV R11, R164 ;  /* 0x000000a4000b7202 */ /* 0x000fe40000000f00 */
[----:B------:R-:W-:Y:S02]  /*4010*/  @P1 FSEL R11, R164, -INF , !P5 ;  /* 0xff800000a40b1808 */ /* 0x000fe40006800000 */
[----:B------:R-:W-:Y:S01]  /*4020*/  PLOP3.LUT P1, PT, PT, PT, UP0, 0x80, 0x0 ;  /* 0x000000000000781c */ /* 0x000fe20003f2f008 */
[--C-:B---3--:R-:W-:Y:S01]  /*4030*/  FFMA.FTZ R5, R10, UR10, -R0.reuse ;  /* 0x0000000a0a057c23 */ /* 0x108fe20008010800 */
[----:B------:R-:W-:Y:S02]  /*4040*/  MOV R10, R151 ;  /* 0x00000097000a7202 */ /* 0x000fe40000000f00 */
[----:B------:R-:W-:Y:S01]  /*4050*/  PLOP3.LUT P3, PT, PT, PT, UP0, 0x80, 0x0 ;  /* 0x000000000000781c */ /* 0x000fe20003f6f008 */
[----:B------:R2:W-:Y:S01]  /*4060*/  MUFU.EX2 R235, R5 ;  /* 0x0000000500eb7308 */ /* 0x0005e20000000800 */
[----:B------:R-:W-:Y:S01]  /*4070*/  PLOP3.LUT P5, PT, PT, PT, UP0, 0x80, 0x0 ;  /* 0x000000000000781c */ /* 0x000fe20003faf008 */
[----:B--2---:R-:W-:Y:S08]  /*4080*/  FFMA.FTZ R5, R11, UR10, -R0 ;  /* 0x0000000a0b057c23 */ /* 0x004ff00008010800 */
[----:B------:R2:W-:Y:S02]  /*4090*/  MUFU.EX2 R234, R5 ;  /* 0x0000000500ea7308 */ /* 0x0005e40000000800 */
[----:B--2---:R-:W-:Y:S02]  /*40a0*/  @P2 IADD3 R5, R9, 0x8, RZ ;  /* 0x0000000809052810 */ /* 0x004fe40007ffe0ff */
[----:B------:R-:W-:Y:S02]  /*40b0*/  PLOP3.LUT P2, PT, PT, PT, UP0, 0x80, 0x0 ;  /* 0x000000000000781c */ /* 0x000fe40003f4f008 */
[----:B------:R-:W-:Y:S01]  /*40c0*/  @P4 ISETP.GE.AND P4, PT, R5, UR8, PT ;  /* 0x0000000805004c0c */ /* 0x000fe2000bf86270 */
[----:B------:R-:W-:Y:S01]  /*40d0*/  @P0 VIADD R5, R9, 0x9 ;  /* 0x0000000909050836 */ /* 0x000fe20000000000 */
[----:B------:R-:W-:Y:S02]  /*40e0*/  PLOP3.LUT P0, PT, PT, PT, UP0, 0x80, 0x0 ;  /* 0x000000000000781c */ /* 0x000fe40003f0f008 */
[----:B------:R-:W-:Y:S02]  /*40f0*/  @P1 FSEL R10, R151, -INF , !P4 ;  /* 0xff800000970a1808 */ /* 0x000fe40006000000 */
[----:B------:R-:W-:Y:S02]  /*4100*/  @P6 ISETP.GE.AND P6, PT, R5, UR8, PT ;  /* 0x0000000805006c0c */ /* 0x000fe4000bfc6270 */
[----:B------:R-:W-:Y:S01]  /*4110*/  MOV R5, R150 ;  /* 0x0000009600057202 */ /* 0x000fe20000000f00 */
[--C-:B------:R-:W-:Y:S01]  /*4120*/  FFMA.FTZ R6, R10, UR10, -R2.reuse ;  /* 0x0000000a0a067c23 */ /* 0x100fe20008010802 */
[----:B------:R-:W-:Y:S03]  /*4130*/  PLOP3.LUT P1, PT, PT, PT, UP0, 0x80, 0x0 ;  /* 0x000000000000781c */ /* 0x000fe60003f2f008 */
[----:B------:R2:W-:Y:S02]  /*4140*/  MUFU.EX2 R167, R6 ;  /* 0x0000000600a77308 */ /* 0x0005e40000000800 */
[----:B------:R-:W-:Y:S02]  /*4150*/  @P0 FSEL R5, R150, -INF , !P6 ;  /* 0xff80000096050808 */ /* 0x000fe40007000000 */
[----:B------:R-:W-:Y:S03]  /*4160*/  PLOP3.LUT P0, PT, PT, PT, UP0, 0x80, 0x0 ;  /* 0x000000000000781c */ /* 0x000fe60003f0f008 */
[----:B------:R-:W-:Y:S03]  /*4170*/  FFMA.FTZ R5, R5, UR10, -R2 ;  /* 0x0000000a05057c23 */ /* 0x000fe60008010802 */
[----:B------:R-:W-:Y:S01]  /*4180*/  @P1 FSEL R7, R160, -INF , !P6 ;  /* 0xff800000a0071808 */ /* 0x000fe20007000000 */
[----:B------:R3:W-:Y:S01]  /*4190*/  MUFU.EX2 R166, R5 ;  /* 0x0000000500a67308 */ /* 0x0007e20000000800 */
[----:B------:R-:W-:Y:S02]  /*41a0*/  PLOP3.LUT P1, PT, PT, PT, UP0, 0x80, 0x0 ;  /* 0x000000000000781c */ /* 0x000fe40003f2f008 */
[----:B--2---:R-:W-:Y:S02]  /*41b0*/  MOV R6, R161 ;  /* 0x000000a100067202 */ /* 0x004fe40000000f00 */
[----:B------:R-:W-:Y:S02]  /*41c0*/  @P2 FSEL R6, R161, -INF , !P4 ;  /* 0xff800000a1062808 */ /* 0x000fe40006000000 */
[----:B------:R-:W-:Y:S03]  /*41d0*/  PLOP3.LUT P2, PT, PT, PT, UP0, 0x80, 0x0 ;  /* 0x000000000000781c */ /* 0x000fe60003f4f008 */
[----:B---3--:R-:W-:Y:S01]  /*41e0*/  FFMA.FTZ R5, R6, UR10, -R0 ;  /* 0x0000000a06057c23 */ /* 0x008fe20008010800 */
[----:B----4-:R-:W-:Y:S01]  /*41f0*/  IMAD.MOV.U32 R6, RZ, RZ, R252 ;  /* 0x000000ffff067224 */ /* 0x010fe200078e00fc */
[----:B------:R-:W-:Y:S02]  /*4200*/  @P0 FSEL R6, R252, -INF , !P4 ;  /* 0xff800000fc060808 */ /* 0x000fe40006000000 */
[----:B------:R2:W-:Y:S01]  /*4210*/  MUFU.EX2 R233, R5 ;  /* 0x0000000500e97308 */ /* 0x0005e20000000800 */
[----:B------:R-:W-:Y:S02]  /*4220*/  PLOP3.LUT P0, PT, PT, PT, UP0, 0x80, 0x0 ;  /* 0x000000000000781c */ /* 0x000fe40003f0f008 */
[----:B------:R-:W-:Y:S07]  /*4230*/  FFMA.FTZ R6, R6, UR10, -R8 ;  /* 0x0000000a06067c23 */ /* 0x000fee0008010808 */
[----:B------:R3:W-:Y:S01]  /*4240*/  MUFU.EX2 R54, R6 ;  /* 0x0000000600367308 */ /* 0x0007e20000000800 */
[----:B--2---:R-:W-:Y:S01]  /*4250*/  FFMA.FTZ R5, R7, UR10, -R0 ;  /* 0x0000000a07057c23 */ /* 0x004fe20008010800 */
[----:B------:R-:W-:Y:S02]  /*4260*/  @P3 IADD3 R7, R9, 0x10, RZ ;  /* 0x0000001009073810 */ /* 0x000fe40007ffe0ff */
[----:B------:R-:W-:Y:S06]  /*4270*/  PLOP3.LUT P3, PT, PT, PT, UP0, 0x80, 0x0 ;  /* 0x000000000000781c */ /* 0x000fec0003f6f008 */
[----:B------:R2:W-:Y:S01]  /*4280*/  MUFU.EX2 R232, R5 ;  /* 0x0000000500e87308 */ /* 0x0005e20000000800 */
[----:B------:R-:W-:Y:S01]  /*4290*/  @P2 ISETP.GE.AND P2, PT, R7, UR8, PT ;  /* 0x0000000807002c0c */ /* 0x000fe2000bf46270 */
[----:B------:R-:W-:Y:S01]  /*42a0*/  @P5 VIADD R7, R9, 0x11 ;  /* 0x0000001109075836 */ /* 0x000fe20000000000 */
[----:B------:R-:W-:Y:S02]  /*42b0*/  PLOP3.LUT P5, PT, PT, PT, UP0, 0x80, 0x0 ;  /* 0x000000000000781c */ /* 0x000fe40003faf008 */
[----:B---3--:R-:W-:Y:S02]  /*42c0*/  MOV R6, R41 ;  /* 0x0000002900067202 */ /* 0x008fe40000000f00 */
[----:B------:R-:W-:Y:S02]  /*42d0*/  @P0 FSEL R6, R41, -INF , !P4 ;  /* 0xff80000029060808 */ /* 0x000fe40006000000 */
[----:B------:R-:W-:Y:S02]  /*42e0*/  PLOP3.LUT P0, PT, PT, PT, UP0, 0x80, 0x0 ;  /* 0x000000000000781c */ /* 0x000fe40003f0f008 */
[----:B------:R-:W-:Y:S01]  /*42f0*/  PLOP3.LUT P4, PT, PT, PT, UP0, 0x80, 0x0 ;  /* 0x000000000000781c */ /* 0x000fe20003f8f008 */
[----:B------:R-:W-:Y:S04]  /*4300*/  FFMA.FTZ R6, R6, UR10, -R4 ;  /* 0x0000000a06067c23 */ /* 0x000fe80008010804 */
[----:B------:R3:W-:Y:S01]  /*4310*/  MUFU.EX2 R44, R6 ;  /* 0x00000006002c7308 */ /* 0x0007e20000000800 */
[----:B--2---:R-:W-:Y:S02]  /*4320*/  MOV R5, R251 ;  /* 0x000000fb00057202 */ /* 0x004fe40000000f00 */
[----:B------:R-:W-:Y:S02]  /*4330*/  @P1 FSEL R5, R251, -INF , !P6 ;  /* 0xff800000fb051808 */ /* 0x000fe40007000000 */
[----:B------:R-:W-:Y:S03]  /*4340*/  PLOP3.LUT P1, PT, PT, PT, UP0, 0x80, 0x0 ;  /* 0x000000000000781c */ /* 0x000fe60003f2f008 */
[--C-:B------:R-:W-:Y:S01]  /*4350*/  FFMA.FTZ R5, R5, UR10, -R8.reuse ;  /* 0x0000000a05057c23 */ /* 0x100fe20008010808 */
[----:B------:R-:W-:Y:S02]  /*4360*/  @P4 ISETP.GE.AND P4, PT, R7, UR8, PT ;  /* 0x0000000807004c0c */ /* 0x000fe4000bf86270 */
[----:B------:R-:W-:Y:S01]  /*4370*/  @P5 IADD3 R7, R9, 0x18, RZ ;  /* 0x0000001809075810 */ /* 0x000fe20007ffe0ff */
[----:B------:R2:W-:Y:S01]  /*4380*/  MUFU.EX2 R53, R5 ;  /* 0x0000000500357308 */ /* 0x0005e20000000800 */
[----:B---3--:R-:W-:Y:S02]  /*4390*/  MOV R6, R249 ;  /* 0x000000f900067202 */ /* 0x008fe40000000f00 */
[----:B------:R-:W-:Y:S02]  /*43a0*/  @P0 FSEL R6, R249, -INF , !P2 ;  /* 0xff800000f9060808 */ /* 0x000fe40005000000 */
[----:B------:R-:W-:Y:S03]  /*43b0*/  PLOP3.LUT P0, PT, PT, PT, UP0, 0x80, 0x0 ;  /* 0x000000000000781c */ /* 0x000fe60003f0f008 */
[----:B------:R-:W-:Y:S04]  /*43c0*/  FFMA.FTZ R6, R6, UR10, -R8 ;  /* 0x0000000a06067c23 */ /* 0x000fe80008010808 */
[----:B------:R3:W-:Y:S01]  /*43d0*/  MUFU.EX2 R52, R6 ;  /* 0x0000000600347308 */ /* 0x0007e20000000800 */
[----:B--2---:R-:W-:Y:S02]  /*43e0*/  MOV R5, R40 ;  /* 0x0000002800057202 */ /* 0x004fe40000000f00 */
[----:B------:R-:W-:Y:S02]  /*43f0*/  @P1 FSEL R5, R40, -INF , !P6 ;  /* 0xff80000028051808 */ /* 0x000fe40007000000 */
[----:B------:R-:W-:Y:S02]  /*4400*/  PLOP3.LUT P1, PT, PT, PT, UP0, 0x80, 0x0 ;  /* 0x000000000000781c */ /* 0x000fe40003f2f008 */
[----:B------:R-:W-:Y:S01]  /*4410*/  PLOP3.LUT P6, PT, PT, PT, UP0, 0x80, 0x0 ;  /* 0x000000000000781c */ /* 0x000fe20003fcf008 */
[--C-:B------:R-:W-:Y:S04]  /*4420*/  FFMA.FTZ R5, R5, UR10, -R4.reuse ;  /* 0x0000000a05057c23 */ /* 0x100fe80008010804 */
[----:B------:R2:W4:Y:S01]  /*4430*/  MUFU.EX2 R43, R5 ;  /* 0x00000005002b7308 */ /* 0x0005220000000800 */
[----:B---3--:R-:W-:Y:S02]  /*4440*/  MOV R6, R36 ;  /* 0x0000002400067202 */ /* 0x008fe40000000f00 */
[----:B------:R-:W-:Y:S02]  /*4450*/  @P0 FSEL R6, R36, -INF , !P2 ;  /* 0xff80000024060808 */ /* 0x000fe40005000000 */
[----:B------:R-:W-:Y:S03]  /*4460*/  PLOP3.LUT P0, PT, PT, PT, UP0, 0x80, 0x0 ;  /* 0x000000000000781c */ /* 0x000fe60003f0f008 */
[----:B------:R-:W-:Y:S01]  /*4470*/  @P6 IADD3 R9, R9, 0x19, RZ ;  /* 0x0000001909096810 */ /* 0x000fe20007ffe0ff */
[----:B------:R-:W-:Y:S04]  /*4480*/  FFMA.FTZ R6, R6, UR10, -R4 ;  /* 0x0000000a06067c23 */ /* 0x000fe80008010804 */
[----:B------:R1:W-:Y:S01]  /*4490*/  MUFU.EX2 R42, R6 ;  /* 0x00000006002a7308 */ /* 0x0003e20000000800 */
[----:B--2---:R-:W-:Y:S02]  /*44a0*/  MOV R5, R250 ;  /* 0x000000fa00057202 */ /* 0x004fe40000000f00 */
[----:B------:R-:W-:Y:S02]  /*44b0*/  @P1 FSEL R5, R250, -INF , !P4 ;  /* 0xff800000fa051808 */ /* 0x000fe40006000000 */
[----:B------:R-:W-:Y:S03]  /*44c0*/  PLOP3.LUT P1, PT, PT, PT, UP0, 0x80, 0x0 ;  /* 0x000000000000781c */ /* 0x000fe60003f2f008 */
[----:B------:R-:W-:Y:S04]  /*44d0*/  FFMA.FTZ R5, R5, UR10, -R8 ;  /* 0x0000000a05057c23 */ /* 0x000fe80008010808 */
[----:B------:R2:W-:Y:S01]  /*44e0*/  MUFU.EX2 R51, R5 ;  /* 0x0000000500337308 */ /* 0x0005e20000000800 */
[----:B-1----:R-:W-:Y:S01]  /*44f0*/  IMAD.MOV.U32 R6, RZ, RZ, R147 ;  /* 0x000000ffff067224 */ /* 0x002fe200078e0093 */
[----:B------:R-:W-:Y:S02]  /*4500*/  @P3 FSEL R6, R147, -INF , !P2 ;  /* 0xff80000093063808 */ /* 0x000fe40005000000 */
[----:B------:R-:W-:Y:S03]  /*4510*/  PLOP3.LUT P3, PT, PT, PT, UP0, 0x80, 0x0 ;  /* 0x000000000000781c */ /* 0x000fe60003f6f008 */
[----:B------:R-:W-:Y:S04]  /*4520*/  FFMA.FTZ R6, R6, UR10, -R2 ;  /* 0x0000000a06067c23 */ /* 0x000fe80008010802 */
[----:B------:R1:W-:Y:S01]  /*4530*/  MUFU.EX2 R162, R6 ;  /* 0x0000000600a27308 */ /* 0x0003e20000000800 */
[----:B--2---:R-:W-:Y:S02]  /*4540*/  MOV R5, R3 ;  /* 0x0000000300057202 */ /* 0x004fe40000000f00 */
[----:B------:R-:W-:Y:S02]  /*4550*/  @P1 FSEL R5, R3, -INF , !P4 ;  /* 0xff80000003051808 */ /* 0x000fe40006000000 */
[----:B------:R-:W-:Y:S02]  /*4560*/  PLOP3.LUT P1, PT, PT, PT, UP0, 0x80, 0x0 ;  /* 0x000000000000781c */ /* 0x000fe40003f2f008 */
[----:B------:R-:W-:Y:S01]  /*4570*/  @P3 ISETP.GE.AND P3, PT, R7, UR8, PT ;  /* 0x0000000807003c0c */ /* 0x000fe2000bf66270 */
[----:B------:R-:W-:Y:S04]  /*4580*/  FFMA.FTZ R5, R5, UR10, -R4 ;  /* 0x0000000a05057c23 */ /* 0x000fe80008010804 */
[----:B------:R2:W-:Y:S01]  /*4590*/  MUFU.EX2 R39, R5 ;  /* 0x0000000500277308 */ /* 0x0005e20000000800 */
[----:B-1----:R-:W-:Y:S05]  /*45a0*/  MOV R6, R154 ;  /* 0x0000009a00067202 */ /* 0x002fea0000000f00 */
        /* <DEDUP_REMOVED lines=8> */
[----:B------:R-:W-:Y:S01]  /*4630*/  @P2 ISETP.GE.AND P2, PT, R9, UR8, PT ;  /* 0x0000000809002c0c */ /* 0x000fe2000bf46270 */
[--C-:B------:R-:W-:Y:S04]  /*4640*/  FFMA.FTZ R5, R5, UR10, -R2.reuse ;  /* 0x0000000a05057c23 */ /* 0x100fe80008010802 */
        /* <DEDUP_REMOVED lines=10> */
[----:B------:R-:W-:Y:S04]  /*46f0*/  FFMA.FTZ R5, R5, UR10, -R0 ;  /* 0x0000000a05057c23 */ /* 0x000fe80008010800 */
[----:B------:R2:W-:Y:S01]  /*4700*/  MUFU.EX2 R169, R5 ;  /* 0x0000000500a97308 */ /* 0x0005e20000000800 */
[----:B-1----:R-:W-:Y:S07]  /*4710*/  MOV R6, R244 ;  /* 0x000000f400067202 */ /* 0x002fee0000000f00 */
[----:B------:R-:W-:Y:S02]  /*4720*/  @P4 FSEL R6, R244, -INF , !P3 ;  /* 0xff800000f4064808 */ /* 0x000fe40005800000 */
[----:B------:R-:W-:Y:S02]  /*4730*/  PLOP3.LUT P4, PT, PT, PT, UP0, 0x80, 0x0 ;  /* 0x000000000000781c */ /* 0x000fe40003f8f008 */
[----:B--2---:R-:W-:Y:S02]  /*4740*/  MOV R5, R144 ;  /* 0x0000009000057202 */ /* 0x004fe40000000f00 */
[----:B------:R-:W-:Y:S02]  /*4750*/  @P0 FSEL R5, R144, -INF , !P2 ;  /* 0xff80000090050808 */ /* 0x000fe40005000000 */
[----:B------:R-:W-:Y:S03]  /*4760*/  PLOP3.LUT P0, PT, PT, PT, UP0, 0x80, 0x0 ;  /* 0x000000000000781c */ /* 0x000fe60003f0f008 */
[----:B------:R-:W-:Y:S01]  /*4770*/  FFMA.FTZ R2, R5, UR10, -R2 ;  /* 0x0000000a05027c23 */ /* 0x000fe20008010802 */
[----:B------:R-:W-:Y:S01]  /*4780*/  FFMA.FTZ R5, R6, UR10, -R8 ;  /* 0x0000000a06057c23 */ /* 0x000fe20008010808 */
[----:B------:R-:W-:Y:S02]  /*4790*/  MOV R6, R149 ;  /* 0x0000009500067202 */ /* 0x000fe40000000f00 */
[----:B------:R1:W-:Y:S01]  /*47a0*/  MUFU.EX2 R157, R2 ;  /* 0x00000002009d7308 */ /* 0x0003e20000000800 */
[----:B------:R-:W-:Y:S05]  /*47b0*/  @P4 FSEL R6, R149, -INF , !P3 ;  /* 0xff80000095064808 */ /* 0x000fea0005800000 */
[----:B------:R-:W-:Y:S04]  /*47c0*/  FFMA.FTZ R6, R6, UR10, -R0 ;  /* 0x0000000a06067c23 */ /* 0x000fe80008010800 */
[----:B------:R2:W-:Y:S10]  /*47d0*/  MUFU.EX2 R50, R5 ;  /* 0x0000000500327308 */ /* 0x0005f40000000800 */
[----:B------:R4:W-:Y:S01]  /*47e0*/  MUFU.EX2 R168, R6 ;  /* 0x0000000600a87308 */ /* 0x0009e20000000800 */
[----:B-1----:R-:W-:Y:S02]  /*47f0*/  MOV R2, R245 ;  /* 0x000000f500027202 */ /* 0x002fe40000000f00 */
[----:B------:R-:W-:Y:S02]  /*4800*/  @P0 FSEL R2, R245, -INF , !P2 ;  /* 0xff800000f5020808 */ /* 0x000fe40005000000 */
[----:B------:R-:W-:Y:S03]  /*4810*/  PLOP3.LUT P0, PT, PT, PT, UP0, 0x80, 0x0 ;  /* 0x000000000000781c */ /* 0x000fe60003f0f008 */
[----:B------:R-:W-:Y:S01]  /*4820*/  FFMA.FTZ R8, R2, UR10, -R8 ;  /* 0x0000000a02087c23 */ /* 0x000fe20008010808 */
[----:B--2---:R-:W-:Y:S01]  /*4830*/  IMAD.MOV.U32 R5, RZ, RZ, R248 ;  /* 0x000000ffff057224 */ /* 0x004fe200078e00f8 */
[----:B------:R-:W-:Y:S02]  /*4840*/  @P1 FSEL R5, R248, -INF , !P3 ;  /* 0xff800000f8051808 */ /* 0x000fe40005800000 */
[----:B------:R-:W-:Y:S01]  /*4850*/  MOV R2, R247 ;  /* 0x000000f700027202 */ /* 0x000fe20000000f00 */
[----:B------:R-:W-:Y:S01]  /*4860*/  MUFU.EX2 R49, R8 ;  /* 0x0000000800317308 */ /* 0x000fe20000000800 */
[----:B------:R-:W-:Y:S01]  /*4870*/  PLOP3.LUT P1, PT, PT, PT, UP0, 0x80, 0x0 ;  /* 0x000000000000781c */ /* 0x000fe20003f2f008 */
[--C-:B------:R-:W-:Y:S01]  /*4880*/  FFMA.FTZ R5, R5, UR10, -R4.reuse ;  /* 0x0000000a05057c23 */ /* 0x100fe20008010804 */
[----:B----4-:R-:W-:Y:S02]  /*4890*/  F2FP.F16.F32.PACK_AB R6, R43, R44 ;  /* 0x0000002c2b06723e */ /* 0x010fe400000000ff */
[----:B------:R-:W-:Y:S05]  /*48a0*/  @P0 FSEL R2, R247, -INF , !P2 ;  /* 0xff800000f7020808 */ /* 0x000fea0005000000 */
[----:B------:R1:W-:Y:S01]  /*48b0*/  MUFU.EX2 R38, R5 ;  /* 0x0000000500267308 */ /* 0x0003e20000000800 */
[----:B------:R-:W-:Y:S01]  /*48c0*/  IADD3 R142, P0, R141, UR14, RZ ;  /* 0x0000000e8d8e7c10 */ /* 0x000fe2000ff1e0ff */
[----:B------:R-:W-:Y:S01]  /*48d0*/  FFMA.FTZ R4, R2, UR10, -R4 ;  /* 0x0000000a02047c23 */ /* 0x000fe20008010804 */
[----:B------:R-:W-:Y:S02]  /*48e0*/  F2FP.F16.F32.PACK_AB R2, R55, R58 ;  /* 0x0000003a3702723e */ /* 0x000fe400000000ff */
[----:B------:R-:W-:Y:S05]  /*48f0*/  IADD3.X R143, R140, UR13, RZ, P0, !PT ;  /* 0x0000000d8c8f7c10 */ /* 0x000fea00087fe4ff */
[----:B------:R2:W3:Y:S01]  /*4900*/  MUFU.EX2 R37, R4 ;  /* 0x0000000400257308 */ /* 0x0004e20000000800 */
[----:B------:R4:W-:Y:S04]  /*4910*/  STS [R239+0x13000], R2 ;  /* 0x01300002ef007388 */ /* 0x0009e80000000800 */
[----:B------:R-:W3:Y:S01]  /*4920*/  LDG.E R141, desc[UR6][R142.64] ;  /* 0x000000068e8d7981 */ /* 0x000ee2000c1e1900 */
[----:B-1----:R-:W-:Y:S03]  /*4930*/  MOV R5, R148 ;  /* 0x0000009400057202 */ /* 0x002fe60000000f00 */
[----:B------:R-:W3:Y:S01]  /*4940*/  LDG.E R140, desc[UR6][R142.64+0x20] ;  /* 0x000020068e8c7981 */ /* 0x000ee2000c1e1900 */
[----:B------:R-:W-:Y:S02]  /*4950*/  @P1 FSEL R5, R148, -INF , !P2 ;  /* 0xff80000094051808 */ /* 0x000fe40005000000 */
[----:B------:R-:W-:Y:S03]  /*4960*/  PLOP3.LUT P1, PT, PT, PT, UP3, 0x80, 0x0 ;  /* 0x000000000000781c */ /* 0x000fe60003f2f038 */
[----:B------:R-:W-:Y:S01]  /*4970*/  FFMA.FTZ R0, R5, UR10, -R0 ;  /* 0x0000000a05007c23 */ /* 0x000fe20008010800 */
[----:B--2---:R-:W-:Y:S02]  /*4980*/  F2FP.F16.F32.PACK_AB R4, R45, R48 ;  /* 0x000000302d04723e */ /* 0x004fe400000000ff */
[----:B------:R-:W-:Y:S01]  /*4990*/  F2FP.F16.F32.PACK_AB R5, R171, R231 ;  /* 0x000000e7ab05723e */ /* 0x000fe200000000ff */
[----:B------:R3:W1:Y:S02]  /*49a0*/  MUFU.EX2 R163, R0 ;  /* 0x0000000000a37308 */ /* 0x0006640000000800 */
[----:B------:R2:W-:Y:S01]  /*49b0*/  STS [R239+0x13400], R4 ;  /* 0x01340004ef007388 */ /* 0x0005e20000000800 */
[----:B----4-:R-:W-:Y:S03]  /*49c0*/  F2FP.F16.F32.PACK_AB R2, R53, R54 ;  /* 0x000000363502723e */ /* 0x010fe600000000ff */
[----:B------:R4:W-:Y:S04]  /*49d0*/  STS [R238+0x13400], R6 ;  /* 0x01340006ee007388 */ /* 0x0009e80000000800 */
[----:B------:R1:W-:Y:S04]  /*49e0*/  STS [R238+0x13000], R2 ;  /* 0x01300002ee007388 */ /* 0x0003e80000000800 */
[----:B------:R1:W-:Y:S01]  /*49f0*/  STS [R239+0x14000], R5 ;  /* 0x01400005ef007388 */ /* 0x0003e20000000800 */
[----:B---3--:R-:W-:Y:S02]  /*4a00*/  F2FP.F16.F32.PACK_AB R0, R37, R38 ;  /* 0x000000262500723e */ /* 0x008fe400000000ff */
[----:B--2---:R-:W-:Y:S05]  /*4a10*/  F2FP.F16.F32.PACK_AB R4, R234, R235 ;  /* 0x000000ebea04723e */ /* 0x004fea00000000ff */
[----:B------:R2:W-:Y:S01]  /*4a20*/  STS [R239+0x14400], R4 ;  /* 0x01440004ef007388 */ /* 0x0005e20000000800 */
[----:B----4-:R-:W-:Y:S02]  /*4a30*/  F2FP.F16.F32.PACK_AB R6, R232, R233 ;  /* 0x000000e9e806723e */ /* 0x010fe400000000ff */
[----:B-1----:R-:W-:Y:S03]  /*4a40*/  F2FP.F16.F32.PACK_AB R2, R166, R167 ;  /* 0x000000a7a602723e */ /* 0x002fe600000000ff */
[----:B------:R1:W-:Y:S01]  /*4a50*/  STS [R238+0x14400], R6 ;  /* 0x01440006ee007388 */ /* 0x0003e20000000800 */
[----:B------:R-:W-:Y:S03]  /*4a60*/  F2FP.F16.F32.PACK_AB R5, R51, R52 ;  /* 0x000000343305723e */ /* 0x000fe600000000ff */
[----:B------:R3:W-:Y:S04]  /*4a70*/  STS [R238+0x14000], R2 ;  /* 0x01400002ee007388 */ /* 0x0007e80000000800 */
[----:B------:R4:W-:Y:S01]  /*4a80*/  STS [R237+0x13000], R5 ;  /* 0x01300005ed007388 */ /* 0x0009e20000000800 */
[----:B--2---:R-:W-:Y:S05]  /*4a90*/  F2FP.F16.F32.PACK_AB R4, R39, R42 ;  /* 0x0000002a2704723e */ /* 0x004fea00000000ff */
[----:B------:R2:W-:Y:S01]  /*4aa0*/  STS [R237+0x13400], R4 ;  /* 0x01340004ed007388 */ /* 0x0005e20000000800 */
[----:B-1----:R-:W-:Y:S03]  /*4ab0*/  F2FP.F16.F32.PACK_AB R6, R159, R162 ;  /* 0x000000a29f06723e */ /* 0x002fe600000000ff */
[----:B------:R1:W-:Y:S01]  /*4ac0*/  STS [R236+0x13400], R0 ;  /* 0x01340000ec007388 */ /* 0x0003e20000000800 */
[----:B---3--:R-:W-:Y:S02]  /*4ad0*/  F2FP.F16.F32.PACK_AB R2, R49, R50 ;  /* 0x000000323102723e */ /* 0x008fe400000000ff */
[----:B----4-:R-:W-:Y:S03]  /*4ae0*/  F2FP.F16.F32.PACK_AB R5, R169, R170 ;  /* 0x000000aaa905723e */ /* 0x010fe600000000ff */
[----:B------:R3:W-:Y:S04]  /*4af0*/  STS [R236+0x13000], R2 ;  /* 0x01300002ec007388 */ /* 0x0007e80000000800 */
[----:B------:R-:W-:Y:S04]  /*4b00*/  STS [R237+0x14000], R6 ;  /* 0x01400006ed007388 */ /* 0x000fe80000000800 */
[----:B------:R-:W-:Y:S01]  /*4b10*/  STS [R237+0x14400], R5 ;  /* 0x01440005ed007388 */ /* 0x000fe20000000800 */
[----:B--2---:R-:W-:Y:S02]  /*4b20*/  F2FP.F16.F32.PACK_AB R4, R157, R158 ;  /* 0x0000009e9d04723e */ /* 0x004fe400000000ff */
[----:B-1----:R-:W-:Y:S03]  /*4b30*/  LEA R0, R230, UR4, 0x1 ;  /* 0x00000004e6007c11 */ /* 0x002fe6000f8e08ff */
[----:B------:R-:W-:Y:S01]  /*4b40*/  STS [R236+0x14000], R4 ;  /* 0x01400004ec007388 */ /* 0x000fe20000000800 */
[----:B---3--:R-:W-:Y:S05]  /*4b50*/  F2FP.F16.F32.PACK_AB R2, R163, R168 ;  /* 0x000000a8a302723e */ /* 0x008fea00000000ff */
[----:B------:R1:W-:Y:S04]  /*4b60*/  STS [R236+0x14400], R2 ;  /* 0x01440002ec007388 */ /* 0x0003e80000000800 */
[----:B------:R-:W2:Y:S08]  /*4b70*/  LDSM.16.M88.4 R32, [R0+0x6000] ;  /* 0x006000000020783b */ /* 0x000eb00000000200 */
[----:B------:R-:W3:Y:S01]  /*4b80*/  LDSM.16.M88.4 R28, [R0+0x6800] ;  /* 0x00680000001c783b */ /* 0x000ee20000000200 */
[----:B-1----:R-:W-:Y:S07]  /*4b90*/  IADD3 R2, R0, R228, RZ ;  /* 0x000000e400027210 */ /* 0x002fee0007ffe0ff */
[----:B------:R-:W1:Y:S08]  /*4ba0*/  LDSM.16.M88.4 R132, [R2+0x6000] ;  /* 0x006000000284783b */ /* 0x000e700000000200 */
[----:B------:R-:W4:Y:S01]  /*4bb0*/  LDSM.16.M88.4 R136, [R2+0x6800] ;  /* 0x006800000288783b */ /* 0x000f220000000200 */
        /* <DEDUP_REMOVED lines=54> */
[C---:B------:R-:W-:Y:S01]  /*4f20*/  FADD.FTZ R4, -R141.reuse, R4 ;  /* 0x000000048d047221 */ /* 0x040fe20000010100 */
[-C--:B------:R-:W-:Y:S04]  /*4f30*/  HMMA.16816.F32 R20, R132, R216.reuse, R20 ;  /* 0x000000d88414723c */ /* 0x080fe80000001814 */
[----:B------:R-:W-:Y:S02]  /*4f40*/  FMUL.FTZ R156, R58, R4 ;  /* 0x000000043a9c7220 */ /* 0x000fe40000410000 */
[C---:B------:R-:W-:Y:S01]  /*4f50*/  HMMA.16816.F32 R24, R136.reuse, R216, R24 ;  /* 0x000000d88818723c */ /* 0x040fe20000001818 */
[----:B------:R2:W5:Y:S04]  /*4f60*/  LDL.LU R58, [R1+0xac] ;  /* 0x0000ac00013a7983 */ /* 0x0005680000300800 */
[----:B------:R-:W-:Y:S01]  /*4f70*/  FFMA.FTZ R4, -R56, R56, 1 ;  /* 0x3f80000038047423 */ /* 0x000fe20000010138 */
[-C--:B------:R-:W-:Y:S05]  /*4f80*/  HMMA.16816.F32 R28, R136, R218.reuse, R28 ;  /* 0x000000da881c723c */ /* 0x080fea000000181c */
[----:B------:R-:W-:Y:S01]  /*4f90*/  FMUL.FTZ R4, R4, UR5 ;  /* 0x0000000504047c20 */ /* 0x000fe20008410000 */
[----:B------:R-:W-:Y:S05]  /*4fa0*/  HMMA.16816.F32 R32, R132, R218, R32 ;  /* 0x000000da8420723c */ /* 0x000fea0000001820 */
[----:B------:R-:W-:Y:S01]  /*4fb0*/  FADD.FTZ R136, -R141, R5 ;  /* 0x000000058d887221 */ /* 0x000fe20000010100 */
[----:B------:R-:W-:Y:S01]  /*4fc0*/  FFMA.FTZ R5, -R57, R57, 1 ;  /* 0x3f80000039057423 */ /* 0x000fe20000010139 */
[----:B------:R-:W-:Y:S01]  /*4fd0*/  FADD.FTZ R16, -R141, R16 ;  /* 0x000000108d107221 */ /* 0x000fe20000010100 */
[----:B------:R2:W5:Y:S03]  /*4fe0*/  LDL.LU R57, [R1+0xa8] ;  /* 0x0000a80001397983 */ /* 0x0005660000300800 */
[----:B------:R-:W-:Y:S01]  /*4ff0*/  FMUL.FTZ R136, R55, R136 ;  /* 0x0000008837887220 */ /* 0x000fe20000410000 */
[----:B------:R2:W5:Y:S01]  /*5000*/  LDL.LU R56, [R1+0xa4] ;  /* 0x0000a40001387983 */ /* 0x0005620000300800 */
[----:B------:R-:W-:Y:S01]  /*5010*/  FMUL.FTZ R5, R5, UR5 ;  /* 0x0000000505057c20 */ /* 0x000fe20008410000 */
[----:B------:R-:W-:Y:S01]  /*5020*/  FMUL.FTZ R16, R54, R16 ;  /* 0x0000001036107220 */ /* 0x000fe20000410000 */
[----:B------:R-:W-:Y:S01]  /*5030*/  FMUL.FTZ R4, R136, R4 ;  /* 0x0000000488047220 */ /* 0x000fe20000410000 */
[----:B------:R2:W5:Y:S01]  /*5040*/  LDL.LU R55, [R1+0xa0] ;  /* 0x0000a00001377983 */ /* 0x0005620000300800 */
[----:B------:R-:W-:Y:S01]  /*5050*/  FMUL.FTZ R5, R156, R5 ;  /* 0x000000059c057220 */ /* 0x000fe20000410000 */
[C---:B------:R-:W-:Y:S01]  /*5060*/  FADD.FTZ R17, -R141.reuse, R17 ;  /* 0x000000118d117221 */ /* 0x040fe20000010100 */
[C---:B------:R-:W-:Y:S01]  /*5070*/  FADD.FTZ R133, -R141.reuse, R20 ;  /* 0x000000148d857221 */ /* 0x040fe20000010100 */
[----:B------:R2:W5:Y:S01]  /*5080*/  LDL.LU R54, [R1+0x9c] ;  /* 0x00009c0001367983 */ /* 0x0005620000300800 */
[----:B------:R-:W-:Y:S01]  /*5090*/  FADD.FTZ R21, -R141, R21 ;  /* 0x000000158d157221 */ /* 0x000fe20000010100 */
[----:B------:R-:W-:Y:S01]  /*50a0*/  F2FP.F16.F32.PACK_AB R4, R4, R5 ;  /* 0x000000050404723e */ /* 0x000fe200000000ff */
[----:B------:R-:W-:Y:S01]  /*50b0*/  FFMA.FTZ R5, -R251, R251, 1 ;  /* 0x3f800000fb057423 */ /* 0x000fe200000101fb */
[----:B------:R-:W-:Y:S01]  /*50c0*/  FMUL.FTZ R20, R53, R17 ;  /* 0x0000001135147220 */ /* 0x000fe20000410000 */
[----:B------:R-:W-:Y:S01]  /*50d0*/  FMUL.FTZ R133, R52, R133 ;  /* 0x0000008534857220 */ /* 0x000fe20000410000 */
[----:B------:R2:W5:Y:S01]  /*50e0*/  LDL.LU R53, [R1+0x98] ;  /* 0x0000980001357983 */ /* 0x0005620000300800 */
[----:B------:R-:W-:Y:S01]  /*50f0*/  FMUL.FTZ R5, R5, UR5 ;  /* 0x0000000505057c20 */ /* 0x000fe20008410000 */
[----:B------:R-:W-:Y:S01]  /*5100*/  FFMA.FTZ R17, -R252, R252, 1 ;  /* 0x3f800000fc117423 */ /* 0x000fe200000101fc */
[----:B------:R-:W-:Y:S01]  /*5110*/  FMUL.FTZ R134, R51, R21 ;  /* 0x0000001533867220 */ /* 0x000fe20000410000 */
[----:B------:R2:W5:Y:S01]  /*5120*/  LDL.LU R52, [R1+0x94] ;  /* 0x0000940001347983 */ /* 0x0005620000300800 */
[----:B------:R-:W-:Y:S01]  /*5130*/  FMUL.FTZ R5, R20, R5 ;  /* 0x0000000514057220 */ /* 0x000fe20000410000 */
[----:B------:R-:W-:Y:S01]  /*5140*/  FFMA.FTZ R21, -R250, R250, 1 ;  /* 0x3f800000fa157423 */ /* 0x000fe200000101fa */
[----:B------:R-:W-:Y:S01]  /*5150*/  FADD.FTZ R20, -R141, R32 ;  /* 0x000000208d147221 */ /* 0x000fe20000010100 */
[----:B------:R2:W5:Y:S01]  /*5160*/  LDL.LU R51, [R1+0x90] ;  /* 0x0000900001337983 */ /* 0x0005620000300800 */
[----:B------:R-:W-:Y:S01]  /*5170*/  FMUL.FTZ R17, R17, UR5 ;  /* 0x0000000511117c20 */ /* 0x000fe20008410000 */
[----:B------:R-:W-:Y:S01]  /*5180*/  FMUL.FTZ R21, R21, UR5 ;  /* 0x0000000515157c20 */ /* 0x000fe20008410000 */
[----:B------:R-:W-:Y:S01]  /*5190*/  FFMA.FTZ R132, -R249, R249, 1 ;  /* 0x3f800000f9847423 */ /* 0x000fe200000101f9 */
[----:B------:R-:W-:Y:S01]  /*51a0*/  FMUL.FTZ R20, R50, R20 ;  /* 0x0000001432147220 */ /* 0x000fe20000410000 */
[----:B------:R-:W-:Y:S01]  /*51b0*/  FMUL.FTZ R17, R16, R17 ;  /* 0x0000001110117220 */ /* 0x000fe20000410000 */
[----:B------:R2:W5:Y:S01]  /*51c0*/  LDL.LU R50, [R1+0x8c] ;  /* 0x00008c0001327983 */ /* 0x0005620000300800 */
[----:B------:R-:W-:Y:S01]  /*51d0*/  FADD.FTZ R33, -R141, R33 ;  /* 0x000000218d217221 */ /* 0x000fe20000010100 */
[----:B------:R-:W-:Y:S01]  /*51e0*/  FFMA.FTZ R16, -R244, R244, 1 ;  /* 0x3f800000f4107423 */ /* 0x000fe200000101f4 */
[----:B------:R-:W-:Y:S01]  /*51f0*/  FMUL.FTZ R21, R134, R21 ;  /* 0x0000001586157220 */ /* 0x000fe20000410000 */
[----:B------:R-:W-:Y:S01]  /*5200*/  FMUL.FTZ R132, R132, UR5 ;  /* 0x0000000584847c20 */ /* 0x000fe20008410000 */
[----:B------:R-:W-:Y:S01]  /*5210*/  FMUL.FTZ R134, R49, R33 ;  /* 0x0000002131867220 */ /* 0x000fe20000410000 */
[----:B------:R-:W-:Y:S01]  /*5220*/  FADD.FTZ R6, -R140, R6 ;  /* 0x000000068c067221 */ /* 0x000fe20000010100 */
[----:B------:R2:W5:Y:S01]  /*5230*/  LDL.LU R49, [R1+0x88] ;  /* 0x0000880001317983 */ /* 0x0005620000300800 */
[----:B------:R-:W-:Y:S01]  /*5240*/  FMUL.FTZ R16, R16, UR5 ;  /* 0x0000000510107c20 */ /* 0x000fe20008410000 */
[----:B------:R-:W-:Y:S01]  /*5250*/  FMUL.FTZ R132, R133, R132 ;  /* 0x0000008485847220 */ /* 0x000fe20000410000 */
[----:B------:R-:W-:Y:S01]  /*5260*/  FMUL.FTZ R133, R48, R6 ;  /* 0x0000000630857220 */ /* 0x000fe20000410000 */
[----:B------:R-:W-:Y:S01]  /*5270*/  FADD.FTZ R33, -R140, R7 ;  /* 0x000000078c217221 */ /* 0x000fe20000010100 */
[----:B------:R2:W5:Y:S01]  /*5280*/  LDL.LU R48, [R1+0x84] ;  /* 0x0000840001307983 */ /* 0x0005620000300800 */
[----:B------:R-:W-:Y:S01]  /*5290*/  FMUL.FTZ R16, R20, R16 ;  /* 0x0000001014107220 */ /* 0x000fe20000410000 */
[----:B------:R-:W-:Y:S01]  /*52a0*/  FFMA.FTZ R7, -R47, R47, 1 ;  /* 0x3f8000002f077423 */ /* 0x000fe2000001012f */
[----:B------:R-:W-:Y:S01]  /*52b0*/  FFMA.FTZ R32, -R46, R46, 1 ;  /* 0x3f8000002e207423 */ /* 0x000fe2000001012e */
[----:B------:R2:W5:Y:S01]  /*52c0*/  LDL.LU R47, [R1+0x80] ;  /* 0x00008000012f7983 */ /* 0x0005620000300800 */
[----:B------:R-:W-:Y:S01]  /*52d0*/  FFMA.FTZ R20, -R245, R245, 1 ;  /* 0x3f800000f5147423 */ /* 0x000fe200000101f5 */
[----:B------:R-:W-:Y:S01]  /*52e0*/  FMUL.FTZ R33, R45, R33 ;  /* 0x000000212d217220 */ /* 0x000fe20000410000 */
[----:B------:R-:W-:Y:S01]  /*52f0*/  FMUL.FTZ R7, R7, UR5 ;  /* 0x0000000507077c20 */ /* 0x000fe20008410000 */
[----:B------:R2:W5:Y:S01]  /*5300*/  LDL.LU R46, [R1+0x7c] ;  /* 0x00007c00012e7983 */ /* 0x0005620000300800 */
[----:B------:R-:W-:Y:S01]  /*5310*/  FMUL.FTZ R32, R32, UR5 ;  /* 0x0000000520207c20 */ /* 0x000fe20008410000 */
[----:B------:R-:W-:Y:S01]  /*5320*/  FMUL.FTZ R20, R20, UR5 ;  /* 0x0000000514147c20 */ /* 0x000fe20008410000 */
[----:B------:R-:W-:Y:S01]  /*5330*/  F2FP.F16.F32.PACK_AB R6, R5, R17 ;  /* 0x000000110506723e */ /* 0x000fe200000000ff */
[----:B------:R2:W5:Y:S01]  /*5340*/  LDL.LU R45, [R1+0x78] ;  /* 0x00007800012d7983 */ /* 0x0005620000300800 */
[----:B------:R-:W-:Y:S01]  /*5350*/  FMUL.FTZ R7, R133, R7 ;  /* 0x0000000785077220 */ /* 0x000fe20000410000 */
[----:B------:R-:W-:Y:S01]  /*5360*/  FMUL.FTZ R5, R33, R32 ;  /* 0x0000002021057220 */ /* 0x000fe20000410000 */
[----:B------:R-:W-:Y:S01]  /*5370*/  FMUL.FTZ R20, R134, R20 ;  /* 0x0000001486147220 */ /* 0x000fe20000410000 */
[C---:B------:R-:W-:Y:S01]  /*5380*/  FADD.FTZ R18, -R140.reuse, R18 ;  /* 0x000000128c127221 */ /* 0x040fe20000010100 */
[----:B------:R-:W-:Y:S01]  /*5390*/  FADD.FTZ R22, -R140, R22 ;  /* 0x000000168c167221 */ /* 0x000fe20000010100 */
[----:B------:R-:W-:Y:S01]  /*53a0*/  FFMA.FTZ R17, -R40, R40, 1 ;  /* 0x3f80000028117423 */ /* 0x000fe20000010128 */
[----:B------:R-:W-:Y:S01]  /*53b0*/  F2FP.F16.F32.PACK_AB R5, R5, R7 ;  /* 0x000000070505723e */ /* 0x000fe200000000ff */
[----:B------:R-:W-:Y:S01]  /*53c0*/  FMUL.FTZ R7, R44, R18 ;  /* 0x000000122c077220 */ /* 0x000fe20000410000 */
[----:B------:R-:W-:Y:S01]  /*53d0*/  F2FP.F16.F32.PACK_AB R20, R20, R16 ;  /* 0x000000101414723e */ /* 0x000fe200000000ff */
[----:B------:R2:W5:Y:S01]  /*53e0*/  LDL.LU R44, [R1+0x74] ;  /* 0x00007400012c7983 */ /* 0x0005620000300800 */
[----:B------:R-:W-:Y:S01]  /*53f0*/  FADD.FTZ R16, -R140, R19 ;  /* 0x000000138c107221 */ /* 0x000fe20000010100 */
[----:B------:R-:W-:Y:S01]  /*5400*/  FMUL.FTZ R33, R42, R22 ;  /* 0x000000162a217220 */ /* 0x000fe20000410000 */
[----:B------:R-:W-:Y:S01]  /*5410*/  FFMA.FTZ R18, -R41, R41, 1 ;  /* 0x3f80000029127423 */ /* 0x000fe20000010129 */
[----:B------:R-:W-:Y:S01]  /*5420*/  FADD.FTZ R23, -R140, R23 ;  /* 0x000000178c177221 */ /* 0x000fe20000010100 */
[----:B------:R-:W-:Y:S01]  /*5430*/  FMUL.FTZ R16, R43, R16 ;  /* 0x000000102b107220 */ /* 0x000fe20000410000 */
[----:B------:R-:W-:Y:S01]  /*5440*/  FFMA.FTZ R22, -R36, R36, 1 ;  /* 0x3f80000024167423 */ /* 0x000fe20000010124 */
[----:B------:R2:W5:Y:S01]  /*5450*/  LDL.LU R43, [R1+0x70] ;  /* 0x00007000012b7983 */ /* 0x0005620000300800 */
[----:B------:R-:W-:Y:S01]  /*5460*/  FFMA.FTZ R19, -R3, R3, 1 ;  /* 0x3f80000003137423 */ /* 0x000fe20000010103 */
[----:B------:R-:W-:Y:S01]  /*5470*/  F2FP.F16.F32.PACK_AB R21, R21, R132 ;  /* 0x000000841515723e */ /* 0x000fe200000000ff */
[----:B------:R-:W-:Y:S01]  /*5480*/  FMUL.FTZ R132, R39, R23 ;  /* 0x0000001727847220 */ /* 0x000fe20000410000 */
[----:B------:R2:W5:Y:S01]  /*5490*/  LDL.LU R42, [R1+0x6c] ;  /* 0x00006c00012a7983 */ /* 0x0005620000300800 */
[C---:B------:R-:W-:Y:S01]  /*54a0*/  FADD.FTZ R34, -R140.reuse, R34 ;  /* 0x000000228c227221 */ /* 0x040fe20000010100 */
[----:B------:R-:W-:Y:S01]  /*54b0*/  FADD.FTZ R35, -R140, R35 ;  /* 0x000000238c237221 */ /* 0x000fe20000010100 */
[----:B------:R-:W-:Y:S01]  /*54c0*/  FMUL.FTZ R18, R18, UR5 ;  /* 0x0000000512127c20 */ /* 0x000fe20008410000 */
[----:B------:R2:W5:Y:S01]  /*54d0*/  LDL.LU R41, [R1+0x68] ;  /* 0x0000680001297983 */ /* 0x0005620000300800 */
[----:B------:R-:W-:Y:S01]  /*54e0*/  FMUL.FTZ R17, R17, UR5 ;  /* 0x0000000511117c20 */ /* 0x000fe20008410000 */
[----:B------:R-:W-:Y:S01]  /*54f0*/  FFMA.FTZ R32, -R248, R248, 1 ;  /* 0x3f800000f8207423 */ /* 0x000fe200000101f8 */
[----:B------:R-:W-:Y:S01]  /*5500*/  FMUL.FTZ R18, R7, R18 ;  /* 0x0000001207127220 */ /* 0x000fe20000410000 */
[----:B------:R2:W5:Y:S01]  /*5510*/  LDL.LU R40, [R1+0x64] ;  /* 0x0000640001287983 */ /* 0x0005620000300800 */
[----:B------:R-:W-:Y:S01]  /*5520*/  FMUL.FTZ R7, R38, R34 ;  /* 0x0000002226077220 */ /* 0x000fe20000410000 */
[----:B------:R-:W-:Y:S01]  /*5530*/  FMUL.FTZ R17, R16, R17 ;  /* 0x0000001110117220 */ /* 0x000fe20000410000 */
[----:B------:R-:W-:Y:S01]  /*5540*/  FMUL.FTZ R16, R37, R35 ;  /* 0x0000002325107220 */ /* 0x000fe20000410000 */
[----:B------:R2:W5:Y:S01]  /*5550*/  LDL.LU R39, [R1+0x60] ;  /* 0x0000600001277983 */ /* 0x0005620000300800 */
[----:B------:R-:W-:Y:S01]  /*5560*/  FFMA.FTZ R23, -R247, R247, 1 ;  /* 0x3f800000f7177423 */ /* 0x000fe200000101f7 */
[----:B------:R-:W-:Y:S01]  /*5570*/  FMUL.FTZ R22, R22, UR5 ;  /* 0x0000000516167c20 */ /* 0x000fe20008410000 */
[----:B------:R-:W-:Y:S01]  /*5580*/  FMUL.FTZ R19, R19, UR5 ;  /* 0x0000000513137c20 */ /* 0x000fe20008410000 */
[----:B------:R2:W5:Y:S01]  /*5590*/  LDL.LU R38, [R1+0x5c] ;  /* 0x00005c0001267983 */ /* 0x0005620000300800 */
[----:B------:R-:W-:Y:S01]  /*55a0*/  FMUL.FTZ R32, R32, UR5 ;  /* 0x0000000520207c20 */ /* 0x000fe20008410000 */
[----:B------:R-:W-:Y:S01]  /*55b0*/  FMUL.FTZ R23, R23, UR5 ;  /* 0x0000000517177c20 */ /* 0x000fe20008410000 */
[----:B------:R-:W-:Y:S01]  /*55c0*/  FMUL.FTZ R22, R33, R22 ;  /* 0x0000001621167220 */ /* 0x000fe20000410000 */
[----:B------:R2:W5:Y:S01]  /*55d0*/  LDL.LU R37, [R1+0x58] ;  /* 0x0000580001257983 */ /* 0x0005620000300800 */
[----:B------:R-:W-:Y:S01]  /*55e0*/  FMUL.FTZ R19, R132, R19 ;  /* 0x0000001384137220 */ /* 0x000fe20000410000 */
[----:B------:R-:W-:Y:S01]  /*55f0*/  FMUL.FTZ R32, R7, R32 ;  /* 0x0000002007207220 */ /* 0x000fe20000410000 */
[----:B------:R-:W-:Y:S01]  /*5600*/  FMUL.FTZ R23, R16, R23 ;  /* 0x0000001710177220 */ /* 0x000fe20000410000 */
[----:B------:R2:W5:Y:S04]  /*5610*/  LDL.LU R36, [R1+0x54] ;  /* 0x0000540001247983 */ /* 0x0005680000300800 */
[----:B------:R2:W5:Y:S01]  /*5620*/  LDL.LU R3, [R1+0x50] ;  /* 0x0000500001037983 */ /* 0x0005620000300800 */
[----:B------:R-:W-:Y:S05]  /*5630*/  @!P1 BRA `(.L_x_289) ;  /* 0x0000000000489947 */ /* 0x000fea0003800000 */
        /* <DEDUP_REMOVED lines=18> */
.L_x_289:
[----:B------:R3:W-:Y:S01]  /*5760*/  STS [R239+0xf000], R4 ;  /* 0x00f00004ef007388 */ /* 0x0007e20000000800 */
[C---:B-----5:R-:W-:Y:S01]  /*5770*/  FADD.FTZ R8, -R2.reuse, R8 ;  /* 0x0000000802087221 */ /* 0x060fe20000010100 */
[C---:B------:R-:W-:Y:S01]  /*5780*/  FADD.FTZ R9, -R2.reuse, R9 ;  /* 0x0000000902097221 */ /* 0x040fe20000010100 */
[----:B------:R-:W-:Y:S01]  /*5790*/  FFMA.FTZ R7, -R153, R153, 1 ;  /* 0x3f80000099077423 */ /* 0x000fe20000010199 */
[----:B------:R4:W-:Y:S01]  /*57a0*/  STS [R239+0xf400], R5 ;  /* 0x00f40005ef007388 */ /* 0x0009e20000000800 */
[C---:B------:R-:W-:Y:S01]  /*57b0*/  FADD.FTZ R25, -R2.reuse, R25 ;  /* 0x0000001902197221 */ /* 0x040fe20000010100 */
[C---:B------:R-:W-:Y:S01]  /*57c0*/  FADD.FTZ R29, -R2.reuse, R29 ;  /* 0x0000001d021d7221 */ /* 0x040fe20000010100 */
[C---:B------:R-:W-:Y:S01]  /*57d0*/  FADD.FTZ R13, -R2.reuse, R13 ;  /* 0x0000000d020d7221 */ /* 0x040fe20000010100 */
[----:B------:R2:W-:Y:S01]  /*57e0*/  STS [R238+0xf000], R6 ;  /* 0x00f00006ee007388 */ /* 0x0005e20000000800 */
[C---:B------:R-:W-:Y:S01]  /*57f0*/  FADD.FTZ R24, -R2.reuse, R24 ;  /* 0x0000001802187221 */ /* 0x040fe20000010100 */
[C---:B------:R-:W-:Y:S01]  /*5800*/  FADD.FTZ R28, -R2.reuse, R28 ;  /* 0x0000001c021c7221 */ /* 0x040fe20000010100 */
[----:B------:R-:W-:Y:S01]  /*5810*/  FADD.FTZ R12, -R2, R12 ;  /* 0x0000000c020c7221 */ /* 0x000fe20000010100 */
[----:B------:R-:W-:Y:S01]  /*5820*/  FMUL.FTZ R9, R171, R9 ;  /* 0x00000009ab097220 */ /* 0x000fe20000410000 */
[----:B------:R-:W-:Y:S01]  /*5830*/  FMUL.FTZ R7, R7, UR5 ;  /* 0x0000000507077c20 */ /* 0x000fe20008410000 */
[----:B------:R-:W-:Y:S01]  /*5840*/  FFMA.FTZ R2, -R144, R144, 1 ;  /* 0x3f80000090027423 */ /* 0x000fe20000010190 */
[----:B------:R-:W-:Y:S01]  /*5850*/  FMUL.FTZ R29, R157, R29 ;  /* 0x0000001d9d1d7220 */ /* 0x000fe20000410000 */
[----:B------:R-:W-:Y:S01]  /*5860*/  FMUL.FTZ R13, R166, R13 ;  /* 0x0000000da60d7220 */ /* 0x000fe20000410000 */
[----:B------:R-:W-:Y:S01]  /*5870*/  FMUL.FTZ R9, R9, R7 ;  /* 0x0000000709097220 */ /* 0x000fe20000410000 */
[----:B------:R-:W-:Y:S01]  /*5880*/  FMUL.FTZ R2, R2, UR5 ;  /* 0x0000000502027c20 */ /* 0x000fe20008410000 */
[----:B------:R-:W-:Y:S01]  /*5890*/  FMUL.FTZ R12, R167, R12 ;  /* 0x0000000ca70c7220 */ /* 0x000fe20000410000 */
[----:B------:R-:W-:Y:S01]  /*58a0*/  FFMA.FTZ R7, -R147, R147, 1 ;  /* 0x3f80000093077423 */ /* 0x000fe20000010193 */
[----:B------:R-:W-:Y:S01]  /*58b0*/  FMUL.FTZ R24, R162, R24 ;  /* 0x00000018a2187220 */ /* 0x000fe20000410000 */
[C---:B------:R-:W-:Y:S01]  /*58c0*/  FADD.FTZ R10, -R0.reuse, R10 ;  /* 0x0000000a000a7221 */ /* 0x040fe20000010100 */
[----:B------:R-:W-:Y:S01]  /*58d0*/  FADD.FTZ R15, -R0, R15 ;  /* 0x0000000f000f7221 */ /* 0x000fe20000010100 */
[----:B------:R-:W-:Y:S01]  /*58e0*/  FMUL.FTZ R7, R7, UR5 ;  /* 0x0000000507077c20 */ /* 0x000fe20008410000 */
[----:B---3--:R-:W-:Y:S01]  /*58f0*/  F2FP.F16.F32.PACK_AB R4, R17, R18 ;  /* 0x000000121104723e */ /* 0x008fe200000000ff */
[----:B------:R-:W-:Y:S01]  /*5900*/  FMUL.FTZ R18, R231, R8 ;  /* 0x00000008e7127220 */ /* 0x000fe20000410000 */
[----:B------:R-:W-:Y:S01]  /*5910*/  FFMA.FTZ R8, -R155, R155, 1 ;  /* 0x3f8000009b087423 */ /* 0x000fe2000001019b */
[----:B------:R-:W-:Y:S01]  /*5920*/  FMUL.FTZ R24, R24, R7 ;  /* 0x0000000718187220 */ /* 0x000fe20000410000 */
[----:B----4-:R-:W-:Y:S01]  /*5930*/  FFMA.FTZ R5, -R150, R150, 1 ;  /* 0x3f80000096057423 */ /* 0x010fe20000010196 */
[----:B------:R3:W-:Y:S01]  /*5940*/  STS [R238+0xf400], R4 ;  /* 0x00f40004ee007388 */ /* 0x0007e20000000800 */
[----:B------:R-:W-:Y:S01]  /*5950*/  FMUL.FTZ R8, R8, UR5 ;  /* 0x0000000508087c20 */ /* 0x000fe20008410000 */
[----:B------:R-:W-:Y:S01]  /*5960*/  FMUL.FTZ R28, R158, R28 ;  /* 0x0000001c9e1c7220 */ /* 0x000fe20000410000 */
[----:B--2---:R-:W-:Y:S01]  /*5970*/  FFMA.FTZ R6, -R151, R151, 1 ;  /* 0x3f80000097067423 */ /* 0x004fe20000010197 */
[----:B------:R-:W-:Y:S01]  /*5980*/  FMUL.FTZ R5, R5, UR5 ;  /* 0x0000000505057c20 */ /* 0x000fe20008410000 */
[----:B------:R-:W-:Y:S01]  /*5990*/  FMUL.FTZ R18, R18, R8 ;  /* 0x0000000812127220 */ /* 0x000fe20000410000 */
[----:B------:R-:W-:Y:S01]  /*59a0*/  FMUL.FTZ R8, R29, R2 ;  /* 0x000000021d087220 */ /* 0x000fe20000410000 */
[----:B------:R-:W-:Y:S01]  /*59b0*/  FMUL.FTZ R6, R6, UR5 ;  /* 0x0000000506067c20 */ /* 0x000fe20008410000 */
[----:B------:R-:W-:Y:S01]  /*59c0*/  FMUL.FTZ R13, R13, R5 ;  /* 0x000000050d0d7220 */ /* 0x000fe20000410000 */
[----:B------:R-:W-:Y:S01]  /*59d0*/  FFMA.FTZ R5, -R145, R145, 1 ;  /* 0x3f80000091057423 */ /* 0x000fe20000010191 */
[----:B------:R-:W-:Y:S01]  /*59e0*/  F2FP.F16.F32.PACK_AB R2, R9, R18 ;  /* 0x000000120902723e */ /* 0x000fe200000000ff */
[----:B------:R-:W-:Y:S01]  /*59f0*/  FMUL.FTZ R12, R12, R6 ;  /* 0x000000060c0c7220 */ /* 0x000fe20000410000 */
[----:B------:R-:W-:Y:S01]  /*5a00*/  FMUL.FTZ R15, R232, R15 ;  /* 0x0000000fe80f7220 */ /* 0x000fe20000410000 */
[----:B------:R-:W-:Y:S01]  /*5a10*/  FMUL.FTZ R5, R5, UR5 ;  /* 0x0000000505057c20 */ /* 0x000fe20008410000 */
[----:B------:R-:W-:Y:S01]  /*5a20*/  FADD.FTZ R11, -R0, R11 ;  /* 0x0000000b000b7221 */ /* 0x000fe20000010100 */
[----:B------:R2:W-:Y:S01]  /*5a30*/  STS [R239+0x10000], R2 ;  /* 0x01000002ef007388 */ /* 0x0005e20000000800 */
[----:B------:R-:W-:Y:S01]  /*5a40*/  F2FP.F16.F32.PACK_AB R7, R13, R12 ;  /* 0x0000000c0d07723e */ /* 0x000fe200000000ff */
[----:B------:R-:W-:Y:S01]  /*5a50*/  FMUL.FTZ R12, R235, R10 ;  /* 0x0000000aeb0c7220 */ /* 0x000fe20000410000 */
[----:B------:R-:W-:Y:S01]  /*5a60*/  FFMA.FTZ R10, -R165, R165, 1 ;  /* 0x3f800000a50a7423 */ /* 0x000fe200000101a5 */
[----:B------:R-:W-:Y:S01]  /*5a70*/  FFMA.FTZ R9, -R164, R164, 1 ;  /* 0x3f800000a4097423 */ /* 0x000fe200000101a4 */
[----:B------:R-:W-:Y:S01]  /*5a80*/  FMUL.FTZ R28, R28, R5 ;  /* 0x000000051c1c7220 */ /* 0x000fe20000410000 */
[----:B------:R-:W-:Y:S01]  /*5a90*/  FMUL.FTZ R11, R234, R11 ;  /* 0x0000000bea0b7220 */ /* 0x000fe20000410000 */
[----:B------:R-:W-:Y:S01]  /*5aa0*/  FMUL.FTZ R10, R10, UR5 ;  /* 0x000000050a0a7c20 */ /* 0x000fe20008410000 */
[----:B------:R-:W-:Y:S01]  /*5ab0*/  FMUL.FTZ R9, R9, UR5 ;  /* 0x0000000509097c20 */ /* 0x000fe20008410000 */
[----:B------:R-:W-:Y:S01]  /*5ac0*/  FADD.FTZ R14, -R0, R14 ;  /* 0x0000000e000e7221 */ /* 0x000fe20000010100 */
[----:B---3--:R-:W-:Y:S01]  /*5ad0*/  FFMA.FTZ R4, -R160, R160, 1 ;  /* 0x3f800000a0047423 */ /* 0x008fe200000101a0 */
[----:B------:R-:W-:Y:S01]  /*5ae0*/  FFMA.FTZ R5, -R161, R161, 1 ;  /* 0x3f800000a1057423 */ /* 0x000fe200000101a1 */
[----:B------:R-:W-:Y:S01]  /*5af0*/  FADD.FTZ R30, -R0, R30 ;  /* 0x0000001e001e7221 */ /* 0x000fe20000010100 */
[----:B------:R-:W-:Y:S01]  /*5b00*/  FMUL.FTZ R12, R12, R10 ;  /* 0x0000000a0c0c7220 */ /* 0x000fe20000410000 */
[----:B------:R-:W-:Y:S01]  /*5b10*/  FMUL.FTZ R4, R4, UR5 ;  /* 0x0000000504047c20 */ /* 0x000fe20008410000 */
[----:B------:R-:W-:Y:S01]  /*5b20*/  FMUL.FTZ R11, R11, R9 ;  /* 0x000000090b0b7220 */ /* 0x000fe20000410000 */
[----:B------:R-:W-:Y:S01]  /*5b30*/  FMUL.FTZ R14, R233, R14 ;  /* 0x0000000ee90e7220 */ /* 0x000fe20000410000 */
[----:B------:R-:W-:Y:S01]  /*5b40*/  FMUL.FTZ R5, R5, UR5 ;  /* 0x0000000505057c20 */ /* 0x000fe20008410000 */
[----:B------:R-:W-:Y:S01]  /*5b50*/  FMUL.FTZ R15, R15, R4 ;  /* 0x000000040f0f7220 */ /* 0x000fe20000410000 */
[----:B------:R-:W-:Y:S01]  /*5b60*/  FFMA.FTZ R4, -R149, R149, 1 ;  /* 0x3f80000095047423 */ /* 0x000fe20000010195 */
[----:B------:R-:W-:Y:S01]  /*5b70*/  FMUL.FTZ R30, R168, R30 ;  /* 0x0000001ea81e7220 */ /* 0x000fe20000410000 */
[----:B------:R-:W-:Y:S01]  /*5b80*/  FMUL.FTZ R14, R14, R5 ;  /* 0x000000050e0e7220 */ /* 0x000fe20000410000 */
[----:B------:R-:W-:Y:S01]  /*5b90*/  FFMA.FTZ R9, -R154, R154, 1 ;  /* 0x3f8000009a097423 */ /* 0x000fe2000001019a */
[----:B------:R-:W-:Y:S01]  /*5ba0*/  FMUL.FTZ R4, R4, UR5 ;  /* 0x0000000504047c20 */ /* 0x000fe20008410000 */
[----:B------:R-:W-:Y:S01]  /*5bb0*/  FADD.FTZ R27, -R0, R27 ;  /* 0x0000001b001b7221 */ /* 0x000fe20000010100 */
[----:B------:R-:W-:Y:S01]  /*5bc0*/  FFMA.FTZ R5, -R152, R152, 1 ;  /* 0x3f80000098057423 */ /* 0x000fe20000010198 */
[----:B------:R-:W-:Y:S01]  /*5bd0*/  FFMA.FTZ R6, -R146, R146, 1 ;  /* 0x3f80000092067423 */ /* 0x000fe20000010192 */
[----:B------:R-:W-:Y:S01]  /*5be0*/  FMUL.FTZ R30, R30, R4 ;  /* 0x000000041e1e7220 */ /* 0x000fe20000410000 */
[----:B------:R-:W-:Y:S01]  /*5bf0*/  F2FP.F16.F32.PACK_AB R4, R11, R12 ;  /* 0x0000000c0b04723e */ /* 0x000fe200000000ff */
[C---:B------:R-:W-:Y:S01]  /*5c00*/  FADD.FTZ R26, -R0.reuse, R26 ;  /* 0x0000001a001a7221 */ /* 0x040fe20000010100 */
[----:B--2---:R-:W-:Y:S01]  /*5c10*/  F2FP.F16.F32.PACK_AB R2, R15, R14 ;  /* 0x0000000e0f02723e */ /* 0x004fe200000000ff */
[----:B------:R-:W-:Y:S01]  /*5c20*/  FADD.FTZ R31, -R0, R31 ;  /* 0x0000001f001f7221 */ /* 0x000fe20000010100 */
[----:B------:R-:W-:Y:S01]  /*5c30*/  FMUL.FTZ R10, R9, UR5 ;  /* 0x00000005090a7c20 */ /* 0x000fe20008410000 */
[----:B------:R-:W-:Y:S01]  /*5c40*/  STS [R239+0x10400], R4 ;  /* 0x01040004ef007388 */ /* 0x000fe20000000800 */
[----:B------:R-:W-:Y:S01]  /*5c50*/  FFMA.FTZ R0, -R148, R148, 1 ;  /* 0x3f80000094007423 */ /* 0x000fe20000010194 */
[----:B------:R-:W-:Y:S01]  /*5c60*/  FMUL.FTZ R25, R159, R25 ;  /* 0x000000199f197220 */ /* 0x000fe20000410000 */
[----:B------:R-:W-:Y:S01]  /*5c70*/  FMUL.FTZ R27, R169, R27 ;  /* 0x0000001ba91b7220 */ /* 0x000fe20000410000 */
[----:B------:R-:W-:Y:S01]  /*5c80*/  FMUL.FTZ R9, R5, UR5 ;  /* 0x0000000505097c20 */ /* 0x000fe20008410000 */
[----:B------:R-:W-:Y:S01]  /*5c90*/  FMUL.FTZ R6, R6, UR5 ;  /* 0x0000000506067c20 */ /* 0x000fe20008410000 */
[----:B------:R-:W-:Y:S01]  /*5ca0*/  FMUL.FTZ R26, R170, R26 ;  /* 0x0000001aaa1a7220 */ /* 0x000fe20000410000 */
[----:B------:R-:W-:Y:S01]  /*5cb0*/  F2FP.F16.F32.PACK_AB R17, R19, R22 ;  /* 0x000000161311723e */ /* 0x000fe200000000ff */
[----:B------:R-:W-:Y:S01]  /*5cc0*/  STS [R238+0x10000], R7 ;  /* 0x01000007ee007388 */ /* 0x000fe20000000800 */
[----:B------:R-:W-:Y:S01]  /*5cd0*/  FMUL.FTZ R5, R0, UR5 ;  /* 0x0000000500057c20 */ /* 0x000fe20008410000 */
[----:B------:R-:W-:Y:S01]  /*5ce0*/  FMUL.FTZ R6, R25, R6 ;  /* 0x0000000619067220 */ /* 0x000fe20000410000 */
[----:B------:R-:W-:Y:S01]  /*5cf0*/  FMUL.FTZ R31, R163, R31 ;  /* 0x0000001fa31f7220 */ /* 0x000fe20000410000 */
[----:B------:R-:W-:Y:S01]  /*5d00*/  STS [R238+0x10400], R2 ;  /* 0x01040002ee007388 */ /* 0x000fe20000000800 */
[----:B------:R-:W-:Y:S01]  /*5d10*/  FMUL.FTZ R26, R26, R10 ;  /* 0x0000000a1a1a7220 */ /* 0x000fe20000410000 */
[----:B------:R-:W-:Y:S01]  /*5d20*/  FMUL.FTZ R0, R27, R9 ;  /* 0x000000091b007220 */ /* 0x000fe20000410000 */
[----:B------:R-:W-:Y:S01]  /*5d30*/  F2FP.F16.F32.PACK_AB R16, R23, R32 ;  /* 0x000000201710723e */ /* 0x000fe200000000ff */
[----:B------:R-:W-:Y:S01]  /*5d40*/  STS [R237+0xf000], R21 ;  /* 0x00f00015ed007388 */ /* 0x000fe20000000800 */
[----:B------:R-:W-:Y:S01]  /*5d50*/  FMUL.FTZ R5, R31, R5 ;  /* 0x000000051f057220 */ /* 0x000fe20000410000 */
[----:B------:R-:W-:Y:S02]  /*5d60*/  F2FP.F16.F32.PACK_AB R6, R6, R24 ;  /* 0x000000180606723e */ /* 0x000fe400000000ff */
[----:B------:R-:W-:Y:S01]  /*5d70*/  STS [R237+0xf400], R17 ;  /* 0x00f40011ed007388 */ /* 0x000fe20000000800 */
[----:B------:R-:W-:Y:S02]  /*5d80*/  F2FP.F16.F32.PACK_AB R0, R0, R26 ;  /* 0x0000001a0000723e */ /* 0x000fe400000000ff */
[----:B------:R-:W-:Y:S01]  /*5d90*/  F2FP.F16.F32.PACK_AB R8, R8, R28 ;  /* 0x0000001c0808723e */ /* 0x000fe200000000ff */
[----:B------:R-:W-:Y:S01]  /*5da0*/  STS [R236+0xf000], R20 ;  /* 0x00f00014ec007388 */ /* 0x000fe20000000800 */
[----:B------:R-:W-:Y:S03]  /*5db0*/  F2FP.F16.F32.PACK_AB R5, R5, R30 ;  /* 0x0000001e0505723e */ /* 0x000fe600000000ff */
        /* <DEDUP_REMOVED lines=11> */
[----:B------:R-:W4:Y:S04]  /*5e70*/  LDL.LU R141, [R1] ;  /* 0x00000000018d7983 */ /* 0x000f280000300800 */
[----:B------:R-:W1:Y:S04]  /*5e80*/  LDSM.16.MT88.4 R20, [R0+0x8000] ;  /* 0x008000000014783b */ /* 0x000e680000004200 */
[----:B------:R-:W4:Y:S04]  /*5e90*/  LDL.LU R140, [R1+0x4] ;  /* 0x00000400018c7983 */ /* 0x000f280000300800 */
[----:B------:R-:W-:Y:S04]  /*5ea0*/  LDSM.16.MT88.4 R24, [R3+0x13800] ;  /* 0x013800000318783b */ /* 0x000fe80000004200 */
[----:B------:R-:W1:Y:S04]  /*5eb0*/  LDSM.16.MT88.4 R28, [R0+0x6400] ;  /* 0x00640000001c783b */ /* 0x000e680000004200 */
[----:B------:R-:W1:Y:S04]  /*5ec0*/  LDSM.16.MT88.4 R32, [R3+0x15800] ;  /* 0x015800000320783b */ /* 0x000e680000004200 */
[----:B------:R-:W1:Y:S01]  /*5ed0*/  LDSM.16.MT88.4 R132, [R0+0x7400] ;  /* 0x007400000084783b */ /* 0x000e620000004200 */
[-C--:B--2---:R-:W-:Y:S03]  /*5ee0*/  HMMA.16816.F32 R36, R4, R8.reuse, R36 ;  /* 0x000000080424723c */ /* 0x084fe60000001824 */
[----:B------:R2:W5:Y:S04]  /*5ef0*/  LDL R244, [R1+0x24] ;  /* 0x0000240001f47983 */ /* 0x0005680000100800 */
[----:B------:R-:W2:Y:S01]  /*5f00*/  LDSM.16.MT88.4 R136, [R0+0x8400] ;  /* 0x008400000088783b */ /* 0x000ea20000004200 */
        /* <DEDUP_REMOVED lines=15> */
[----:B------:R-:W3:Y:S01]  /*6000*/  LDSM.16.MT88.4 R20, [R0+0x8800] ;  /* 0x008800000014783b */ /* 0x000ee20000004200 */
        /* <DEDUP_REMOVED lines=10> */
[-C--:B--2---:R-:W-:Y:S06]  /*60b0*/  HMMA.16816.F32 R68, R24, R136.reuse, R68 ;  /* 0x000000881844723c */ /* 0x084fec0000001844 */
[C---:B------:R-:W-:Y:S06]  /*60c0*/  HMMA.16816.F32 R72, R32.reuse, R136, R72 ;  /* 0x000000882048723c */ /* 0x040fec0000001848 */
[-C--:B------:R-:W-:Y:S01]  /*60d0*/  HMMA.16816.F32 R76, R32, R138.reuse, R76 ;  /* 0x0000008a204c723c */ /* 0x080fe2000000184c */
[----:B------:R-:W2:Y:S05]  /*60e0*/  LDSM.16.MT88.4 R32, [R0+0x6c00] ;  /* 0x006c00000020783b */ /* 0x000eaa0000004200 */
        /* <DEDUP_REMOVED lines=12> */
[-C--:B---3--:R-:W-:Y:S06]  /*61b0*/  HMMA.16816.F32 R68, R4, R20.reuse, R68 ;  /* 0x000000140444723c */ /* 0x088fec0000001844 */
[C---:B------:R-:W-:Y:S06]  /*61c0*/  HMMA.16816.F32 R72, R12.reuse, R20, R72 ;  /* 0x000000140c48723c */ /* 0x040fec0000001848 */
[-C--:B------:R-:W-:Y:S06]  /*61d0*/  HMMA.16816.F32 R76, R12, R22.reuse, R76 ;  /* 0x000000160c4c723c */ /* 0x080fec000000184c */
[----:B------:R-:W-:Y:S06]  /*61e0*/  HMMA.16816.F32 R80, R4, R22, R80 ;  /* 0x000000160450723c */ /* 0x000fec0000001850 */
[-C--:B--2---:R-:W-:Y:S06]  /*61f0*/  HMMA.16816.F32 R36, R28, R32.reuse, R36 ;  /* 0x000000201c24723c */ /* 0x084fec0000001824 */
        /* <DEDUP_REMOVED lines=8> */
[C---:B------:R-:W-:Y:S05]  /*6280*/  HMMA.16816.F32 R72, R132.reuse, R136, R72 ;  /* 0x000000888448723c */ /* 0x040fea0000001848 */
[----:B------:R-:W-:Y:S01]  /*6290*/  MOV R161, R141 ;  /* 0x0000008d00a17202 */ /* 0x000fe20000000f00 */
[-C--:B------:R-:W-:Y:S05]  /*62a0*/  HMMA.16816.F32 R76, R132, R138.reuse, R76 ;  /* 0x0000008a844c723c */ /* 0x080fea000000184c */
[----:B------:R-:W-:Y:S01]  /*62b0*/  MOV R160, R140 ;  /* 0x0000008c00a07202 */ /* 0x000fe20000000f00 */
        /* <DEDUP_REMOVED lines=18> */
.L_x_290:
[----:B------:R-:W2:Y:S01]  /*63e0*/  LDL R168, [R1+0x30] ;  /* 0x0000300001a87983 */ /* 0x000ea20000100800 */
[----:B------:R-:W-:Y:S03]  /*63f0*/  ULOP3.LUT UR15, UR9, 0x1, URZ, 0xc0, !UPT ;  /* 0x00000001090f7892 */ /* 0x000fe6000f8ec03f */
[----:B------:R-:W3:Y:S01]  /*6400*/  LDL R167, [R1+0x34] ;  /* 0x0000340001a77983 */ /* 0x000ee20000100800 */
[----:B------:R-:W-:Y:S02]  /*6410*/  UISETP.NE.U32.AND UP1, UPT, UR15, 0x1, UPT ;  /* 0x000000010f00788c */ /* 0x000fe4000bf25070 */
[----:B------:R-:W-:Y:S01]  /*6420*/  UIADD3 UR15, UR9, -0x1, URZ ;  /* 0xffffffff090f7890 */ /* 0x000fe2000fffe03f */
[----:B------:R-:W-:Y:S04]  /*6430*/  LDSM.16.M88.4 R24, [R224] ;  /* 0x00000000e018783b */ /* 0x000fe80000000200 */
[----:B------:R-:W4:Y:S04]  /*6440*/  LDSM.16.MT88.4 R8, [R0+0x9000] ;  /* 0x009000000008783b */ /* 0x000f280000004200 */
[----:B------:R-:W3:Y:S04]  /*6450*/  LDL R162, [R1+0xc] ;  /* 0x00000c0001a27983 */ /* 0x000ee80000100800 */
[----:B------:R-:W3:Y:S04]  /*6460*/  LDL R163, [R1+0x8] ;  /* 0x0000080001a37983 */ /* 0x000ee80000100800 */
[----:B------:R-:W3:Y:S04]  /*6470*/  LDL R164, [R1+0x14] ;  /* 0x0000140001a47983 */ /* 0x000ee80000100800 */
[----:B------:R-:W1:Y:S04]  /*6480*/  LDSM.16.MT88.4 R16, [R0+0xb000] ;  /* 0x00b000000010783b */ /* 0x000e680000004200 */
[----:B------:R-:W3:Y:S04]  /*6490*/  LDL R165, [R1+0x10] ;  /* 0x0000100001a57983 */ /* 0x000ee80000100800 */
[----:B------:R-:W1:Y:S04]  /*64a0*/  LDSM.16.MT88.4 R28, [R0+0xd000] ;  /* 0x00d00000001c783b */ /* 0x000e680000004200 */
[----:B------:R-:W-:Y:S04]  /*64b0*/  LDSM.16.M88.4 R32, [R225] ;  /* 0x00000000e120783b */ /* 0x000fe80000000200 */
[----:B------:R-:W1:Y:S04]  /*64c0*/  LDSM.16.MT88.4 R132, [R0+0x9400] ;  /* 0x009400000084783b */ /* 0x000e680000004200 */
[----:B------:R-:W1:Y:S01]  /*64d0*/  LDSM.16.MT88.4 R136, [R0+0xb400] ;  /* 0x00b400000088783b */ /* 0x000e620000004200 */
[C---:B----4-:R-:W-:Y:S03]  /*64e0*/  HMMA.16816.F32 R4, R24.reuse, R8, RZ ;  /* 0x000000081804723c */ /* 0x050fe600000018ff */
[----:B------:R-:W4:Y:S04]  /*64f0*/  LDSM.16.MT88.4 R140, [R0+0xd400] ;  /* 0x00d40000008c783b */ /* 0x000f280000004200 */
[----:B------:R-:W-:Y:S01]  /*6500*/  LDSM.16.M88.4 R144, [R227] ;  /* 0x00000000e390783b */ /* 0x000fe20000000200 */
[C---:B------:R-:W-:Y:S03]  /*6510*/  HMMA.16816.F32 R8, R24.reuse, R10, RZ ;  /* 0x0000000a1808723c */ /* 0x040fe600000018ff */
[----:B------:R-:W4:Y:S04]  /*6520*/  LDSM.16.MT88.4 R148, [R0+0x9800] ;  /* 0x009800000094783b */ /* 0x000f280000004200 */
[----:B------:R-:W4:Y:S01]  /*6530*/  LDSM.16.MT88.4 R152, [R0+0xb800] ;  /* 0x00b800000098783b */ /* 0x000f220000004200 */
[C---:B-1----:R-:W-:Y:S03]  /*6540*/  HMMA.16816.F32 R12, R24.reuse, R16, RZ ;  /* 0x00000010180c723c */ /* 0x042fe600000018ff */
[----:B------:R-:W-:Y:S04]  /*6550*/  LDSM.16.MT88.4 R156, [R0+0xbc00] ;  /* 0x00bc0000009c783b */ /* 0x000fe80000004200 */
[----:B------:R-:W3:Y:S01]  /*6560*/  LDL R2, [R1+0x18] ;  /* 0x0000180001027983 */ /* 0x000ee20000100800 */
        /* <DEDUP_REMOVED lines=44> */
[C---:B------:R-:W-:Y:S06]  /*6830*/  HMMA.16816.F32 R4, R136.reuse, R144, R4 ;  /* 0x000000908804723c */ /* 0x040fec0000001804 */
[C---:B------:R-:W-:Y:S01]  /*6840*/  HMMA.16816.F32 R8, R136.reuse, R146, R8 ;  /* 0x000000928808723c */ /* 0x040fe20000001808 */
[----:B------:R-:W1:Y:S05]  /*6850*/  LDSM.16.MT88.4 R144, [R0+0xac00] ;  /* 0x00ac00000090783b */ /* 0x000e6a0000004200 */
[C---:B------:R-:W-:Y:S06]  /*6860*/  HMMA.16816.F32 R12, R136.reuse, R156, R12 ;  /* 0x0000009c880c723c */ /* 0x040fec000000180c */
        /* <DEDUP_REMOVED lines=12> */
[----:B------:R-:W-:Y:S06]  /*6930*/  HMMA.16816.F32 R24, R132, R30, R24 ;  /* 0x0000001e8418723c */ /* 0x000fec0000001818 */
[C---:B------:R-:W-:Y:S01]  /*6940*/  HMMA.16816.F32 R4, R140.reuse, R144, R4 ;  /* 0x000000908c04723c */ /* 0x040fe20000001804 */
[----:B------:R-:W-:Y:S04]  /*6950*/  IMAD.U32 R132, RZ, RZ, UR17 ;  /* 0x00000011ff847e24 */ /* 0x000fe8000f8e00ff */
[----:B--2---:R-:W-:Y:S01]  /*6960*/  @P1 IADD3 R30, P2, R168, UR12, RZ ;  /* 0x0000000ca81e1c10 */ /* 0x004fe2000ff5e0ff */
[C---:B------:R-:W-:Y:S01]  /*6970*/  HMMA.16816.F32 R8, R140.reuse, R146, R8 ;  /* 0x000000928c08723c */ /* 0x040fe20000001808 */
[----:B------:R-:W-:Y:S01]  /*6980*/  LDSM.16.MT88.4 R144, [R220+0x1c00] ;  /* 0x001c0000dc90783b */ /* 0x000fe20000004200 */
[----:B------:R-:W-:Y:S03]  /*6990*/  @UP3 UIADD3 UR12, UP2, UR12, -0x100, URZ ;  /* 0xffffff000c0c3890 */ /* 0x000fe6000ff5e03f */
[----:B---3--:R-:W-:Y:S01]  /*69a0*/  @P1 IADD3.X R31, R167, UR11, RZ, P2, !PT ;  /* 0x0000000ba71f1c10 */ /* 0x008fe200097fe4ff */
[C---:B------:R-:W-:Y:S01]  /*69b0*/  HMMA.16816.F32 R12, R140.reuse, R156, R12 ;  /* 0x0000009c8c0c723c */ /* 0x040fe2000000180c */
[----:B------:R-:W-:Y:S03]  /*69c0*/  @UP3 UIADD3.X UR11, UR11, -0x1, URZ, UP2, !UPT ;  /* 0xffffffff0b0b3890 */ /* 0x000fe600097fe43f */
[----:B------:R-:W2:Y:S02]  /*69d0*/  @P1 LDG.E R162, desc[UR6][R30.64+0xa0] ;  /* 0x0000a0061ea21981 */ /* 0x000ea4000c1e1900 */
[C---:B------:R-:W-:Y:S02]  /*69e0*/  HMMA.16816.F32 R16, R140.reuse, R158, R16 ;  /* 0x0000009e8c10723c */ /* 0x040fe40000001810 */
[----:B------:R-:W3:Y:S04]  /*69f0*/  @P1 LDG.E R163, desc[UR6][R30.64+0x80] ;  /* 0x000080061ea31981 */ /* 0x000ee8000c1e1900 */
[C---:B------:R-:W-:Y:S01]  /*6a00*/  HMMA.16816.F32 R20, R140.reuse, R32, R20 ;  /* 0x000000208c14723c */ /* 0x040fe20000001814 */
[----:B------:R-:W4:Y:S04]  /*6a10*/  @P1 LDG.E R164, desc[UR6][R30.64+0x20] ;  /* 0x000020061ea41981 */ /* 0x000f28000c1e1900 */
[----:B------:R1:W4:Y:S01]  /*6a20*/  @P1 LDG.E R165, desc[UR6][R30.64] ;  /* 0x000000061ea51981 */ /* 0x000322000c1e1900 */
[----:B------:R-:W-:Y:S03]  /*6a30*/  HMMA.16816.F32 R24, R140, R34, R24 ;  /* 0x000000228c18723c */ /* 0x000fe60000001818 */
[----:B------:R-:W-:Y:S04]  /*6a40*/  LDSM.16.MT88.4 R140, [R220+0x1800] ;  /* 0x00180000dc8c783b */ /* 0x000fe80000004200 */
[----:B------:R-:W-:Y:S04]  /*6a50*/  IMAD.U32 R34, RZ, RZ, UR34 ;  /* 0x00000022ff227e24 */ /* 0x000fe8000f8e00ff */
[----:B-1----:R-:W-:Y:S01]  /*6a60*/  IMAD.U32 R30, RZ, RZ, UR33 ;  /* 0x00000021ff1e7e24 */ /* 0x002fe2000f8e00ff */
[C---:B------:R-:W-:Y:S04]  /*6a70*/  LEA R166, P0, R2.reuse, R160, 0x2 ;  /* 0x000000a002a67211 */ /* 0x040fe800078010ff */
[----:B------:R-:W-:Y:S01]  /*6a80*/  LEA.HI.X.SX32 R28, R2, R161, 0x2, P0 ;  /* 0x000000a1021c7211 */ /* 0x000fe200000f16ff */
[----:B------:R-:W-:Y:S01]  /*6a90*/  STL [R1+0x4], R166 ;  /* 0x000004a601007387 */ /* 0x000fe20000100800 */
[----:B------:R-:W-:Y:S03]  /*6aa0*/  IMAD.U32 R2, RZ, RZ, UR16 ;  /* 0x00000010ff027e24 */ /* 0x000fe6000f8e00ff */
[----:B------:R1:W-:Y:S01]  /*6ab0*/  STL [R1], R28 ;  /* 0x0000001c01007387 */ /* 0x0003e20000100800 */
[----:B------:R-:W-:Y:S02]  /*6ac0*/  IMAD.MOV.U32 R29, RZ, RZ, R28 ;  /* 0x000000ffff1d7224 */ /* 0x000fe400078e001c */
[----:B-1----:R-:W-:Y:S05]  /*6ad0*/  IMAD.MOV.U32 R28, RZ, RZ, R166 ;  /* 0x000000ffff1c7224 */ /* 0x002fea00078e00a6 */
[-C--:B------:R-:W-:Y:S01]  /*6ae0*/  LEA R32, P0, R2, R28.reuse, 0x2 ;  /* 0x0000001c02207211 */ /* 0x080fe200078010ff */
[----:B------:R1:W-:Y:S01]  /*6af0*/  REDG.E.ADD.F32.FTZ.RN.STRONG.GPU desc[UR6][R28.64], R4 ;  /* 0x000000041c0079a6 */ /* 0x0003e2000c10f386 */
[-C--:B------:R-:W-:Y:S01]  /*6b00*/  LEA R34, P2, R34, R28.reuse, 0x2 ;  /* 0x0000001c22227211 */ /* 0x080fe200078410ff */
[----:B------:R-:W-:Y:S01]  /*6b10*/  IMAD.U32 R2, RZ, RZ, UR33 ;  /* 0x00000021ff027e24 */ /* 0x000fe2000f8e00ff */
[-C--:B------:R-:W-:Y:S01]  /*6b20*/  LEA.HI.X.SX32 R33, R0, R29.reuse, 0x2, P0 ;  /* 0x0000001d00217211 */ /* 0x080fe200000f16ff */
[----:B------:R-:W-:Y:S01]  /*6b30*/  IMAD.U32 R0, RZ, RZ, UR17 ;  /* 0x00000011ff007e24 */ /* 0x000fe2000f8e00ff */
[-C--:B------:R-:W-:Y:S03]  /*6b40*/  LEA R132, P0, R132, R28.reuse, 0x2 ;  /* 0x0000001c84847211 */ /* 0x080fe600078010ff */
[----:B------:R1:W-:Y:S01]  /*6b50*/  REDG.E.ADD.F32.FTZ.RN.STRONG.GPU desc[UR6][R32.64], R5 ;  /* 0x00000005200079a6 */ /* 0x0003e2000c10f386 */
[-C--:B------:R-:W-:Y:S01]  /*6b60*/  LEA.HI.X.SX32 R133, R0, R29.reuse, 0x2, P0 ;  /* 0x0000001d00857211 */ /* 0x080fe200000f16ff */
[----:B------:R-:W-:Y:S04]  /*6b70*/  IMAD.U32 R0, RZ, RZ, UR32 ;  /* 0x00000020ff007e24 */ /* 0x000fe8000f8e00ff */
[----:B------:R1:W-:Y:S04]  /*6b80*/  REDG.E.ADD.F32.FTZ.RN.STRONG.GPU desc[UR6][R132.64], R6 ;  /* 0x00000006840079a6 */ /* 0x0003e8000c10f386 */
[----:B------:R-:W-:Y:S01]  /*6b90*/  LDSM.16.MT88.4 R132, [R3+0x11800] ;  /* 0x011800000384783b */ /* 0x000fe20000004200 */
[----:B-1----:R-:W-:Y:S05]  /*6ba0*/  IMAD.U32 R4, RZ, RZ, UR32 ;  /* 0x00000020ff047e24 */ /* 0x002fea000f8e00ff */
[-C--:B------:R-:W-:Y:S01]  /*6bb0*/  LEA R4, P0, R4, R28.reuse, 0x2 ;  /* 0x0000001c04047211 */ /* 0x080fe200078010ff */
[----:B------:R-:W-:Y:S05]  /*6bc0*/  IMAD.U32 R5, RZ, RZ, UR34 ;  /* 0x00000022ff057e24 */ /* 0x000fea000f8e00ff */
[-C--:B------:R-:W-:Y:S01]  /*6bd0*/  LEA.HI.X.SX32 R35, R5, R29.reuse, 0x2, P2 ;  /* 0x0000001d05237211 */ /* 0x080fe200010f16ff */
[----:B------:R-:W-:Y:S01]  /*6be0*/  IMAD.U32 R6, RZ, RZ, UR25 ;  /* 0x00000019ff067e24 */ /* 0x000fe2000f8e00ff */
[-C--:B------:R-:W-:Y:S01]  /*6bf0*/  LEA.HI.X.SX32 R5, R0, R29.reuse, 0x2, P0 ;  /* 0x0000001d00057211 */ /* 0x080fe200000f16ff */
[----:B------:R-:W-:Y:S02]  /*6c00*/  IMAD.U32 R0, RZ, RZ, UR31 ;  /* 0x0000001fff007e24 */ /* 0x000fe4000f8e00ff */
[----:B------:R1:W-:Y:S02]  /*6c10*/  REDG.E.ADD.F32.FTZ.RN.STRONG.GPU desc[UR6][R34.64], R7 ;  /* 0x00000007220079a6 */ /* 0x0003e4000c10f386 */
[----:B-1----:R-:W-:Y:S02]  /*6c20*/  IMAD.U32 R7, RZ, RZ, UR25 ;  /* 0x00000019ff077e24 */ /* 0x002fe4000f8e00ff */
[----:B--2---:R-:W-:Y:S04]  /*6c30*/  @P1 STL [R1+0xc], R162 ;  /* 0x00000ca201001387 */ /* 0x004fe80000100800 */
[----:B---3--:R-:W-:Y:S04]  /*6c40*/  @P1 STL [R1+0x8], R163 ;  /* 0x000008a301001387 */ /* 0x008fe80000100800 */
[----:B----4-:R-:W-:Y:S04]  /*6c50*/  @P1 STL [R1+0x14], R164 ;  /* 0x000014a401001387 */ /* 0x010fe80000100800 */
[----:B------:R-:W-:Y:S01]  /*6c60*/  @P1 STL [R1+0x10], R165 ;  /* 0x000010a501001387 */ /* 0x000fe20000100800 */
[-C--:B------:R-:W-:Y:S04]  /*6c70*/  LEA R30, P1, R30, R28.reuse, 0x2 ;  /* 0x0000001c1e1e7211 */ /* 0x080fe800078210ff */
[-C--:B------:R-:W-:Y:S01]  /*6c80*/  LEA.HI.X.SX32 R31, R2, R29.reuse, 0x2, P1 ;  /* 0x0000001d021f7211 */ /* 0x080fe200008f16ff */
[----:B------:R-:W-:Y:S04]  /*6c90*/  IMAD.U32 R2, RZ, RZ, UR31 ;  /* 0x0000001fff027e24 */ /* 0x000fe8000f8e00ff */
[----:B------:R1:W-:Y:S04]  /*6ca0*/  REDG.E.ADD.F32.FTZ.RN.STRONG.GPU desc[UR6][R30.64], R8 ;  /* 0x000000081e0079a6 */ /* 0x0003e8000c10f386 */
[----:B------:R2:W-:Y:S01]  /*6cb0*/  REDG.E.ADD.F32.FTZ.RN.STRONG.GPU desc[UR6][R4.64], R9 ;  /* 0x00000009040079a6 */ /* 0x0005e2000c10f386 */
[----:B-1----:R-:W-:Y:S01]  /*6cc0*/  IMAD.U32 R8, RZ, RZ, UR30 ;  /* 0x0000001eff087e24 */ /* 0x002fe2000f8e00ff */
[-C--:B--2---:R-:W-:Y:S01]  /*6cd0*/  LEA R4, P1, R0, R28.reuse, 0x2 ;  /* 0x0000001c00047211 */ /* 0x084fe200078210ff */
        /* <DEDUP_REMOVED lines=313> */
.L_x_292:
        /* <DEDUP_REMOVED lines=20> */
.L_x_293:
[----:B------:R-:W2:Y:S01]  /*81b0*/  LDL.64 R4, [R1+0x40] ;  /* 0x0000400001047983 */ /* 0x000ea20000100a00 */
[----:B------:R-:W-:Y:S01]  /*81c0*/  USHF.R.S32.HI UR9, URZ, 0x1f, UR5 ;  /* 0x0000001f3f097899 */ /* 0x000fe20008011405 */
[----:B------:R-:W-:Y:S01]  /*81d0*/  IMAD.U32 R2, RZ, RZ, UR10 ;  /* 0x0000000aff027e24 */ /* 0x000fe2000f8e00ff */
[----:B------:R-:W-:Y:S01]  /*81e0*/  UIMAD UR8, UR36, -0x80, UR8 ;  /* 0xffffff80240878a4 */ /* 0x000fe2000f8e0208 */
[----:B------:R-:W-:Y:S01]  /*81f0*/  BAR.SYNC.DEFER_BLOCKING 0x0 ;  /* 0x0000000000007b1d */ /* 0x000fe20000010000 */
[----:B------:R-:W-:Y:S02]  /*8200*/  UIMAD UR15, UR9, UR10, URZ ;  /* 0x0000000a090f72a4 */ /* 0x000fe4000f8e023f */
[----:B------:R-:W-:Y:S02]  /*8210*/  USHF.R.S32.HI UR21, URZ, 0x1f, UR57 ;  /* 0x0000001f3f157899 */ /* 0x000fe40008011439 */
[----:B------:R-:W-:Y:S01]  /*8220*/  UIMAD UR15, UR5, UR11, UR15 ;  /* 0x0000000b050f72a4 */ /* 0x000fe2000f8e020f */
[----:B------:R-:W-:Y:S01]  /*8230*/  BSSY B0, `(.L_x_294) ;  /* 0x000002c000007945 */ /* 0x000fe20003800000 */
[----:B------:R-:W-:Y:S01]  /*8240*/  ULDC.64 UR16, c[0x0][0x468] ;  /* 0x00011a0000107ab9 */ /* 0x000fe20000000a00 */
[----:B------:R-:W1:Y:S01]  /*8250*/  S2R R26, SR_TID.X ;  /* 0x00000000001a7919 */ /* 0x000e620000002100 */
[----:B------:R-:W3:Y:S01]  /*8260*/  S2R R27, SR_TID.X ;  /* 0x00000000001b7919 */ /* 0x000ee20000002100 */
[----:B------:R4:W2:Y:S04]  /*8270*/  LDS.128 R36, [R0+0xa000] ;  /* 0x00a0000000247984 */ /* 0x0008a80000000c00 */
[----:B------:R4:W2:Y:S04]  /*8280*/  LDS.128 R32, [R0+0xc000] ;  /* 0x00c0000000207984 */ /* 0x0008a80000000c00 */
[----:B------:R4:W2:Y:S04]  /*8290*/  LDS.128 R28, [R0+0xe000] ;  /* 0x00e00000001c7984 */ /* 0x0008a80000000c00 */
[----:B------:R4:W2:Y:S04]  /*82a0*/  LDS.128 R48, [R0+0x10000] ;  /* 0x0100000000307984 */ /* 0x0008a80000000c00 */
[----:B------:R4:W2:Y:S01]  /*82b0*/  LDS.128 R44, [R0+0x12000] ;  /* 0x01200000002c7984 */ /* 0x0008a20000000c00 */
[----:B-1----:R-:W-:-:S03]  /*82c0*/  SHF.R.S32.HI R26, RZ, 0x1f, R26 ;  /* 0x0000001fff1a7819 */ /* 0x002fc6000001141a */
[----:B------:R4:W1:Y:S01]  /*82d0*/  LDS.128 R40, [R0+0x14000] ;  /* 0x0140000000287984 */ /* 0x0008620000000c00 */
[----:B---3--:R-:W-:-:S04]  /*82e0*/  LEA.HI R26, R26, R27, RZ, 0x2 ;  /* 0x0000001b1a1a7211 */ /* 0x008fc800078f10ff */
[----:B------:R-:W-:-:S04]  /*82f0*/  SHF.R.S32.HI R26, RZ, 0x2, R26 ;  /* 0x00000002ff1a7819 */ /* 0x000fc8000001141a */
[C---:B------:R-:W-:Y:S01]  /*8300*/  ISETP.GE.AND P2, PT, R26.reuse, UR8, PT ;  /* 0x000000081a007c0c */ /* 0x040fe2000bf46270 */
[----:B------:R-:W-:Y:S01]  /*8310*/  VIADD R8, R26, 0x40 ;  /* 0x000000401a087836 */ /* 0x000fe20000000000 */
[----:B------:R-:W-:-:S04]  /*8320*/  SHF.R.S32.HI R25, RZ, 0x1f, R26 ;  /* 0x0000001fff197819 */ /* 0x000fc8000001141a */
[----:B------:R-:W-:Y:S02]  /*8330*/  ISETP.GE.AND P1, PT, R8, UR8, PT ;  /* 0x0000000808007c0c */ /* 0x000fe4000bf26270 */
        /* <DEDUP_REMOVED lines=9> */
[----:B------:R-:W-:-:S04]  /*83d0*/  IMAD.WIDE.U32 R8, R2, UR57, R4 ;  /* 0x0000003902087c25 */ /* 0x000fc8000f8e0004 */
[----:B------:R-:W-:Y:S01]  /*83e0*/  VIADD R24, R9, UR17 ;  /* 0x0000001109187c36 */ /* 0x000fe20008000000 */
[----:B-1--4-:R-:W-:Y:S06]  /*83f0*/  @P2 BRA `(.L_x_295) ;  /* 0x00000000003c2947 */ /* 0x012fec0003800000 */
        /* <DEDUP_REMOVED lines=15> */
.L_x_295:
[----:B------:R-:W-:Y:S05]  /*84f0*/  BSYNC B0 ;  /* 0x0000000000007941 */ /* 0x000fea0003800000 */
.L_x_294:
        /* <DEDUP_REMOVED lines=16> */
.L_x_297:
[----:B------:R-:W-:Y:S05]  /*8600*/  BSYNC B0 ;  /* 0x0000000000007941 */ /* 0x000fea0003800000 */
.L_x_296:
[----:B------:R-:W-:Y:S01]  /*8610*/  IMAD.U32 R2, RZ, RZ, UR12 ;  /* 0x0000000cff027e24 */ /* 0x000fe2000f8e00ff */
[----:B------:R-:W-:Y:S01]  /*8620*/  UIMAD UR9, UR9, UR12, URZ ;  /* 0x0000000c090972a4 */ /* 0x000fe2000f8e023f */
[----:B-1----:R-:W1:Y:S01]  /*8630*/  LDS.128 R20, [R0+0xf000] ;  /* 0x00f0000000147984 */ /* 0x002e620000000c00 */
[----:B------:R-:W-:Y:S01]  /*8640*/  USHF.R.S32.HI UR10, URZ, 0x1f, UR57 ;  /* 0x0000001f3f0a7899 */ /* 0x000fe20008011439 */
[----:B------:R-:W-:Y:S01]  /*8650*/  IMAD.WIDE.U32 R6, R2, UR5, R6 ;  /* 0x0000000502067c25 */ /* 0x000fe2000f8e0006 */
[----:B------:R-:W-:Y:S01]  /*8660*/  UIMAD UR5, UR5, UR13, UR9 ;  /* 0x0000000d050572a4 */ /* 0x000fe2000f8e0209 */
[----:B------:R-:W3:Y:S01]  /*8670*/  LDS.128 R16, [R0+0x11000] ;  /* 0x0110000000107984 */ /* 0x000ee20000000c00 */
[----:B------:R-:W-:Y:S01]  /*8680*/  BSSY B0, `(.L_x_298) ;  /* 0x0000018000007945 */ /* 0x000fe20003800000 */
[----:B------:R-:W-:Y:S01]  /*8690*/  ULDC.64 UR8, c[0x0][0x470] ;  /* 0x00011c0000087ab9 */ /* 0x000fe20000000a00 */
[----:B------:R-:W-:Y:S01]  /*86a0*/  IADD3 R6, P0, R6, UR14, RZ ;  /* 0x0000000e06067c10 */ /* 0x000fe2000ff1e0ff */
[----:B------:R4:W1:Y:S02]  /*86b0*/  LDS.128 R12, [R0+0x13000] ;  /* 0x01300000000c7984 */ /* 0x0008640000000c00 */
        /* <DEDUP_REMOVED lines=20> */
.L_x_299:
[----:B------:R-:W-:Y:S05]  /*8800*/  BSYNC B0 ;  /* 0x0000000000007941 */ /* 0x000fea0003800000 */
.L_x_298:
        /* <DEDUP_REMOVED lines=15> */
.L_x_288:
        /* <DEDUP_REMOVED lines=23> */
.L_x_301:
        /* <DEDUP_REMOVED lines=21> */
.L_x_302:
[----:B------:R-:W2:Y:S01]  /*8bc0*/  LDL.64 R14, [R1+0x40] ;  /* 0x00004000010e7983 */ /* 0x000ea20000100a00 */
[----:B------:R-:W-:Y:S01]  /*8bd0*/  UIMAD UR5, UR19, UR10, URZ ;  /* 0x0000000a130572a4 */ /* 0x000fe2000f8e023f */
[----:B------:R-:W-:Y:S01]  /*8be0*/  IMAD.U32 R4, RZ, RZ, UR10 ;  /* 0x0000000aff047e24 */ /* 0x000fe2000f8e00ff */
[----:B------:R-:W-:Y:S01]  /*8bf0*/  UIMAD UR8, UR36, -0x80, UR8 ;  /* 0xffffff80240878a4 */ /* 0x000fe2000f8e0208 */
[----:B------:R-:W1:Y:S01]  /*8c00*/  S2R R11, SR_TID.X ;  /* 0x00000000000b7919 */ /* 0x000e620000002100 */
[----:B------:R-:W-:Y:S01]  /*8c10*/  UIMAD UR5, UR18, UR11, UR5 ;  /* 0x0000000b120572a4 */ /* 0x000fe2000f8e0205 */
[----:B------:R-:W-:Y:S01]  /*8c20*/  BSSY B0, `(.L_x_303) ;  /* 0x0000021000007945 */ /* 0x000fe20003800000 */
[----:B------:R-:W-:Y:S01]  /*8c30*/  USHF.R.S32.HI UR21, URZ, 0x1f, UR57 ;  /* 0x0000001f3f157899 */ /* 0x000fe20008011439 */
[----:B------:R-:W3:Y:S01]  /*8c40*/  S2R R12, SR_TID.X ;  /* 0x00000000000c7919 */ /* 0x000ee20000002100 */
[----:B------:R-:W-:Y:S02]  /*8c50*/  ULDC.64 UR14, c[0x0][0x468] ;  /* 0x00011a00000e7ab9 */ /* 0x000fe40000000a00 */
[----:B------:R-:W-:Y:S01]  /*8c60*/  IMAD.U32 R0, RZ, RZ, UR5 ;  /* 0x00000005ff007e24 */ /* 0x000fe2000f8e00ff */
[----:B------:R-:W-:-:S04]  /*8c70*/  UIMAD UR5, UR21, UR14, URZ ;  /* 0x0000000e150572a4 */ /* 0x000fc8000f8e023f */
[----:B------:R-:W-:Y:S01]  /*8c80*/  UIMAD UR15, UR57, UR15, UR5 ;  /* 0x0000000f390f72a4 */ /* 0x000fe2000f8e0205 */
[----:B-1----:R-:W-:-:S04]  /*8c90*/  SHF.R.S32.HI R11, RZ, 0x1f, R11 ;  /* 0x0000001fff0b7819 */ /* 0x002fc8000001140b */
[----:B---3--:R-:W-:-:S04]  /*8ca0*/  LEA.HI R11, R11, R12, RZ, 0x2 ;  /* 0x0000000c0b0b7211 */ /* 0x008fc800078f10ff */
[----:B------:R-:W-:-:S04]  /*8cb0*/  SHF.R.S32.HI R11, RZ, 0x2, R11 ;  /* 0x00000002ff0b7819 */ /* 0x000fc8000001140b */
[C---:B------:R-:W-:Y:S01]  /*8cc0*/  ISETP.GE.AND P2, PT, R11.reuse, UR8, PT ;  /* 0x000000080b007c0c */ /* 0x040fe2000bf46270 */
[----:B------:R-:W-:Y:S01]  /*8cd0*/  VIADD R2, R11, 0x40 ;  /* 0x000000400b027836 */ /* 0x000fe20000000000 */
[----:B------:R-:W-:-:S04]  /*8ce0*/  SHF.R.S32.HI R10, RZ, 0x1f, R11 ;  /* 0x0000001fff0a7819 */ /* 0x000fc8000001140b */
[----:B------:R-:W-:Y:S01]  /*8cf0*/  ISETP.GE.AND P1, PT, R2, UR8, PT ;  /* 0x0000000802007c0c */ /* 0x000fe2000bf26270 */
[----:B--2---:R-:W-:-:S03]  /*8d00*/  IMAD.WIDE.U32 R4, R4, UR18, R14 ;  /* 0x0000001204047c25 */ /* 0x004fc6000f8e000e */
[----:B------:R-:W-:-:S04]  /*8d10*/  IADD3 R6, P0, R4, UR9, RZ ;  /* 0x0000000904067c10 */ /* 0x000fc8000ff1e0ff */
[----:B------:R-:W-:Y:S01]  /*8d20*/  IADD3.X R7, R5, UR20, R0, P0, !PT ;  /* 0x0000001405077c10 */ /* 0x000fe200087fe400 */
[----:B------:R-:W-:-:S04]  /*8d30*/  IMAD.U32 R0, RZ, RZ, UR14 ;  /* 0x0000000eff007e24 */ /* 0x000fc8000f8e00ff */
        /* <DEDUP_REMOVED lines=15> */
.L_x_304:
[----:B------:R-:W-:Y:S05]  /*8e30*/  BSYNC B0 ;  /* 0x0000000000007941 */ /* 0x000fea0003800000 */
.L_x_303:
        /* <DEDUP_REMOVED lines=15> */
.L_x_306:
[----:B------:R-:W-:Y:S05]  /*8f30*/  BSYNC B0 ;  /* 0x0000000000007941 */ /* 0x000fea0003800000 */
.L_x_305:
        /* <DEDUP_REMOVED lines=28> */
.L_x_308:
[----:B------:R-:W-:Y:S05]  /*9100*/  BSYNC B0 ;  /* 0x0000000000007941 */ /* 0x000fea0003800000 */
.L_x_307:
        /* <DEDUP_REMOVED lines=14> */
.L_x_300:
[----:B------:R-:W-:Y:S05]  /*91f0*/  BSYNC B1 ;  /* 0x0000000000017941 */ /* 0x000fea0003800000 */
.L_x_283:
        /* <DEDUP_REMOVED lines=8> */
.L_x_309:
[----:B------:R-:W-:Y:S05]  /*9280*/  EXIT ;  /* 0x000000000000794d */ /* 0x000fea0003800000 */
.L_x_311:
        /* <DEDUP_REMOVED lines=15> */
.L_x_1287:


//--------------------- .text._ZN5flash44flash_bwd_dq_dk_dv_loop_seqk_parallel_kernelI23Flash_bwd_kernel_traitsILi96ELi64ELi128ELi8ELi2ELi4ELi4ELb1ELb0EN7cutlass6half_tE19Flash_kernel_traitsILi96ELi64ELi128ELi8ES3_EELb1ELb0ELb0ELb0ELb0ELb0ELb0EEEvNS_16Flash_bwd_paramsE --------------------------
	.section	.text._ZN5flash44flash_bwd_dq_dk_dv_loop_seqk_parallel_kernelI23Flash_bwd_kernel_traitsILi96ELi64ELi128ELi8ELi2ELi4ELi4ELb1ELb0EN7cutlass6half_tE19Flash_kernel_traitsILi96ELi64ELi128ELi8ES3_EELb1ELb0ELb0ELb0ELb0ELb0ELb0EEEvNS_16Flash_bwd_paramsE,"ax",@progbits
	.align	128
        .global         _ZN5flash44flash_bwd_dq_dk_dv_loop_seqk_parallel_kernelI23Flash_bwd_kernel_traitsILi96ELi64ELi128ELi8ELi2ELi4ELi4ELb1ELb0EN7cutlass6half_tE19Flash_kernel_traitsILi96ELi64ELi128ELi8ES3_EELb1ELb0ELb0ELb0ELb0ELb0ELb0EEEvNS_16Flash_bwd_paramsE
        .type           _ZN5flash44flash_bwd_dq_dk_dv_loop_seqk_parallel_kernelI23Flash_bwd_kernel_traitsILi96ELi64ELi128ELi8ELi2ELi4ELi4ELb1ELb0EN7cutlass6half_tE19Flash_kernel_traitsILi96ELi64ELi128ELi8ES3_EELb1ELb0ELb0ELb0ELb0ELb0ELb0EEEvNS_16Flash_bwd_paramsE,@function
        .size           _ZN5flash44flash_bwd_dq_dk_dv_loop_seqk_parallel_kernelI23Flash_bwd_kernel_traitsILi96ELi64ELi128ELi8ELi2ELi4ELi4ELb1ELb0EN7cutlass6half_tE19Flash_kernel_traitsILi96ELi64ELi128ELi8ES3_EELb1ELb0ELb0ELb0ELb0ELb0ELb0EEEvNS_16Flash_bwd_paramsE,(.L_x_1288 - _ZN5flash44flash_bwd_dq_dk_dv_loop_seqk_parallel_kernelI23Flash_bwd_kernel_traitsILi96ELi64ELi128ELi8ELi2ELi4ELi4ELb1ELb0EN7cutlass6half_tE19Flash_kernel_traitsILi96ELi64ELi128ELi8ES3_EELb1ELb0ELb0ELb0ELb0ELb0ELb0EEEvNS_16Flash_bwd_paramsE)
        .other          _ZN5flash44flash_bwd_dq_dk_dv_loop_seqk_parallel_kernelI23Flash_bwd_kernel_traitsILi96ELi64ELi128ELi8ELi2ELi4ELi4ELb1ELb0EN7cutlass6half_tE19Flash_kernel_traitsILi96ELi64ELi128ELi8ES3_EELb1ELb0ELb0ELb0ELb0ELb0ELb0EEEvNS_16Flash_bwd_paramsE,@"STO_CUDA_ENTRY STV_DEFAULT"
_ZN5flash44flash_bwd_dq_dk_dv_loop_seqk_parallel_kernelI23Flash_bwd_kernel_traitsILi96ELi64ELi128ELi8ELi2ELi4ELi4ELb1ELb0EN7cutlass6half_tE19Flash_kernel_traitsILi96ELi64ELi128ELi8ES3_EELb1ELb0ELb0ELb0ELb0ELb0ELb0EEEvNS_16Flash_bwd_paramsE:
.text._ZN5flash44flash_bwd_dq_dk_dv_loop_seqk_parallel_kernelI23Flash_bwd_kernel_traitsILi96ELi64ELi128ELi8ELi2ELi4ELi4ELb1ELb0EN7cutlass6half_tE19Flash_kernel_traitsILi96ELi64ELi128ELi8ES3_EELb1ELb0ELb0ELb0ELb0ELb0ELb0EEEvNS_16Flash_bwd_paramsE:
        /* <DEDUP_REMOVED lines=17> */
[----:B------:R-:W-:Y:S01]  /*0110*/  UMOV UR61, 0xffffd000 ;  /* 0xffffd000003d7882 */ /* 0x000fe20000000000 */
[----:B------:R-:W-:-:S04]  /*0120*/  IMAD.MOV.U32 R237, RZ, RZ, -0x10 ;  /* 0xfffffff0ffed7424 */ /* 0x000fc800078e00ff */
[----:B------:R-:W3:Y:S08]  /*0130*/  S2UR UR59, SR_CTAID.Z ;  /* 0x00000000003b79c3 */ /* 0x000ef00000002700 */
[----:B------:R-:W4:Y:S01]  /*0140*/  S2UR UR50, SR_CTAID.Y ;  /* 0x00000000003279c3 */ /* 0x000f220000002600 */
[----:B--2---:R-:W-:-:S04]  /*0150*/  ULEA UR4, UR4, UR5, 0x18 ;  /* 0x0000000504047291 */ /* 0x004fc8000f8ec03f */
[----:B------:R-:W-:Y:S01]  /*0160*/  UIADD3 UR5, UR4, 0xf000, URZ ;  /* 0x0000f00004057890 */ /* 0x000fe2000fffe03f */
        /* <DEDUP_REMOVED lines=9> */
[----:B------:R-:W-:Y:S01]  /*0200*/  LOP3.LUT R12, R5, 0xfffffffc, RZ, 0xc0, !PT ;  /* 0xfffffffc050c7812 */ /* 0x000fe200078ec0ff */
[----:B------:R-:W-:Y:S01]  /*0210*/  IMAD.IADD R10, R4, 0x1, -R6 ;  /* 0x00000001040a7824 */ /* 0x000fe200078e0a06 */
[----:B------:R-:W-:Y:S01]  /*0220*/  LOP3.LUT R11, R8, 0xfffffff0, RZ, 0xc0, !PT ;  /* 0xfffffff0080b7812 */ /* 0x000fe200078ec0ff */
[----:B------:R-:W-:Y:S01]  /*0230*/  IMAD.IADD R14, R4, 0x1, -R7 ;  /* 0x00000001040e7824 */ /* 0x000fe200078e0a07 */
[-C--:B------:R-:W-:Y:S01]  /*0240*/  LEA.HI R13, R0, R4.reuse, RZ, 0x6 ;  /* 0x00000004000d7211 */ /* 0x080fe200078f30ff */
[----:B------:R-:W-:Y:S01]  /*0250*/  IMAD.IADD R19, R4, 0x1, -R12 ;  /* 0x0000000104137824 */ /* 0x000fe200078e0a0c */
[----:B------:R-:W-:Y:S01]  /*0260*/  LEA.HI R16, R0, R4, RZ, 0x7 ;  /* 0x0000000400107211 */ /* 0x000fe200078f38ff */
[----:B------:R-:W-:Y:S01]  /*0270*/  IMAD.IADD R7, R4, 0x1, -R11 ;  /* 0x0000000104077824 */ /* 0x000fe200078e0a0b */
[----:B------:R-:W-:Y:S01]  /*0280*/  SHF.R.S32.HI R9, RZ, 0x2, R5 ;  /* 0x00000002ff097819 */ /* 0x000fe20000011405 */
[----:B------:R-:W-:Y:S01]  /*0290*/  IMAD.SHL.U32 R248, R19, 0x8, RZ ;  /* 0x0000000813f87824 */ /* 0x000fe200078e00ff */
[----:B------:R-:W-:-:S02]  /*02a0*/  SHF.R.S32.HI R0, RZ, 0x5, R2 ;  /* 0x00000005ff007819 */ /* 0x000fc40000011402 */
[----:B------:R-:W-:Y:S02]  /*02b0*/  SHF.R.S32.HI R3, RZ, 0x1f, R2 ;  /* 0x0000001fff037819 */ /* 0x000fe40000011402 */
[----:B------:R-:W-:Y:S02]  /*02c0*/  LEA.HI R6, R5, R9, RZ, 0x1 ;  /* 0x0000000905067211 */ /* 0x000fe400078f08ff */
[-C--:B------:R-:W-:Y:S02]  /*02d0*/  LEA.HI R4, R2, R0.reuse, RZ, 0x1 ;  /* 0x0000000002047211 */ /* 0x080fe400078f08ff */
[----:B------:R-:W-:Y:S02]  /*02e0*/  LEA.HI R2, R3, R0, RZ, 0x2 ;  /* 0x0000000003027211 */ /* 0x000fe400078f10ff */
[----:B------:R-:W-:Y:S02]  /*02f0*/  LOP3.LUT R3, R6, 0x7fffffe, RZ, 0xc0, !PT ;  /* 0x07fffffe06037812 */ /* 0x000fe400078ec0ff */
[----:B------:R-:W-:-:S02]  /*0300*/  SHF.R.S32.HI R11, RZ, 0x3, R17 ;  /* 0x00000003ff0b7819 */ /* 0x000fc40000011411 */
[----:B------:R-:W-:Y:S01]  /*0310*/  LOP3.LUT R2, R2, 0xfffffffc, RZ, 0xc0, !PT ;  /* 0xfffffffc02027812 */ /* 0x000fe200078ec0ff */
[----:B------:R-:W-:Y:S01]  /*0320*/  IMAD.IADD R3, R9, 0x1, -R3 ;  /* 0x0000000109037824 */ /* 0x000fe200078e0a03 */
[----:B------:R-:W-:Y:S01]  /*0330*/  LOP3.LUT R6, R4, 0xfffffffe, RZ, 0xc0, !PT ;  /* 0xfffffffe04067812 */ /* 0x000fe200078ec0ff */
[----:B------:R-:W-:Y:S01]  /*0340*/  IMAD.SHL.U32 R4, R11, 0x40, RZ ;  /* 0x000000400b047824 */ /* 0x000fe200078e00ff */
[----:B------:R-:W-:Y:S01]  /*0350*/  SHF.R.S32.HI R21, RZ, 0x6, R13 ;  /* 0x00000006ff157819 */ /* 0x000fe2000001140d */
[C---:B------:R-:W-:Y:S01]  /*0360*/  IMAD.IADD R15, R0.reuse, 0x1, -R2 ;  /* 0x00000001000f7824 */ /* 0x040fe200078e0a02 */
[----:B------:R-:W-:Y:S01]  /*0370*/  SHF.R.S32.HI R2, RZ, 0x1f, R5 ;  /* 0x0000001fff027819 */ /* 0x000fe20000011405 */
[C---:B------:R-:W-:Y:S01]  /*0380*/  IMAD.IADD R23, R0.reuse, 0x1, -R6 ;  /* 0x0000000100177824 */ /* 0x040fe200078e0a06 */
[----:B------:R-:W-:Y:S01]  /*0390*/  SHF.R.S32.HI R5, RZ, 0x4, R8 ;  /* 0x00000004ff057819 */ /* 0x000fe20000011408 */
[----:B------:R-:W-:Y:S01]  /*03a0*/  IMAD R12, R0, 0x8, R3 ;  /* 0x00000008000c7824 */ /* 0x000fe200078e0203 */
[----:B------:R-:W-:-:S02]  /*03b0*/  LOP3.LUT R0, R4, 0xc0, RZ, 0xc0, !PT ;  /* 0x000000c004007812 */ /* 0x000fc400078ec0ff */
[----:B------:R-:W-:Y:S01]  /*03c0*/  LEA.HI R3, R8, R5, RZ, 0x1 ;  /* 0x0000000508037211 */ /* 0x000fe200078f08ff */
[----:B------:R-:W-:Y:S01]  /*03d0*/  STL [R1+0x30], R23 ;  /* 0x0000301701007387 */ /* 0x000fe20000100800 */
[----:B------:R-:W-:Y:S02]  /*03e0*/  SHF.R.U32.HI R6, RZ, 0x3, R0 ;  /* 0x00000003ff067819 */ /* 0x000fe40000011600 */
[----:B------:R-:W-:Y:S02]  /*03f0*/  LOP3.LUT R4, R0, 0x18, R248, 0xf8, !PT ;  /* 0x0000001800047812 */ /* 0x000fe400078ef8f8 */
[----:B------:R-:W-:Y:S02]  /*0400*/  LEA.HI R2, R2, R9, RZ, 0x3 ;  /* 0x0000000902027211 */ /* 0x000fe400078f18ff */
[----:B------:R-:W-:Y:S02]  /*0410*/  LOP3.LUT R0, R3, 0xfffffffe, RZ, 0xc0, !PT ;  /* 0xfffffffe03007812 */ /* 0x000fe400078ec0ff */
[----:B------:R-:W-:-:S02]  /*0420*/  LOP3.LUT R3, R4, R6, RZ, 0x3c, !PT ;  /* 0x0000000604037212 */ /* 0x000fc400078e3cff */
[----:B------:R-:W-:Y:S01]  /*0430*/  LOP3.LUT R2, R2, 0xfffffff8, RZ, 0xc0, !PT ;  /* 0xfffffff802027812 */ /* 0x000fe200078ec0ff */
[----:B------:R-:W-:Y:S01]  /*0440*/  IMAD.IADD R11, R5, 0x1, -R0 ;  /* 0x00000001050b7824 */ /* 0x000fe200078e0a00 */
[----:B------:R-:W-:Y:S01]  /*0450*/  LEA.HI R0, R7, R7, RZ, 0x1 ;  /* 0x0000000707007211 */ /* 0x000fe200078f08ff */
[----:B------:R-:W-:Y:S01]  /*0460*/  IMAD.U32 R3, R12, 0x20, R3 ;  /* 0x000000200c037824 */ /* 0x000fe200078e0003 */
[----:B------:R-:W-:Y:S01]  /*0470*/  LEA.HI R6, R14, R14, RZ, 0x1 ;  /* 0x0000000e0e067211 */ /* 0x000fe200078f08ff */
[----:B------:R-:W-:Y:S01]  /*0480*/  IMAD.IADD R2, R9, 0x1, -R2 ;  /* 0x0000000109027824 */ /* 0x000fe200078e0a02 */
[----:B------:R-:W-:Y:S02]  /*0490*/  SHF.R.S32.HI R9, RZ, 0x1f, R7 ;  /* 0x0000001fff097819 */ /* 0x000fe40000011407 */
[----:B------:R1:W-:Y:S01]  /*04a0*/  STL [R1+0x1c], R3 ;  /* 0x00001c0301007387 */ /* 0x0003e20000100800 */
[--C-:B------:R-:W-:Y:S02]  /*04b0*/  SHF.R.S32.HI R5, RZ, 0x1, R0.reuse ;  /* 0x00000001ff057819 */ /* 0x100fe40000011400 */
[----:B------:R-:W-:Y:S01]  /*04c0*/  SHF.R.S32.HI R4, RZ, 0x1f, R0 ;  /* 0x0000001fff047819 */ /* 0x000fe20000011400 */
[----:B------:R2:W-:Y:S01]  /*04d0*/  STL [R1+0x2c], R21 ;  /* 0x00002c1501007387 */ /* 0x0005e20000100800 */
[----:B------:R-:W-:-:S02]  /*04e0*/  SHF.R.S32.HI R8, RZ, 0x1f, R10 ;  /* 0x0000001fff087819 */ /* 0x000fc4000001140a */
[----:B------:R-:W-:Y:S02]  /*04f0*/  LEA.HI R9, R9, R7, RZ, 0x3 ;  /* 0x0000000709097211 */ /* 0x000fe400078f18ff */
[----:B------:R-:W-:Y:S02]  /*0500*/  LEA.HI R4, R4, R5, RZ, 0x2 ;  /* 0x0000000504047211 */ /* 0x000fe400078f10ff */
[----:B------:R-:W-:Y:S02]  /*0510*/  LEA.HI R22, R8, R10, RZ, 0x2 ;  /* 0x0000000a08167211 */ /* 0x000fe400078f10ff */
[----:B------:R-:W-:Y:S02]  /*0520*/  LOP3.LUT R4, R4, 0xfffffffc, RZ, 0xc0, !PT ;  /* 0xfffffffc04047812 */ /* 0x000fe400078ec0ff */
[----:B------:R-:W-:Y:S02]  /*0530*/  LOP3.LUT R0, R0, 0x7fffffe, RZ, 0xc0, !PT ;  /* 0x07fffffe00007812 */ /* 0x000fe400078ec0ff */
[C---:B------:R-:W-:Y:S01]  /*0540*/  LOP3.LUT R8, R2.reuse, 0x1, RZ, 0xc0, !PT ;  /* 0x0000000102087812 */ /* 0x040fe200078ec0ff */
[----:B------:R-:W-:Y:S01]  /*0550*/  IMAD.IADD R18, R5, 0x1, -R4 ;  /* 0x0000000105127824 */ /* 0x000fe200078e0a04 */
[----:B------:R-:W-:Y:S01]  /*0560*/  LOP3.LUT P2, RZ, R2, 0x2, RZ, 0xc0, !PT ;  /* 0x0000000202ff7812 */ /* 0x000fe2000784c0ff */
[----:B------:R-:W-:Y:S01]  /*0570*/  IMAD.SHL.U32 R4, R14, 0x40, RZ ;  /* 0x000000400e047824 */ /* 0x000fe200078e00ff */
[----:B------:R-:W-:Y:S01]  /*0580*/  ISETP.NE.U32.AND P3, PT, R8, 0x1, PT ;  /* 0x000000010800780c */ /* 0x000fe20003f65070 */
[----:B------:R-:W-:Y:S01]  /*0590*/  IMAD.IADD R20, R7, 0x1, -R0 ;  /* 0x0000000107147824 */ /* 0x000fe200078e0a00 */
[----:B------:R-:W-:Y:S01]  /*05a0*/  SHF.R.S32.HI R12, RZ, 0x7, R16 ;  /* 0x00000007ff0c7819 */ /* 0x000fe20000011410 */
[----:B------:R-:W-:Y:S01]  /*05b0*/  IMAD.SHL.U32 R8, R19, 0x2, RZ ;  /* 0x0000000213087824 */ /* 0x000fe200078e00ff */
[----:B-1----:R-:W-:Y:S01]  /*05c0*/  LOP3.LUT R3, R6, 0x7fffffe, RZ, 0xc0, !PT ;  /* 0x07fffffe06037812 */ /* 0x002fe200078ec0ff */
[----:B------:R-:W-:Y:S01]  /*05d0*/  IMAD R0, R21, 0x4, R11 ;  /* 0x0000000415007824 */ /* 0x000fe200078e020b */
[----:B------:R-:W-:Y:S01]  /*05e0*/  SEL R237, R237, 0x10, !P3 ;  /* 0x00000010eded7807 */ /* 0x000fe20005800000 */
[----:B------:R-:W-:Y:S01]  /*05f0*/  IMAD.SHL.U32 R16, R21, 0x20, RZ ;  /* 0x0000002015107824 */ /* 0x000fe200078e00ff */
[----:B------:R-:W-:Y:S01]  /*0600*/  LOP3.LUT P0, RZ, R18, 0x2, RZ, 0xc0, !PT ;  /* 0x0000000212ff7812 */ /* 0x000fe2000780c0ff */
[----:B------:R-:W-:Y:S01]  /*0610*/  IMAD.IADD R10, R14, 0x1, -R3 ;  /* 0x000000010e0a7824 */ /* 0x000fe200078e0a03 */
[----:B------:R-:W-:-:S02]  /*0620*/  LOP3.LUT R3, R9, 0xfffffff8, RZ, 0xc0, !PT ;  /* 0xfffffff809037812 */ /* 0x000fc400078ec0ff */
[----:B------:R-:W-:Y:S01]  /*0630*/  LEA.HI R14, R2, R2, RZ, 0x1 ;  /* 0x00000002020e7211 */ /* 0x000fe200078f08ff */
[----:B------:R-:W-:Y:S02]  /*0640*/  IMAD R0, R0, 0x8, R10 ;  /* 0x0000000800007824 */ /* 0x000fe400078e020a */
[----:B------:R-:W-:Y:S01]  /*0650*/  IMAD.IADD R13, R7, 0x1, -R3 ;  /* 0x00000001070d7824 */ /* 0x000fe200078e0a03 */
[----:B------:R-:W-:Y:S01]  /*0660*/  SHF.R.S32.HI R3, RZ, 0x1, R6 ;  /* 0x00000001ff037819 */ /* 0x000fe20000011406 */
[----:B------:R-:W-:Y:S01]  /*0670*/  IMAD.SHL.U32 R6, R15, 0x10, RZ ;  /* 0x000000100f067824 */ /* 0x000fe200078e00ff */
[----:B------:R-:W-:Y:S02]  /*0680*/  LOP3.LUT R7, R4, 0x1c0, RZ, 0xc0, !PT ;  /* 0x000001c004077812 */ /* 0x000fe400078ec0ff */
[C---:B------:R-:W-:Y:S01]  /*0690*/  LOP3.LUT P4, RZ, R3.reuse, 0x2, RZ, 0xc0, !PT ;  /* 0x0000000203ff7812 */ /* 0x040fe2000788c0ff */
[----:B------:R-:W-:Y:S01]  /*06a0*/  IMAD.SHL.U32 R5, R3, 0x40, RZ ;  /* 0x0000004003057824 */ /* 0x000fe200078e00ff */
[----:B------:R-:W-:-:S02]  /*06b0*/  LOP3.LUT R3, R14, 0x3fffffe, RZ, 0xc0, !PT ;  /* 0x03fffffe0e037812 */ /* 0x000fc400078ec0ff */
[----:B------:R-:W-:Y:S02]  /*06c0*/  SHF.R.S32.HI R4, RZ, 0x3, R9 ;  /* 0x00000003ff047819 */ /* 0x000fe40000011409 */
[----:B------:R-:W-:Y:S01]  /*06d0*/  LOP3.LUT P6, RZ, R13, 0x4, RZ, 0xc0, !PT ;  /* 0x000000040dff7812 */ /* 0x000fe200078cc0ff */
[C---:B------:R-:W-:Y:S01]  /*06e0*/  IMAD.IADD R19, R2.reuse, 0x1, -R3 ;  /* 0x0000000102137824 */ /* 0x040fe200078e0a03 */
[----:B------:R-:W-:Y:S01]  /*06f0*/  LOP3.LUT R3, R5, 0xc0, RZ, 0xc0, !PT ;  /* 0x000000c005037812 */ /* 0x000fe200078ec0ff */
[----:B------:R-:W-:Y:S01]  /*0700*/  IMAD.SHL.U32 R2, R2, 0x40, RZ ;  /* 0x0000004002027824 */ /* 0x000fe200078e00ff */
[----:B------:R-:W-:Y:S01]  /*0710*/  LOP3.LUT R5, R7, 0x30, R6, 0xf8, !PT ;  /* 0x0000003007057812 */ /* 0x000fe200078ef806 */
[----:B--2---:R-:W-:Y:S01]  /*0720*/  IMAD R21, R4, 0x8, R20 ;  /* 0x0000000804157824 */ /* 0x004fe200078e0214 */
[--C-:B------:R-:W-:Y:S01]  /*0730*/  LOP3.LUT R9, R3, 0x8, R17.reuse, 0xf8, !PT ;  /* 0x0000000803097812 */ /* 0x100fe200078ef811 */
[C---:B------:R-:W-:Y:S01]  /*0740*/  IMAD R20, R15.reuse, 0x2, R4 ;  /* 0x000000020f147824 */ /* 0x040fe200078e0204 */
[----:B------:R-:W-:Y:S01]  /*0750*/  LOP3.LUT R2, R2, 0x1c0, RZ, 0xc0, !PT ;  /* 0x000001c002027812 */ /* 0x000fe200078ec0ff */
[----:B------:R-:W-:Y:S01]  /*0760*/  IMAD R15, R15, 0x200, R8 ;  /* 0x000002000f0f7824 */ /* 0x000fe200078e0208 */
[----:B------:R-:W-:-:S02]  /*0770*/  LOP3.LUT R10, R5, 0x8, R17, 0xf8, !PT ;  /* 0x00000008050a7812 */ /* 0x000fc400078ef811 */
[----:B------:R-:W-:Y:S01]  /*0780*/  SHF.R.U32.HI R5, RZ, 0x3, R3 ;  /* 0x00000003ff057819 */ /* 0x000fe20000011603 */
[----:B------:R-:W-:Y:S01]  /*0790*/  IMAD R3, R12, 0x1000, R8 ;  /* 0x000010000c037824 */ /* 0x000fe200078e0208 */
[----:B------:R-:W-:Y:S01]  /*07a0*/  LOP3.LUT R6, R2, 0x20, R16, 0xf8, !PT ;  /* 0x0000002002067812 */ /* 0x000fe200078ef810 */
[----:B------:R-:W-:Y:S01]  /*07b0*/  IMAD.SHL.U32 R8, R11, 0x10, RZ ;  /* 0x000000100b087824 */ /* 0x000fe200078e00ff */
[----:B------:R-:W-:Y:S01]  /*07c0*/  SHF.R.U32.HI R4, RZ, 0x3, R2 ;  /* 0x00000003ff047819 */ /* 0x000fe20000011602 */
[----:B------:R-:W-:Y:S01]  /*07d0*/  IMAD R3, R23, 0x400, R3 ;  /* 0x0000040017037824 */ /* 0x000fe200078e0203 */
[----:B------:R-:W-:Y:S01]  /*07e0*/  LOP3.LUT R2, R9, R5, RZ, 0x3c, !PT ;  /* 0x0000000509027212 */ /* 0x000fe200078e3cff */
[----:B------:R-:W-:Y:S01]  /*07f0*/  IMAD R15, R19, 0x20, R15 ;  /* 0x00000020130f7824 */ /* 0x000fe200078e020f */
[----:B------:R-:W-:Y:S02]  /*0800*/  SHF.R.U32.HI R7, RZ, 0x3, R7 ;  /* 0x00000003ff077819 */ /* 0x000fe40000011607 */
[----:B------:R-:W-:Y:S01]  /*0810*/  LOP3.LUT R4, R6, R4, RZ, 0x3c, !PT ;  /* 0x0000000406047212 */ /* 0x000fe200078e3cff */
[----:B------:R-:W-:Y:S01]  /*0820*/  IMAD.U32 R230, R0, 0x20, R2 ;  /* 0x0000002000e67824 */ /* 0x000fe200078e0002 */
[----:B------:R-:W-:Y:S01]  /*0830*/  LOP3.LUT R7, R10, R7, RZ, 0x3c, !PT ;  /* 0x000000070a077212 */ /* 0x000fe200078e3cff */
[----:B------:R-:W-:Y:S01]  /*0840*/  IMAD.SHL.U32 R0, R12, 0x8, RZ ;  /* 0x000000080c007824 */ /* 0x000fe200078e00ff */
[----:B------:R-:W-:Y:S01]  /*0850*/  LOP3.LUT P5, RZ, R13, 0x2, RZ, 0xc0, !PT ;  /* 0x000000020dff7812 */ /* 0x000fe200078ac0ff */
[C---:B------:R-:W-:Y:S01]  /*0860*/  IMAD.SHL.U32 R2, R11.reuse, 0x8, RZ ;  /* 0x000000080b027824 */ /* 0x040fe200078e00ff */
[----:B------:R-:W-:Y:S01]  /*0870*/  LEA R223, R230, UR5, 0x1 ;  /* 0x00000005e6df7c11 */ /* 0x000fe2000f8e08ff */
[----:B------:R-:W-:Y:S01]  /*0880*/  IMAD.IADD R238, R4, 0x1, R3 ;  /* 0x0000000104ee7824 */ /* 0x000fe200078e0203 */
[----:B------:R-:W-:Y:S01]  /*0890*/  LOP3.LUT R5, R0, 0x8, RZ, 0xc0, !PT ;  /* 0x0000000800057812 */ /* 0x000fe200078ec0ff */
[----:B------:R-:W-:Y:S01]  /*08a0*/  IMAD R4, R11, 0x200, R7 ;  /* 0x000002000b047824 */ /* 0x000fe200078e0207 */
[----:B------:R-:W-:Y:S01]  /*08b0*/  SHF.R.S32.HI R0, RZ, 0x1, R14 ;  /* 0x00000001ff007819 */ /* 0x000fe2000001140e */
[----:B------:R-:W-:Y:S01]  /*08c0*/  IMAD.SHL.U32 R3, R18, 0x40, RZ ;  /* 0x0000004012037824 */ /* 0x000fe200078e00ff */
[----:B------:R-:W-:Y:S01]  /*08d0*/  LOP3.LUT R7, R2, 0x8, RZ, 0xc0, !PT ;  /* 0x0000000802077812 */ /* 0x000fe200078ec0ff */
[----:B------:R-:W-:Y:S01]  /*08e0*/  IMAD.SHL.U32 R2, R13, 0x40, RZ ;  /* 0x000000400d027824 */ /* 0x000fe200078e00ff */
[C---:B------:R-:W-:Y:S01]  /*08f0*/  LOP3.LUT P1, RZ, R0.reuse, 0x2, RZ, 0xc0, !PT ;  /* 0x0000000200ff7812 */ /* 0x040fe2000782c0ff */
[----:B------:R-:W-:Y:S01]  /*0900*/  IMAD.SHL.U32 R0, R0, 0x40, RZ ;  /* 0x0000004000007824 */ /* 0x000fe200078e00ff */
[----:B------:R-:W-:-:S02]  /*0910*/  LOP3.LUT R3, R3, 0xc0, RZ, 0xc0, !PT ;  /* 0x000000c003037812 */ /* 0x000fc400078ec0ff */
[----:B------:R-:W-:Y:S02]  /*0920*/  LOP3.LUT R2, R2, 0x1c0, RZ, 0xc0, !PT ;  /* 0x000001c002027812 */ /* 0x000fe400078ec0ff */
[----:B------:R-:W-:Y:S02]  /*0930*/  LOP3.LUT R0, R0, 0xc0, RZ, 0xc0, !PT ;  /* 0x000000c000007812 */ /* 0x000fe400078ec0ff */
[----:B------:R-:W-:Y:S02]  /*0940*/  SHF.R.U32.HI R224, RZ, 0x3, R2 ;  /* 0x00000003ffe07819 */ /* 0x000fe40000011602 */
[----:B------:R-:W-:Y:S02]  /*0950*/  SHF.R.U32.HI R6, RZ, 0x3, R0 ;  /* 0x00000003ff067819 */ /* 0x000fe40000011600 */
[----:B------:R-:W-:Y:S02]  /*0960*/  LOP3.LUT R8, R5, 0x10, R8, 0xf8, !PT ;  /* 0x0000001005087812 */ /* 0x000fe400078ef808 */
[----:B------:R-:W-:Y:S01]  /*0970*/  LOP3.LUT R6, R6, R0, R5, 0x1e, !PT ;  /* 0x0000000006067212 */ /* 0x000fe200078e1e05 */
[----:B------:R-:W-:Y:S01]  /*0980*/  VIADD R5, R248, 0x20 ;  /* 0x00000020f8057836 */ /* 0x000fe20000000000 */
[----:B------:R-:W-:-:S02]  /*0990*/  SHF.R.U32.HI R0, RZ, 0x3, R3 ;  /* 0x00000003ff007819 */ /* 0x000fc40000011603 */
[--C-:B------:R-:W-:Y:S01]  /*09a0*/  LOP3.LUT R224, R224, R2, R7.reuse, 0x1e, !PT ;  /* 0x00000002e0e07212 */ /* 0x100fe200078e1e07 */
[----:B------:R-:W-:Y:S01]  /*09b0*/  IMAD.SHL.U32 R2, R21, 0x20, RZ ;  /* 0x0000002015027824 */ /* 0x000fe200078e00ff */
[----:B------:R-:W-:Y:S01]  /*09c0*/  LOP3.LUT R7, R0, R3, R7, 0x1e, !PT ;  /* 0x0000000300077212 */ /* 0x000fe200078e1e07 */
[----:B------:R-:W-:Y:S01]  /*09d0*/  IMAD.IADD R6, R6, 0x1, R15 ;  /* 0x0000000106067824 */ /* 0x000fe200078e020f */
[----:B------:R-:W-:Y:S01]  /*09e0*/  LOP3.LUT R3, R0, R8, R3, 0x1e, !PT ;  /* 0x0000000800037212 */ /* 0x000fe200078e1e03 */
[----:B------:R-:W-:Y:S01]  /*09f0*/  IMAD R231, R23, 0x200, R2 ;  /* 0x0000020017e77824 */ /* 0x000fe200078e0202 */
[----:B------:R-:W-:Y:S01]  /*0a00*/  SEL R0, R228, 0xffffffe0, !P4 ;  /* 0xffffffe0e4007807 */ /* 0x000fe20006000000 */
[----:B------:R1:W-:Y:S01]  /*0a10*/  STL [R1+0x8], R5 ;  /* 0x0000080501007387 */ /* 0x0003e20000100800 */
[----:B------:R-:W-:Y:S01]  /*0a20*/  IMAD.U32 R224, R20, 0x200, R224 ;  /* 0x0000020014e07824 */ /* 0x000fe200078e00e0 */
[----:B------:R-:W-:Y:S01]  /*0a30*/  LEA R238, R238, UR4, 0x1 ;  /* 0x00000004eeee7c11 */ /* 0x000fe2000f8e08ff */
[----:B------:R-:W-:Y:S01]  /*0a40*/  IMAD.IADD R229, R2, 0x1, R3 ;  /* 0x0000000102e57824 */ /* 0x000fe200078e0203 */
[----:B------:R-:W-:Y:S01]  /*0a50*/  SEL R225, R228, 0xffffffe0, !P5 ;  /* 0xffffffe0e4e17807 */ /* 0x000fe20006800000 */
[----:B------:R-:W-:Y:S01]  /*0a60*/  IMAD.IADD R223, R223, 0x1, R0 ;  /* 0x00000001dfdf7824 */ /* 0x000fe200078e0200 */
[----:B------:R-:W-:Y:S01]  /*0a70*/  LEA R224, R224, UR5, 0x1 ;  /* 0x00000005e0e07c11 */ /* 0x000fe2000f8e08ff */
[----:B------:R-:W-:Y:S01]  /*0a80*/  IMAD.U32 R0, RZ, RZ, UR6 ;  /* 0x00000006ff007e24 */ /* 0x000fe2000f8e00ff */
[----:B------:R-:W-:Y:S01]  /*0a90*/  USHF.R.S32.HI UR6, URZ, 0x1f, UR50 ;  /* 0x0000001f3f067899 */ /* 0x000fe20008011432 */
[----:B------:R-:W-:Y:S01]  /*0aa0*/  IMAD.U32 R0, RZ, RZ, UR7 ;  /* 0x00000007ff007e24 */ /* 0x000fe2000f8e00ff */
[----:B------:R-:W-:Y:S01]  /*0ab0*/  USHF.R.S32.HI UR7, URZ, 0x1f, UR59 ;  /* 0x0000001f3f077899 */ /* 0x000fe2000801143b */
[----:B------:R-:W-:Y:S01]  /*0ac0*/  VIADD R239, R238, 0x20 ;  /* 0x00000020eeef7836 */ /* 0x000fe20000000000 */
[----:B------:R-:W-:Y:S01]  /*0ad0*/  SEL R228, R228, 0xffffffe0, !P0 ;  /* 0xffffffe0e4e47807 */ /* 0x000fe20004000000 */
[----:B------:R-:W-:-:S02]  /*0ae0*/  @P2 VIADD R239, R238, 0xffffffe0 ;  /* 0xffffffe0eeef2836 */ /* 0x000fc40000000000 */
[----:B------:R-:W-:Y:S02]  /*0af0*/  IMAD.U32 R2, RZ, RZ, UR6 ;  /* 0x00000006ff027e24 */ /* 0x000fe4000f8e00ff */
[----:B------:R-:W-:Y:S01]  /*0b00*/  IMAD.U32 R0, RZ, RZ, UR7 ;  /* 0x00000007ff007e24 */ /* 0x000fe2000f8e00ff */
[----:B------:R-:W-:Y:S01]  /*0b10*/  SHF.R.S32.HI R0, RZ, 0x2, R22 ;  /* 0x00000002ff007819 */ /* 0x000fe20000011416 */
[----:B------:R-:W-:Y:S01]  /*0b20*/  IMAD.U32 R3, RZ, RZ, UR6 ;  /* 0x00000006ff037e24 */ /* 0x000fe2000f8e00ff */
[----:B------:R-:W-:Y:S01]  /*0b30*/  UIADD3 UR6, UR4, 0x9000, URZ ;  /* 0x0000900004067890 */ /* 0x000fe2000fffe03f */
[----:B------:R-:W-:Y:S02]  /*0b40*/  VIADD R3, R248, 0x40 ;  /* 0x00000040f8037836 */ /* 0x000fe40000000000 */
[----:B------:R-:W-:Y:S02]  /*0b50*/  IMAD R0, R23, 0x10, R0 ;  /* 0x0000001017007824 */ /* 0x000fe400078e0200 */
[----:B------:R-:W-:Y:S01]  /*0b60*/  IMAD.MOV.U32 R2, RZ, RZ, 0x40 ;  /* 0x00000040ff027424 */ /* 0x000fe200078e00ff */
[----:B-1----:R-:W-:Y:S01]  /*0b70*/  LEA R5, R6, UR6, 0x1 ;  /* 0x0000000606057c11 */ /* 0x002fe2000f8e08ff */
[----:B------:R1:W-:Y:S01]  /*0b80*/  STL [R1+0xc], R3 ;  /* 0x00000c0301007387 */ /* 0x0003e20000100800 */
[----:B------:R-:W-:-:S02]  /*0b90*/  IMAD.IADD R225, R224, 0x1, R225 ;  /* 0x00000001e0e17824 */ /* 0x000fc400078e02e1 */
[----:B------:R-:W-:Y:S01]  /*0ba0*/  IMAD.IADD R240, R238, 0x1, R237 ;  /* 0x00000001eef07824 */ /* 0x000fe200078e02ed */
[----:B------:R2:W-:Y:S01]  /*0bb0*/  STL [R1+0x4], R0 ;  /* 0x0000040001007387 */ /* 0x0005e20000100800 */
[----:B------:R-:W-:Y:S02]  /*0bc0*/  IMAD.IADD R237, R237, 0x1, R239 ;  /* 0x00000001eded7824 */ /* 0x000fe400078e02ef */
[----:B------:R-:W-:Y:S01]  /*0bd0*/  IMAD.IADD R231, R231, 0x1, R7 ;  /* 0x00000001e7e77824 */ /* 0x000fe200078e0207 */
[----:B------:R3:W-:Y:S01]  /*0be0*/  STL [R1+0x20], R5 ;  /* 0x0000200501007387 */ /* 0x0007e20000100800 */
[----:B------:R-:W-:Y:S01]  /*0bf0*/  IMAD.U32 R7, RZ, RZ, UR7 ;  /* 0x00000007ff077e24 */ /* 0x000fe2000f8e00ff */
[----:B------:R-:W-:Y:S01]  /*0c00*/  ULDC.64 UR6, c[0x0][0x208] ;  /* 0x0000820000067ab9 */ /* 0x000fe20000000a00 */
[----:B-1----:R-:W-:Y:S02]  /*0c10*/  LEA R3, R4, UR4, 0x1 ;  /* 0x0000000404037c11 */ /* 0x002fe4000f8e08ff */
[----:B--2---:R-:W-:Y:S01]  /*0c20*/  SEL R0, R2, 0xffffffc0, !P6 ;  /* 0xffffffc002007807 */ /* 0x004fe20007000000 */
[----:B------:R-:W-:-:S02]  /*0c30*/  VIADD R2, R5, 0x20 ;  /* 0x0000002005027836 */ /* 0x000fc40000000000 */
[----:B------:R-:W-:Y:S02]  /*0c40*/  @P1 VIADD R2, R5, 0xffffffe0 ;  /* 0xffffffe005021836 */ /* 0x000fe40000000000 */
[--C-:B------:R-:W-:Y:S02]  /*0c50*/  IMAD.IADD R227, R224, 0x1, R0.reuse ;  /* 0x00000001e0e37824 */ /* 0x100fe400078e0200 */
[----:B------:R-:W-:Y:S01]  /*0c60*/  IMAD.IADD R226, R225, 0x1, R0 ;  /* 0x00000001e1e27824 */ /* 0x000fe200078e0200 */
[----:B------:R3:W-:Y:S06]  /*0c70*/  STL [R1+0x24], R2 ;  /* 0x0000240201007387 */ /* 0x0007ec0000100800 */
.L_x_353:
        /* <DEDUP_REMOVED lines=16> */
[----:B-12---:R-:W-:Y:S01]  /*0d80*/  IMAD.U32 R4, RZ, RZ, UR8 ;  /* 0x00000008ff047e24 */ /* 0x006fe2000f8e00ff */
[----:B------:R-:W-:Y:S01]  /*0d90*/  UISETP.NE.U32.AND UP0, UPT, UR12, URZ, UPT ;  /* 0x0000003f0c00728c */ /* 0x000fe2000bf05070 */
[----:B------:R-:W-:Y:S01]  /*0da0*/  IMAD.U32 R6, RZ, RZ, UR10 ;  /* 0x0000000aff067e24 */ /* 0x000fe2000f8e00ff */
[----:B------:R-:W-:-:S02]  /*0db0*/  @UP4 UIADD3.X UR11, UR5, UR11, URZ, UP1, !UPT ;  /* 0x0000000b050b4290 */ /* 0x000fc40008ffe43f */
[----:B------:R-:W-:Y:S01]  /*0dc0*/  UIADD3.X UR14, UR5, UR13, URZ, UP2, !UPT ;  /* 0x0000000d050e7290 */ /* 0x000fe200097fe43f */
[----:B---3--:R-:W-:Y:S01]  /*0dd0*/  IMAD.U32 R5, RZ, RZ, UR9 ;  /* 0x00000009ff057e24 */ /* 0x008fe2000f8e00ff */
        /* <DEDUP_REMOVED lines=45> */
.L_x_312:
        /* <DEDUP_REMOVED lines=9> */
[----:B------:R-:W-:Y:S02]  /*1140*/  UISETP.NE.AND UP0, UPT, UR42, -0x1, UPT ;  /* 0xffffffff2a00788c */ /* 0x000fe4000bf05270 */
[----:B------:R-:W-:Y:S01]  /*1150*/  UISETP.NE.AND UP1, UPT, UR16, -0x1, UPT ;  /* 0xffffffff1000788c */ /* 0x000fe2000bf25270 */
[----:B------:R-:W-:Y:S02]  /*1160*/  ULDC.64 UR8, c[0x0][0x228] ;  /* 0x00008a0000087ab9 */ /* 0x000fe40000000a00 */
[----:B------:R-:W2:Y:S01]  /*1170*/  S2UR UR12, SR_CTAID.X ;  /* 0x00000000000c79c3 */ /* 0x000ea20000002500 */
[----:B------:R-:W-:Y:S02]  /*1180*/  UIMAD.WIDE.U32 UR18, UR50, UR8, URZ ;  /* 0x00000008321272a5 */ /* 0x000fe4000f8e003f */
[----:B------:R-:W-:-:S02]  /*1190*/  UIMAD UR8, UR58, UR8, URZ ;  /* 0x000000083a0872a4 */ /* 0x000fc4000f8e023f */
[----:B------:R-:W-:Y:S01]  /*11a0*/  UIADD3 UR14, UR31, 0x3f, URZ ;  /* 0x0000003f1f0e7890 */ /* 0x000fe2000fffe03f */
[----:B------:R-:W-:Y:S01]  /*11b0*/  ULDC.64 UR48, c[0x0][0x240] ;  /* 0x0000900000307ab9 */ /* 0x000fe20000000a00 */
[----:B------:R-:W-:Y:S01]  /*11c0*/  ULDC UR60, c[0x0][0x2d4] ;  /* 0x0000b500003c7ab9 */ /* 0x000fe20000000800 */
[----:B------:R-:W-:Y:S01]  /*11d0*/  USHF.L.U64.HI UR15, UR50, 0x7, UR58 ;  /* 0x00000007320f7899 */ /* 0x000fe2000801023a */
[----:B------:R-:W-:Y:S01]  /*11e0*/  ULDC.U8 UR25, c[0x0][0x480] ;  /* 0x0001200000197ab9 */ /* 0x000fe20000000000 */
[----:B------:R-:W-:Y:S01]  /*11f0*/  ULDC.U8 UR24, c[0x0][0x3d8] ;  /* 0x0000f60000187ab9 */ /* 0x000fe20000000000 */
[----:B------:R-:W-:Y:S02]  /*1200*/  USHF.R.S32.HI UR20, URZ, 0x1f, UR14 ;  /* 0x0000001f3f147899 */ /* 0x000fe4000801140e */
[----:B------:R-:W-:Y:S01]  /*1210*/  @UP0 UIADD3 UR17, UR41, UR42, URZ ;  /* 0x0000002a29110290 */ /* 0x000fe2000fffe03f */
[----:B-1----:R-:W-:Y:S01]  /*1220*/  IABS R6, R7 ;  /* 0x0000000700067213 */ /* 0x002fe20000000000 */
[----:B------:R-:W-:Y:S01]  /*1230*/  UIMAD UR22, UR50, UR9, UR8 ;  /* 0x00000009321672a4 */ /* 0x000fe2000f8e0208 */
[----:B------:R-:W-:Y:S01]  /*1240*/  ISETP.NE.AND P3, PT, R7, RZ, PT ;  /* 0x000000ff0700720c */ /* 0x000fe20003f65270 */
[----:B------:R-:W-:Y:S01]  /*1250*/  USHF.R.S32.HI UR30, URZ, 0x1f, UR60 ;  /* 0x0000001f3f1e7899 */ /* 0x000fe2000801143c */
[----:B------:R-:W1:Y:S01]  /*1260*/  I2F.RP R4, R6 ;  /* 0x0000000600047306 */ /* 0x000e620000209400 */
[----:B------:R-:W-:-:S02]  /*1270*/  UISETP.NE.AND UP4, UPT, UR25, URZ, UPT ;  /* 0x0000003f1900728c */ /* 0x000fc4000bf85270 */
[----:B------:R-:W-:Y:S02]  /*1280*/  UISETP.NE.AND UP3, UPT, UR24, URZ, UPT ;  /* 0x0000003f1800728c */ /* 0x000fe4000bf65270 */
[----:B--2---:R-:W-:Y:S01]  /*1290*/  UIMAD.WIDE.U32 UR26, UR12, UR10, URZ ;  /* 0x0000000a0c1a72a5 */ /* 0x004fe2000f8e003f */
[----:B------:R-:W-:Y:S01]  /*12a0*/  @!UP1 ULDC.64 UR8, c[0x0][0x418] ;  /* 0x0001060000089ab9 */ /* 0x000fe20000000a00 */
[----:B------:R-:W-:Y:S02]  /*12b0*/  @UP0 ULDC.64 UR24, c[0x0][0x248] ;  /* 0x0000920000180ab9 */ /* 0x000fe40000000a00 */
[----:B------:R-:W-:Y:S02]  /*12c0*/  UIMAD UR37, UR12, UR11, UR27 ;  /* 0x0000000b0c2572a4 */ /* 0x000fe4000f8e021b */
[----:B------:R-:W-:Y:S01]  /*12d0*/  USHF.L.U32 UR12, UR50, 0x7, URZ ;  /* 0x00000007320c7899 */ /* 0x000fe2000800063f */
[----:B------:R-:W-:Y:S01]  /*12e0*/  @UP1 ULDC.64 UR10, c[0x0][0x420] ;  /* 0x00010800000a1ab9 */ /* 0x000fe20000000a00 */
[----:B------:R-:W-:Y:S01]  /*12f0*/  USEL UR34, UR15, URZ, UP2 ;  /* 0x0000003f0f227287 */ /* 0x000fe20009000000 */
[----:B-1----:R-:W1:Y:S01]  /*1300*/  MUFU.RCP R4, R4 ;  /* 0x0000000400047308 */ /* 0x002e620000001000 */
[----:B------:R-:W-:-:S02]  /*1310*/  USEL UR29, UR12, URZ, UP2 ;  /* 0x0000003f0c1d7287 */ /* 0x000fc40009000000 */
[----:B------:R-:W-:Y:S02]  /*1320*/  UIMAD.WIDE.U32 UR12, UR16, UR48, URZ ;  /* 0x00000030100c72a5 */ /* 0x000fe4000f8e003f */
[----:B------:R-:W-:Y:S02]  /*1330*/  @UP1 UIMAD.WIDE.U32 UR46, UR16, UR10, URZ ;  /* 0x0000000a102e12a5 */ /* 0x000fe4000f8e003f */
[----:B------:R-:W-:Y:S02]  /*1340*/  ULEA.HI UR20, UR20, UR14, URZ, 0x6 ;  /* 0x0000000e14147291 */ /* 0x000fe4000f8f303f */
[----:B------:R-:W-:Y:S02]  /*1350*/  USEL UR57, UR18, UR12, !UP1 ;  /* 0x0000000c12397287 */ /* 0x000fe4000c800000 */
[----:B------:R-:W-:Y:S02]  /*1360*/  @!UP1 UIMAD UR10, UR58, UR8, URZ ;  /* 0x000000083a0a92a4 */ /* 0x000fe4000f8e023f */
[----:B------:R-:W-:-:S02]  /*1370*/  @UP0 UIMAD.WIDE.U32 UR14, UR17, UR24, URZ ;  /* 0x00000018110e02a5 */ /* 0x000fc4000f8e003f */
[----:B------:R-:W-:Y:S01]  /*1380*/  @UP0 UIMAD UR18, UR17, UR25, URZ ;  /* 0x00000019111202a4 */ /* 0x000fe2000f8e023f */
[----:B-1----:R-:W-:Y:S01]  /*1390*/  VIADD R4, R4, 0xffffffe ;  /* 0x0ffffffe04047836 */ /* 0x002fe20000000000 */
[----:B------:R-:W-:Y:S01]  /*13a0*/  UIMAD UR17, UR30, UR50, URZ ;  /* 0x000000321e1172a4 */ /* 0x000fe2000f8e023f */
[----:B------:R-:W-:Y:S02]  /*13b0*/  ULDC UR35, c[0x0][0x2dc] ;  /* 0x0000b70000237ab9 */ /* 0x000fe40000000800 */
[----:B------:R-:W1:Y:S01]  /*13c0*/  F2I.FTZ.U32.TRUNC.NTZ R5, R4 ;  /* 0x0000000400057305 */ /* 0x000e62000021f000 */
[----:B------:R-:W-:Y:S01]  /*13d0*/  ULDC UR44, c[0x0][0x270] ;  /* 0x00009c00002c7ab9 */ /* 0x000fe20000000800 */
[----:B------:R-:W-:Y:S02]  /*13e0*/  @UP1 UIMAD UR38, UR16, UR11, UR47 ;  /* 0x0000000b102612a4 */ /* 0x000fe4000f8e022f */
[----:B------:R-:W-:Y:S02]  /*13f0*/  @!UP1 UIMAD.WIDE.U32 UR32, UR50, UR8, URZ ;  /* 0x00000008322092a5 */ /* 0x000fe4000f8e003f */
[----:B------:R-:W-:-:S02]  /*1400*/  @!UP1 UIMAD UR28, UR50, UR9, UR10 ;  /* 0x00000009321c92a4 */ /* 0x000fc4000f8e020a */
[----:B------:R-:W-:Y:S02]  /*1410*/  UIMAD UR21, UR16, UR49, URZ ;  /* 0x00000031101572a4 */ /* 0x000fe4000f8e023f */
[----:B------:R-:W-:Y:S02]  /*1420*/  UIMAD.WIDE UR8, UR35, UR44, URZ ;  /* 0x0000002c230872a5 */ /* 0x000fe4000f8e023f */
[----:B------:R-:W-:Y:S02]  /*1430*/  UIMAD.WIDE.U32 UR10, UR50, UR60, URZ ;  /* 0x0000003c320a72a5 */ /* 0x000fe4000f8e003f */
[----:B------:R-:W-:Y:S01]  /*1440*/  UIMAD UR17, UR58, UR60, UR17 ;  /* 0x0000003c3a1172a4 */ /* 0x000fe2000f8e0211 */
[----:B-1----:R-:W-:Y:S01]  /*1450*/  IMAD.MOV R0, RZ, RZ, -R5 ;  /* 0x000000ffff007224 */ /* 0x002fe200078e0a05 */
[----:B------:R-:W-:Y:S01]  /*1460*/  UIMAD UR51, UR59, UR35, URZ ;  /* 0x000000233b3372a4 */ /* 0x000fe2000f8e023f */
[----:B------:R-:W-:Y:S01]  /*1470*/  IMAD.MOV.U32 R4, RZ, RZ, RZ ;  /* 0x000000ffff047224 */ /* 0x000fe200078e00ff */
[----:B------:R-:W-:Y:S01]  /*1480*/  UIADD3 UR22, UR19, UR22, URZ ;  /* 0x0000001613167290 */ /* 0x000fe2000fffe03f */
[----:B------:R-:W-:Y:S01]  /*1490*/  IMAD R0, R0, R6, RZ ;  /* 0x0000000600007224 */ /* 0x000fe200078e02ff */
[----:B------:R-:W-:-:S02]  /*14a0*/  @UP1 UIADD3 UR22, UR13, UR21, URZ ;  /* 0x000000150d161290 */ /* 0x000fc4000fffe03f */
[----:B------:R-:W-:Y:S01]  /*14b0*/  @UP0 UIADD3 UR35, UR15, UR18, URZ ;  /* 0x000000120f230290 */ /* 0x000fe2000fffe03f */
[----:B------:R-:W-:Y:S01]  /*14c0*/  IMAD.HI.U32 R0, R5, R0, R4 ;  /* 0x0000000005007227 */ /* 0x000fe200078e0004 */
[----:B------:R-:W-:Y:S01]  /*14d0*/  @UP0 UMOV UR30, UR14 ;  /* 0x0000000e001e0c82 */ /* 0x000fe20008000000 */
[----:B------:R-:W-:Y:S02]  /*14e0*/  UIMAD.WIDE.U32 UR12, UR8, UR10, URZ ;  /* 0x0000000a080c72a5 */ /* 0x000fe4000f8e003f */
[----:B------:R-:W-:Y:S02]  /*14f0*/  UIMAD UR15, UR9, UR10, URZ ;  /* 0x0000000a090f72a4 */ /* 0x000fe4000f8e023f */
[----:B------:R-:W-:Y:S01]  /*1500*/  IMAD.HI.U32 R0, R0, R2, RZ ;  /* 0x0000000200007227 */ /* 0x000fe200078e00ff */
[----:B------:R-:W-:Y:S02]  /*1510*/  UIADD3 UR14, UR11, UR17, URZ ;  /* 0x000000110b0e7290 */ /* 0x000fe4000fffe03f */
[----:B------:R-:W-:-:S02]  /*1520*/  UIMAD.WIDE.U32 UR10, UR8, UR16, URZ ;  /* 0x00000010080a72a5 */ /* 0x000fc4000f8e003f */
[----:B------:R-:W-:Y:S01]  /*1530*/  IADD3 R4, -R0, RZ, RZ ;  /* 0x000000ff00047210 */ /* 0x000fe20007ffe1ff */
[----:B------:R-:W-:Y:S01]  /*1540*/  ULDC UR40, c[0x0][0x2c4] ;  /* 0x0000b10000287ab9 */ /* 0x000fe20000000800 */
[----:B------:R-:W-:Y:S02]  /*1550*/  UIMAD UR14, UR8, UR14, UR15 ;  /* 0x0000000e080e72a4 */ /* 0x000fe4000f8e020f */
[----:B------:R-:W-:Y:S01]  /*1560*/  @UP3 UIMAD UR15, UR50, UR40, URZ ;  /* 0x00000028320f32a4 */ /* 0x000fe2000f8e023f */
[C---:B------:R-:W-:Y:S01]  /*1570*/  IMAD R2, R6.reuse, R4, R2 ;  /* 0x0000000406027224 */ /* 0x040fe200078e0202 */
[----:B------:R-:W-:Y:S02]  /*1580*/  USEL UR56, UR12, UR10, !UP1 ;  /* 0x0000000a0c387287 */ /* 0x000fe4000c800000 */
[----:B------:R-:W-:Y:S02]  /*1590*/  ULOP3.LUT UR12, UR20, 0xffffffc0, URZ, 0xc0, !UPT ;  /* 0xffffffc0140c7892 */ /* 0x000fe4000f8ec03f */
[----:B------:R-:W-:Y:S01]  /*15a0*/  ISETP.GT.U32.AND P1, PT, R6, R2, PT ;  /* 0x000000020600720c */ /* 0x000fe20003f24070 */
[----:B------:R-:W-:-:S02]  /*15b0*/  UIADD3 UR43, UR13, UR14, URZ ;  /* 0x0000000e0d2b7290 */ /* 0x000fc4000fffe03f */
[----:B------:R-:W-:Y:S02]  /*15c0*/  @UP3 USEL UR10, UR15, UR16, !UP1 ;  /* 0x000000100f0a3287 */ /* 0x000fe4000c800000 */
[----:B------:R-:W-:Y:S01]  /*15d0*/  UIADD3 UR13, UR12, -0x40, URZ ;  /* 0xffffffc00c0d7890 */ /* 0x000fe2000fffe03f */
[----:B------:R-:W-:Y:S01]  /*15e0*/  @UP3 ULDC UR17, c[0x0][0x2e4] ;  /* 0x0000b90000113ab9 */ /* 0x000fe20000000800 */
[----:B------:R-:W-:Y:S02]  /*15f0*/  @!UP3 UIMAD UR14, UR50, UR44, UR59 ;  /* 0x0000002c320eb2a4 */ /* 0x000fe4000f8e023b */
[----:B------:R-:W-:Y:S02]  /*1600*/  @UP3 UIMAD UR19, UR59, UR17, UR10 ;  /* 0x000000113b1332a4 */ /* 0x000fe4000f8e020a */
[----:B------:R-:W-:Y:S02]  /*1610*/  USHF.R.S32.HI UR18, URZ, 0x1f, UR13 ;  /* 0x0000001f3f127899 */ /* 0x000fe4000801140d */
[----:B------:R-:W-:Y:S01]  /*1620*/  @!P1 IMAD.IADD R2, R2, 0x1, -R6 ;  /* 0x0000000102029824 */ /* 0x000fe200078e0a06 */
[----:B------:R-:W-:Y:S01]  /*1630*/  UIADD3 UR10, UP2, UR13, UR29, URZ ;  /* 0x0000001d0d0a7290 */ /* 0x000fe2000ff5e03f */
[----:B------:R-:W-:Y:S01]  /*1640*/  @!P1 VIADD R0, R0, 0x1 ;  /* 0x0000000100009836 */ /* 0x000fe20000000000 */
[----:B------:R-:W-:Y:S01]  /*1650*/  UIMAD UR12, UR9, UR16, URZ ;  /* 0x00000010090c72a4 */ /* 0x000fe2000f8e023f */
[----:B------:R-:W-:Y:S01]  /*1660*/  PLOP3.LUT P1, PT, PT, PT, UP0, 0x80, 0x0 ;  /* 0x000000000000781c */ /* 0x000fe20003f2f008 */
[----:B------:R-:W-:Y:S01]  /*1670*/  UIADD3.X UR17, UR18, UR34, URZ, UP2, !UPT ;  /* 0x0000002212117290 */ /* 0x000fe200097fe43f */
[----:B------:R-:W-:Y:S01]  /*1680*/  ISETP.GE.U32.AND P0, PT, R2, R6, PT ;  /* 0x000000060200720c */ /* 0x000fe20003f06070 */
[----:B------:R-:W-:Y:S01]  /*1690*/  UIMAD UR9, UR9, UR10, URZ ;  /* 0x0000000a090972a4 */ /* 0x000fe2000f8e023f */
[----:B------:R-:W-:Y:S01]  /*16a0*/  LOP3.LUT R2, R7, UR59, RZ, 0x3c, !PT ;  /* 0x0000003b07027c12 */ /* 0x000fe2000f8e3cff */
[----:B------:R-:W-:-:S02]  /*16b0*/  @UP0 UIADD3 UR27, UR41, UR42, URZ ;  /* 0x0000002a291b0290 */ /* 0x000fc4000fffe03f */
[----:B------:R-:W-:Y:S01]  /*16c0*/  @!UP3 UIMAD UR19, UR14, UR40, URZ ;  /* 0x000000280e13b2a4 */ /* 0x000fe2000f8e023f */
[----:B------:R-:W-:Y:S01]  /*16d0*/  ISETP.GE.AND P2, PT, R2, RZ, PT ;  /* 0x000000ff0200720c */ /* 0x000fe20003f46270 */
[----:B------:R-:W-:Y:S01]  /*16e0*/  UIMAD.WIDE.U32 UR44, UR8, UR10, URZ ;  /* 0x0000000a082c72a5 */ /* 0x000fe2000f8e003f */
[----:B------:R-:W-:Y:S01]  /*16f0*/  @UP0 ULDC.64 UR14, c[0x0][0x250] ;  /* 0x00009400000e0ab9 */ /* 0x000fe20000000a00 */
[----:B------:R-:W-:Y:S02]  /*1700*/  UIMAD UR10, UR8, UR17, UR9 ;  /* 0x00000011080a72a4 */ /* 0x000fe4000f8e0209 */
[----:B------:R-:W-:Y:S02]  /*1710*/  @UP0 UIMAD.WIDE.U32 UR8, UR27, UR14, URZ ;  /* 0x0000000e1b0802a5 */ /* 0x000fe4000f8e003f */
[----:B------:R-:W-:Y:S01]  /*1720*/  @P0 IADD3 R0, R0, 0x1, RZ ;  /* 0x0000000100000810 */ /* 0x000fe20007ffe0ff */
[----:B------:R-:W-:Y:S01]  /*1730*/  @UP1 UIADD3 UR43, UR11, UR12, URZ ;  /* 0x0000000c0b2b1290 */ /* 0x000fe2000fffe03f */
[----:B------:R-:W-:Y:S01]  /*1740*/  PLOP3.LUT P0, PT, PT, PT, UP3, 0x80, 0x0 ;  /* 0x000000000000781c */ /* 0x000fe20003f0f038 */
[----:B------:R-:W-:-:S02]  /*1750*/  @UP0 UIMAD UR11, UR27, UR15, URZ ;  /* 0x0000000f1b0b02a4 */ /* 0x000fc4000f8e023f */
[----:B------:R-:W-:Y:S01]  /*1760*/  IMAD.MOV.U32 R14, RZ, RZ, R0 ;  /* 0x000000ffff0e7224 */ /* 0x000fe200078e0000 */
[----:B------:R-:W-:Y:S02]  /*1770*/  USEL UR53, UR37, URZ, UP4 ;  /* 0x0000003f25357287 */ /* 0x000fe4000a000000 */
[----:B------:R-:W-:Y:S02]  /*1780*/  USHF.R.S32.HI UR36, URZ, 0x1f, UR23 ;  /* 0x0000001f3f247899 */ /* 0x000fe40008011417 */
[----:B------:R-:W-:Y:S01]  /*1790*/  @!UP1 UIADD3 UR38, UR33, UR28, URZ ;  /* 0x0000001c21269290 */ /* 0x000fe2000fffe03f */
[----:B------:R-:W-:Y:S01]  /*17a0*/  @!P2 IADD3 R14, -R14, RZ, RZ ;  /* 0x000000ff0e0ea210 */ /* 0x000fe20007ffe1ff */
[----:B------:R-:W-:Y:S01]  /*17b0*/  USHF.R.S32.HI UR55, URZ, 0x1f, UR51 ;  /* 0x0000001f3f377899 */ /* 0x000fe20008011433 */
[----:B------:R-:W-:Y:S01]  /*17c0*/  @!P3 LOP3.LUT R14, RZ, R7, RZ, 0x33, !PT ;  /* 0x00000007ff0eb212 */ /* 0x000fe200078e33ff */
[----:B------:R-:W-:Y:S02]  /*17d0*/  USEL UR54, UR26, URZ, UP4 ;  /* 0x0000003f1a367287 */ /* 0x000fe4000a000000 */
[----:B------:R-:W-:-:S02]  /*17e0*/  @UP0 UIADD3 UR40, UR9, UR11, URZ ;  /* 0x0000000b09280290 */ /* 0x000fc4000fffe03f */
        /* <DEDUP_REMOVED lines=15> */
.L_x_314:
        /* <DEDUP_REMOVED lines=13> */
.L_x_315:
        /* <DEDUP_REMOVED lines=11> */
.L_x_316:
[----:B------:R-:W-:Y:S02]  /*1a60*/  ULDC UR9, c[0x0][0x270] ;  /* 0x00009c0000097ab9 */ /* 0x000fe40000000800 */
[----:B------:R-:W-:-:S04]  /*1a70*/  UIMAD UR10, UR50, UR9, UR59 ;  /* 0x00000009320a72a4 */ /* 0x000fc8000f8e023b */
[----:B------:R-:W-:-:S12]  /*1a80*/  UIMAD UR10, UR10, UR60, URZ ;  /* 0x0000003c0a0a72a4 */ /* 0x000fd8000f8e023f */
.L_x_317:
[----:B------:R-:W1:Y:S01]  /*1a90*/  S2R R18, SR_TID.X ;  /* 0x0000000000127919 */ /* 0x000e620000002100 */
[----:B------:R-:W-:Y:S01]  /*1aa0*/  SHF.R.S32.HI R249, RZ, 0x1f, R248 ;  /* 0x0000001ffff97819 */ /* 0x000fe200000114f8 */
[----:B------:R-:W-:Y:S01]  /*1ab0*/  UIADD3 UR17, UR13, UR10, URZ ;  /* 0x0000000a0d117290 */ /* 0x000fe2000fffe03f */
[----:B------:R-:W-:Y:S01]  /*1ac0*/  IADD3 R4, P0, R248, UR8, RZ ;  /* 0x00000008f8047c10 */ /* 0x000fe2000ff1e0ff */
[----:B------:R-:W-:Y:S01]  /*1ad0*/  ULDC.64 UR8, c[0x0][0x420] ;  /* 0x0001080000087ab9 */ /* 0x000fe20000000a00 */
[----:B------:R-:W-:Y:S01]  /*1ae0*/  USHF.R.S32.HI UR58, URZ, 0x1f, UR59 ;  /* 0x0000001f3f3a7899 */ /* 0x000fe2000801143b */
[----:B------:R-:W-:Y:S01]  /*1af0*/  IMAD.U32 R0, RZ, RZ, UR8 ;  /* 0x00000008ff007e24 */ /* 0x000fe2000f8e00ff */
[----:B------:R-:W-:Y:S01]  /*1b00*/  IADD3.X R5, R249, UR38, RZ, P0, !PT ;  /* 0x00000026f9057c10 */ /* 0x000fe200087fe4ff */
[----:B------:R-:W-:Y:S01]  /*1b10*/  UIMAD UR11, UR18, UR8, URZ ;  /* 0x00000008120b72a4 */ /* 0x000fe2000f8e023f */
[----:B------:R-:W-:Y:S01]  /*1b20*/  BSSY B1, `(.L_x_313) ;  /* 0x00008ab000017945 */ /* 0x000fe20003800000 */
[----:B------:R-:W-:Y:S01]  /*1b30*/  ULDC UR12, c[0x0][0x2dc] ;  /* 0x0000b700000c7ab9 */ /* 0x000fe20000000800 */
[----:B------:R-:W-:Y:S01]  /*1b40*/  ULDC UR16, c[0x0][0x270] ;  /* 0x00009c0000107ab9 */ /* 0x000fe20000000800 */
[----:B------:R-:W-:Y:S01]  /*1b50*/  IMAD.WIDE.U32 R4, R0, UR13, R4 ;  /* 0x0000000d00047c25 */ /* 0x000fe2000f8e0004 */
[----:B------:R-:W-:-:S02]  /*1b60*/  UIMAD UR11, UR13, UR9, UR11 ;  /* 0x000000090d0b72a4 */ /* 0x000fc4000f8e020b */
[----:B------:R-:W-:Y:S01]  /*1b70*/  UIMAD UR34, UR12, UR16, URZ ;  /* 0x000000100c2272a4 */ /* 0x000fe2000f8e023f */
[----:B------:R-:W-:Y:S01]  /*1b80*/  ULDC.64 UR26, c[0x0][0x478] ;  /* 0x00011e00001a7ab9 */ /* 0x000fe20000000a00 */
[----:B------:R-:W-:Y:S02]  /*1b90*/  ULEA.HI.SX32 UR38, UR20, 0xffffffff, 0x1a ;  /* 0xffffffff14267891 */ /* 0x000fe4000f8fd23f */
[----:B------:R-:W-:Y:S01]  /*1ba0*/  VIADD R5, R5, UR11 ;  /* 0x0000000b05057c36 */ /* 0x000fe20008000000 */
[----:B------:R-:W-:Y:S01]  /*1bb0*/  ULDC.64 UR10, c[0x0][0x428] ;  /* 0x00010a00000a7ab9 */ /* 0x000fe20000000a00 */
[----:B------:R-:W-:Y:S01]  /*1bc0*/  UIADD3 UR19, UR13, UR19, URZ ;  /* 0x000000130d137290 */ /* 0x000fe2000fffe03f */
[----:B------:R-:W-:Y:S01]  /*1bd0*/  IMAD.U32 R8, RZ, RZ, UR10 ;  /* 0x0000000aff087e24 */ /* 0x000fe2000f8e00ff */
[----:B------:R-:W-:Y:S02]  /*1be0*/  UIMAD UR12, UR58, UR10, URZ ;  /* 0x0000000a3a0c72a4 */ /* 0x000fe4000f8e023f */
[----:B------:R-:W-:Y:S01]  /*1bf0*/  UIMAD.WIDE UR20, UR17, 0x4, UR26 ;  /* 0x00000004111478a5 */ /* 0x000fe2000f8e021a */
[----:B------:R-:W-:Y:S01]  /*1c00*/  IMAD.WIDE.U32 R4, R8, UR59, R4 ;  /* 0x0000003b08047c25 */ /* 0x000fe2000f8e0004 */
[----:B------:R-:W-:-:S02]  /*1c10*/  UIMAD UR16, UR59, UR11, UR12 ;  /* 0x0000000b3b1072a4 */ /* 0x000fc4000f8e020c */
[----:B------:R-:W-:Y:S01]  /*1c20*/  UISETP.GE.AND UP2, UPT, UR31, 0x1, UPT ;  /* 0x000000011f00788c */ /* 0x000fe2000bf46270 */
[----:B------:R-:W-:Y:S01]  /*1c30*/  ULDC.64 UR10, c[0x0][0x258] ;  /* 0x00009600000a7ab9 */ /* 0x000fe20000000a00 */
[----:B-1----:R-:W-:Y:S01]  /*1c40*/  SHF.R.S32.HI R10, RZ, 0x1f, R18 ;  /* 0x0000001fff0a7819 */ /* 0x002fe20000011412 */
[----:B------:R-:W-:Y:S01]  /*1c50*/  UIMAD UR12, UR58, UR10, URZ ;  /* 0x0000000a3a0c72a4 */ /* 0x000fe2000f8e023f */
[----:B------:R-:W-:Y:S01]  /*1c60*/  VIADD R5, R5, UR16 ;  /* 0x0000001005057c36 */ /* 0x000fe20008000000 */
[----:B------:R-:W-:Y:S01]  /*1c70*/  ULDC.64 UR32, c[0x0][0x210] ;  /* 0x0000840000207ab9 */ /* 0x000fe20000000a00 */
[----:B------:R-:W-:Y:S01]  /*1c80*/  LEA.HI R2, R10, R18, RZ, 0x2 ;  /* 0x000000120a027211 */ /* 0x000fe200078f10ff */
[----:B------:R-:W-:Y:S01]  /*1c90*/  ULDC.64 UR28, c[0x0][0x3e0] ;  /* 0x0000f800001c7ab9 */ /* 0x000fe20000000a00 */
[----:B------:R-:W-:Y:S01]  /*1ca0*/  ULDC.64 UR26, c[0x0][0x400] ;  /* 0x00010000001a7ab9 */ /* 0x000fe20000000a00 */
[----:B------:R-:W-:Y:S01]  /*1cb0*/  ULDC.64 UR46, c[0x0][0x2b0] ;  /* 0x0000ac00002e7ab9 */ /* 0x000fe20000000a00 */
[----:B------:R-:W-:-:S04]  /*1cc0*/  SHF.R.S32.HI R2, RZ, 0x2, R2 ;  /* 0x00000002ff027819 */ /* 0x000fc80000011402 */
[----:B------:R-:W-:Y:S01]  /*1cd0*/  SHF.R.S32.HI R19, RZ, 0x1f, R2 ;  /* 0x0000001fff137819 */ /* 0x000fe20000011402 */
[C---:B------:R-:W-:Y:S01]  /*1ce0*/  IMAD.WIDE.U32 R4, R2.reuse, UR8, R4 ;  /* 0x0000000802047c25 */ /* 0x040fe2000f8e0004 */
[----:B------:R-:W-:-:S04]  /*1cf0*/  IADD3 R0, P0, R2, UR13, RZ ;  /* 0x0000000d02007c10 */ /* 0x000fc8000ff1e0ff */
[----:B------:R-:W-:Y:S01]  /*1d00*/  IADD3.X R6, R19, UR18, RZ, P0, !PT ;  /* 0x0000001213067c10 */ /* 0x000fe200087fe4ff */
[----:B------:R-:W-:Y:S01]  /*1d10*/  UIMAD UR18, UR59, UR11, UR12 ;  /* 0x0000000b3b1272a4 */ /* 0x000fe2000f8e020c */
[----:B------:R-:W-:-:S03]  /*1d20*/  LEA R244, P2, R4, UR28, 0x1 ;  /* 0x0000001c04f47c11 */ /* 0x000fc6000f8408ff */
[----:B------:R-:W-:Y:S02]  /*1d30*/  IMAD R9, R6, UR48, RZ ;  /* 0x0000003006097c24 */ /* 0x000fe4000f8e02ff */
[----:B------:R-:W-:-:S04]  /*1d40*/  IMAD.WIDE.U32 R6, R0, UR48, R248 ;  /* 0x0000003000067c25 */ /* 0x000fc8000f8e00f8 */
[----:B------:R-:W-:Y:S01]  /*1d50*/  IMAD R0, R0, UR49, R9 ;  /* 0x0000003100007c24 */ /* 0x000fe2000f8e0209 */
[----:B------:R-:W-:Y:S01]  /*1d60*/  IADD3 R6, P0, R6, UR57, RZ ;  /* 0x0000003906067c10 */ /* 0x000fe2000ff1e0ff */
[----:B------:R-:W-:-:S03]  /*1d70*/  IMAD R9, R19, UR8, RZ ;  /* 0x0000000813097c24 */ /* 0x000fc6000f8e02ff */
[----:B------:R-:W-:Y:S01]  /*1d80*/  IADD3.X R7, R7, UR22, R0, P0, !PT ;  /* 0x0000001607077c10 */ /* 0x000fe200087fe400 */
[----:B------:R-:W-:Y:S01]  /*1d90*/  USHF.L.U32 UR22, UR34, 0x6, URZ ;  /* 0x0000000622167899 */ /* 0x000fe2000800063f */
[----:B------:R-:W-:Y:S01]  /*1da0*/  LEA.HI R0, R10, R18, RZ, 0x5 ;  /* 0x000000120a007211 */ /* 0x000fe200078f28ff */
[----:B------:R-:W-:Y:S01]  /*1db0*/  IMAD R9, R2, UR9, R9 ;  /* 0x0000000902097c24 */ /* 0x000fe2000f8e0209 */
[----:B------:R-:W-:Y:S01]  /*1dc0*/  PLOP3.LUT P0, PT, PT, PT, UP2, 0x80, 0x0 ;  /* 0x000000000000781c */ /* 0x000fe20003f0f028 */
[----:B------:R-:W-:Y:S01]  /*1dd0*/  UIADD3 UR17, UP1, UP0, UR44, UR22, UR51 ;  /* 0x000000162c117290 */ /* 0x000fe2000f83e033 */
[----:B------:R-:W-:Y:S01]  /*1de0*/  LOP3.LUT R8, R0, 0xffffffe0, RZ, 0xc0, !PT ;  /* 0xffffffe000087812 */ /* 0x000fe200078ec0ff */
[----:B------:R-:W-:Y:S01]  /*1df0*/  USHF.R.S32.HI UR13, URZ, 0x1f, UR22 ;  /* 0x0000001f3f0d7899 */ /* 0x000fe20008011416 */
[----:B------:R-:W-:-:S03]  /*1e00*/  IMAD.IADD R5, R5, 0x1, R9 ;  /* 0x0000000105057824 */ /* 0x000fc600078e0209 */
[----:B------:R-:W-:Y:S01]  /*1e10*/  IMAD.IADD R18, R18, 0x1, -R8 ;  /* 0x0000000112127824 */ /* 0x000fe200078e0a08 */
[----:B------:R-:W-:Y:S01]  /*1e20*/  SHF.R.S32.HI R8, RZ, 0x5, R0 ;  /* 0x00000005ff087819 */ /* 0x000fe20000011400 */
[----:B------:R-:W-:Y:S01]  /*1e30*/  UIADD3.X UR11, UR52, UR13, UR55, UP1, UP0 ;  /* 0x0000000d340b7290 */ /* 0x000fe20008fe0437 */
[----:B------:R-:W-:Y:S01]  /*1e40*/  IMAD.U32 R0, RZ, RZ, UR10 ;  /* 0x0000000aff007e24 */ /* 0x000fe2000f8e00ff */
[----:B------:R-:W-:Y:S01]  /*1e50*/  UIADD3 UR12, UP1, UP0, UR54, UR17, UR56 ;  /* 0x00000011360c7290 */ /* 0x000fe2000f83e038 */
[----:B------:R-:W-:Y:S01]  /*1e60*/  LEA.HI.X R241, R4, UR29, R5, 0x1, P2 ;  /* 0x0000001d04f17c11 */ /* 0x000fe200090f0c05 */
[----:B------:R-:W-:Y:S01]  /*1e70*/  IMAD R8, R8, UR34, R18 ;  /* 0x0000002208087c24 */ /* 0x000fe2000f8e0212 */
[----:B------:R-:W-:Y:S01]  /*1e80*/  UIMAD.WIDE UR16, UR19, 0x4, UR46 ;  /* 0x00000004131078a5 */ /* 0x000fe2000f8e022e */
[----:B------:R-:W-:Y:S01]  /*1e90*/  IMAD.WIDE.U32 R6, R0, UR59, R6 ;  /* 0x0000003b00067c25 */ /* 0x000fe2000f8e0006 */
[----:B------:R-:W-:Y:S02]  /*1ea0*/  UIADD3.X UR10, UR53, UR11, UR43, UP1, UP0 ;  /* 0x0000000b350a7290 */ /* 0x000fe40008fe042b */
[----:B------:R-:W-:Y:S01]  /*1eb0*/  IADD3 R0, P1, R8, UR12, RZ ;  /* 0x0000000c08007c10 */ /* 0x000fe2000ff3e0ff */
[----:B------:R-:W-:Y:S01]  /*1ec0*/  VIADD R7, R7, UR18 ;  /* 0x0000001207077c36 */ /* 0x000fe20008000000 */
[----:B------:R-:W-:-:S02]  /*1ed0*/  LEA R243, P3, R6, UR32, 0x1 ;  /* 0x0000002006f37c11 */ /* 0x000fc4000f8608ff */
[----:B------:R-:W-:Y:S02]  /*1ee0*/  LEA.HI.X.SX32 R8, R8, UR10, 0x1, P1 ;  /* 0x0000000a08087c11 */ /* 0x000fe400088f0eff */
[----:B------:R-:W-:Y:S02]  /*1ef0*/  LEA R246, P1, R0, UR26, 0x2 ;  /* 0x0000001a00f67c11 */ /* 0x000fe4000f8210ff */
[----:B------:R-:W-:Y:S02]  /*1f00*/  LEA.HI.X R242, R6, UR33, R7, 0x1, P3 ;  /* 0x0000002106f27c11 */ /* 0x000fe400098f0c07 */
[----:B------:R-:W-:Y:S01]  /*1f10*/  LEA.HI.X R245, R0, UR27, R8, 0x2, P1 ;  /* 0x0000001b00f57c11 */ /* 0x000fe200088f1408 */
[----:B------:R-:W-:Y:S08]  /*1f20*/  @!P0 BRA `(.L_x_318) ;  /* 0x0000007c00348947 */ /* 0x000ff00003800000 */
        /* <DEDUP_REMOVED lines=12> */
[----:B------:R-:W-:Y:S01]  /*1ff0*/  UMOV UR8, UR38 ;  /* 0x0000002600087c82 */ /* 0x000fe20008000000 */
[----:B------:R-:W-:Y:S01]  /*2000*/  IADD3 R6, P0, R4, UR37, RZ ;  /* 0x0000002504067c10 */ /* 0x000fe2000ff1e0ff */
[----:B------:R-:W-:Y:S01]  /*2010*/  ULEA.HI UR11, UR8, UR8, URZ, 0x1 ;  /* 0x00000008080b7291 */ /* 0x000fe2000f8f083f */
[----:B------:R-:W-:Y:S01]  /*2020*/  ISETP.GE.AND P1, PT, R2, UR10, PT ;  /* 0x0000000a02007c0c */ /* 0x000fe2000bf26270 */
[----:B------:R-:W-:Y:S01]  /*2030*/  UIMAD UR9, UR8, -0x40, UR31 ;  /* 0xffffffc0080978a4 */ /* 0x000fe2000f8e021f */
[----:B------:R-:W-:Y:S01]  /*2040*/  IADD3.X R7, R5, UR40, R0, P0, !PT ;  /* 0x0000002805077c10 */ /* 0x000fe200087fe400 */
[----:B------:R-:W-:Y:S01]  /*2050*/  IMAD R0, R15, UR12, RZ ;  /* 0x0000000c0f007c24 */ /* 0x000fe2000f8e02ff */
[----:B------:R-:W-:Y:S01]  /*2060*/  PLOP3.LUT P0, PT, PT, PT, UP4, 0x80, 0x0 ;  /* 0x000000000000781c */ /* 0x000fe20003f0f048 */
[----:B------:R-:W-:Y:S01]  /*2070*/  ULOP3.LUT UR11, UR11, 0xfffffffe, URZ, 0xc0, !UPT ;  /* 0xfffffffe0b0b7892 */ /* 0x000fe2000f8ec03f */
[----:B------:R-:W-:Y:S01]  /*2080*/  BSSY B0, `(.L_x_319) ;  /* 0x0000036000007945 */ /* 0x000fe20003800000 */
[----:B------:R-:W-:-:S10]  /*2090*/  IMAD R4, R14, UR13, R0 ;  /* 0x0000000d0e047c24 */ /* 0x000fd4000f8e0200 */
[----:B------:R-:W-:Y:S01]  /*20a0*/  @P0 BAR.SYNC.DEFER_BLOCKING 0x0 ;  /* 0x0000000000000b1d */ /* 0x000fe20000010000 */
[----:B------:R-:W-:Y:S01]  /*20b0*/  UIADD3 UR11, UR8, -UR11, URZ ;  /* 0x8000000b080b7290 */ /* 0x000fe2000fffe03f */
[----:B------:R-:W-:Y:S01]  /*20c0*/  IMAD.WIDE.U32 R6, R14, UR12, R6 ;  /* 0x0000000c0e067c25 */ /* 0x000fe2000f8e0006 */
[----:B------:R-:W-:Y:S02]  /*20d0*/  ISETP.GE.AND P6, PT, R2, UR9, PT ;  /* 0x0000000902007c0c */ /* 0x000fe4000bfc6270 */
[----:B------:R-:W-:Y:S01]  /*20e0*/  UISETP.NE.AND UP0, UPT, UR11, 0x1, UPT ;  /* 0x000000010b00788c */ /* 0x000fe2000bf05270 */
        /* <DEDUP_REMOVED lines=47> */
.L_x_320:
[----:B------:R-:W-:Y:S05]  /*23e0*/  BSYNC B0 ;  /* 0x0000000000007941 */ /* 0x000fea0003800000 */
.L_x_319:
[----:B------:R3:W-:Y:S01]  /*23f0*/  @P4 STS.128 [R0+0x10000], RZ ;  /* 0x010000ff00004388 */ /* 0x0007e20000000c00 */
[----:B------:R-:W-:Y:S03]  /*2400*/  BSSY B0, `(.L_x_321) ;  /* 0x000002b000007945 */ /* 0x000fe60003800000 */
[----:B------:R3:W-:Y:S04]  /*2410*/  @P4 STS.128 [R0+0x12000], RZ ;  /* 0x012000ff00004388 */ /* 0x0007e80000000c00 */
[----:B------:R3:W-:Y:S01]  /*2420*/  @P4 STS.128 [R0+0x14000], RZ ;  /* 0x014000ff00004388 */ /* 0x0007e20000000c00 */
[----:B------:R-:W-:Y:S05]  /*2430*/  @P4 BRA `(.L_x_322) ;  /* 0x00000000009c4947 */ /* 0x000fea0003800000 */
[----:B------:R-:W5:Y:S01]  /*2440*/  LDL R4, [R1+0x8] ;  /* 0x0000080001047983 */ /* 0x000f620000100800 */
[----:B------:R-:W-:-:S03]  /*2450*/  ULDC UR10, c[0x0][0x2d0] ;  /* 0x0000b400000a7ab9 */ /* 0x000fc60000000800 */
[----:B----4-:R-:W4:Y:S01]  /*2460*/  LDL R11, [R1+0xc] ;  /* 0x00000c00010b7983 */ /* 0x010f220000100800 */
[----:B------:R-:W-:Y:S01]  /*2470*/  ISETP.GE.AND P5, PT, R248, UR10, PT ;  /* 0x0000000af8007c0c */ /* 0x000fe2000bfa6270 */
[----:B------:R-:W-:Y:S01]  /*2480*/  IMAD.MOV.U32 R5, RZ, RZ, R13 ;  /* 0x000000ffff057224 */ /* 0x000fe200078e000d */
[----:B------:R-:W-:-:S11]  /*2490*/  IADD3 R7, P0, R2, 0x40, RZ ;  /* 0x0000004002077810 */ /* 0x000fd60007f1e0ff */
[----:B--2---:R-:W2:Y:S01]  /*24a0*/  @!P5 LDC.64 R8, c[0x0][0x220] ;  /* 0x00008800ff08db82 */ /* 0x004ea20000000a00 */
[----:B------:R1:W-:Y:S01]  /*24b0*/  @P5 STS.128 [R0+0x10000], RZ ;  /* 0x010000ff00005388 */ /* 0x0003e20000000c00 */
[----:B-----5:R-:W-:Y:S01]  /*24c0*/  ISETP.GE.AND P3, PT, R4, UR10, PT ;  /* 0x0000000a04007c0c */ /* 0x020fe2000bf66270 */
[----:B------:R-:W-:Y:S01]  /*24d0*/  IMAD.X R4, RZ, RZ, R19, P0 ;  /* 0x000000ffff047224 */ /* 0x000fe200000e0613 */
[----:B----4-:R-:W-:-:S03]  /*24e0*/  ISETP.GE.AND P0, PT, R11, UR10, PT ;  /* 0x0000000a0b007c0c */ /* 0x010fc6000bf06270 */
[----:B------:R-:W-:Y:S02]  /*24f0*/  IMAD R10, R4, UR14, RZ ;  /* 0x0000000e040a7c24 */ /* 0x000fe4000f8e02ff */
[----:B------:R-:W-:Y:S02]  /*2500*/  IMAD.MOV.U32 R4, RZ, RZ, R6 ;  /* 0x000000ffff047224 */ /* 0x000fe400078e0006 */
[C---:B------:R-:W-:Y:S02]  /*2510*/  IMAD R10, R7.reuse, UR15, R10 ;  /* 0x0000000f070a7c24 */ /* 0x040fe4000f8e020a */
[----:B------:R-:W-:Y:S02]  /*2520*/  IMAD.WIDE.U32 R4, R7, UR14, R4 ;  /* 0x0000000e07047c25 */ /* 0x000fe4000f8e0004 */
[----:B------:R-:W4:Y:S02]  /*2530*/  @!P3 LDC.64 R16, c[0x0][0x220] ;  /* 0x00008800ff10bb82 */ /* 0x000f240000000a00 */
[----:B------:R-:W-:Y:S01]  /*2540*/  IMAD.IADD R10, R5, 0x1, R10 ;  /* 0x00000001050a7824 */ /* 0x000fe200078e020a */
[----:B--2---:R-:W-:-:S04]  /*2550*/  @!P5 LEA R8, P2, R4, R8, 0x1 ;  /* 0x000000080408d211 */ /* 0x004fc800078408ff */
[----:B------:R-:W-:-:S05]  /*2560*/  @!P5 LEA.HI.X R9, R4, R9, R10, 0x1, P2 ;  /* 0x000000090409d211 */ /* 0x000fca00010f0c0a */
[----:B------:R-:W-:Y:S01]  /*2570*/  @!PT LDS RZ, [RZ] ;  /* 0x00000000fffff984 */ /* 0x000fe20000000800 */
[----:B------:R-:W-:Y:S01]  /*2580*/  @!PT LDS RZ, [RZ] ;  /* 0x00000000fffff984 */ /* 0x000fe20000000800 */
[----:B------:R-:W-:Y:S01]  /*2590*/  @!PT LDS RZ, [RZ] ;  /* 0x00000000fffff984 */ /* 0x000fe20000000800 */
[----:B------:R1:W-:Y:S04]  /*25a0*/  @!P5 LDGSTS.E.BYPASS.LTC128B.128 [R0+0x10000], desc[UR6][R8.64] ;  /* 0x100000000800dfae */ /* 0x0003e8000b901d46 */
[----:B------:R1:W-:Y:S01]  /*25b0*/  @P3 STS.128 [R0+0x12000], RZ ;  /* 0x012000ff00003388 */ /* 0x0003e20000000c00 */
[----:B----4-:R-:W-:-:S04]  /*25c0*/  @!P3 LEA R6, P2, R4, R16, 0x1 ;  /* 0x000000100406b211 */ /* 0x010fc800078408ff */
        /* <DEDUP_REMOVED lines=14> */
.L_x_322:
[----:B------:R-:W-:Y:S05]  /*26b0*/  BSYNC B0 ;  /* 0x0000000000007941 */ /* 0x000fea0003800000 */
.L_x_321:
        /* <DEDUP_REMOVED lines=11> */
[----:B-1----:R-:W5:Y:S01]  /*2770*/  LDL R6, [R1+0x8] ;  /* 0x0000080001067983 */ /* 0x002f620000100800 */
[----:B------:R-:W-:-:S03]  /*2780*/  ULDC UR10, c[0x0][0x2d0] ;  /* 0x0000b400000a7ab9 */ /* 0x000fc60000000800 */
[----:B------:R-:W2:Y:S01]  /*2790*/  LDL R5, [R1+0xc] ;  /* 0x00000c0001057983 */ /* 0x000ea20000100800 */
[----:B------:R-:W-:-:S13]  /*27a0*/  ISETP.GE.AND P5, PT, R248, UR10, PT ;  /* 0x0000000af8007c0c */ /* 0x000fda000bfa6270 */
[----:B------:R-:W-:Y:S01]  /*27b0*/  @!P5 IMAD.MOV.U32 R7, RZ, RZ, R241 ;  /* 0x000000ffff07d224 */ /* 0x000fe200078e00f1 */
[----:B------:R1:W-:Y:S04]  /*27c0*/  @P5 STS [R0+0x6000], RZ ;  /* 0x006000ff00005388 */ /* 0x0003e80000000800 */
[----:B------:R1:W-:Y:S04]  /*27d0*/  @P5 STS [R0+0x6004], RZ ;  /* 0x006004ff00005388 */ /* 0x0003e80000000800 */
[----:B------:R1:W-:Y:S01]  /*27e0*/  @P5 STS.64 [R0+0x6008], RZ ;  /* 0x006008ff00005388 */ /* 0x0003e20000000a00 */
[----:B-----5:R-:W-:Y:S01]  /*27f0*/  ISETP.GE.AND P3, PT, R6, UR10, PT ;  /* 0x0000000a06007c0c */ /* 0x020fe2000bf66270 */
[----:B------:R-:W-:Y:S01]  /*2800*/  @!P5 IMAD.MOV.U32 R6, RZ, RZ, R244 ;  /* 0x000000ffff06d224 */ /* 0x000fe200078e00f4 */
[----:B--2---:R-:W-:-:S04]  /*2810*/  ISETP.GE.AND P2, PT, R5, UR10, PT ;  /* 0x0000000a05007c0c */ /* 0x004fc8000bf46270 */
        /* <DEDUP_REMOVED lines=19> */
.L_x_324:
[----:B------:R-:W-:Y:S05]  /*2950*/  BSYNC B0 ;  /* 0x0000000000007941 */ /* 0x000fea0003800000 */
.L_x_323:
        /* <DEDUP_REMOVED lines=16> */
.L_x_326:
[----:B-1----:R-:W5:Y:S01]  /*2a60*/  LDL R5, [R1+0x8] ;  /* 0x0000080001057983 */ /* 0x002f620000100800 */
[----:B------:R-:W-:-:S03]  /*2a70*/  ULDC UR10, c[0x0][0x2d0] ;  /* 0x0000b400000a7ab9 */ /* 0x000fc60000000800 */
[----:B------:R-:W2:Y:S01]  /*2a80*/  LDL R4, [R1+0xc] ;  /* 0x00000c0001047983 */ /* 0x000ea20000100800 */
[----:B------:R-:W-:-:S13]  /*2a90*/  ISETP.GE.AND P5, PT, R248, UR10, PT ;  /* 0x0000000af8007c0c */ /* 0x000fda000bfa6270 */
[----:B------:R-:W-:Y:S01]  /*2aa0*/  @!P5 IMAD.MOV.U32 R6, RZ, RZ, R243 ;  /* 0x000000ffff06d224 */ /* 0x000fe200078e00f3 */
        /* <DEDUP_REMOVED lines=32> */
.L_x_327:
[----:B------:R-:W-:Y:S05]  /*2cb0*/  BSYNC B0 ;  /* 0x0000000000007941 */ /* 0x000fea0003800000 */
.L_x_325:
[----:B------:R-:W2:Y:S01]  /*2cc0*/  LDL R17, [R1+0x4] ;  /* 0x0000040001117983 */ /* 0x000ea20000100800 */
[----:B-1----:R-:W-:Y:S01]  /*2cd0*/  IMAD.U32 R4, RZ, RZ, UR24 ;  /* 0x00000018ff047e24 */ /* 0x002fe2000f8e00ff */
[----:B------:R-:W-:Y:S01]  /*2ce0*/  UIMAD UR10, UR36, UR24, URZ ;  /* 0x00000018240a72a4 */ /* 0x000fe2000f8e023f */
[----:B------:R-:W-:Y:S01]  /*2cf0*/  BSSY B0, `(.L_x_328) ;  /* 0x0000041000007945 */ /* 0x000fe20003800000 */
[----:B------:R1:W-:Y:S01]  /*2d00*/  @P1 STS [R0+0x9000], RZ ;  /* 0x009000ff00001388 */ /* 0x0003e20000000800 */
[----:B------:R-:W-:Y:S01]  /*2d10*/  IMAD.WIDE.U32 R4, R4, UR23, R248 ;  /* 0x0000001704047c25 */ /* 0x000fe2000f8e00f8 */
[----:B------:R-:W-:Y:S02]  /*2d20*/  UIMAD UR10, UR23, UR25, UR10 ;  /* 0x00000019170a72a4 */ /* 0x000fe4000f8e020a */
[----:B------:R1:W-:Y:S01]  /*2d30*/  @P1 STS [R0+0x9004], RZ ;  /* 0x009004ff00001388 */ /* 0x0003e20000000800 */
[----:B------:R-:W-:-:S03]  /*2d40*/  IADD3 R6, P2, R4, UR30, RZ ;  /* 0x0000001e04067c10 */ /* 0x000fc6000ff5e0ff */
        /* <DEDUP_REMOVED lines=10> */
[C---:B--2-4-:R-:W-:Y:S01]  /*2df0*/  VIADD R8, R17.reuse, 0x8 ;  /* 0x0000000811087836 */ /* 0x054fe20000000000 */
        /* <DEDUP_REMOVED lines=48> */
.L_x_329:
[----:B------:R-:W-:Y:S05]  /*3100*/  BSYNC B0 ;  /* 0x0000000000007941 */ /* 0x000fea0003800000 */
.L_x_328:
[----:B------:R4:W-:Y:S01]  /*3110*/  @P4 STS.128 [R0+0xa000], RZ ;  /* 0x00a000ff00004388 */ /* 0x0009e20000000c00 */
[----:B------:R-:W-:Y:S03]  /*3120*/  BSSY B0, `(.L_x_330) ;  /* 0x000002a000007945 */ /* 0x000fe60003800000 */
[----:B------:R4:W-:Y:S04]  /*3130*/  @P4 STS.128 [R0+0xc000], RZ ;  /* 0x00c000ff00004388 */ /* 0x0009e80000000c00 */
[----:B------:R4:W-:Y:S01]  /*3140*/  @P4 STS.128 [R0+0xe000], RZ ;  /* 0x00e000ff00004388 */ /* 0x0009e20000000c00 */
[----:B------:R-:W-:Y:S05]  /*3150*/  @P4 BRA `(.L_x_331) ;  /* 0x0000000000984947 */ /* 0x000fea0003800000 */
[----:B-12---:R-:W2:Y:S01]  /*3160*/  LDL R8, [R1+0x8] ;  /* 0x0000080001087983 */ /* 0x006ea20000100800 */
[----:B------:R-:W-:-:S03]  /*3170*/  ULDC UR9, c[0x0][0x2d0] ;  /* 0x0000b40000097ab9 */ /* 0x000fc60000000800 */
[----:B------:R-:W5:Y:S01]  /*3180*/  LDL R12, [R1+0xc] ;  /* 0x00000c00010c7983 */ /* 0x000f620000100800 */
[----:B------:R-:W-:Y:S01]  /*3190*/  ISETP.GE.AND P4, PT, R248, UR9, PT ;  /* 0x00000009f8007c0c */ /* 0x000fe2000bf86270 */
[----:B------:R-:W-:Y:S01]  /*31a0*/  IMAD.MOV.U32 R5, RZ, RZ, R13 ;  /* 0x000000ffff057224 */ /* 0x000fe200078e000d */
[----:B------:R-:W-:-:S05]  /*31b0*/  IADD3 R2, P1, R2, 0x40, RZ ;  /* 0x0000004002027810 */ /* 0x000fca0007f3e0ff */
[----:B------:R-:W-:-:S04]  /*31c0*/  IMAD.X R4, RZ, RZ, R19, P1 ;  /* 0x000000ffff047224 */ /* 0x000fc800008e0613 */
[----:B------:R-:W-:Y:S02]  /*31d0*/  IMAD R7, R4, UR24, RZ ;  /* 0x0000001804077c24 */ /* 0x000fe4000f8e02ff */
[----:B------:R-:W1:Y:S01]  /*31e0*/  @!P4 LDC.64 R10, c[0x0][0x218] ;  /* 0x00008600ff0acb82 */ /* 0x000e620000000a00 */
[----:B------:R-:W-:Y:S01]  /*31f0*/  IMAD.MOV.U32 R4, RZ, RZ, R6 ;  /* 0x000000ffff047224 */ /* 0x000fe200078e0006 */
[----:B------:R1:W-:Y:S03]  /*3200*/  @P4 STS.128 [R0+0xa000], RZ ;  /* 0x00a000ff00004388 */ /* 0x0003e60000000c00 */
[----:B------:R-:W-:-:S04]  /*3210*/  IMAD.WIDE.U32 R4, R2, UR24, R4 ;  /* 0x0000001802047c25 */ /* 0x000fc8000f8e0004 */
        /* <DEDUP_REMOVED lines=8> */
[----:B--2---:R-:W-:Y:S02]  /*32a0*/  ISETP.GE.AND P3, PT, R8, UR9, PT ;  /* 0x0000000908007c0c */ /* 0x004fe4000bf66270 */
[----:B-----5:R-:W-:-:S11]  /*32b0*/  ISETP.GE.AND P2, PT, R12, UR9, PT ;  /* 0x000000090c007c0c */ /* 0x020fd6000bf46270 */
[----:B------:R-:W2:Y:S01]  /*32c0*/  @!P3 LDC.64 R8, c[0x0][0x218] ;  /* 0x00008600ff08bb82 */ /* 0x000ea20000000a00 */
[----:B------:R1:W-:Y:S07]  /*32d0*/  @P3 STS.128 [R0+0xc000], RZ ;  /* 0x00c000ff00003388 */ /* 0x0003ee0000000c00 */
[----:B------:R-:W5:Y:S01]  /*32e0*/  @!P2 LDC.64 R6, c[0x0][0x218] ;  /* 0x00008600ff06ab82 */ /* 0x000f620000000a00 */
[----:B--2---:R-:W-:-:S04]  /*32f0*/  @!P3 LEA R8, P1, R4, R8, 0x1 ;  /* 0x000000080408b211 */ /* 0x004fc800078208ff */
[C---:B------:R-:W-:Y:S02]  /*3300*/  @!P3 LEA.HI.X R9, R4.reuse, R9, R2, 0x1, P1 ;  /* 0x000000090409b211 */ /* 0x040fe400008f0c02 */
[----:B-----5:R-:W-:-:S03]  /*3310*/  @!P2 LEA R6, P1, R4, R6, 0x1 ;  /* 0x000000060406a211 */ /* 0x020fc600078208ff */
[----:B------:R-:W-:Y:S01]  /*3320*/  @!PT LDS RZ, [RZ] ;  /* 0x00000000fffff984 */ /* 0x000fe20000000800 */
[----:B------:R-:W-:Y:S01]  /*3330*/  @!PT LDS RZ, [RZ] ;  /* 0x00000000fffff984 */ /* 0x000fe20000000800 */
[----:B------:R-:W-:Y:S01]  /*3340*/  @!PT LDS RZ, [RZ] ;  /* 0x00000000fffff984 */ /* 0x000fe20000000800 */
[----:B------:R1:W-:Y:S01]  /*3350*/  @!P3 LDGSTS.E.BYPASS.LTC128B.128 [R0+0xc000], desc[UR6][R8.64+0x40] ;  /* 0x0c0000400800bfae */ /* 0x0003e2000b901d46 */
[----:B------:R-:W-:-:S03]  /*3360*/  @!P2 LEA.HI.X R7, R4, R7, R2, 0x1, P1 ;  /* 0x000000070407a211 */ /* 0x000fc600008f0c02 */
[----:B------:R1:W-:Y:S04]  /*3370*/  @P2 STS.128 [R0+0xe000], RZ ;  /* 0x00e000ff00002388 */ /* 0x0003e80000000c00 */
[----:B------:R-:W-:Y:S01]  /*3380*/  @!PT LDS RZ, [RZ] ;  /* 0x00000000fffff984 */ /* 0x000fe20000000800 */
[----:B------:R-:W-:Y:S01]  /*3390*/  @!PT LDS RZ, [RZ] ;  /* 0x00000000fffff984 */ /* 0x000fe20000000800 */
[----:B------:R-:W-:Y:S01]  /*33a0*/  @!PT LDS RZ, [RZ] ;  /* 0x00000000fffff984 */ /* 0x000fe20000000800 */
[----:B------:R1:W-:Y:S02]  /*33b0*/  @!P2 LDGSTS.E.BYPASS.LTC128B.128 [R0+0xe000], desc[UR6][R6.64+0x80] ;  /* 0x0e0000800600afae */ /* 0x0003e4000b901d46 */
.L_x_331:
[----:B------:R-:W-:Y:S05]  /*33c0*/  BSYNC B0 ;  /* 0x0000000000007941 */ /* 0x000fea0003800000 */
.L_x_330:
[----:B------:R-:W0:Y:S01]  /*33d0*/  LDGDEPBAR ;  /* 0x00000000000079af */ /* 0x000e220000000000 */
[----:B------:R-:W-:Y:S01]  /*33e0*/  ISETP.NE.AND P2, PT, R15, RZ, PT ;  /* 0x000000ff0f00720c */ /* 0x000fe20003f45270 */
[----:B------:R-:W-:Y:S01]  /*33f0*/  IMAD.MOV.U32 R4, RZ, RZ, 0x4 ;  /* 0x00000004ff047424 */ /* 0x000fe200078e00ff */
[----:B------:R-:W-:Y:S01]  /*3400*/  ISETP.NE.AND P1, PT, R16, RZ, PT ;  /* 0x000000ff1000720c */ /* 0x000fe20003f25270 */
[----:B-1----:R-:W-:Y:S01]  /*3410*/  IMAD.MOV.U32 R6, RZ, RZ, 0x4 ;  /* 0x00000004ff067424 */ /* 0x002fe200078e00ff */
[----:B--2---:R-:W1:Y:S01]  /*3420*/  LDC.64 R8, c[0x0][0x3b8] ;  /* 0x0000ee00ff087b82 */ /* 0x004e620000000a00 */
[----:B------:R-:W-:Y:S02]  /*3430*/  IMAD.MOV.U32 R251, RZ, RZ, 0x7f800000 ;  /* 0x7f800000fffb7424 */ /* 0x000fe400078e00ff */
[----:B------:R-:W-:Y:S02]  /*3440*/  IMAD.MOV.U32 R252, RZ, RZ, 0x7f800000 ;  /* 0x7f800000fffc7424 */ /* 0x000fe400078e00ff */
[----:B---34-:R-:W-:-:S02]  /*3450*/  IMAD.MOV.U32 R0, RZ, RZ, 0x7f800000 ;  /* 0x7f800000ff007424 */ /* 0x018fc400078e00ff */
[----:B------:R-:W-:Y:S01]  /*3460*/  IMAD.MOV.U32 R250, RZ, RZ, 0x7f800000 ;  /* 0x7f800000fffa7424 */ /* 0x000fe200078e00ff */
[----:B------:R-:W2:Y:S01]  /*3470*/  S2R R2, SR_TID.X ;  /* 0x0000000000027919 */ /* 0x000ea20000002100 */
[----:B------:R-:W-:Y:S01]  /*3480*/  IMAD.WIDE R4, R17, R4, UR16 ;  /* 0x0000001011047e25 */ /* 0x000fe2000f8e0204 */
[----:B------:R-:W-:Y:S01]  /*3490*/  ULDC UR9, c[0x0][0x270] ;  /* 0x00009c0000097ab9 */ /* 0x000fe20000000800 */
[----:B------:R-:W-:Y:S01]  /*34a0*/  ULDC UR40, c[0x0][0x2d0] ;  /* 0x0000b40000287ab9 */ /* 0x000fe20000000800 */
[----:B------:R-:W3:Y:S01]  /*34b0*/  S2R R10, SR_TID.X ;  /* 0x00000000000a7919 */ /* 0x000ee20000002100 */
[----:B------:R-:W-:Y:S01]  /*34c0*/  @!P5 IMAD.WIDE R6, R14, R6, UR16 ;  /* 0x000000100e06de25 */ /* 0x000fe2000f8e0206 */
[----:B------:R-:W-:Y:S01]  /*34d0*/  LEA R208, R230, UR4, 0x1 ;  /* 0x00000004e6d07c11 */ /* 0x000fe2000f8e08ff */
[----:B------:R-:W-:Y:S01]  /*34e0*/  USHF.L.U32 UR21, UR34, 0x4, URZ ;  /* 0x0000000422157899 */ /* 0x000fe2000800063f */
[----:B------:R-:W5:Y:S01]  /*34f0*/  @!P2 LDG.E R252, desc[UR6][R4.64] ;  /* 0x0000000604fca981 */ /* 0x000f62000c1e1900 */
[----:B------:R-:W-:Y:S01]  /*3500*/  USHF.L.U32 UR20, UR34, 0x3, URZ ;  /* 0x0000000322147899 */ /* 0x000fe2000800063f */
[----:B------:R-:W-:-:S04]  /*3510*/  DEPBAR.LE SB0, 0x1 ;  /* 0x000080400000791a */ /* 0x000fc80000000000 */
[----:B------:R-:W4:Y:S01]  /*3520*/  @!P1 LDG.E R0, desc[UR6][R4.64+0x20] ;  /* 0x0000200604009981 */ /* 0x000f22000c1e1900 */
[----:B------:R-:W-:Y:S02]  /*3530*/  VIADD R221, R231, 0x1800 ;  /* 0x00001800e7dd7836 */ /* 0x000fe40000000000 */
[----:B------:R-:W-:Y:S01]  /*3540*/  VIADD R220, R229, 0x1800 ;  /* 0x00001800e5dc7836 */ /* 0x000fe20000000000 */
[----:B------:R4:W5:Y:S01]  /*3550*/  @!P6 LDG.E R250, desc[UR6][R4.64+0x80] ;  /* 0x0000800604fae981 */ /* 0x000962000c1e1900 */
[----:B------:R-:W-:Y:S01]  /*3560*/  UIADD3 UR12, UR23, 0x80, URZ ;  /* 0x00000080170c7890 */ /* 0x000fe2000fffe03f */
[----:B------:R-:W-:Y:S01]  /*3570*/  IMAD.MOV.U32 R247, RZ, RZ, R236 ;  /* 0x000000fffff77224 */ /* 0x000fe200078e00ec */
[----:B------:R-:W-:Y:S01]  /*3580*/  CS2R R126, SRZ ;  /* 0x00000000007e7805 */ /* 0x000fe2000001ff00 */
[----:B------:R1:W5:Y:S01]  /*3590*/  @!P5 LDG.E R251, desc[UR6][R6.64] ;  /* 0x0000000606fbd981 */ /* 0x000362000c1e1900 */
[----:B------:R-:W-:Y:S01]  /*35a0*/  IMAD.SHL.U32 R222, R231, 0x2, RZ ;  /* 0x00000002e7de7824 */ /* 0x000fe200078e00ff */
[----:B------:R-:W-:-:S02]  /*35b0*/  CS2R R124, SRZ ;  /* 0x00000000007c7805 */ /* 0x000fc4000001ff00 */
[----:B------:R-:W-:Y:S01]  /*35c0*/  CS2R R130, SRZ ;  /* 0x0000000000827805 */ /* 0x000fe2000001ff00 */
[----:B------:R-:W-:Y:S01]  /*35d0*/  BAR.SYNC.DEFER_BLOCKING 0x0 ;  /* 0x0000000000007b1d */ /* 0x000fe20000010000 */
        /* <DEDUP_REMOVED lines=22> */
[----:B------:R-:W-:Y:S01]  /*3740*/  CS2R R76, SRZ ;  /* 0x00000000004c7805 */ /* 0x000fe2000001ff00 */
[----:B-1----:R-:W4:Y:S01]  /*3750*/  LDG.E.64 R4, desc[UR6][R8.64+0x8] ;  /* 0x0000080608047981 */ /* 0x002f22000c1e1b00 */
[----:B------:R-:W-:-:S02]  /*3760*/  CS2R R82, SRZ ;  /* 0x0000000000527805 */ /* 0x000fc4000001ff00 */
[----:B------:R-:W-:Y:S02]  /*3770*/  CS2R R80, SRZ ;  /* 0x0000000000507805 */ /* 0x000fe4000001ff00 */
[----:B------:R-:W-:Y:S01]  /*3780*/  CS2R R74, SRZ ;  /* 0x00000000004a7805 */ /* 0x000fe2000001ff00 */
[----:B------:R-:W4:Y:S01]  /*3790*/  LDG.E.64 R6, desc[UR6][R8.64] ;  /* 0x0000000608067981 */ /* 0x000f22000c1e1b00 */
[----:B------:R-:W-:Y:S01]  /*37a0*/  UIMAD UR9, UR50, UR9, UR59 ;  /* 0x00000009320972a4 */ /* 0x000fe2000f8e023b */
[----:B--2---:R-:W-:Y:S01]  /*37b0*/  SHF.R.S32.HI R2, RZ, 0x1f, R2 ;  /* 0x0000001fff027819 */ /* 0x004fe20000011402 */
[----:B------:R-:W-:Y:S01]  /*37c0*/  UIADD3 UR26, UR21, 0x40, URZ ;  /* 0x00000040151a7890 */ /* 0x000fe2000fffe03f */
[----:B------:R-:W1:Y:S01]  /*37d0*/  LDSM.16.M88.4 R172, [R208+0xf000] ;  /* 0x00f00000d0ac783b */ /* 0x000e620000000200 */
[----:B------:R-:W-:Y:S01]  /*37e0*/  USHF.L.U32 UR9, UR9, 0x5, URZ ;  /* 0x0000000509097899 */ /* 0x000fe2000800063f */
[----:B---3--:R-:W-:Y:S01]  /*37f0*/  LEA.HI R2, R2, R10, RZ, 0x6 ;  /* 0x0000000a02027211 */ /* 0x008fe200078f30ff */
[----:B------:R-:W-:Y:S01]  /*3800*/  UIADD3 UR25, UR20, UR26, URZ ;  /* 0x0000001a14197290 */ /* 0x000fe2000fffe03f */
[----:B------:R-:W2:Y:S01]  /*3810*/  LDSM.16.M88.4 R176, [R208+0xf400] ;  /* 0x00f40000d0b0783b */ /* 0x000ea20000000200 */
[----:B------:R-:W-:Y:S01]  /*3820*/  USHF.R.S32.HI UR11, URZ, 0x1f, UR9 ;  /* 0x0000001f3f0b7899 */ /* 0x000fe20008011409 */
[----:B------:R-:W-:Y:S01]  /*3830*/  SHF.R.S32.HI R2, RZ, 0x6, R2 ;  /* 0x00000006ff027819 */ /* 0x000fe20000011402 */
[----:B------:R-:W-:Y:S01]  /*3840*/  UIADD3 UR29, UR21, 0x20, URZ ;  /* 0x00000020151d7890 */ /* 0x000fe2000fffe03f */
[----:B------:R-:W3:Y:S01]  /*3850*/  LDSM.16.M88.4 R188, [R208+0x11000] ;  /* 0x01100000d0bc783b */ /* 0x000ee20000000200 */
[----:B------:R-:W-:Y:S01]  /*3860*/  UIADD3 UR24, UR20, UR25, URZ ;  /* 0x0000001914187290 */ /* 0x000fe2000fffe03f */
[----:B------:R-:W-:Y:S01]  /*3870*/  SEL R221, R221, R231, !P0 ;  /* 0x000000e7dddd7207 */ /* 0x000fe20004000000 */
[----:B------:R-:W-:Y:S01]  /*3880*/  UIADD3 UR28, UR20, UR29, URZ ;  /* 0x0000001d141c7290 */ /* 0x000fe2000fffe03f */
[----:B------:R-:W1:Y:S01]  /*3890*/  LDSM.16.M88.4 R192, [R208+0x11400] ;  /* 0x01140000d0c0783b */ /* 0x000e620000000200 */
[----:B------:R-:W-:Y:S01]  /*38a0*/  UIADD3 UR23, UR20, UR24, URZ ;  /* 0x0000001814177290 */ /* 0x000fe2000fffe03f */
[----:B------:R-:W-:Y:S01]  /*38b0*/  SEL R220, R220, R229, !P0 ;  /* 0x000000e5dcdc7207 */ /* 0x000fe20004000000 */
[----:B------:R-:W-:Y:S01]  /*38c0*/  UIADD3 UR27, UR20, UR28, URZ ;  /* 0x0000001c141b7290 */ /* 0x000fe2000fffe03f */
        /* <DEDUP_REMOVED lines=8> */
[----:B------:R-:W1:Y:S01]  /*3950*/  LDSM.16.M88.4 R180, [R223] ;  /* 0x00000000dfb4783b */ /* 0x000e620000000200 */
        /* <DEDUP_REMOVED lines=17> */
[----:B------:R-:W-:Y:S01]  /*3a70*/  LEA R221, R221, UR4, 0x1 ;  /* 0x00000004dddd7c11 */ /* 0x000fe2000f8e08ff */
[----:B------:R-:W-:Y:S01]  /*3a80*/  UIMAD UR38, UR34, 0x18, URZ ;  /* 0x00000018222678a4 */ /* 0x000fe2000f8e023f */
[----:B------:R-:W1:Y:S01]  /*3a90*/  LDSM.16.M88.4 R216, [R223+0x4400] ;  /* 0x00440000dfd8783b */ /* 0x000e620000000200 */
[----:B------:R-:W-:Y:S01]  /*3aa0*/  LEA R220, R220, UR4, 0x1 ;  /* 0x00000004dcdc7c11 */ /* 0x000fe2000f8e08ff */
[----:B------:R-:W-:Y:S02]  /*3ab0*/  USHF.L.U32 UR37, UR34, 0x5, URZ ;  /* 0x0000000522257899 */ /* 0x000fe4000800063f */
[----:B------:R-:W-:Y:S02]  /*3ac0*/  UIMAD UR36, UR34, 0x28, URZ ;  /* 0x00000028222478a4 */ /* 0x000fe4000f8e023f */
[----:B------:R-:W-:Y:S02]  /*3ad0*/  UIMAD UR35, UR34, 0x30, URZ ;  /* 0x00000030222378a4 */ /* 0x000fe4000f8e023f */
[----:B------:R-:W-:-:S02]  /*3ae0*/  UIMAD UR34, UR34, 0x38, URZ ;  /* 0x00000038222278a4 */ /* 0x000fc4000f8e023f */
[----:B------:R-:W-:Y:S02]  /*3af0*/  UIADD3 UR33, UR20, UR27, URZ ;  /* 0x0000001b14217290 */ /* 0x000fe4000fffe03f */
[----:B------:R-:W-:Y:S01]  /*3b00*/  UISETP.GE.AND UP0, UPT, UR12, UR5, UPT ;  /* 0x000000050c00728c */ /* 0x000fe2000bf06270 */
[----:B------:R-:W-:Y:S01]  /*3b10*/  ULDC.U8 UR14, c[0x0][0x388] ;  /* 0x0000e200000e7ab9 */ /* 0x000fe20000000000 */
[----:B------:R-:W-:Y:S01]  /*3b20*/  ULDC UR13, c[0x0][0x2ec] ;  /* 0x0000bb00000d7ab9 */ /* 0x000fe20000000800 */
[----:B----4-:R4:W-:Y:S02]  /*3b30*/  STL [R1], R0 ;  /* 0x0000000001007387 */ /* 0x0109e40000100800 */
[--C-:B----4-:R-:W-:Y:S02]  /*3b40*/  SHF.R.S32.HI R0, RZ, 0x1f, R18.reuse ;  /* 0x0000001fff007819 */ /* 0x110fe40000011412 */
[----:B------:R-:W-:Y:S01]  /*3b50*/  IADD3 R18, P2, P1, R4, UR9, R18 ;  /* 0x0000000904127c10 */ /* 0x000fe2000f95e012 */
[----:B------:R-:W-:Y:S01]  /*3b60*/  IMAD R4, RZ, RZ, -UR22 ;  /* 0x80000016ff047e24 */ /* 0x000fe2000f8e02ff */
[----:B------:R-:W-:-:S02]  /*3b70*/  UIADD3 UR22, UR20, UR23, URZ ;  /* 0x0000001714167290 */ /* 0x000fc4000fffe03f */
[----:B------:R-:W-:Y:S01]  /*3b80*/  IADD3.X R0, R5, UR11, R0, P2, P1 ;  /* 0x0000000b05007c10 */ /* 0x000fe200097e2400 */
[----:B------:R-:W-:Y:S01]  /*3b90*/  UIADD3 UR11, UR21, 0x20, URZ ;  /* 0x00000020150b7890 */ /* 0x000fe2000fffe03f */
[----:B------:R-:W-:Y:S01]  /*3ba0*/  R2UR UR9, R7 ;  /* 0x00000000070972ca */ /* 0x000fe200000e0000 */
[----:B------:R-:W-:Y:S01]  /*3bb0*/  UIADD3 UR31, UR20, UR22, URZ ;  /* 0x00000016141f7290 */ /* 0x000fe2000fffe03f */
[----:B------:R-:W-:Y:S01]  /*3bc0*/  R2UR UR10, R6 ;  /* 0x00000000060a72ca */ /* 0x000fe200000e0000 */
[----:B------:R4:W-:Y:S01]  /*3bd0*/  STL [R1+0x28], R0 ;  /* 0x0000280001007387 */ /* 0x0009e20000100800 */
[----:B------:R-:W-:-:S03]  /*3be0*/  UIADD3 UR11, UR20, UR11, URZ ;  /* 0x0000000b140b7290 */ /* 0x000fc6000fffe03f */
[----:B------:R2:W-:Y:S01]  /*3bf0*/  STL [R1+0x18], R4 ;  /* 0x0000180401007387 */ /* 0x0005e20000100800 */
[----:B------:R-:W-:-:S04]  /*3c00*/  UIADD3 UR11, UR20, UR11, URZ ;  /* 0x0000000b140b7290 */ /* 0x000fc8000fffe03f */
[----:B------:R-:W-:-:S04]  /*3c10*/  UIADD3 UR11, UR20, UR11, URZ ;  /* 0x0000000b140b7290 */ /* 0x000fc8000fffe03f */
[----:B------:R-:W-:-:S04]  /*3c20*/  UIADD3 UR30, UR20, UR11, URZ ;  /* 0x0000000b141e7290 */ /* 0x000fc8000fffe03f */
[----:B------:R-:W-:Y:S01]  /*3c30*/  UIADD3 UR32, UR20, UR30, URZ ;  /* 0x0000001e14207290 */ /* 0x000fe2000fffe03f */
[----:B----4-:R-:W-:Y:S02]  /*3c40*/  IMAD.SHL.U32 R0, R2, 0x20, RZ ;  /* 0x0000002002007824 */ /* 0x010fe400078e00ff */
[----:B--2---:R-:W-:-:S03]  /*3c50*/  IMAD.WIDE.U32 R4, R18, -0x2daee0ad, RZ ;  /* 0xd2511f5312047825 */ /* 0x004fc600078e00ff */
[----:B------:R2:W-:Y:S04]  /*3c60*/  STL [R1+0x34], R0 ;  /* 0x0000340001007387 */ /* 0x0005e80000100800 */
[----:B-1-3--:R2:W-:Y:S02]  /*3c70*/  STL.64 [R1+0x10], R4 ;  /* 0x0000100401007387 */ /* 0x00a5e40000100a00 */
.L_x_334:
[----:B------:R-:W0:Y:S01]  /*3c80*/  LDGDEPBAR ;  /* 0x00000000000079af */ /* 0x000e220000000000 */
[----:B--2---:R-:W-:Y:S01]  /*3c90*/  LEA R0, R230, UR4, 0x1 ;  /* 0x00000004e6007c11 */ /* 0x004fe2000f8e08ff */
[----:B------:R-:W-:Y:S01]  /*3ca0*/  IMAD.IADD R2, R228, 0x1, R221 ;  /* 0x00000001e4027824 */ /* 0x000fe200078e02dd */
[----:B------:R-:W-:Y:S05]  /*3cb0*/  PLOP3.LUT P0, PT, PT, PT, UP0, 0x80, 0x0 ;  /* 0x000000000000781c */ /* 0x000fea0003f0f008 */
[----:B------:R-:W2:Y:S01]  /*3cc0*/  LDL.64 R232, [R1+0x10] ;  /* 0x0000100001e87983 */ /* 0x000ea20000100a00 */
[----:B------:R-:W-:Y:S01]  /*3cd0*/  PLOP3.LUT P2, PT, PT, PT, UP0, 0x80, 0x0 ;  /* 0x000000000000781c */ /* 0x000fe20003f4f008 */
[----:B------:R-:W-:Y:S01]  /*3ce0*/  UIADD3 UR11, UR10, -0x61c88647, URZ ;  /* 0x9e3779b90a0b7890 */ /* 0x000fe2000fffe03f */
[----:B------:R-:W-:Y:S01]  /*3cf0*/  PLOP3.LUT P1, PT, PT, PT, UP0, 0x80, 0x0 ;  /* 0x000000000000781c */ /* 0x000fe20003f2f008 */
[----:B------:R-:W-:Y:S01]  /*3d00*/  UIADD3 UR12, UR10, 0x3c6ef372, URZ ;  /* 0x3c6ef3720a0c7890 */ /* 0x000fe2000fffe03f */
[----:B------:R-:W-:Y:S01]  /*3d10*/  PLOP3.LUT P4, PT, PT, PT, UP0, 0x80, 0x0 ;  /* 0x000000000000781c */ /* 0x000fe20003f8f008 */
[----:B------:R-:W3:Y:S01]  /*3d20*/  LDL R235, [R1+0x34] ;  /* 0x0000340001eb7983 */ /* 0x000ee20000100800 */
[----:B------:R-:W-:Y:S01]  /*3d30*/  PLOP3.LUT P5, PT, PT, PT, UP0, 0x80, 0x0 ;  /* 0x000000000000781c */ /* 0x000fe20003faf008 */
[----:B------:R-:W-:Y:S01]  /*3d40*/  UIADD3 UR15, UR9, -0x126145ec, URZ ;  /* 0xed9eba14090f7890 */ /* 0x000fe2000fffe03f */
        /* <DEDUP_REMOVED lines=24> */
[----:B------:R-:W-:Y:S03]  /*3ed0*/  LDSM.16.M88.4 R164, [R223+-0x4000] ;  /* 0xffc00000dfa4783b */ /* 0x000fe60000000200 */
        /* <DEDUP_REMOVED lines=13> */
[----:B------:R-:W1:Y:S03]  /*3fb0*/  LDSM.16.M88.4 R136, [R223+-0x3c00] ;  /* 0xffc40000df88783b */ /* 0x000e660000000200 */
        /* <DEDUP_REMOVED lines=11> */
[----:B------:R1:W2:Y:S03]  /*4070*/  LDSM.16.M88.4 R132, [R0+0xd400] ;  /* 0x00d400000084783b */ /* 0x0002a60000000200 */
[-C--:B-1----:R-:W-:Y:S05]  /*4080*/  HMMA.16816.F32 R4, R140, R164.reuse, R4 ;  /* 0x000000a48c04723c */ /* 0x082fea0000001804 */
[----:B------:R-:W1:Y:S01]  /*4090*/  LDSM.16.M88.4 R152, [R2+0x2000] ;  /* 0x002000000298783b */ /* 0x000e620000000200 */
[C---:B------:R-:W-:Y:S06]  /*40a0*/  HMMA.16816.F32 R8, R168.reuse, R164, R8 ;  /* 0x000000a4a808723c */ /* 0x040fec0000001808 */
[-C--:B------:R-:W-:Y:S01]  /*40b0*/  HMMA.16816.F32 R12, R168, R166.reuse, R12 ;  /* 0x000000a6a80c723c */ /* 0x080fe2000000180c */
[----:B------:R-:W3:Y:S01]  /*40c0*/  LDL R165, [R1+0x30] ;  /* 0x0000300001a57983 */ /* 0x000ee20000100800 */
[----:B------:R-:W1:Y:S01]  /*40d0*/  @P0 S2R R164, SR_TID.X ;  /* 0x0000000000a40919 */ /* 0x000e620000002100 */
[----:B------:R-:W-:Y:S03]  /*40e0*/  PLOP3.LUT P0, PT, PT, PT, UP0, 0x80, 0x0 ;  /* 0x000000000000781c */ /* 0x000fe60003f0f008 */
[C---:B------:R-:W-:Y:S01]  /*40f0*/  HMMA.16816.F32 R16, R140.reuse, R166, R16 ;  /* 0x000000a68c10723c */ /* 0x040fe20000001810 */
[----:B------:R-:W-:Y:S01]  /*4100*/  IMAD.U32 R0, RZ, RZ, UR39 ;  /* 0x00000027ff007e24 */ /* 0x000fe2000f8e00ff */
[----:B------:R-:W3:Y:S04]  /*4110*/  LDL R167, [R1+0x2c] ;  /* 0x00002c0001a77983 */ /* 0x000ee80000100800 */
[-C--:B------:R-:W-:Y:S06]  /*4120*/  HMMA.16816.F32 R20, R140, R136.reuse, R20 ;  /* 0x000000888c14723c */ /* 0x080fec0000001814 */
[C---:B------:R-:W-:Y:S06]  /*4130*/  HMMA.16816.F32 R24, R168.reuse, R136, R24 ;  /* 0x00000088a818723c */ /* 0x040fec0000001818 */
[-C--:B------:R-:W-:Y:S06]  /*4140*/  HMMA.16816.F32 R28, R168, R138.reuse, R28 ;  /* 0x0000008aa81c723c */ /* 0x080fec000000181c */
[----:B------:R-:W-:Y:S01]  /*4150*/  HMMA.16816.F32 R32, R140, R138, R32 ;  /* 0x0000008a8c20723c */ /* 0x000fe20000001820 */
[----:B------:R1:W4:Y:S05]  /*4160*/  LDSM.16.M88.4 R136, [R2+0x2800] ;  /* 0x002800000288783b */ /* 0x00032a0000000200 */
[-C--:B------:R-:W-:Y:S01]  /*4170*/  HMMA.16816.F32 R4, R144, R148.reuse, R4 ;  /* 0x000000949004723c */ /* 0x080fe20000001804 */
[----:B------:R-:W-:Y:S05]  /*4180*/  IMAD.U32 R140, RZ, RZ, UR39 ;  /* 0x00000027ff8c7e24 */ /* 0x000fea000f8e00ff */
[C---:B------:R-:W-:Y:S06]  /*4190*/  HMMA.16816.F32 R8, R156.reuse, R148, R8 ;  /* 0x000000949c08723c */ /* 0x040fec0000001808 */
[-C--:B------:R-:W-:Y:S06]  /*41a0*/  HMMA.16816.F32 R12, R156, R150.reuse, R12 ;  /* 0x000000969c0c723c */ /* 0x080fec000000180c */
[C---:B------:R-:W-:Y:S01]  /*41b0*/  HMMA.16816.F32 R16, R144.reuse, R150, R16 ;  /* 0x000000969010723c */ /* 0x040fe20000001810 */
[----:B-1----:R-:W-:Y:S05]  /*41c0*/  IMAD.U32 R2, RZ, RZ, UR8 ;  /* 0x00000008ff027e24 */ /* 0x002fea000f8e00ff */
[-C--:B--2---:R-:W-:Y:S06]  /*41d0*/  HMMA.16816.F32 R20, R144, R132.reuse, R20 ;  /* 0x000000849014723c */ /* 0x084fec0000001814 */
[C---:B------:R-:W-:Y:S06]  /*41e0*/  HMMA.16816.F32 R24, R156.reuse, R132, R24 ;  /* 0x000000849c18723c */ /* 0x040fec0000001818 */
[-C--:B------:R-:W-:Y:S05]  /*41f0*/  HMMA.16816.F32 R28, R156, R134.reuse, R28 ;  /* 0x000000869c1c723c */ /* 0x080fea000000181c */
[----:B------:R-:W-:Y:S01]  /*4200*/  @P2 IMAD.SHL.U32 R132, R164, 0x2, RZ ;  /* 0x00000002a4842824 */ /* 0x000fe200078e00ff */
[----:B------:R-:W-:Y:S01]  /*4210*/  PLOP3.LUT P2, PT, PT, PT, UP0, 0x80, 0x0 ;  /* 0x000000000000781c */ /* 0x000fe20003f4f008 */
[----:B------:R-:W2:Y:S01]  /*4220*/  LDL R164, [R1] ;  /* 0x0000000001a47983 */ /* 0x000ea20000100800 */
[----:B------:R-:W-:Y:S06]  /*4230*/  HMMA.16816.F32 R32, R144, R134, R32 ;  /* 0x000000869020723c */ /* 0x000fec0000001820 */
[-C--:B------:R-:W-:Y:S05]  /*4240*/  HMMA.16816.F32 R4, R152, R160.reuse, R4 ;  /* 0x000000a09804723c */ /* 0x080fea0000001804 */
[----:B----4-:R-:W-:Y:S01]  /*4250*/  LOP3.LUT R134, R234, UR10, RZ, 0x3c, !PT ;  /* 0x0000000aea867c12 */ /* 0x010fe2000f8e3cff */
[C---:B------:R-:W-:Y:S06]  /*4260*/  HMMA.16816.F32 R8, R136.reuse, R160, R8 ;  /* 0x000000a08808723c */ /* 0x040fec0000001808 */
[-C--:B------:R-:W-:Y:S06]  /*4270*/  HMMA.16816.F32 R12, R136, R162.reuse, R12 ;  /* 0x000000a2880c723c */ /* 0x080fec000000180c */
[C---:B------:R-:W-:Y:S05]  /*4280*/  HMMA.16816.F32 R16, R152.reuse, R162, R16 ;  /* 0x000000a29810723c */ /* 0x040fea0000001810 */
[----:B---3--:R-:W-:Y:S02]  /*4290*/  IMAD R2, R2, 0x4, R165 ;  /* 0x0000000402027824 */ /* 0x008fe400078e02a5 */
[----:B------:R-:W-:Y:S05]  /*42a0*/  IMAD R0, R0, 0x4, R167 ;  /* 0x0000000400007824 */ /* 0x000fea00078e02a7 */
[----:B------:R-:W-:Y:S02]  /*42b0*/  LOP3.LUT R135, R233, UR9, R0, 0x96, !PT ;  /* 0x00000009e9877c12 */ /* 0x000fe4000f8e9600 */
[----:B------:R-:W-:Y:S01]  /*42c0*/  @P1 LOP3.LUT R0, R235, 0x6, R132, 0xf8, !PT ;  /* 0x00000006eb001812 */ /* 0x000fe200078ef884 */
[----:B------:R-:W-:Y:S01]  /*42d0*/  IMAD.WIDE.U32 R132, R2, -0x326172a9, RZ ;  /* 0xcd9e8d5702847825 */ /* 0x000fe200078e00ff */
[----:B------:R-:W-:Y:S03]  /*42e0*/  PLOP3.LUT P1, PT, PT, PT, UP0, 0x80, 0x0 ;  /* 0x000000000000781c */ /* 0x000fe60003f2f008 */
[----:B------:R-:W-:Y:S01]  /*42f0*/  @P0 IMAD R0, R140, 0x80, R0 ;  /* 0x000000808c000824 */ /* 0x000fe200078e0200 */
[----:B------:R-:W-:Y:S01]  /*4300*/  PLOP3.LUT P0, PT, PT, PT, UP0, 0x80, 0x0 ;  /* 0x000000000000781c */ /* 0x000fe20003f0f008 */
[----:B------:R-:W-:Y:S01]  /*4310*/  IMAD.WIDE.U32 R146, R135, -0x326172a9, RZ ;  /* 0xcd9e8d5787927825 */ /* 0x000fe200078e00ff */
[-C--:B------:R-:W-:Y:S02]  /*4320*/  LOP3.LUT R140, R133, R134.reuse, RZ, 0x3c, !PT ;  /* 0x00000086858c7212 */ /* 0x080fe400078e3cff */
[----:B------:R-:W-:Y:S01]  /*4330*/  @P4 ISETP.GE.AND P4, PT, R0, UR5, PT ;  /* 0x0000000500004c0c */ /* 0x000fe2000bf86270 */
[----:B------:R-:W-:Y:S01]  /*4340*/  VIADD R2, R2, 0x2 ;  /* 0x0000000202027836 */ /* 0x000fe20000000000 */
[----:B------:R-:W-:Y:S02]  /*4350*/  LOP3.LUT R144, R147, UR11, R132, 0x96, !PT ;  /* 0x0000000b93907c12 */ /* 0x000fe4000f8e9684 */
[----:B------:R-:W-:Y:S01]  /*4360*/  @P6 FSEL R4, R4, -INF , !P4 ;  /* 0xff80000004046808 */ /* 0x000fe20006000000 */
[----:B------:R-:W-:Y:S01]  /*4370*/  IMAD.WIDE.U32 R132, R2, -0x326172a9, RZ ;  /* 0xcd9e8d5702847825 */ /* 0x000fe200078e00ff */
[----:B------:R-:W-:Y:S02]  /*4380*/  PLOP3.LUT P6, PT, PT, PT, UP0, 0x80, 0x0 ;  /* 0x000000000000781c */ /* 0x000fe40003fcf008 */
[----:B------:R-:W-:Y:S01]  /*4390*/  @P1 FSEL R8, R8, -INF , !P4 ;  /* 0xff80000008081808 */ /* 0x000fe20006000000 */
[----:B------:R-:W-:Y:S01]  /*43a0*/  IMAD.WIDE.U32 R144, R144, -0x2daee0ad, RZ ;  /* 0xd2511f5390907825 */ /* 0x000fe200078e00ff */
[----:B------:R-:W-:Y:S02]  /*43b0*/  @P0 FSEL R6, R6, -INF , !P4 ;  /* 0xff80000006060808 */ /* 0x000fe40006000000 */
[----:B------:R-:W-:Y:S01]  /*43c0*/  LOP3.LUT R135, R133, R134, RZ, 0x3c, !PT ;  /* 0x0000008685877212 */ /* 0x000fe200078e3cff */
[----:B------:R-:W-:Y:S01]  /*43d0*/  @P5 VIADD R134, R0, 0x1 ;  /* 0x0000000100865836 */ /* 0x000fe20000000000 */
[----:B------:R-:W-:Y:S02]  /*43e0*/  PLOP3.LUT P0, PT, PT, PT, UP0, 0x80, 0x0 ;  /* 0x000000000000781c */ /* 0x000fe40003f0f008 */
[----:B------:R-:W-:Y:S02]  /*43f0*/  PLOP3.LUT P5, PT, PT, PT, UP0, 0x80, 0x0 ;  /* 0x000000000000781c */ /* 0x000fe40003faf008 */
[----:B------:R-:W-:Y:S01]  /*4400*/  LOP3.LUT R142, R147, UR11, R132, 0x96, !PT ;  /* 0x0000000b938e7c12 */ /* 0x000fe2000f8e9684 */
[----:B------:R-:W-:Y:S01]  /*4410*/  UIADD3 UR11, UR9, 0x76cf5d0a, URZ ;  /* 0x76cf5d0a090b7890 */ /* 0x000fe2000fffe03f */
[----:B------:R-:W-:Y:S01]  /*4420*/  LOP3.LUT R147, R146, UR12, RZ, 0x3c, !PT ;  /* 0x0000000c92937c12 */ /* 0x000fe2000f8e3cff */
[----:B------:R-:W-:Y:S01]  /*4430*/  UIADD3 UR12, UR9, -0x4498517b, URZ ;  /* 0xbb67ae85090c7890 */ /* 0x000fe2000fffe03f */
[----:B------:R-:W-:Y:S01]  /*4440*/  @P2 ISETP.GE.AND P2, PT, R134, UR5, PT ;  /* 0x0000000586002c0c */ /* 0x000fe2000bf46270 */
[----:B------:R-:W-:Y:S01]  /*4450*/  IMAD.WIDE.U32 R142, R142, -0x2daee0ad, RZ ;  /* 0xd2511f538e8e7825 */ /* 0x000fe200078e00ff */
[----:B------:R-:W-:Y:S02]  /*4460*/  @P3 FSEL R10, R10, -INF , !P4 ;  /* 0xff8000000a0a3808 */ /* 0x000fe40006000000 */
[----:B------:R-:W-:Y:S01]  /*4470*/  PLOP3.LUT P1, PT, PT, PT, UP0, 0x80, 0x0 ;  /* 0x000000000000781c */ /* 0x000fe20003f2f008 */
[----:B------:R-:W-:Y:S01]  /*4480*/  IMAD.WIDE.U32 R132, R140, -0x2daee0ad, RZ ;  /* 0xd2511f538c847825 */ /* 0x000fe200078e00ff */
[----:B------:R-:W-:Y:S02]  /*4490*/  PLOP3.LUT P3, PT, PT, PT, UP0, 0x80, 0x0 ;  /* 0x000000000000781c */ /* 0x000fe40003f6f008 */
[----:B------:R-:W-:Y:S01]  /*44a0*/  @P0 FSEL R9, R9, -INF , !P2 ;  /* 0xff80000009090808 */ /* 0x000fe20005000000 */
[----:B-----5:R-:W-:Y:S01]  /*44b0*/  FMUL.FTZ R140, R252, 1.4426950216293334961 ;  /* 0x3fb8aa3bfc8c7820 */ /* 0x020fe20000410000 */
[----:B------:R-:W-:Y:S02]  /*44c0*/  PLOP3.LUT P0, PT, PT, PT, UP0, 0x80, 0x0 ;  /* 0x000000000000781c */ /* 0x000fe40003f0f008 */
[----:B------:R-:W-:Y:S02]  /*44d0*/  @P5 FSEL R5, R5, -INF , !P2 ;  /* 0xff80000005055808 */ /* 0x000fe40005000000 */
[----:B------:R-:W-:Y:S01]  /*44e0*/  LOP3.LUT R2, R232, UR12, RZ, 0x3c, !PT ;  /* 0x0000000ce8027c12 */ /* 0x000fe2000f8e3cff */
[----:B------:R-:W-:Y:S01]  /*44f0*/  UIADD3 UR12, UR10, -0x255992d5, URZ ;  /* 0xdaa66d2b0a0c7890 */ /* 0x000fe2000fffe03f */
[----:B------:R-:W-:Y:S02]  /*4500*/  PLOP3.LUT P4, PT, PT, PT, UP0, 0x80, 0x0 ;  /* 0x000000000000781c */ /* 0x000fe40003f8f008 */
[----:B------:R-:W-:Y:S01]  /*4510*/  PLOP3.LUT P5, PT, PT, PT, UP0, 0x80, 0x0 ;  /* 0x000000000000781c */ /* 0x000fe20003faf008 */
[----:B------:R-:W-:Y:S01]  /*4520*/  @P3 VIADD R141, R0, 0x8 ;  /* 0x00000008008d3836 */ /* 0x000fe20000000000 */
[----:B------:R-:W-:Y:S02]  /*4530*/  @P6 FSEL R7, R7, -INF , !P2 ;  /* 0xff80000007076808 */ /* 0x000fe40005000000 */
[----:B------:R-:W-:Y:S02]  /*4540*/  PLOP3.LUT P6, PT, PT, PT, UP0, 0x80, 0x0 ;  /* 0x000000000000781c */ /* 0x000fe40003fcf008 */
[----:B------:R-:W-:Y:S02]  /*4550*/  LOP3.LUT R146, R2, R133, RZ, 0x3c, !PT ;  /* 0x0000008502927212 */ /* 0x000fe400078e3cff */
[----:B------:R-:W-:Y:S01]  /*4560*/  LOP3.LUT R150, R145, UR11, R132, 0x96, !PT ;  /* 0x0000000b91967c12 */ /* 0x000fe2000f8e9684 */
[----:B------:R-:W-:Y:S01]  /*4570*/  IMAD.WIDE.U32 R132, R135, -0x2daee0ad, RZ ;  /* 0xd2511f5387847825 */ /* 0x000fe200078e00ff */
[----:B------:R-:W-:Y:S02]  /*4580*/  @P1 FSEL R11, R11, -INF , !P2 ;  /* 0xff8000000b0b1808 */ /* 0x000fe40005000000 */
[----:B------:R-:W-:Y:S01]  /*4590*/  PLOP3.LUT P2, PT, PT, PT, UP0, 0x80, 0x0 ;  /* 0x000000000000781c */ /* 0x000fe20003f4f008 */
[C---:B------:R-:W-:Y:S01]  /*45a0*/  @P4 VIADD R135, R0.reuse, 0x9 ;  /* 0x0000000900874836 */ /* 0x040fe20000000000 */
[----:B------:R-:W-:Y:S01]  /*45b0*/  PLOP3.LUT P1, PT, PT, PT, UP0, 0x80, 0x0 ;  /* 0x000000000000781c */ /* 0x000fe20003f2f008 */
[----:B------:R-:W-:Y:S01]  /*45c0*/  @P5 VIADD R134, R0, 0x10 ;  /* 0x0000001000865836 */ /* 0x000fe20000000000 */
[----:B------:R-:W-:Y:S01]  /*45d0*/  PLOP3.LUT P3, PT, PT, PT, UP0, 0x80, 0x0 ;  /* 0x000000000000781c */ /* 0x000fe20003f6f008 */
[----:B------:R-:W-:Y:S01]  /*45e0*/  IMAD.WIDE.U32 R150, R150, -0x326172a9, RZ ;  /* 0xcd9e8d5796967825 */ /* 0x000fe200078e00ff */
[----:B------:R-:W-:Y:S01]  /*45f0*/  LOP3.LUT R148, R143, UR11, R132, 0x96, !PT ;  /* 0x0000000b8f947c12 */ /* 0x000fe2000f8e9684 */
[----:B------:R-:W-:Y:S01]  /*4600*/  UIADD3 UR11, UR9, 0x32370b8f, URZ ;  /* 0x32370b8f090b7890 */ /* 0x000fe2000fffe03f */
[----:B------:R-:W-:Y:S01]  /*4610*/  LOP3.LUT R133, R2, R133, RZ, 0x3c, !PT ;  /* 0x0000008502857212 */ /* 0x000fe200078e3cff */
[----:B------:R-:W-:Y:S01]  /*4620*/  @P0 VIADD R132, R0, 0x18 ;  /* 0x0000001800840836 */ /* 0x000fe20000000000 */
[----:B------:R-:W-:Y:S01]  /*4630*/  FSETP.NEU.FTZ.AND P0, PT, R252, -INF , PT ;  /* 0xff800000fc00780b */ /* 0x000fe20003f1d000 */
[----:B------:R-:W-:Y:S01]  /*4640*/  @P6 VIADD R2, R0, 0x11 ;  /* 0x0000001100026836 */ /* 0x000fe20000000000 */
[----:B------:R-:W-:Y:S01]  /*4650*/  PLOP3.LUT P4, PT, PT, PT, UP0, 0x80, 0x0 ;  /* 0x000000000000781c */ /* 0x000fe20003f8f008 */
[----:B------:R-:W-:Y:S01]  /*4660*/  IMAD.WIDE.U32 R148, R148, -0x326172a9, RZ ;  /* 0xcd9e8d5794947825 */ /* 0x000fe200078e00ff */
[----:B------:R-:W-:Y:S02]  /*4670*/  @P2 ISETP.GE.AND P2, PT, R141, UR5, PT ;  /* 0x000000058d002c0c */ /* 0x000fe4000bf46270 */
[----:B------:R-:W-:Y:S02]  /*4680*/  PLOP3.LUT P5, PT, PT, PT, UP0, 0x80, 0x0 ;  /* 0x000000000000781c */ /* 0x000fe40003faf008 */
[----:B------:R-:W-:Y:S02]  /*4690*/  PLOP3.LUT P6, PT, PT, PT, UP0, 0x80, 0x0 ;  /* 0x000000000000781c */ /* 0x000fe40003fcf008 */
[----:B------:R-:W-:Y:S02]  /*46a0*/  FSEL R140, R140, RZ, P0 ;  /* 0x000000ff8c8c7208 */ /* 0x000fe40000000000 */
[----:B------:R-:W-:Y:S02]  /*46b0*/  PLOP3.LUT P0, PT, PT, PT, UP0, 0x80, 0x0 ;  /* 0x000000000000781c */ /* 0x000fe40003f0f008 */
[----:B------:R-:W-:Y:S01]  /*46c0*/  @P1 ISETP.GE.AND P1, PT, R135, UR5, PT ;  /* 0x0000000587001c0c */ /* 0x000fe2000bf26270 */
[----:B------:R-:W-:Y:S01]  /*46d0*/  FFMA.FTZ R170, R4, UR13, -R140 ;  /* 0x0000000d04aa7c23 */ /* 0x000fe2000801088c */
[----:B------:R-:W-:Y:S01]  /*46e0*/  @P3 ISETP.GE.AND P3, PT, R134, UR5, PT ;  /* 0x0000000586003c0c */ /* 0x000fe2000bf66270 */
[----:B------:R-:W-:Y:S01]  /*46f0*/  IMAD.WIDE.U32 R134, R146, -0x326172a9, RZ ;  /* 0xcd9e8d5792867825 */ /* 0x000fe200078e00ff */
[----:B------:R-:W-:Y:S02]  /*4700*/  @P4 ISETP.GE.AND P4, PT, R2, UR5, PT ;  /* 0x0000000502004c0c */ /* 0x000fe4000bf86270 */
[----:B------:R-:W-:Y:S01]  /*4710*/  @P5 ISETP.GE.AND P5, PT, R132, UR5, PT ;  /* 0x0000000584005c0c */ /* 0x000fe2000bfa6270 */
[----:B------:R-:W-:Y:S01]  /*4720*/  @P6 VIADD R2, R0, 0x19 ;  /* 0x0000001900026836 */ /* 0x000fe20000000000 */
[----:B------:R-:W-:Y:S01]  /*4730*/  LOP3.LUT R0, R147, R135, RZ, 0x3c, !PT ;  /* 0x0000008793007212 */ /* 0x000fe200078e3cff */
[----:B------:R-:W-:Y:S01]  /*4740*/  IMAD.WIDE.U32 R132, R133, -0x326172a9, RZ ;  /* 0xcd9e8d5785847825 */ /* 0x000fe200078e00ff */
[----:B------:R-:W-:Y:S01]  /*4750*/  LOP3.LUT R158, R151, UR12, R134, 0x96, !PT ;  /* 0x0000000c979e7c12 */ /* 0x000fe2000f8e9686 */
[----:B------:R-:W-:Y:S01]  /*4760*/  MUFU.EX2 R170, R170 ;  /* 0x000000aa00aa7308 */ /* 0x000fe20000000800 */
[----:B------:R-:W-:Y:S01]  /*4770*/  @P0 FSEL R12, R12, -INF , !P2 ;  /* 0xff8000000c0c0808 */ /* 0x000fe20005000000 */
[----:B------:R-:W-:Y:S01]  /*4780*/  FFMA.FTZ R5, R5, UR13, -R140 ;  /* 0x0000000d05057c23 */ /* 0x000fe2000801088c */
[----:B------:R-:W-:Y:S01]  /*4790*/  PLOP3.LUT P0, PT, PT, PT, UP0, 0x80, 0x0 ;  /* 0x000000000000781c */ /* 0x000fe20003f0f008 */
[----:B------:R-:W-:Y:S01]  /*47a0*/  IMAD.WIDE.U32 R158, R158, -0x2daee0ad, RZ ;  /* 0xd2511f539e9e7825 */ /* 0x000fe200078e00ff */
[----:B------:R-:W-:Y:S02]  /*47b0*/  PLOP3.LUT P6, PT, PT, PT, UP0, 0x80, 0x0 ;  /* 0x000000000000781c */ /* 0x000fe40003fcf008 */
[----:B------:R-:W-:Y:S03]  /*47c0*/  LOP3.LUT R146, R147, R133, RZ, 0x3c, !PT ;  /* 0x0000008593927212 */ /* 0x000fe600078e3cff */
[----:B------:R-:W-:Y:S01]  /*47d0*/  MUFU.EX2 R169, R5 ;  /* 0x0000000500a97308 */ /* 0x000fe20000000800 */
[----:B------:R-:W-:Y:S01]  /*47e0*/  LOP3.LUT R156, R149, UR12, R132, 0x96, !PT ;  /* 0x0000000c959c7c12 */ /* 0x000fe2000f8e9684 */
[----:B------:R-:W-:Y:S04]  /*47f0*/  IMAD.WIDE.U32 R132, R0, -0x2daee0ad, RZ ;  /* 0xd2511f5300847825 */ /* 0x000fe800078e00ff */
[----:B--2---:R-:W-:Y:S01]  /*4800*/  FMUL.FTZ R0, R164, 1.4426950216293334961 ;  /* 0x3fb8aa3ba4007820 */ /* 0x004fe20000410000 */
[----:B------:R-:W-:Y:S01]  /*4810*/  UIADD3 UR12, UR10, 0x78dde6e4, URZ ;  /* 0x78dde6e40a0c7890 */ /* 0x000fe2000fffe03f */
[----:B------:R-:W-:Y:S01]  /*4820*/  IMAD.WIDE.U32 R146, R146, -0x2daee0ad, RZ ;  /* 0xd2511f5392927825 */ /* 0x000fe200078e00ff */
[----:B------:R-:W-:Y:S02]  /*4830*/  LOP3.LUT R143, R133, UR11, R144, 0x96, !PT ;  /* 0x0000000b858f7c12 */ /* 0x000fe4000f8e9690 */
[----:B------:R-:W-:Y:S01]  /*4840*/  LOP3.LUT R160, R159, UR15, R132, 0x96, !PT ;  /* 0x0000000f9fa07c12 */ /* 0x000fe2000f8e9684 */
[----:B------:R-:W-:Y:S01]  /*4850*/  IMAD.WIDE.U32 R156, R156, -0x2daee0ad, RZ ;  /* 0xd2511f539c9c7825 */ /* 0x000fe200078e00ff */
[----:B------:R-:W-:Y:S01]  /*4860*/  LOP3.LUT R144, R147, UR11, R142, 0x96, !PT ;  /* 0x0000000b93907c12 */ /* 0x000fe2000f8e968e */
[----:B------:R-:W1:Y:S01]  /*4870*/  LDSM.16.M88.4 R132, [R223+-0x1c00] ;  /* 0xffe40000df84783b */ /* 0x000e620000000200 */
[----:B------:R-:W-:Y:S01]  /*4880*/  @P0 FSEL R16, R16, -INF , !P2 ;  /* 0xff80000010100808 */ /* 0x000fe20005000000 */
[----:B------:R-:W-:Y:S01]  /*4890*/  IMAD.WIDE.U32 R142, R143, -0x326172a9, RZ ;  /* 0xcd9e8d578f8e7825 */ /* 0x000fe200078e00ff */
[----:B------:R-:W-:Y:S01]  /*48a0*/  PLOP3.LUT P0, PT, PT, PT, UP0, 0x80, 0x0 ;  /* 0x000000000000781c */ /* 0x000fe20003f0f008 */
[----:B------:R-:W-:Y:S01]  /*48b0*/  UIADD3 UR11, UR10, 0x1715609d, URZ ;  /* 0x1715609d0a0b7890 */ /* 0x000fe2000fffe03f */
[----:B------:R-:W-:Y:S01]  /*48c0*/  @P6 FSEL R14, R14, -INF , !P2 ;  /* 0xff8000000e0e6808 */ /* 0x000fe20005000000 */
[----:B------:R-:W-:Y:S01]  /*48d0*/  FFMA.FTZ R16, R16, UR13, -R140 ;  /* 0x0000000d10107c23 */ /* 0x000fe2000801088c */
[----:B------:R-:W-:Y:S01]  /*48e0*/  LOP3.LUT R150, R143, UR12, R150, 0x96, !PT ;  /* 0x0000000c8f967c12 */ /* 0x000fe2000f8e9696 */
[----:B------:R-:W-:Y:S01]  /*48f0*/  IMAD.WIDE.U32 R144, R144, -0x326172a9, RZ ;  /* 0xcd9e8d5790907825 */ /* 0x000fe200078e00ff */
[----:B------:R-:W-:Y:S01]  /*4900*/  PLOP3.LUT P6, PT, PT, PT, UP0, 0x80, 0x0 ;  /* 0x000000000000781c */ /* 0x000fe20003fcf008 */
[----:B------:R-:W-:Y:S01]  /*4910*/  MUFU.EX2 R163, R16 ;  /* 0x0000001000a37308 */ /* 0x000fe20000000800 */
[----:B------:R-:W-:Y:S01]  /*4920*/  LOP3.LUT R149, R157, UR15, R146, 0x96, !PT ;  /* 0x0000000f9d957c12 */ /* 0x000fe2000f8e9692 */
[----:B------:R-:W-:Y:S01]  /*4930*/  IMAD.WIDE.U32 R160, R160, -0x326172a9, RZ ;  /* 0xcd9e8d57a0a07825 */ /* 0x000fe200078e00ff */
[----:B------:R-:W-:Y:S01]  /*4940*/  LOP3.LUT R146, R145, UR12, R148, 0x96, !PT ;  /* 0x0000000c91927c12 */ /* 0x000fe2000f8e9694 */
[----:B------:R-:W-:Y:S02]  /*4950*/  UIADD3 UR12, UR9, -0x56f99767, URZ ;  /* 0xa9066899090c7890 */ /* 0x000fe4000fffe03f */
[----:B------:R-:W-:Y:S01]  /*4960*/  @P0 FSEL R18, R18, -INF , !P2 ;  /* 0xff80000012120808 */ /* 0x000fe20005000000 */
[----:B------:R-:W-:Y:S01]  /*4970*/  IMAD.WIDE.U32 R148, R149, -0x326172a9, RZ ;  /* 0xcd9e8d5795947825 */ /* 0x000fe200078e00ff */
[----:B------:R-:W-:Y:S02]  /*4980*/  LOP3.LUT R143, R161, UR11, R142, 0x96, !PT ;  /* 0x0000000ba18f7c12 */ /* 0x000fe4000f8e968e */
[----:B------:R-:W-:Y:S01]  /*4990*/  FSETP.NEU.FTZ.AND P2, PT, R164, -INF , PT ;  /* 0xff800000a400780b */ /* 0x000fe20003f5d000 */
[----:B------:R-:W-:Y:S01]  /*49a0*/  IMAD.WIDE.U32 R146, R146, -0x2daee0ad, RZ ;  /* 0xd2511f5392927825 */ /* 0x000fe200078e00ff */
[----:B------:R-:W-:Y:S02]  /*49b0*/  @P6 ISETP.GE.AND P6, PT, R2, UR5, PT ;  /* 0x0000000502006c0c */ /* 0x000fe4000bfc6270 */
[C---:B------:R-:W-:Y:S01]  /*49c0*/  FSETP.NEU.FTZ.AND P0, PT, R250.reuse, -INF , PT ;  /* 0xff800000fa00780b */ /* 0x040fe20003f1d000 */
[----:B------:R-:W-:Y:S01]  /*49d0*/  FMUL.FTZ R2, R250, 1.4426950216293334961 ;  /* 0x3fb8aa3bfa027820 */ /* 0x000fe20000410000 */
[----:B------:R-:W-:Y:S01]  /*49e0*/  FSEL R4, R0, RZ, P2 ;  /* 0x000000ff00047208 */ /* 0x000fe20001000000 */
[C---:B------:R-:W-:Y:S01]  /*49f0*/  FMUL.FTZ R0, R251.reuse, 1.4426950216293334961 ;  /* 0x3fb8aa3bfb007820 */ /* 0x040fe20000410000 */
[----:B------:R-:W-:Y:S02]  /*4a00*/  PLOP3.LUT P2, PT, PT, PT, UP0, 0x80, 0x0 ;  /* 0x000000000000781c */ /* 0x000fe40003f4f008 */
[----:B------:R-:W-:Y:S01]  /*4a10*/  FSEL R2, R2, RZ, P0 ;  /* 0x000000ff02027208 */ /* 0x000fe20000000000 */
[--C-:B------:R-:W-:Y:S01]  /*4a20*/  FFMA.FTZ R6, R6, UR13, -R4.reuse ;  /* 0x0000000d06067c23 */ /* 0x100fe20008010804 */
[----:B------:R-:W-:Y:S01]  /*4a30*/  FSETP.NEU.FTZ.AND P0, PT, R251, -INF , PT ;  /* 0xff800000fb00780b */ /* 0x000fe20003f1d000 */
[----:B------:R-:W-:Y:S01]  /*4a40*/  FFMA.FTZ R233, R7, UR13, -R4 ;  /* 0x0000000d07e97c23 */ /* 0x000fe20008010804 */
[----:B------:R-:W-:Y:S01]  /*4a50*/  LOP3.LUT R142, R149, UR11, R144, 0x96, !PT ;  /* 0x0000000b958e7c12 */ /* 0x000fe2000f8e9690 */
[--C-:B------:R-:W-:Y:S01]  /*4a60*/  FFMA.FTZ R8, R8, UR13, -R2.reuse ;  /* 0x0000000d08087c23 */ /* 0x100fe20008010802 */
[----:B------:R-:W-:Y:S01]  /*4a70*/  FSEL R0, R0, RZ, P0 ;  /* 0x000000ff00007208 */ /* 0x000fe20000000000 */
[--C-:B------:R-:W-:Y:S01]  /*4a80*/  FFMA.FTZ R12, R12, UR13, -R2.reuse ;  /* 0x0000000d0c0c7c23 */ /* 0x100fe20008010802 */
[----:B------:R-:W-:Y:S01]  /*4a90*/  PLOP3.LUT P0, PT, PT, PT, UP0, 0x80, 0x0 ;  /* 0x000000000000781c */ /* 0x000fe20003f0f008 */
[----:B------:R-:W-:Y:S01]  /*4aa0*/  FFMA.FTZ R9, R9, UR13, -R2 ;  /* 0x0000000d09097c23 */ /* 0x000fe20008010802 */
[----:B------:R-:W-:Y:S01]  /*4ab0*/  LOP3.LUT R156, R147, UR12, R156, 0x96, !PT ;  /* 0x0000000c939c7c12 */ /* 0x000fe2000f8e969c */
[-C--:B-1----:R-:W-:Y:S01]  /*4ac0*/  HMMA.16816.F32 R20, R152, R132.reuse, R20 ;  /* 0x000000849814723c */ /* 0x082fe20000001814 */
[----:B------:R-:W-:Y:S01]  /*4ad0*/  UIADD3 UR11, UR9, 0x646e171e, URZ ;  /* 0x646e171e090b7890 */ /* 0x000fe2000fffe03f */
[----:B------:R1:W-:Y:S01]  /*4ae0*/  MUFU.EX2 R234, R6 ;  /* 0x0000000600ea7308 */ /* 0x0003e20000000800 */
[----:B------:R-:W-:Y:S01]  /*4af0*/  @P2 FSEL R13, R13, -INF , !P1 ;  /* 0xff8000000d0d2808 */ /* 0x000fe20004800000 */
[--C-:B------:R-:W-:Y:S01]  /*4b00*/  FFMA.FTZ R10, R10, UR13, -R0.reuse ;  /* 0x0000000d0a0a7c23 */ /* 0x100fe20008010800 */
[----:B------:R-:W-:Y:S01]  /*4b10*/  PLOP3.LUT P2, PT, PT, PT, UP0, 0x80, 0x0 ;  /* 0x000000000000781c */ /* 0x000fe20003f4f008 */
[C---:B------:R-:W-:Y:S06]  /*4b20*/  HMMA.16816.F32 R24, R136.reuse, R132, R24 ;  /* 0x000000848818723c */ /* 0x040fec0000001818 */
[----:B------:R2:W-:Y:S01]  /*4b30*/  MUFU.EX2 R232, R8 ;  /* 0x0000000800e87308 */ /* 0x0005e20000000800 */
[----:B------:R-:W-:Y:S01]  /*4b40*/  @P0 FSEL R15, R15, -INF , !P1 ;  /* 0xff8000000f0f0808 */ /* 0x000fe20004800000 */
[-C--:B------:R-:W-:Y:S01]  /*4b50*/  HMMA.16816.F32 R28, R136, R134.reuse, R28 ;  /* 0x00000086881c723c */ /* 0x080fe2000000181c */
[----:B------:R-:W-:Y:S02]  /*4b60*/  PLOP3.LUT P0, PT, PT, PT, UP0, 0x80, 0x0 ;  /* 0x000000000000781c */ /* 0x000fe40003f0f008 */
[----:B------:R-:W-:Y:S01]  /*4b70*/  FFMA.FTZ R11, R11, UR13, -R0 ;  /* 0x0000000d0b0b7c23 */ /* 0x000fe20008010800 */
[----:B------:R-:W-:Y:S02]  /*4b80*/  @P2 FSEL R17, R17, -INF , !P1 ;  /* 0xff80000011112808 */ /* 0x000fe40004800000 */
[----:B------:R-:W-:Y:S01]  /*4b90*/  HMMA.16816.F32 R32, R152, R134, R32 ;  /* 0x000000869820723c */ /* 0x000fe20000001820 */
[----:B------:R-:W-:Y:S01]  /*4ba0*/  PLOP3.LUT P2, PT, PT, PT, UP0, 0x80, 0x0 ;  /* 0x000000000000781c */ /* 0x000fe20003f4f008 */
[----:B------:R3:W-:Y:S03]  /*4bb0*/  MUFU.EX2 R235, R10 ;  /* 0x0000000a00eb7308 */ /* 0x0007e60000000800 */
[----:B-1----:R-:W-:Y:S06]  /*4bc0*/  IMAD.WIDE.U32 R6, R143, -0x2daee0ad, RZ ;  /* 0xd2511f538f067825 */ /* 0x002fec00078e00ff */
[----:B------:R-:W-:Y:S01]  /*4bd0*/  FFMA.FTZ R13, R13, UR13, -R2 ;  /* 0x0000000d0d0d7c23 */ /* 0x000fe20008010802 */
[----:B------:R-:W-:Y:S01]  /*4be0*/  @P0 FSEL R19, R19, -INF , !P1 ;  /* 0xff80000013130808 */ /* 0x000fe20004800000 */
[--C-:B------:R-:W-:Y:S01]  /*4bf0*/  FFMA.FTZ R14, R14, UR13, -R0.reuse ;  /* 0x0000000d0e0e7c23 */ /* 0x100fe20008010800 */
[----:B------:R-:W-:Y:S01]  /*4c00*/  PLOP3.LUT P0, PT, PT, PT, UP0, 0x80, 0x0 ;  /* 0x000000000000781c */ /* 0x000fe20003f0f008 */
[----:B------:R1:W-:Y:S01]  /*4c10*/  MUFU.EX2 R168, R11 ;  /* 0x0000000b00a87308 */ /* 0x0003e20000000800 */
[----:B------:R-:W-:Y:S01]  /*4c20*/  PLOP3.LUT P1, PT, PT, PT, UP0, 0x80, 0x0 ;  /* 0x000000000000781c */ /* 0x000fe20003f2f008 */
[----:B------:R-:W-:Y:S01]  /*4c30*/  IMAD.WIDE.U32 R142, R142, -0x2daee0ad, RZ ;  /* 0xd2511f538e8e7825 */ /* 0x000fe200078e00ff */
[----:B------:R-:W-:Y:S02]  /*4c40*/  LOP3.LUT R132, R6, 0xff, RZ, 0xc0, !PT ;  /* 0x000000ff06847812 */ /* 0x000fe400078ec0ff */
[----:B------:R-:W-:Y:S01]  /*4c50*/  @P2 FSEL R20, R20, -INF , !P3 ;  /* 0xff80000014142808 */ /* 0x000fe20005800000 */
[----:B------:R-:W-:Y:S01]  /*4c60*/  FFMA.FTZ R15, R15, UR13, -R0 ;  /* 0x0000000d0f0f7c23 */ /* 0x000fe20008010800 */
[----:B------:R-:W-:Y:S01]  /*4c70*/  LOP3.LUT R141, R143, UR11, R146, 0x96, !PT ;  /* 0x0000000b8f8d7c12 */ /* 0x000fe2000f8e9692 */
[----:B------:R-:W-:Y:S01]  /*4c80*/  FFMA.FTZ R17, R17, UR13, -R140 ;  /* 0x0000000d11117c23 */ /* 0x000fe2000801088c */
[----:B------:R-:W-:Y:S01]  /*4c90*/  PLOP3.LUT P2, PT, PT, PT, UP0, 0x80, 0x0 ;  /* 0x000000000000781c */ /* 0x000fe20003f4f008 */
[----:B------:R-:W-:Y:S01]  /*4ca0*/  FFMA.FTZ R18, R18, UR13, -R4 ;  /* 0x0000000d12127c23 */ /* 0x000fe20008010804 */
[----:B------:R-:W-:Y:S01]  /*4cb0*/  SHF.R.U32.HI R5, RZ, 0x18, R6 ;  /* 0x00000018ff057819 */ /* 0x000fe20000011606 */
[----:B------:R-:W-:Y:S01]  /*4cc0*/  FFMA.FTZ R19, R19, UR13, -R4 ;  /* 0x0000000d13137c23 */ /* 0x000fe20008010804 */
[----:B------:R-:W-:Y:S01]  /*4cd0*/  @P0 FSEL R22, R22, -INF , !P3 ;  /* 0xff80000016160808 */ /* 0x000fe20005800000 */
[----:B------:R-:W-:Y:S01]  /*4ce0*/  FFMA.FTZ R20, R20, UR13, -R140 ;  /* 0x0000000d14147c23 */ /* 0x000fe2000801088c */
[----:B------:R-:W-:Y:S01]  /*4cf0*/  PLOP3.LUT P0, PT, PT, PT, UP0, 0x80, 0x0 ;  /* 0x000000000000781c */ /* 0x000fe20003f0f008 */
[----:B------:R4:W-:Y:S01]  /*4d00*/  MUFU.EX2 R167, R12 ;  /* 0x0000000c00a77308 */ /* 0x0009e20000000800 */
[----:B------:R-:W-:Y:S01]  /*4d10*/  @P1 FSEL R24, R24, -INF , !P3 ;  /* 0xff80000018181808 */ /* 0x000fe20005800000 */
[----:B------:R-:W-:Y:S01]  /*4d20*/  FFMA.FTZ R22, R22, UR13, -R4 ;  /* 0x0000000d16167c23 */ /* 0x000fe20008010804 */
[----:B------:R-:W-:Y:S01]  /*4d30*/  PLOP3.LUT P1, PT, PT, PT, UP0, 0x80, 0x0 ;  /* 0x000000000000781c */ /* 0x000fe20003f2f008 */
[----:B------:R-:W-:Y:S01]  /*4d40*/  IMAD.WIDE.U32 R144, R150, -0x2daee0ad, RZ ;  /* 0xd2511f5396907825 */ /* 0x000fe200078e00ff */
[----:B------:R-:W-:Y:S02]  /*4d50*/  SHF.R.U32.HI R147, RZ, 0x10, R6 ;  /* 0x00000010ff937819 */ /* 0x000fe40000011606 */
[----:B------:R-:W-:Y:S01]  /*4d60*/  @P2 FSEL R26, R26, -INF , !P3 ;  /* 0xff8000001a1a2808 */ /* 0x000fe20005800000 */
[----:B------:R-:W-:Y:S01]  /*4d70*/  FFMA.FTZ R24, R24, UR13, -R2 ;  /* 0x0000000d18187c23 */ /* 0x000fe20008010802 */
[----:B------:R-:W-:Y:S01]  /*4d80*/  PLOP3.LUT P2, PT, PT, PT, UP0, 0x80, 0x0 ;  /* 0x000000000000781c */ /* 0x000fe20003f4f008 */
[----:B------:R4:W-:Y:S01]  /*4d90*/  MUFU.EX2 R165, R13 ;  /* 0x0000000d00a57308 */ /* 0x0009e20000000800 */
[----:B------:R-:W-:Y:S01]  /*4da0*/  LOP3.LUT R158, R145, UR12, R158, 0x96, !PT ;  /* 0x0000000c919e7c12 */ /* 0x000fe2000f8e969e */
[----:B------:R-:W-:Y:S01]  /*4db0*/  FFMA.FTZ R26, R26, UR13, -R0 ;  /* 0x0000000d1a1a7c23 */ /* 0x000fe20008010800 */
[----:B------:R-:W-:Y:S02]  /*4dc0*/  @P0 FSEL R21, R21, -INF , !P4 ;  /* 0xff80000015150808 */ /* 0x000fe40006000000 */
[----:B------:R-:W-:Y:S02]  /*4dd0*/  PLOP3.LUT P0, PT, PT, PT, UP0, 0x80, 0x0 ;  /* 0x000000000000781c */ /* 0x000fe40003f0f008 */
[----:B------:R-:W-:Y:S01]  /*4de0*/  @P1 FSEL R23, R23, -INF , !P4 ;  /* 0xff80000017171808 */ /* 0x000fe20006000000 */
[----:B------:R-:W-:Y:S01]  /*4df0*/  FFMA.FTZ R21, R21, UR13, -R140 ;  /* 0x0000000d15157c23 */ /* 0x000fe2000801088c */
[----:B------:R-:W-:Y:S01]  /*4e00*/  PLOP3.LUT P1, PT, PT, PT, UP0, 0x80, 0x0 ;  /* 0x000000000000781c */ /* 0x000fe20003f2f008 */
[----:B------:R4:W-:Y:S01]  /*4e10*/  MUFU.EX2 R171, R9 ;  /* 0x0000000900ab7308 */ /* 0x0009e20000000800 */
[----:B------:R-:W-:Y:S01]  /*4e20*/  PLOP3.LUT P3, PT, PT, PT, UP0, 0x80, 0x0 ;  /* 0x000000000000781c */ /* 0x000fe20003f6f008 */
[----:B------:R-:W-:Y:S01]  /*4e30*/  FFMA.FTZ R23, R23, UR13, -R4 ;  /* 0x0000000d17177c23 */ /* 0x000fe20008010804 */
[----:B------:R-:W-:Y:S02]  /*4e40*/  @P2 FSEL R25, R25, -INF , !P4 ;  /* 0xff80000019192808 */ /* 0x000fe40006000000 */
[----:B------:R-:W-:Y:S02]  /*4e50*/  PLOP3.LUT P2, PT, PT, PT, UP0, 0x80, 0x0 ;  /* 0x000000000000781c */ /* 0x000fe40003f4f008 */
[----:B------:R-:W-:Y:S01]  /*4e60*/  LOP3.LUT R144, R7, UR11, R144, 0x96, !PT ;  /* 0x0000000b07907c12 */ /* 0x000fe2000f8e9690 */
[----:B------:R-:W-:Y:S01]  /*4e70*/  UIADD3 UR11, UR10, -0x4ab325aa, URZ ;  /* 0xb54cda560a0b7890 */ /* 0x000fe2000fffe03f */
[----:B------:R-:W-:Y:S01]  /*4e80*/  @P0 FSEL R28, R28, -INF , !P5 ;  /* 0xff8000001c1c0808 */ /* 0x000fe20006800000 */
[----:B------:R-:W4:Y:S01]  /*4e90*/  MUFU.EX2 R233, R233 ;  /* 0x000000e900e97308 */ /* 0x000f220000000800 */
[----:B------:R-:W-:Y:S01]  /*4ea0*/  PLOP3.LUT P0, PT, PT, PT, UP0, 0x80, 0x0 ;  /* 0x000000000000781c */ /* 0x000fe20003f0f008 */
[--C-:B------:R-:W-:Y:S01]  /*4eb0*/  FFMA.FTZ R25, R25, UR13, -R2.reuse ;  /* 0x0000000d19197c23 */ /* 0x100fe20008010802 */
[----:B------:R-:W-:Y:S01]  /*4ec0*/  @P1 FSEL R30, R30, -INF , !P5 ;  /* 0xff8000001e1e1808 */ /* 0x000fe20006800000 */
[----:B------:R-:W-:Y:S01]  /*4ed0*/  FFMA.FTZ R28, R28, UR13, -R2 ;  /* 0x0000000d1c1c7c23 */ /* 0x000fe20008010802 */
[----:B------:R-:W-:Y:S02]  /*4ee0*/  PLOP3.LUT P1, PT, PT, PT, UP0, 0x80, 0x0 ;  /* 0x000000000000781c */ /* 0x000fe40003f2f008 */
[----:B------:R-:W-:Y:S01]  /*4ef0*/  LOP3.LUT R145, R6, 0xffff, RZ, 0xc0, !PT ;  /* 0x0000ffff06917812 */ /* 0x000fe200078ec0ff */
[----:B------:R-:W-:Y:S01]  /*4f00*/  IMAD.WIDE.U32 R6, R158, -0x326172a9, RZ ;  /* 0xcd9e8d579e067825 */ /* 0x000fe200078e00ff */
[----:B------:R-:W-:Y:S01]  /*4f10*/  @P2 FSEL R32, R32, -INF , !P5 ;  /* 0xff80000020202808 */ /* 0x000fe20006800000 */
[----:B------:R-:W4:Y:S01]  /*4f20*/  MUFU.EX2 R166, R14 ;  /* 0x0000000e00a67308 */ /* 0x000f220000000800 */
[----:B------:R-:W-:Y:S01]  /*4f30*/  PLOP3.LUT P2, PT, PT, PT, UP0, 0x80, 0x0 ;  /* 0x000000000000781c */ /* 0x000fe20003f4f008 */
[----:B------:R-:W-:Y:S01]  /*4f40*/  FFMA.FTZ R30, R30, UR13, -R0 ;  /* 0x0000000d1e1e7c23 */ /* 0x000fe20008010800 */
[----:B------:R-:W-:Y:S01]  /*4f50*/  LOP3.LUT R133, R6, 0xffff, RZ, 0xc0, !PT ;  /* 0x0000ffff06857812 */ /* 0x000fe200078ec0ff */
[----:B------:R-:W-:Y:S01]  /*4f60*/  FFMA.FTZ R32, R32, UR13, -R140 ;  /* 0x0000000d20207c23 */ /* 0x000fe2000801088c */
[----:B------:R-:W-:Y:S02]  /*4f70*/  LOP3.LUT R135, R6, 0xff, RZ, 0xc0, !PT ;  /* 0x000000ff06877812 */ /* 0x000fe400078ec0ff */
[--C-:B------:R-:W-:Y:S03]  /*4f80*/  SHF.R.U32.HI R136, RZ, 0x18, R6.reuse ;  /* 0x00000018ff887819 */ /* 0x100fe60000011606 */
[----:B------:R-:W4:Y:S01]  /*4f90*/  MUFU.EX2 R164, R15 ;  /* 0x0000000f00a47308 */ /* 0x000f220000000800 */
[----:B------:R-:W-:Y:S02]  /*4fa0*/  SHF.R.U32.HI R134, RZ, 0x10, R6 ;  /* 0x00000010ff867819 */ /* 0x000fe40000011606 */
[----:B--2---:R-:W-:Y:S01]  /*4fb0*/  LOP3.LUT R8, R7, UR11, R160, 0x96, !PT ;  /* 0x0000000b07087c12 */ /* 0x004fe2000f8e96a0 */
[----:B------:R-:W-:Y:S01]  /*4fc0*/  IMAD.WIDE.U32 R6, R156, -0x326172a9, RZ ;  /* 0xcd9e8d579c067825 */ /* 0x000fe200078e00ff */
[----:B------:R-:W-:Y:S02]  /*4fd0*/  @P3 FSEL R27, R27, -INF , !P4 ;  /* 0xff8000001b1b3808 */ /* 0x000fe40006000000 */
[----:B------:R-:W-:Y:S03]  /*4fe0*/  @P0 FSEL R34, R34, -INF , !P5 ;  /* 0xff80000022220808 */ /* 0x000fe60006800000 */
[----:B------:R-:W2:Y:S01]  /*4ff0*/  MUFU.EX2 R158, R17 ;  /* 0x00000011009e7308 */ /* 0x000ea20000000800 */
[----:B------:R-:W-:Y:S01]  /*5000*/  @P1 FSEL R29, R29, -INF , !P6 ;  /* 0xff8000001d1d1808 */ /* 0x000fe20007000000 */
[----:B------:R-:W-:Y:S01]  /*5010*/  FFMA.FTZ R27, R27, UR13, -R0 ;  /* 0x0000000d1b1b7c23 */ /* 0x000fe20008010800 */
[----:B------:R-:W-:Y:S01]  /*5020*/  PLOP3.LUT P0, PT, PT, PT, UP0, 0x80, 0x0 ;  /* 0x000000000000781c */ /* 0x000fe20003f0f008 */
[----:B------:R-:W-:Y:S01]  /*5030*/  FFMA.FTZ R34, R34, UR13, -R4 ;  /* 0x0000000d22227c23 */ /* 0x000fe20008010804 */
[----:B------:R-:W-:Y:S01]  /*5040*/  ISETP.LE.U32.AND P3, PT, R5, UR14, PT ;  /* 0x0000000e05007c0c */ /* 0x000fe2000bf63070 */
[----:B------:R-:W-:Y:S01]  /*5050*/  FFMA.FTZ R2, R29, UR13, -R2 ;  /* 0x0000000d1d027c23 */ /* 0x000fe20008010802 */
[----:B------:R-:W-:Y:S03]  /*5060*/  LOP3.LUT R5, R7, UR11, R148, 0x96, !PT ;  /* 0x0000000b07057c12 */ /* 0x000fe6000f8e9694 */
[----:B------:R-:W-:Y:S01]  /*5070*/  MUFU.EX2 R162, R18 ;  /* 0x0000001200a27308 */ /* 0x000fe20000000800 */
[----:B------:R-:W-:Y:S02]  /*5080*/  PLOP3.LUT P1, PT, PT, PT, UP0, 0x80, 0x0 ;  /* 0x000000000000781c */ /* 0x000fe40003f2f008 */
[C---:B---3--:R-:W-:Y:S02]  /*5090*/  LOP3.LUT R10, R6.reuse, 0xffff, RZ, 0xc0, !PT ;  /* 0x0000ffff060a7812 */ /* 0x048fe400078ec0ff */
[----:B-1----:R-:W-:Y:S02]  /*50a0*/  LOP3.LUT R11, R6, 0xff, RZ, 0xc0, !PT ;  /* 0x000000ff060b7812 */ /* 0x002fe400078ec0ff */
[--C-:B----4-:R-:W-:Y:S03]  /*50b0*/  SHF.R.U32.HI R12, RZ, 0x10, R6.reuse ;  /* 0x00000010ff0c7819 */ /* 0x110fe60000011606 */
[----:B------:R-:W1:Y:S01]  /*50c0*/  MUFU.EX2 R161, R19 ;  /* 0x0000001300a17308 */ /* 0x000e620000000800 */
[----:B------:R-:W-:Y:S02]  /*50d0*/  SHF.R.U32.HI R13, RZ, 0x18, R6 ;  /* 0x00000018ff0d7819 */ /* 0x000fe40000011606 */
[C---:B------:R-:W-:Y:S02]  /*50e0*/  LOP3.LUT R9, R8.reuse, 0xff, RZ, 0xc0, !PT ;  /* 0x000000ff08097812 */ /* 0x040fe400078ec0ff */
[--C-:B------:R-:W-:Y:S02]  /*50f0*/  SHF.R.U32.HI R6, RZ, 0x18, R8.reuse ;  /* 0x00000018ff067819 */ /* 0x100fe40000011608 */
[----:B------:R-:W-:Y:S03]  /*5100*/  SHF.R.U32.HI R7, RZ, 0x10, R8 ;  /* 0x00000010ff077819 */ /* 0x000fe60000011608 */
[----:B------:R-:W-:Y:S01]  /*5110*/  MUFU.EX2 R150, R2 ;  /* 0x0000000200967308 */ /* 0x000fe20000000800 */
[----:B------:R-:W-:Y:S02]  /*5120*/  LOP3.LUT R8, R8, 0xffff, RZ, 0xc0, !PT ;  /* 0x0000ffff08087812 */ /* 0x000fe400078ec0ff */
[----:B------:R-:W-:Y:S02]  /*5130*/  @P2 FSEL R31, R31, -INF , !P6 ;  /* 0xff8000001f1f2808 */ /* 0x000fe40007000000 */
[----:B------:R-:W-:Y:S02]  /*5140*/  ISETP.LE.U32.AND P2, PT, R6, UR14, PT ;  /* 0x0000000e06007c0c */ /* 0x000fe4000bf43070 */
[----:B------:R-:W-:Y:S03]  /*5150*/  SHF.R.U32.HI R6, RZ, 0x8, R8 ;  /* 0x00000008ff067819 */ /* 0x000fe60000011608 */
[----:B------:R-:W-:Y:S01]  /*5160*/  MUFU.EX2 R151, R21 ;  /* 0x0000001500977308 */ /* 0x000fe20000000800 */
[----:B------:R-:W-:Y:S01]  /*5170*/  LOP3.LUT R7, R7, 0xff, RZ, 0xc0, !PT ;  /* 0x000000ff07077812 */ /* 0x000fe200078ec0ff */
[----:B------:R-:W-:Y:S01]  /*5180*/  FFMA.FTZ R0, R31, UR13, -R0 ;  /* 0x0000000d1f007c23 */ /* 0x000fe20008010800 */
[----:B------:R-:W-:Y:S02]  /*5190*/  LOP3.LUT R6, R6, 0xffff, RZ, 0xc0, !PT ;  /* 0x0000ffff06067812 */ /* 0x000fe400078ec0ff */
[----:B------:R-:W-:Y:S02]  /*51a0*/  @P0 FSEL R33, R33, -INF , !P6 ;  /* 0xff80000021210808 */ /* 0x000fe40007000000 */
[----:B------:R-:W-:Y:S03]  /*51b0*/  @P1 FSEL R35, R35, -INF , !P6 ;  /* 0xff80000023231808 */ /* 0x000fe60007000000 */
[----:B------:R-:W-:Y:S01]  /*51c0*/  MUFU.EX2 R155, R22 ;  /* 0x00000016009b7308 */ /* 0x000fe20000000800 */
[----:B------:R-:W-:Y:S01]  /*51d0*/  ISETP.LE.U32.AND P0, PT, R7, UR14, PT ;  /* 0x0000000e07007c0c */ /* 0x000fe2000bf03070 */
[----:B------:R-:W-:Y:S01]  /*51e0*/  @!P2 FADD.FTZ R233, -R233, -RZ ;  /* 0x800000ffe9e9a221 */ /* 0x000fe20000010100 */
[----:B------:R-:W-:Y:S01]  /*51f0*/  ISETP.LE.U32.AND P6, PT, R6, UR14, PT ;  /* 0x0000000e06007c0c */ /* 0x000fe2000bfc3070 */
[----:B------:R-:W-:Y:S01]  /*5200*/  FFMA.FTZ R140, R33, UR13, -R140 ;  /* 0x0000000d218c7c23 */ /* 0x000fe2000801088c */
[----:B------:R-:W-:Y:S01]  /*5210*/  LOP3.LUT R7, R5, 0xff, RZ, 0xc0, !PT ;  /* 0x000000ff05077812 */ /* 0x000fe200078ec0ff */
[----:B------:R-:W-:Y:S01]  /*5220*/  FFMA.FTZ R4, R35, UR13, -R4 ;  /* 0x0000000d23047c23 */ /* 0x000fe20008010804 */
[----:B------:R-:W-:Y:S03]  /*5230*/  LOP3.LUT R6, R5, 0xffff, RZ, 0xc0, !PT ;  /* 0x0000ffff05067812 */ /* 0x000fe600078ec0ff */
[----:B------:R-:W-:Y:S01]  /*5240*/  MUFU.EX2 R157, R25 ;  /* 0x00000019009d7308 */ /* 0x000fe20000000800 */
[----:B------:R-:W-:Y:S02]  /*5250*/  ISETP.LE.U32.AND P1, PT, R7, UR14, PT ;  /* 0x0000000e07007c0c */ /* 0x000fe4000bf23070 */
[--C-:B------:R-:W-:Y:S02]  /*5260*/  SHF.R.U32.HI R8, RZ, 0x10, R5.reuse ;  /* 0x00000010ff087819 */ /* 0x100fe40000011605 */
[----:B------:R-:W-:Y:S01]  /*5270*/  SHF.R.U32.HI R7, RZ, 0x18, R5 ;  /* 0x00000018ff077819 */ /* 0x000fe20000011605 */
[----:B------:R-:W-:Y:S01]  /*5280*/  @!P0 FADD.FTZ R234, -R234, -RZ ;  /* 0x800000ffeaea8221 */ /* 0x000fe20000010100 */
[----:B------:R-:W-:Y:S01]  /*5290*/  ISETP.LE.U32.AND P5, PT, R9, UR14, PT ;  /* 0x0000000e09007c0c */ /* 0x000fe2000bfa3070 */
[----:B------:R-:W-:Y:S01]  /*52a0*/  @!P6 FADD.FTZ R169, -R169, -RZ ;  /* 0x800000ffa9a9e221 */ /* 0x000fe20000010100 */
[----:B------:R-:W-:Y:S01]  /*52b0*/  SHF.R.U32.HI R5, RZ, 0x8, R6 ;  /* 0x00000008ff057819 */ /* 0x000fe20000011606 */
[----:B------:R-:W-:Y:S01]  /*52c0*/  MUFU.EX2 R160, R26 ;  /* 0x0000001a00a07308 */ /* 0x000fe20000000800 */
[----:B------:R-:W-:Y:S02]  /*52d0*/  LOP3.LUT R6, R8, 0xff, RZ, 0xc0, !PT ;  /* 0x000000ff08067812 */ /* 0x000fe400078ec0ff */
[----:B------:R-:W-:Y:S01]  /*52e0*/  LOP3.LUT R5, R5, 0xffff, RZ, 0xc0, !PT ;  /* 0x0000ffff05057812 */ /* 0x000fe200078ec0ff */
[----:B------:R-:W-:Y:S01]  /*52f0*/  @!P1 FADD.FTZ R232, -R232, -RZ ;  /* 0x800000ffe8e89221 */ /* 0x000fe20000010100 */
[----:B------:R-:W-:Y:S02]  /*5300*/  ISETP.LE.U32.AND P0, PT, R6, UR14, PT ;  /* 0x0000000e06007c0c */ /* 0x000fe4000bf03070 */
[----:B------:R-:W-:Y:S03]  /*5310*/  ISETP.LE.U32.AND P6, PT, R5, UR14, PT ;  /* 0x0000000e05007c0c */ /* 0x000fe6000bfc3070 */
[----:B------:R-:W3:Y:S01]  /*5320*/  MUFU.EX2 R152, R20 ;  /* 0x0000001400987308 */ /* 0x000ee20000000800 */
[----:B------:R-:W-:Y:S01]  /*5330*/  ISETP.LE.U32.AND P2, PT, R11, UR14, PT ;  /* 0x0000000e0b007c0c */ /* 0x000fe2000bf43070 */
[----:B------:R-:W-:Y:S01]  /*5340*/  @!P5 FADD.FTZ R170, -R170, -RZ ;  /* 0x800000ffaaaad221 */ /* 0x000fe20000010100 */
[----:B------:R-:W-:Y:S02]  /*5350*/  ISETP.LE.U32.AND P5, PT, R7, UR14, PT ;  /* 0x0000000e07007c0c */ /* 0x000fe4000bfa3070 */
[----:B------:R-:W-:Y:S02]  /*5360*/  LOP3.LUT R6, R12, 0xff, RZ, 0xc0, !PT ;  /* 0x000000ff0c067812 */ /* 0x000fe400078ec0ff */
[----:B------:R-:W-:Y:S03]  /*5370*/  SHF.R.U32.HI R5, RZ, 0x8, R10 ;  /* 0x00000008ff057819 */ /* 0x000fe6000001160a */
[----:B------:R-:W-:Y:S01]  /*5380*/  MUFU.EX2 R148, R32 ;  /* 0x0000002000947308 */ /* 0x000fe20000000800 */
[----:B------:R-:W-:Y:S01]  /*5390*/  SHF.R.U32.HI R7, RZ, 0x10, R141 ;  /* 0x00000010ff077819 */ /* 0x000fe2000001168d */
[----:B------:R-:W-:Y:S01]  /*53a0*/  @!P0 FADD.FTZ R235, -R235, -RZ ;  /* 0x800000ffebeb8221 */ /* 0x000fe20000010100 */
[----:B------:R-:W-:Y:S01]  /*53b0*/  LOP3.LUT R5, R5, 0xffff, RZ, 0xc0, !PT ;  /* 0x0000ffff05057812 */ /* 0x000fe200078ec0ff */
[----:B------:R-:W-:Y:S01]  /*53c0*/  @!P6 FADD.FTZ R171, -R171, -RZ ;  /* 0x800000ffababe221 */ /* 0x000fe20000010100 */
[----:B------:R-:W-:Y:S01]  /*53d0*/  ISETP.LE.U32.AND P6, PT, R6, UR14, PT ;  /* 0x0000000e06007c0c */ /* 0x000fe2000bfc3070 */
[----:B------:R-:W-:Y:S01]  /*53e0*/  @!P2 FADD.FTZ R167, -R167, -RZ ;  /* 0x800000ffa7a7a221 */ /* 0x000fe20000010100 */
[----:B------:R-:W-:Y:S01]  /*53f0*/  ISETP.LE.U32.AND P1, PT, R5, UR14, PT ;  /* 0x0000000e05007c0c */ /* 0x000fe2000bf23070 */
[----:B------:R-:W-:Y:S01]  /*5400*/  @!P5 FADD.FTZ R168, -R168, -RZ ;  /* 0x800000ffa8a8d221 */ /* 0x000fe20000010100 */
[----:B------:R-:W-:Y:S01]  /*5410*/  SHF.R.U32.HI R5, RZ, 0x8, R133 ;  /* 0x00000008ff057819 */ /* 0x000fe20000011685 */
[----:B------:R4:W-:Y:S01]  /*5420*/  MUFU.EX2 R146, R140 ;  /* 0x0000008c00927308 */ /* 0x0009e20000000800 */
[----:B------:R-:W-:Y:S02]  /*5430*/  ISETP.LE.U32.AND P5, PT, R13, UR14, PT ;  /* 0x0000000e0d007c0c */ /* 0x000fe4000bfa3070 */
[----:B------:R-:W-:Y:S02]  /*5440*/  ISETP.LE.U32.AND P2, PT, R135, UR14, PT ;  /* 0x0000000e87007c0c */ /* 0x000fe4000bf43070 */
[----:B------:R-:W-:Y:S02]  /*5450*/  LOP3.LUT R5, R5, 0xffff, RZ, 0xc0, !PT ;  /* 0x0000ffff05057812 */ /* 0x000fe400078ec0ff */
[----:B------:R-:W-:Y:S01]  /*5460*/  LOP3.LUT R6, R134, 0xff, RZ, 0xc0, !PT ;  /* 0x000000ff86067812 */ /* 0x000fe200078ec0ff */
[----:B------:R-:W-:Y:S01]  /*5470*/  @!P6 FADD.FTZ R166, -R166, -RZ ;  /* 0x800000ffa6a6e221 */ /* 0x000fe20000010100 */
[----:B------:R-:W-:Y:S01]  /*5480*/  ISETP.LE.U32.AND P6, PT, R5, UR14, PT ;  /* 0x0000000e05007c0c */ /* 0x000fe2000bfc3070 */
[----:B------:R-:W-:Y:S01]  /*5490*/  @!P1 FADD.FTZ R165, -R165, -RZ ;  /* 0x800000ffa5a59221 */ /* 0x000fe20000010100 */
[----:B------:R-:W-:Y:S01]  /*54a0*/  LOP3.LUT R5, R144, 0xff, RZ, 0xc0, !PT ;  /* 0x000000ff90057812 */ /* 0x000fe200078ec0ff */
[----:B------:R-:W3:Y:S01]  /*54b0*/  MUFU.EX2 R154, R23 ;  /* 0x00000017009a7308 */ /* 0x000ee20000000800 */
[----:B------:R-:W-:Y:S01]  /*54c0*/  ISETP.LE.U32.AND P1, PT, R136, UR14, PT ;  /* 0x0000000e88007c0c */ /* 0x000fe2000bf23070 */
[----:B------:R-:W-:Y:S01]  /*54d0*/  @!P5 FADD.FTZ R164, -R164, -RZ ;  /* 0x800000ffa4a4d221 */ /* 0x000fe20000010100 */
[----:B------:R-:W-:Y:S01]  /*54e0*/  ISETP.LE.U32.AND P5, PT, R6, UR14, PT ;  /* 0x0000000e06007c0c */ /* 0x000fe2000bfa3070 */
[----:B------:R-:W-:Y:S01]  /*54f0*/  @!P2 FADD.FTZ R163, -R163, -RZ ;  /* 0x800000ffa3a3a221 */ /* 0x000fe20000010100 */
[----:B------:R-:W-:Y:S01]  /*5500*/  LOP3.LUT R6, R144, 0xffff, RZ, 0xc0, !PT ;  /* 0x0000ffff90067812 */ /* 0x000fe200078ec0ff */
[----:B----4-:R-:W-:Y:S01]  /*5510*/  IMAD.U32 R140, RZ, RZ, UR19 ;  /* 0x00000013ff8c7e24 */ /* 0x010fe2000f8e00ff */
[----:B------:R-:W-:Y:S03]  /*5520*/  ISETP.LE.U32.AND P2, PT, R5, UR14, PT ;  /* 0x0000000e05007c0c */ /* 0x000fe6000bf43070 */
[----:B------:R-:W-:Y:S01]  /*5530*/  MUFU.EX2 R159, R24 ;  /* 0x00000018009f7308 */ /* 0x000fe20000000800 */
[----:B------:R-:W-:Y:S01]  /*5540*/  SHF.R.U32.HI R5, RZ, 0x18, R144 ;  /* 0x00000018ff057819 */ /* 0x000fe20000011690 */
[----:B--2---:R-:W-:Y:S01]  /*5550*/  @!P6 FADD.FTZ R158, -R158, -RZ ;  /* 0x800000ff9e9ee221 */ /* 0x004fe20000010100 */
[----:B------:R-:W-:Y:S02]  /*5560*/  SHF.R.U32.HI R6, RZ, 0x8, R6 ;  /* 0x00000008ff067819 */ /* 0x000fe40000011606 */
[----:B------:R-:W-:Y:S01]  /*5570*/  SHF.R.U32.HI R144, RZ, 0x10, R144 ;  /* 0x00000010ff907819 */ /* 0x000fe20000011690 */
[----:B-1----:R-:W-:Y:S01]  /*5580*/  @!P1 FADD.FTZ R161, -R161, -RZ ;  /* 0x800000ffa1a19221 */ /* 0x002fe20000010100 */
[----:B------:R-:W-:Y:S01]  /*5590*/  ISETP.LE.U32.AND P6, PT, R5, UR14, PT ;  /* 0x0000000e05007c0c */ /* 0x000fe2000bfc3070 */
[----:B------:R-:W-:Y:S01]  /*55a0*/  @!P5 FADD.FTZ R162, -R162, -RZ ;  /* 0x800000ffa2a2d221 */ /* 0x000fe20000010100 */
[----:B------:R-:W-:Y:S01]  /*55b0*/  LOP3.LUT R5, R6, 0xffff, RZ, 0xc0, !PT ;  /* 0x0000ffff06057812 */ /* 0x000fe200078ec0ff */
[----:B------:R-:W-:Y:S01]  /*55c0*/  MUFU.EX2 R156, R27 ;  /* 0x0000001b009c7308 */ /* 0x000fe20000000800 */
[----:B------:R-:W-:Y:S01]  /*55d0*/  LOP3.LUT R6, R144, 0xff, RZ, 0xc0, !PT ;  /* 0x000000ff90067812 */ /* 0x000fe200078ec0ff */
[----:B---3--:R-:W-:Y:S01]  /*55e0*/  @!P2 FADD.FTZ R152, -R152, -RZ ;  /* 0x800000ff9898a221 */ /* 0x008fe20000010100 */
[----:B------:R-:W-:Y:S02]  /*55f0*/  ISETP.LE.U32.AND P5, PT, R5, UR14, PT ;  /* 0x0000000e05007c0c */ /* 0x000fe4000bfa3070 */
[----:B------:R-:W-:Y:S02]  /*5600*/  ISETP.LE.U32.AND P1, PT, R6, UR14, PT ;  /* 0x0000000e06007c0c */ /* 0x000fe4000bf23070 */
[----:B------:R-:W-:Y:S03]  /*5610*/  LOP3.LUT R5, R141, 0xffff, RZ, 0xc0, !PT ;  /* 0x0000ffff8d057812 */ /* 0x000fe600078ec0ff */
[----:B------:R-:W-:Y:S01]  /*5620*/  MUFU.EX2 R144, R0 ;  /* 0x0000000000907308 */ /* 0x000fe20000000800 */
[----:B------:R-:W-:Y:S01]  /*5630*/  LOP3.LUT R2, R7, 0xff, RZ, 0xc0, !PT ;  /* 0x000000ff07027812 */ /* 0x000fe200078ec0ff */
[----:B------:R-:W-:Y:S01]  /*5640*/  @!P6 FADD.FTZ R154, -R154, -RZ ;  /* 0x800000ff9a9ae221 */ /* 0x000fe20000010100 */
[----:B------:R-:W-:Y:S02]  /*5650*/  SHF.R.U32.HI R5, RZ, 0x8, R5 ;  /* 0x00000008ff057819 */ /* 0x000fe40000011605 */
[----:B------:R-:W-:Y:S02]  /*5660*/  ISETP.LE.U32.AND P4, PT, R132, UR14, PT ;  /* 0x0000000e84007c0c */ /* 0x000fe4000bf83070 */
[----:B------:R-:W-:Y:S01]  /*5670*/  LOP3.LUT R5, R5, 0xffff, RZ, 0xc0, !PT ;  /* 0x0000ffff05057812 */ /* 0x000fe200078ec0ff */
[----:B------:R-:W-:Y:S01]  /*5680*/  @!P5 FADD.FTZ R151, -R151, -RZ ;  /* 0x800000ff9797d221 */ /* 0x000fe20000010100 */
[----:B------:R-:W-:Y:S01]  /*5690*/  LOP3.LUT R137, R142, 0xff, RZ, 0xc0, !PT ;  /* 0x000000ff8e897812 */ /* 0x000fe200078ec0ff */
[----:B------:R-:W-:Y:S01]  /*56a0*/  @!P1 FADD.FTZ R155, -R155, -RZ ;  /* 0x800000ff9b9b9221 */ /* 0x000fe20000010100 */
[----:B------:R-:W-:Y:S01]  /*56b0*/  ISETP.LE.U32.AND P5, PT, R5, UR14, PT ;  /* 0x0000000e05007c0c */ /* 0x000fe2000bfa3070 */
[----:B------:R-:W-:Y:S01]  /*56c0*/  MUFU.EX2 R153, R28 ;  /* 0x0000001c00997308 */ /* 0x000fe20000000800 */
[----:B------:R-:W-:Y:S02]  /*56d0*/  ISETP.LE.U32.AND P1, PT, R2, UR14, PT ;  /* 0x0000000e02007c0c */ /* 0x000fe4000bf23070 */
[----:B------:R-:W-:Y:S02]  /*56e0*/  SHF.R.U32.HI R2, RZ, 0x8, R145 ;  /* 0x00000008ff027819 */ /* 0x000fe40000011691 */
[--C-:B------:R-:W-:Y:S01]  /*56f0*/  SHF.R.U32.HI R138, RZ, 0x18, R142.reuse ;  /* 0x00000018ff8a7819 */ /* 0x100fe2000001168e */
[----:B------:R-:W-:Y:S01]  /*5700*/  @!P4 FADD.FTZ R148, -R148, -RZ ;  /* 0x800000ff9494c221 */ /* 0x000fe20000010100 */
[----:B------:R-:W-:Y:S03]  /*5710*/  SHF.R.U32.HI R139, RZ, 0x10, R142 ;  /* 0x00000010ff8b7819 */ /* 0x000fe6000001168e */
[----:B------:R-:W1:Y:S01]  /*5720*/  MUFU.EX2 R145, R4 ;  /* 0x0000000400917308 */ /* 0x000e620000000800 */
[----:B------:R-:W-:Y:S02]  /*5730*/  LOP3.LUT R5, R147, 0xff, RZ, 0xc0, !PT ;  /* 0x000000ff93057812 */ /* 0x000fe400078ec0ff */
[----:B------:R-:W-:Y:S01]  /*5740*/  LOP3.LUT R2, R2, 0xffff, RZ, 0xc0, !PT ;  /* 0x0000ffff02027812 */ /* 0x000fe200078ec0ff */
[----:B------:R-:W-:Y:S01]  /*5750*/  @!P5 FADD.FTZ R157, -R157, -RZ ;  /* 0x800000ff9d9dd221 */ /* 0x000fe20000010100 */
[----:B------:R-:W-:Y:S01]  /*5760*/  LOP3.LUT R142, R142, 0xffff, RZ, 0xc0, !PT ;  /* 0x0000ffff8e8e7812 */ /* 0x000fe200078ec0ff */
[----:B------:R-:W-:Y:S01]  /*5770*/  @!P1 FADD.FTZ R160, -R160, -RZ ;  /* 0x800000ffa0a09221 */ /* 0x000fe20000010100 */
[----:B------:R-:W-:Y:S03]  /*5780*/  ISETP.LE.U32.AND P1, PT, R5, UR14, PT ;  /* 0x0000000e05007c0c */ /* 0x000fe6000bf23070 */
[----:B------:R-:W2:Y:S01]  /*5790*/  MUFU.EX2 R147, R34 ;  /* 0x0000002200937308 */ /* 0x000ea20000000800 */
[----:B------:R-:W-:Y:S02]  /*57a0*/  LOP3.LUT R6, R141, 0xff, RZ, 0xc0, !PT ;  /* 0x000000ff8d067812 */ /* 0x000fe400078ec0ff */
[----:B------:R-:W-:Y:S02]  /*57b0*/  ISETP.LE.U32.AND P5, PT, R2, UR14, PT ;  /* 0x0000000e02007c0c */ /* 0x000fe4000bfa3070 */
[----:B------:R-:W-:Y:S02]  /*57c0*/  LOP3.LUT R5, R139, 0xff, RZ, 0xc0, !PT ;  /* 0x000000ff8b057812 */ /* 0x000fe400078ec0ff */
[----:B------:R-:W-:Y:S03]  /*57d0*/  SHF.R.U32.HI R2, RZ, 0x8, R142 ;  /* 0x00000008ff027819 */ /* 0x000fe6000001168e */
[----:B------:R-:W3:Y:S01]  /*57e0*/  MUFU.EX2 R149, R30 ;  /* 0x0000001e00957308 */ /* 0x000ee20000000800 */
[----:B------:R-:W-:Y:S01]  /*57f0*/  ISETP.LE.U32.AND P2, PT, R6, UR14, PT ;  /* 0x0000000e06007c0c */ /* 0x000fe2000bf43070 */
[----:B-1----:R-:W-:Y:S01]  /*5800*/  @!P3 FADD.FTZ R145, -R145, -RZ ;  /* 0x800000ff9191b221 */ /* 0x002fe20000010100 */
[----:B------:R-:W-:Y:S02]  /*5810*/  LOP3.LUT R6, R2, 0xffff, RZ, 0xc0, !PT ;  /* 0x0000ffff02067812 */ /* 0x000fe400078ec0ff */
[----:B------:R-:W-:Y:S02]  /*5820*/  ISETP.LE.U32.AND P4, PT, R5, UR14, PT ;  /* 0x0000000e05007c0c */ /* 0x000fe4000bf83070 */
[----:B------:R-:W-:Y:S01]  /*5830*/  F2FP.RELU.F16.F32.PACK_AB R2, R233, R234 ;  /* 0x000000eae902723e */ /* 0x000fe200000008ff */
[----:B------:R-:W-:Y:S01]  /*5840*/  @!P5 FADD.FTZ R146, -R146, -RZ ;  /* 0x800000ff9292d221 */ /* 0x000fe20000010100 */
[----:B------:R-:W-:Y:S01]  /*5850*/  F2FP.RELU.F16.F32.PACK_AB R5, R169, R170 ;  /* 0x000000aaa905723e */ /* 0x000fe200000008ff */
[----:B--2---:R-:W-:Y:S01]  /*5860*/  @!P1 FADD.FTZ R147, -R147, -RZ ;  /* 0x800000ff93939221 */ /* 0x004fe20000010100 */
[----:B------:R-:W-:Y:S01]  /*5870*/  ISETP.LE.U32.AND P5, PT, R6, UR14, PT ;  /* 0x0000000e06007c0c */ /* 0x000fe2000bfa3070 */
[----:B------:R1:W-:Y:S01]  /*5880*/  STS [R238+0x13400], R2 ;  /* 0x01340002ee007388 */ /* 0x0003e20000000800 */
[----:B------:R-:W-:Y:S01]  /*5890*/  F2FP.RELU.F16.F32.PACK_AB R6, R171, R232 ;  /* 0x000000e8ab06723e */ /* 0x000fe200000008ff */
[----:B------:R-:W-:Y:S01]  /*58a0*/  @!P2 FADD.FTZ R159, -R159, -RZ ;  /* 0x800000ff9f9fa221 */ /* 0x000fe20000010100 */
[----:B------:R-:W-:Y:S01]  /*58b0*/  F2FP.RELU.F16.F32.PACK_AB R4, R168, R235 ;  /* 0x000000eba804723e */ /* 0x000fe200000008ff */
[----:B------:R2:W-:Y:S01]  /*58c0*/  STS [R238+0x13000], R5 ;  /* 0x01300005ee007388 */ /* 0x0005e20000000800 */
[----:B------:R-:W-:Y:S01]  /*58d0*/  SHF.R.U32.HI R141, RZ, 0x18, R141 ;  /* 0x00000018ff8d7819 */ /* 0x000fe2000001168d */
[----:B---3--:R-:W-:Y:S01]  /*58e0*/  @!P4 FADD.FTZ R149, -R149, -RZ ;  /* 0x800000ff9595c221 */ /* 0x008fe20000010100 */
[----:B------:R-:W-:Y:S02]  /*58f0*/  ISETP.LE.U32.AND P0, PT, R137, UR14, PT ;  /* 0x0000000e89007c0c */ /* 0x000fe4000bf03070 */
[----:B------:R-:W-:Y:S01]  /*5900*/  ISETP.LE.U32.AND P2, PT, R141, UR14, PT ;  /* 0x0000000e8d007c0c */ /* 0x000fe2000bf43070 */
[----:B------:R-:W-:Y:S01]  /*5910*/  IMAD.U32 R141, RZ, RZ, UR18 ;  /* 0x00000012ff8d7e24 */ /* 0x000fe2000f8e00ff */
[----:B------:R-:W-:Y:S01]  /*5920*/  F2FP.RELU.F16.F32.PACK_AB R0, R146, R148 ;  /* 0x000000949200723e */ /* 0x000fe200000008ff */
[----:B------:R-:W-:Y:S01]  /*5930*/  @!P5 FADD.FTZ R150, -R150, -RZ ;  /* 0x800000ff9696d221 */ /* 0x000fe20000010100 */
[----:B------:R-:W-:Y:S02]  /*5940*/  ISETP.LE.U32.AND P6, PT, R138, UR14, PT ;  /* 0x0000000e8a007c0c */ /* 0x000fe4000bfc3070 */
[----:B------:R-:W-:Y:S02]  /*5950*/  FSETP.GE.FTZ.AND P4, PT, R163, RZ, PT ;  /* 0x000000ffa300720b */ /* 0x000fe40003f96000 */
[----:B------:R-:W-:Y:S02]  /*5960*/  FSETP.GE.FTZ.AND P1, PT, R151, RZ, PT ;  /* 0x000000ff9700720b */ /* 0x000fe40003f36000 */
[----:B------:R-:W-:Y:S01]  /*5970*/  FSETP.GE.FTZ.AND P3, PT, R158, RZ, PT ;  /* 0x000000ff9e00720b */ /* 0x000fe20003f76000 */
[----:B------:R-:W-:Y:S02]  /*5980*/  @!P0 FADD.FTZ R153, -R153, -RZ ;  /* 0x800000ff99998221 */ /* 0x000fe40000010100 */
[----:B------:R-:W-:Y:S01]  /*5990*/  @!P2 FADD.FTZ R156, -R156, -RZ ;  /* 0x800000ff9c9ca221 */ /* 0x000fe20000010100 */
[----:B------:R-:W-:Y:S02]  /*59a0*/  FSETP.GE.FTZ.AND P2, PT, R152, RZ, PT ;  /* 0x000000ff9800720b */ /* 0x000fe40003f56000 */
[----:B-1----:R-:W-:Y:S01]  /*59b0*/  F2FP.RELU.F16.F32.PACK_AB R2, R161, R162 ;  /* 0x000000a2a102723e */ /* 0x002fe200000008ff */
[----:B------:R-:W-:Y:S01]  /*59c0*/  @!P6 FADD.FTZ R144, -R144, -RZ ;  /* 0x800000ff9090e221 */ /* 0x000fe20000010100 */
[----:B--2---:R-:W-:Y:S03]  /*59d0*/  F2FP.RELU.F16.F32.PACK_AB R5, R158, R163 ;  /* 0x000000a39e05723e */ /* 0x004fe600000008ff */
[----:B------:R1:W-:Y:S04]  /*59e0*/  STS [R240+0x13400], R2 ;  /* 0x01340002f0007388 */ /* 0x0003e80000000800 */
[----:B------:R2:W-:Y:S04]  /*59f0*/  STS [R240+0x13000], R5 ;  /* 0x01300005f0007388 */ /* 0x0005e80000000800 */
[----:B------:R3:W-:Y:S04]  /*5a00*/  STS [R238+0x14000], R6 ;  /* 0x01400006ee007388 */ /* 0x0007e80000000800 */
[----:B------:R4:W-:Y:S01]  /*5a10*/  STS [R238+0x14400], R4 ;  /* 0x01440004ee007388 */ /* 0x0009e20000000800 */
[----:B-1----:R-:W-:Y:S02]  /*5a20*/  F2FP.RELU.F16.F32.PACK_AB R2, R154, R155 ;  /* 0x0000009b9a02723e */ /* 0x002fe400000008ff */
[----:B--2---:R-:W-:Y:S02]  /*5a30*/  F2FP.RELU.F16.F32.PACK_AB R5, R164, R166 ;  /* 0x000000a6a405723e */ /* 0x004fe400000008ff */
[----:B---3--:R-:W-:Y:S03]  /*5a40*/  F2FP.RELU.F16.F32.PACK_AB R6, R165, R167 ;  /* 0x000000a7a506723e */ /* 0x008fe600000008ff */
[----:B------:R1:W-:Y:S01]  /*5a50*/  STS [R240+0x14400], R5 ;  /* 0x01440005f0007388 */ /* 0x0003e20000000800 */
[----:B----4-:R-:W-:Y:S03]  /*5a60*/  F2FP.RELU.F16.F32.PACK_AB R4, R151, R152 ;  /* 0x000000989704723e */ /* 0x010fe600000008ff */
[----:B------:R2:W-:Y:S04]  /*5a70*/  STS [R240+0x14000], R6 ;  /* 0x01400006f0007388 */ /* 0x0005e80000000800 */
[----:B------:R3:W-:Y:S04]  /*5a80*/  STS [R239+0x13000], R4 ;  /* 0x01300004ef007388 */ /* 0x0007e80000000800 */
[----:B------:R4:W-:Y:S04]  /*5a90*/  STS [R239+0x13400], R2 ;  /* 0x01340002ef007388 */ /* 0x0009e80000000800 */
[----:B------:R4:W-:Y:S01]  /*5aa0*/  STS [R237+0x13000], R0 ;  /* 0x01300000ed007388 */ /* 0x0009e20000000800 */
[----:B-1----:R-:W-:Y:S02]  /*5ab0*/  F2FP.RELU.F16.F32.PACK_AB R5, R156, R160 ;  /* 0x000000a09c05723e */ /* 0x002fe400000008ff */
[----:B--2---:R-:W-:Y:S02]  /*5ac0*/  F2FP.RELU.F16.F32.PACK_AB R6, R157, R159 ;  /* 0x0000009f9d06723e */ /* 0x004fe400000008ff */
[----:B---3--:R-:W-:Y:S02]  /*5ad0*/  F2FP.RELU.F16.F32.PACK_AB R4, R145, R147 ;  /* 0x000000939104723e */ /* 0x008fe400000008ff */
[----:B----4-:R-:W-:Y:S03]  /*5ae0*/  F2FP.RELU.F16.F32.PACK_AB R2, R150, R153 ;  /* 0x000000999602723e */ /* 0x010fe600000008ff */
[----:B------:R-:W-:Y:S01]  /*5af0*/  STS [R237+0x13400], R4 ;  /* 0x01340004ed007388 */ /* 0x000fe20000000800 */
[----:B------:R-:W-:Y:S03]  /*5b00*/  F2FP.RELU.F16.F32.PACK_AB R0, R144, R149 ;  /* 0x000000959000723e */ /* 0x000fe600000008ff */
[----:B------:R-:W-:Y:S04]  /*5b10*/  STS [R239+0x14000], R6 ;  /* 0x01400006ef007388 */ /* 0x000fe80000000800 */
[----:B------:R-:W-:Y:S04]  /*5b20*/  STS [R239+0x14400], R5 ;  /* 0x01440005ef007388 */ /* 0x000fe80000000800 */
[----:B------:R1:W-:Y:S04]  /*5b30*/  STS [R237+0x14000], R2 ;  /* 0x01400002ed007388 */ /* 0x0003e80000000800 */
[----:B------:R2:W-:Y:S04]  /*5b40*/  STS [R237+0x14400], R0 ;  /* 0x01440000ed007388 */ /* 0x0005e80000000800 */
[----:B------:R-:W3:Y:S08]  /*5b50*/  LDSM.16.M88.4 R32, [R222+UR4+0x6000] ;  /* 0x00600004de20783b */ /* 0x000ef00008000200 */
[----:B------:R-:W4:Y:S08]  /*5b60*/  LDSM.16.M88.4 R28, [R222+UR4+0x6800] ;  /* 0x00680004de1c783b */ /* 0x000f300008000200 */
[----:B-1----:R-:W4:Y:S01]  /*5b70*/  LDL R2, [R1+0x4] ;  /* 0x0000040001027983 */ /* 0x002f220000100800 */
[----:B--2---:R-:W-:Y:S05]  /*5b80*/  IMAD.U32 R0, RZ, RZ, UR4 ;  /* 0x00000004ff007e24 */ /* 0x004fea000f8e00ff */
[----:B------:R-:W-:Y:S05]  /*5b90*/  IADD3 R0, R222, 0x6000, R0 ;  /* 0x00006000de007810 */ /* 0x000fea0007ffe000 */
[----:B------:R-:W-:Y:S05]  /*5ba0*/  IMAD.IADD R0, R0, 0x1, R228 ;  /* 0x0000000100007824 */ /* 0x000fea00078e02e4 */
[----:B------:R-:W1:Y:S01]  /*5bb0*/  LDSM.16.M88.4 R132, [R0] ;  /* 0x000000000084783b */ /* 0x000e620000000200 */
[-C--:B---3--:R-:W-:Y:S07]  /*5bc0*/  HMMA.16816.F32 R4, R32, R172.reuse, RZ ;  /* 0x000000ac2004723c */ /* 0x088fee00000018ff */
[----:B------:R-:W2:Y:S01]  /*5bd0*/  LDSM.16.M88.4 R136, [R0+0x800] ;  /* 0x000800000088783b */ /* 0x000ea20000000200 */
[C---:B----4-:R-:W-:Y:S06]  /*5be0*/  HMMA.16816.F32 R8, R28.reuse, R172, RZ ;  /* 0x000000ac1c08723c */ /* 0x050fec00000018ff */
        /* <DEDUP_REMOVED lines=35> */
[----:B------:R-:W2:Y:S02]  /*5e20*/  LDSM.16.M88.4 R132, [R222+UR4+0x8800] ;  /* 0x00880004de84783b */ /* 0x000ea40008000200 */
[C---:B------:R-:W-:Y:S06]  /*5e30*/  LEA R142, P0, R2.reuse, R140, 0x2 ;  /* 0x0000008c028e7211 */ /* 0x040fec00078010ff */
[----:B------:R-:W-:Y:S02]  /*5e40*/  LEA.HI.X.SX32 R143, R2, R141, 0x2, P0 ;  /* 0x0000008d028f7211 */ /* 0x000fe400000f16ff */
[----:B------:R-:W-:Y:S01]  /*5e50*/  FSETP.GE.FTZ.AND P0, PT, R170, RZ, PT ;  /* 0x000000ffaa00720b */ /* 0x000fe20003f16000 */
[-C--:B-1----:R-:W-:Y:S02]  /*5e60*/  HMMA.16816.F32 R4, R136, R204.reuse, R4 ;  /* 0x000000cc8804723c */ /* 0x082fe40000001804 */
[----:B------:R-:W3:Y:S04]  /*5e70*/  LDG.E R140, desc[UR6][R142.64] ;  /* 0x000000068e8c7981 */ /* 0x000ee8000c1e1900 */
        /* <DEDUP_REMOVED lines=15> */
[-C--:B------:R-:W-:Y:S06]  /*5f70*/  HMMA.16816.F32 R28, R136, R218.reuse, R28 ;  /* 0x000000da881c723c */ /* 0x080fec000000181c */
[----:B------:R-:W-:Y:S05]  /*5f80*/  HMMA.16816.F32 R32, R132, R218, R32 ;  /* 0x000000da8420723c */ /* 0x000fea0000001820 */
[C---:B---3--:R-:W-:Y:S01]  /*5f90*/  FADD.FTZ R2, -R140.reuse, R4 ;  /* 0x000000048c027221 */ /* 0x048fe20000010100 */
[C---:B------:R-:W-:Y:S01]  /*5fa0*/  FADD.FTZ R0, -R140.reuse, R5 ;  /* 0x000000058c007221 */ /* 0x040fe20000010100 */
[----:B------:R-:W2:Y:S01]  /*5fb0*/  LDG.E R4, desc[UR6][R142.64+0x20] ;  /* 0x000020068e047981 */ /* 0x000ea2000c1e1900 */
[C---:B------:R-:W-:Y:S03]  /*5fc0*/  FADD.FTZ R16, -R140.reuse, R16 ;  /* 0x000000108c107221 */ /* 0x040fe60000010100 */
[----:B------:R-:W-:Y:S01]  /*5fd0*/  FADD.FTZ R21, -R140, R21 ;  /* 0x000000158c157221 */ /* 0x000fe20000010100 */
[-C--:B------:R-:W-:Y:S01]  /*5fe0*/  FSEL R2, R2, R140.reuse, P0 ;  /* 0x0000008c02027208 */ /* 0x080fe20000000000 */
[C---:B------:R-:W-:Y:S01]  /*5ff0*/  FADD.FTZ R17, -R140.reuse, R17 ;  /* 0x000000118c117221 */ /* 0x040fe20000010100 */
[----:B------:R-:W-:Y:S01]  /*6000*/  FSETP.GE.FTZ.AND P0, PT, R169, RZ, PT ;  /* 0x000000ffa900720b */ /* 0x000fe20003f16000 */
[----:B------:R-:W-:Y:S01]  /*6010*/  FADD.FTZ R5, -R140, R20 ;  /* 0x000000148c057221 */ /* 0x000fe20000010100 */
[----:B------:R-:W-:Y:S01]  /*6020*/  FSEL R16, R16, R140, P4 ;  /* 0x0000008c10107208 */ /* 0x000fe20002000000 */
[----:B------:R-:W-:Y:S01]  /*6030*/  FMUL.FTZ R170, R170, R2 ;  /* 0x00000002aaaa7220 */ /* 0x000fe20000410000 */
[----:B------:R-:W-:Y:S01]  /*6040*/  FSEL R0, R0, R140, P0 ;  /* 0x0000008c00007208 */ /* 0x000fe20000000000 */
[----:B------:R1:W5:Y:S01]  /*6050*/  LDG.E R2, desc[UR6][R142.64+0x80] ;  /* 0x000080068e027981 */ /* 0x000362000c1e1900 */
[----:B------:R-:W-:Y:S01]  /*6060*/  FSETP.GE.FTZ.AND P0, PT, R146, RZ, PT ;  /* 0x000000ff9200720b */ /* 0x000fe20003f16000 */
[----:B------:R-:W-:Y:S01]  /*6070*/  FMUL.FTZ R163, R163, R16 ;  /* 0x00000010a3a37220 */ /* 0x000fe20000410000 */
[----:B------:R-:W-:Y:S01]  /*6080*/  FSEL R21, R21, R140, P1 ;  /* 0x0000008c15157208 */ /* 0x000fe20000800000 */
[----:B------:R-:W-:Y:S01]  /*6090*/  FMUL.FTZ R169, R169, R0 ;  /* 0x00000000a9a97220 */ /* 0x000fe20000410000 */
[----:B------:R-:W-:Y:S01]  /*60a0*/  FSETP.GE.FTZ.AND P1, PT, R148, RZ, PT ;  /* 0x000000ff9400720b */ /* 0x000fe20003f36000 */
[----:B------:R1:W5:Y:S01]  /*60b0*/  LDG.E R0, desc[UR6][R142.64+0xa0] ;  /* 0x0000a0068e007981 */ /* 0x000362000c1e1900 */
[----:B------:R-:W-:Y:S01]  /*60c0*/  FSEL R17, R17, R140, P3 ;  /* 0x0000008c11117208 */ /* 0x000fe20001800000 */
[----:B------:R-:W-:Y:S01]  /*60d0*/  FADD.FTZ R32, -R140, R32 ;  /* 0x000000208c207221 */ /* 0x000fe20000010100 */
[----:B------:R-:W-:Y:S01]  /*60e0*/  F2FP.F16.F32.PACK_AB R16, R169, R170 ;  /* 0x000000aaa910723e */ /* 0x000fe200000000ff */
[----:B------:R-:W-:Y:S01]  /*60f0*/  FMUL.FTZ R21, R151, R21 ;  /* 0x0000001597157220 */ /* 0x000fe20000410000 */
[-C--:B------:R-:W-:Y:S01]  /*6100*/  FSEL R5, R5, R140.reuse, P2 ;  /* 0x0000008c05057208 */ /* 0x080fe20001000000 */
[----:B------:R1:W5:Y:S01]  /*6110*/  LDL R170, [R1+0x8] ;  /* 0x0000080001aa7983 */ /* 0x0003620000100800 */
[----:B------:R-:W-:Y:S01]  /*6120*/  FSEL R32, R32, R140, P1 ;  /* 0x0000008c20207208 */ /* 0x000fe20000800000 */
[----:B------:R-:W-:Y:S01]  /*6130*/  @P0 FADD.FTZ R140, -R140, R33 ;  /* 0x000000218c8c0221 */ /* 0x000fe20000010100 */
[----:B------:R-:W-:Y:S01]  /*6140*/  PLOP3.LUT P0, PT, PT, PT, UP3, 0x80, 0x0 ;  /* 0x000000000000781c */ /* 0x000fe20003f0f038 */
[----:B------:R1:W5:Y:S01]  /*6150*/  LDL R169, [R1+0xc] ;  /* 0x00000c0001a97983 */ /* 0x0003620000100800 */
[----:B------:R-:W-:Y:S01]  /*6160*/  FSETP.GE.FTZ.AND P2, PT, R234, RZ, PT ;  /* 0x000000ffea00720b */ /* 0x000fe20003f56000 */
[----:B------:R-:W-:Y:S01]  /*6170*/  FMUL.FTZ R17, R158, R17 ;  /* 0x000000119e117220 */ /* 0x000fe20000410000 */
[----:B------:R-:W-:Y:S01]  /*6180*/  FSETP.GE.FTZ.AND P1, PT, R233, RZ, PT ;  /* 0x000000ffe900720b */ /* 0x000fe20003f36000 */
[----:B------:R-:W-:Y:S01]  /*6190*/  FMUL.FTZ R152, R152, R5 ;  /* 0x0000000598987220 */ /* 0x000fe20000410000 */
[----:B------:R-:W-:Y:S01]  /*61a0*/  FMUL.FTZ R148, R148, R32 ;  /* 0x0000002094947220 */ /* 0x000fe20000410000 */
[----:B------:R-:W-:Y:S01]  /*61b0*/  FMUL.FTZ R140, R146, R140 ;  /* 0x0000008c928c7220 */ /* 0x000fe20000410000 */
[----:B------:R-:W-:Y:S02]  /*61c0*/  F2FP.F16.F32.PACK_AB R17, R17, R163 ;  /* 0x000000a31111723e */ /* 0x000fe400000000ff */
[----:B------:R-:W-:Y:S01]  /*61d0*/  F2FP.F16.F32.PACK_AB R21, R21, R152 ;  /* 0x000000981515723e */ /* 0x000fe200000000ff */
[C---:B--2---:R-:W-:Y:S01]  /*61e0*/  FADD.FTZ R6, -R4.reuse, R6 ;  /* 0x0000000604067221 */ /* 0x044fe20000010100 */
[----:B------:R-:W-:Y:S04]  /*61f0*/  FADD.FTZ R7, -R4, R7 ;  /* 0x0000000704077221 */ /* 0x000fe80000010100 */
[-C--:B------:R-:W-:Y:S02]  /*6200*/  FSEL R132, R6, R4.reuse, P2 ;  /* 0x0000000406847208 */ /* 0x080fe40001000000 */
[----:B------:R-:W-:Y:S01]  /*6210*/  FSEL R33, R7, R4, P1 ;  /* 0x0000000407217208 */ /* 0x000fe20000800000 */
        /* <DEDUP_REMOVED lines=18> */
[----:B------:R-:W-:Y:S04]  /*6340*/  SHF.R.S32.HI R6, RZ, 0x1f, R5 ;  /* 0x0000001fff067819 */ /* 0x000fe80000011405 */
[----:B------:R-:W-:Y:S02]  /*6350*/  LEA.HI.X R242, R5, R242, R6, 0x1, P4 ;  /* 0x000000f205f27211 */ /* 0x000fe400020f0c06 */
[----:B------:R-:W-:Y:S02]  /*6360*/  IADD3 R5, R247, UR11, RZ ;  /* 0x0000000bf7057c10 */ /* 0x000fe4000fffe0ff */
[----:B------:R-:W-:Y:S01]  /*6370*/  @!P3 MOV R6, R243 ;  /* 0x000000f30006b202 */ /* 0x000fe20000000f00 */
[----:B------:R-:W-:Y:S01]  /*6380*/  @!P3 IMAD.MOV.U32 R7, RZ, RZ, R242 ;  /* 0x000000ffff07b224 */ /* 0x000fe200078e00f2 */
[----:B------:R-:W-:Y:S04]  /*6390*/  MOV R247, R5 ;  /* 0x0000000500f77202 */ /* 0x000fe80000000f00 */
[----:B------:R-:W-:Y:S01]  /*63a0*/  @!PT LDS RZ, [RZ] ;  /* 0x00000000fffff984 */ /* 0x000fe20000000800 */
[----:B------:R-:W-:Y:S01]  /*63b0*/  @!PT LDS RZ, [RZ] ;  /* 0x00000000fffff984 */ /* 0x000fe20000000800 */
[----:B------:R-:W-:Y:S01]  /*63c0*/  @!PT LDS RZ, [RZ] ;  /* 0x00000000fffff984 */ /* 0x000fe20000000800 */
[----:B------:R1:W-:Y:S04]  /*63d0*/  @!P3 LDGSTS.E.BYPASS.LTC128B.128 [R5], desc[UR6][R6.64] ;  /* 0x000000000605bfae */ /* 0x0003e8000b901d46 */
[----:B------:R2:W-:Y:S04]  /*63e0*/  @P2 STS [R236+0x1000], RZ ;  /* 0x001000ffec002388 */ /* 0x0005e80000000800 */
[----:B------:R2:W-:Y:S04]  /*63f0*/  @P2 STS [R236+0x1004], RZ ;  /* 0x001004ffec002388 */ /* 0x0005e80000000800 */
[----:B------:R2:W-:Y:S04]  /*6400*/  @P2 STS [R236+0x1008], RZ ;  /* 0x001008ffec002388 */ /* 0x0005e80000000800 */
[----:B------:R2:W-:Y:S01]  /*6410*/  @P2 STS [R236+0x100c], RZ ;  /* 0x00100cffec002388 */ /* 0x0005e20000000800 */
[--C-:B-1----:R-:W-:Y:S01]  /*6420*/  @!P2 IMAD.MOV.U32 R6, RZ, RZ, R243.reuse ;  /* 0x000000ffff06a224 */ /* 0x102fe200078e00f3 */
[-C--:B------:R-:W-:Y:S05]  /*6430*/  @!P2 MOV R7, R242.reuse ;  /* 0x000000f20007a202 */ /* 0x080fea0000000f00 */
        /* <DEDUP_REMOVED lines=8> */
[----:B-1----:R-:W-:Y:S01]  /*64c0*/  @!P1 IMAD.MOV.U32 R6, RZ, RZ, R243 ;  /* 0x000000ffff069224 */ /* 0x002fe200078e00f3 */
[----:B------:R-:W-:Y:S05]  /*64d0*/  @!P1 MOV R7, R242 ;  /* 0x000000f200079202 */ /* 0x000fea0000000f00 */
[----:B------:R-:W-:Y:S01]  /*64e0*/  @!PT LDS RZ, [RZ] ;  /* 0x00000000fffff984 */ /* 0x000fe20000000800 */
[----:B------:R-:W-:Y:S01]  /*64f0*/  @!PT LDS RZ, [RZ] ;  /* 0x00000000fffff984 */ /* 0x000fe20000000800 */
[----:B------:R-:W-:Y:S01]  /*6500*/  @!PT LDS RZ, [RZ] ;  /* 0x00000000fffff984 */ /* 0x000fe20000000800 */
[----:B------:R2:W-:Y:S04]  /*6510*/  @!P1 LDGSTS.E.BYPASS.LTC128B.128 [R32+0x2000], desc[UR6][R6.64+0x80] ;  /* 0x0200008006209fae */ /* 0x0005e8000b901d46 */
[----:B------:R-:W0:Y:S02]  /*6520*/  LDGDEPBAR ;  /* 0x00000000000079af */ /* 0x000e240000000000 */
.L_x_332:
[----:B------:R1:W-:Y:S01]  /*6530*/  STS [R238+0xf000], R16 ;  /* 0x00f00010ee007388 */ /* 0x0003e20000000800 */
[----:B--2---:R-:W-:Y:S01]  /*6540*/  FADD.FTZ R6, -R4, R19 ;  /* 0x0000001304067221 */ /* 0x004fe20000010100 */
[----:B------:R-:W-:Y:S01]  /*6550*/  FSETP.GE.FTZ.AND P4, PT, R161, RZ, PT ;  /* 0x000000ffa100720b */ /* 0x000fe20003f96000 */
[----:B------:R-:W-:Y:S01]  /*6560*/  FMUL.FTZ R132, R234, R132 ;  /* 0x00000084ea847220 */ /* 0x000fe20000410000 */
[----:B------:R-:W-:Y:S01]  /*6570*/  FMUL.FTZ R33, R233, R33 ;  /* 0x00000021e9217220 */ /* 0x000fe20000410000 */
        /* <DEDUP_REMOVED lines=14> */
[----:B------:R-:W-:Y:S01]  /*6660*/  FMUL.FTZ R162, R162, R5 ;  /* 0x00000005a2a27220 */ /* 0x000fe20000410000 */
[----:B------:R-:W-:Y:S01]  /*6670*/  FSEL R5, R22, R4, P3 ;  /* 0x0000000416057208 */ /* 0x000fe20001800000 */
[----:B------:R-:W-:Y:S01]  /*6680*/  FADD.FTZ R11, -R0, R11 ;  /* 0x0000000b000b7221 */ /* 0x000fe20000010100 */
[----:B------:R-:W-:Y:S01]  /*6690*/  FSETP.GE.FTZ.AND P3, PT, R232, RZ, PT ;  /* 0x000000ffe800720b */ /* 0x000fe20003f76000 */
[----:B------:R-:W-:Y:S01]  /*66a0*/  STS [R240+0xf000], R17 ;  /* 0x00f00011f0007388 */ /* 0x000fe20000000800 */
[----:B------:R-:W-:Y:S01]  /*66b0*/  FSETP.GE.FTZ.AND P4, PT, R159, RZ, PT ;  /* 0x000000ff9f00720b */ /* 0x000fe20003f96000 */
[----:B------:R-:W-:Y:S01]  /*66c0*/  FMUL.FTZ R155, R155, R5 ;  /* 0x000000059b9b7220 */ /* 0x000fe20000410000 */
[----:B-1----:R-:W-:Y:S01]  /*66d0*/  FADD.FTZ R16, -R4, R23 ;  /* 0x0000001704107221 */ /* 0x002fe20000010100 */
[----:B------:R-:W-:Y:S01]  /*66e0*/  F2FP.F16.F32.PACK_AB R5, R161, R162 ;  /* 0x000000a2a105723e */ /* 0x000fe200000000ff */
[----:B------:R-:W-:Y:S01]  /*66f0*/  FADD.FTZ R26, -R0, R26 ;  /* 0x0000001a001a7221 */ /* 0x000fe20000010100 */
[----:B------:R-:W-:Y:S01]  /*6700*/  FSETP.GE.FTZ.AND P5, PT, R164, RZ, PT ;  /* 0x000000ffa400720b */ /* 0x000fe20003fb6000 */
[----:B------:R-:W-:Y:S01]  /*6710*/  FADD.FTZ R30, -R0, R30 ;  /* 0x0000001e001e7221 */ /* 0x000fe20000010100 */
[----:B------:R-:W-:Y:S01]  /*6720*/  FSEL R16, R16, R4, P2 ;  /* 0x0000000410107208 */ /* 0x000fe20001000000 */
[----:B------:R1:W-:Y:S01]  /*6730*/  STS [R240+0xf400], R5 ;  /* 0x00f40005f0007388 */ /* 0x0003e20000000800 */
[----:B------:R-:W-:Y:S01]  /*6740*/  FSETP.GE.FTZ.AND P2, PT, R147, RZ, PT ;  /* 0x000000ff9300720b */ /* 0x000fe20003f56000 */
[----:B------:R-:W-:Y:S01]  /*6750*/  IMAD.MOV.U32 R161, RZ, RZ, R245 ;  /* 0x000000ffffa17224 */ /* 0x000fe200078e00f5 */
[----:B------:R-:W-:Y:S01]  /*6760*/  F2FP.F16.F32.PACK_AB R20, R140, R148 ;  /* 0x000000948c14723e */ /* 0x000fe200000000ff */
[----:B------:R-:W-:Y:S01]  /*6770*/  FMUL.FTZ R16, R154, R16 ;  /* 0x000000109a107220 */ /* 0x000fe20000410000 */
[----:B------:R-:W-:Y:S01]  /*6780*/  FSEL R7, R7, R4, P2 ;  /* 0x0000000407077208 */ /* 0x000fe20001000000 */
[----:B------:R-:W-:Y:S01]  /*6790*/  @P1 FADD.FTZ R4, -R4, R35 ;  /* 0x0000002304041221 */ /* 0x000fe20000010100 */
[----:B------:R-:W-:Y:S01]  /*67a0*/  FSETP.GE.FTZ.AND P1, PT, R167, RZ, PT ;  /* 0x000000ffa700720b */ /* 0x000fe20003f36000 */
[----:B------:R3:W5:Y:S01]  /*67b0*/  LDL R163, [R1+0x1c] ;  /* 0x00001c0001a37983 */ /* 0x0007620000100800 */
[----:B------:R-:W-:Y:S01]  /*67c0*/  FSETP.GE.FTZ.AND P2, PT, R171, RZ, PT ;  /* 0x000000ffab00720b */ /* 0x000fe20003f56000 */
[----:B------:R-:W-:Y:S01]  /*67d0*/  FMUL.FTZ R145, R145, R4 ;  /* 0x0000000491917220 */ /* 0x000fe20000410000 */
[C---:B------:R-:W-:Y:S01]  /*67e0*/  FADD.FTZ R4, -R2.reuse, R12 ;  /* 0x0000000c02047221 */ /* 0x040fe20000010100 */
[C---:B--2---:R-:W-:Y:S01]  /*67f0*/  FADD.FTZ R6, -R2.reuse, R9 ;  /* 0x0000000902067221 */ /* 0x044fe20000010100 */
[----:B------:R-:W-:Y:S01]  /*6800*/  FMUL.FTZ R147, R147, R7 ;  /* 0x0000000793937220 */ /* 0x000fe20000410000 */
[----:B------:R-:W-:Y:S01]  /*6810*/  FADD.FTZ R7, -R2, R8 ;  /* 0x0000000802077221 */ /* 0x000fe20000010100 */
[----:B------:R-:W-:Y:S02]  /*6820*/  F2FP.F16.F32.PACK_AB R16, R16, R155 ;  /* 0x0000009b1010723e */ /* 0x000fe400000000ff */
[-C--:B------:R-:W-:Y:S02]  /*6830*/  FSEL R4, R4, R2.reuse, P1 ;  /* 0x0000000204047208 */ /* 0x080fe40000800000 */
[----:B------:R-:W-:Y:S02]  /*6840*/  FSEL R6, R6, R2, P2 ;  /* 0x0000000206067208 */ /* 0x000fe40001000000 */
[----:B------:R-:W-:Y:S01]  /*6850*/  FSETP.GE.FTZ.AND P2, PT, R165, RZ, PT ;  /* 0x000000ffa500720b */ /* 0x000fe20003f56000 */
[----:B------:R-:W-:Y:S01]  /*6860*/  FMUL.FTZ R167, R167, R4 ;  /* 0x00000004a7a77220 */ /* 0x000fe20000410000 */
[----:B------:R-:W-:Y:S01]  /*6870*/  FSETP.GE.FTZ.AND P1, PT, R150, RZ, PT ;  /* 0x000000ff9600720b */ /* 0x000fe20003f36000 */
[C---:B------:R-:W-:Y:S01]  /*6880*/  FADD.FTZ R4, -R2.reuse, R28 ;  /* 0x0000001c02047221 */ /* 0x040fe20000010100 */
[----:B------:R-:W-:Y:S01]  /*6890*/  FSEL R7, R7, R2, P3 ;  /* 0x0000000207077208 */ /* 0x000fe20001800000 */
[----:B-1----:R-:W-:Y:S01]  /*68a0*/  FMUL.FTZ R5, R171, R6 ;  /* 0x00000006ab057220 */ /* 0x002fe20000410000 */
[-C--:B------:R-:W-:Y:S01]  /*68b0*/  FSEL R13, R13, R2.reuse, P2 ;  /* 0x000000020d0d7208 */ /* 0x080fe20001000000 */
[----:B------:R-:W-:Y:S01]  /*68c0*/  FADD.FTZ R6, -R2, R25 ;  /* 0x0000001902067221 */ /* 0x000fe20000010100 */
[----:B------:R-:W-:Y:S01]  /*68d0*/  FSETP.GE.FTZ.AND P2, PT, R153, RZ, PT ;  /* 0x000000ff9900720b */ /* 0x000fe20003f56000 */
[----:B------:R-:W-:Y:S01]  /*68e0*/  FMUL.FTZ R232, R232, R7 ;  /* 0x00000007e8e87220 */ /* 0x000fe20000410000 */
[----:B------:R-:W-:Y:S01]  /*68f0*/  FADD.FTZ R7, -R2, R24 ;  /* 0x0000001802077221 */ /* 0x000fe20000010100 */
[----:B------:R-:W-:Y:S01]  /*6900*/  FSETP.GE.FTZ.AND P3, PT, R157, RZ, PT ;  /* 0x000000ff9d00720b */ /* 0x000fe20003f76000 */
[----:B------:R-:W-:Y:S01]  /*6910*/  FMUL.FTZ R13, R165, R13 ;  /* 0x0000000da50d7220 */ /* 0x000fe20000410000 */
[-C--:B------:R-:W-:Y:S02]  /*6920*/  FSEL R4, R4, R2.reuse, P2 ;  /* 0x0000000204047208 */ /* 0x080fe40001000000 */
[----:B------:R-:W-:Y:S02]  /*6930*/  FSETP.GE.FTZ.AND P2, PT, R235, RZ, PT ;  /* 0x000000ffeb00720b */ /* 0x000fe40003f56000 */
[----:B------:R-:W-:Y:S01]  /*6940*/  FSEL R7, R7, R2, P4 ;  /* 0x0000000207077208 */ /* 0x000fe20002000000 */
[----:B------:R-:W-:Y:S01]  /*6950*/  FMUL.FTZ R153, R153, R4 ;  /* 0x0000000499997220 */ /* 0x000fe20000410000 */
[----:B------:R-:W-:Y:S01]  /*6960*/  FSEL R6, R6, R2, P3 ;  /* 0x0000000206067208 */ /* 0x000fe20001800000 */
[----:B------:R-:W-:Y:S01]  /*6970*/  @P1 FADD.FTZ R2, -R2, R29 ;  /* 0x0000001d02021221 */ /* 0x000fe20000010100 */
[----:B------:R-:W-:Y:S01]  /*6980*/  FSEL R4, R10, R0, P2 ;  /* 0x000000000a047208 */ /* 0x000fe20001000000 */
[----:B------:R-:W-:Y:S01]  /*6990*/  FADD.FTZ R10, -R0, R15 ;  /* 0x0000000f000a7221 */ /* 0x000fe20000010100 */
[----:B------:R-:W-:Y:S01]  /*69a0*/  FSETP.GE.FTZ.AND P1, PT, R168, RZ, PT ;  /* 0x000000ffa800720b */ /* 0x000fe20003f36000 */
[----:B------:R-:W-:Y:S01]  /*69b0*/  FMUL.FTZ R8, R150, R2 ;  /* 0x0000000296087220 */ /* 0x000fe20000410000 */
[----:B------:R-:W-:Y:S01]  /*69c0*/  FADD.FTZ R2, -R0, R14 ;  /* 0x0000000e00027221 */ /* 0x000fe20000010100 */
[----:B------:R-:W-:Y:S01]  /*69d0*/  FMUL.FTZ R12, R235, R4 ;  /* 0x00000004eb0c7220 */ /* 0x000fe20000410000 */
[----:B------:R-:W-:Y:S01]  /*69e0*/  FSETP.GE.FTZ.AND P2, PT, R166, RZ, PT ;  /* 0x000000ffa600720b */ /* 0x000fe20003f56000 */
[----:B------:R-:W-:Y:S01]  /*69f0*/  FADD.FTZ R4, -R0, R27 ;  /* 0x0000001b00047221 */ /* 0x000fe20000010100 */
[----:B------:R-:W-:Y:S01]  /*6a00*/  F2FP.F16.F32.PACK_AB R5, R5, R232 ;  /* 0x000000e80505723e */ /* 0x000fe200000000ff */
[----:B------:R-:W-:Y:S01]  /*6a10*/  FMUL.FTZ R159, R159, R7 ;  /* 0x000000079f9f7220 */ /* 0x000fe20000410000 */
[----:B------:R-:W-:Y:S01]  /*6a20*/  FSEL R11, R11, R0, P1 ;  /* 0x000000000b0b7208 */ /* 0x000fe20000800000 */
[----:B------:R-:W-:Y:S01]  /*6a30*/  FMUL.FTZ R6, R157, R6 ;  /* 0x000000069d067220 */ /* 0x000fe20000410000 */
[----:B------:R-:W-:Y:S01]  /*6a40*/  FSETP.GE.FTZ.AND P3, PT, R156, RZ, PT ;  /* 0x000000ff9c00720b */ /* 0x000fe20003f76000 */
[----:B------:R1:W-:Y:S01]  /*6a50*/  STS [R238+0x10000], R5 ;  /* 0x01000005ee007388 */ /* 0x0003e20000000800 */
[-C--:B------:R-:W-:Y:S01]  /*6a60*/  FSEL R2, R2, R0.reuse, P2 ;  /* 0x0000000002027208 */ /* 0x080fe20001000000 */
[----:B------:R-:W-:Y:S01]  /*6a70*/  FMUL.FTZ R11, R168, R11 ;  /* 0x0000000ba80b7220 */ /* 0x000fe20000410000 */
[----:B------:R-:W-:Y:S02]  /*6a80*/  FSEL R10, R10, R0, P5 ;  /* 0x000000000a0a7208 */ /* 0x000fe40002800000 */
[----:B------:R-:W-:Y:S01]  /*6a90*/  FSETP.GE.FTZ.AND P4, PT, R160, RZ, PT ;  /* 0x000000ffa000720b */ /* 0x000fe20003f96000 */
[----:B------:R-:W-:Y:S01]  /*6aa0*/  FMUL.FTZ R166, R166, R2 ;  /* 0x00000002a6a67220 */ /* 0x000fe20000410000 */
[----:B------:R-:W-:Y:S01]  /*6ab0*/  FSEL R4, R4, R0, P3 ;  /* 0x0000000004047208 */ /* 0x000fe20001800000 */
[----:B------:R-:W-:Y:S01]  /*6ac0*/  FMUL.FTZ R164, R164, R10 ;  /* 0x0000000aa4a47220 */ /* 0x000fe20000410000 */
[----:B------:R-:W-:Y:S02]  /*6ad0*/  FSEL R2, R26, R0, P4 ;  /* 0x000000001a027208 */ /* 0x000fe40002000000 */
        /* <DEDUP_REMOVED lines=18> */
[----:B------:R-:W-:Y:S01]  /*6c00*/  F2FP.F16.F32.PACK_AB R0, R156, R160 ;  /* 0x000000a09c00723e */ /* 0x000fe200000000ff */
[----:B------:R-:W-:Y:S03]  /*6c10*/  IMAD.MOV.U32 R160, RZ, RZ, R246 ;  /* 0x000000ffffa07224 */ /* 0x000fe600078e00f6 */
[----:B------:R-:W-:Y:S01]  /*6c20*/  STS [R239+0xf400], R16 ;  /* 0x00f40010ef007388 */ /* 0x000fe20000000800 */
[----:B-1----:R-:W-:Y:S04]  /*6c30*/  F2FP.F16.F32.PACK_AB R5, R144, R149 ;  /* 0x000000959005723e */ /* 0x002fe800000000ff */
[----:B------:R-:W-:Y:S05]  /*6c40*/  STS [R237+0xf000], R20 ;  /* 0x00f00014ed007388 */ /* 0x000fea0000000800 */
[----:B------:R-:W-:Y:S05]  /*6c50*/  STS [R237+0xf400], R9 ;  /* 0x00f40009ed007388 */ /* 0x000fea0000000800 */
[----:B------:R-:W-:Y:S05]  /*6c60*/  STS [R239+0x10000], R6 ;  /* 0x01000006ef007388 */ /* 0x000fea0000000800 */
[----:B------:R1:W-:Y:S05]  /*6c70*/  STS [R239+0x10400], R0 ;  /* 0x01040000ef007388 */ /* 0x0003ea0000000800 */
[----:B------:R-:W-:Y:S05]  /*6c80*/  STS [R237+0x10000], R8 ;  /* 0x01000008ed007388 */ /* 0x000fea0000000800 */
[----:B------:R-:W-:Y:S01]  /*6c90*/  STS [R237+0x10400], R5 ;  /* 0x01040005ed007388 */ /* 0x000fe20000000800 */
[----:B------:R-:W-:Y:S01]  /*6ca0*/  BAR.SYNC.DEFER_BLOCKING 0x0 ;  /* 0x0000000000007b1d */ /* 0x000fe20000010000 */
[----:B-1----:R-:W-:Y:S05]  /*6cb0*/  LEA R0, R229, UR4, 0x1 ;  /* 0x00000004e5007c11 */ /* 0x002fea000f8e08ff */
[----:B------:R-:W-:Y:S05]  /*6cc0*/  LDSM.16.MT88.4 R4, [R3+0x13000] ;  /* 0x013000000304783b */ /* 0x000fea0000004200 */
[----:B------:R-:W1:Y:S05]  /*6cd0*/  LDSM.16.MT88.4 R8, [R0+0x6000] ;  /* 0x006000000008783b */ /* 0x000e6a0000004200 */
[----:B------:R-:W2:Y:S05]  /*6ce0*/  LDSM.16.MT88.4 R12, [R3+0x15000] ;  /* 0x01500000030c783b */ /* 0x000eaa0000004200 */
[----:B------:R-:W4:Y:S05]  /*6cf0*/  LDSM.16.MT88.4 R16, [R0+0x7000] ;  /* 0x007000000010783b */ /* 0x000f2a0000004200 */
[----:B------:R-:W3:Y:S05]  /*6d00*/  LDSM.16.MT88.4 R20, [R0+0x8000] ;  /* 0x008000000014783b */ /* 0x000eea0000004200 */
[----:B------:R-:W-:Y:S05]  /*6d10*/  LDSM.16.MT88.4 R24, [R3+0x13800] ;  /* 0x013800000318783b */ /* 0x000fea0000004200 */
[----:B------:R-:W3:Y:S05]  /*6d20*/  LDSM.16.MT88.4 R28, [R0+0x6400] ;  /* 0x00640000001c783b */ /* 0x000eea0000004200 */
[----:B------:R-:W3:Y:S05]  /*6d30*/  LDSM.16.MT88.4 R32, [R3+0x15800] ;  /* 0x015800000320783b */ /* 0x000eea0000004200 */
[----:B------:R-:W3:Y:S01]  /*6d40*/  LDSM.16.MT88.4 R132, [R0+0x7400] ;  /* 0x007400000084783b */ /* 0x000ee20000004200 */
[-C--:B-1----:R-:W-:Y:S04]  /*6d50*/  HMMA.16816.F32 R36, R4, R8.reuse, R36 ;  /* 0x000000080424723c */ /* 0x082fe80000001824 */
[----:B------:R-:W1:Y:S02]  /*6d60*/  LDSM.16.MT88.4 R136, [R0+0x8400] ;  /* 0x008400000088783b */ /* 0x000e640000004200 */
[C---:B--2---:R-:W-:Y:S06]  /*6d70*/  HMMA.16816.F32 R40, R12.reuse, R8, R40 ;  /* 0x000000080c28723c */ /* 0x044fec0000001828 */
        /* <DEDUP_REMOVED lines=13> */
[----:B------:R-:W2:Y:S05]  /*6e50*/  LDSM.16.MT88.4 R4, [R3+0x14000] ;  /* 0x014000000304783b */ /* 0x000eaa0000004200 */
[-C--:B------:R-:W-:Y:S01]  /*6e60*/  HMMA.16816.F32 R36, R24, R28.reuse, R36 ;  /* 0x0000001c1824723c */ /* 0x080fe20000001824 */
[----:B------:R-:W3:Y:S05]  /*6e70*/  LDSM.16.MT88.4 R20, [R0+0x8800] ;  /* 0x008800000014783b */ /* 0x000eea0000004200 */
        /* <DEDUP_REMOVED lines=9> */
[-C--:B-1----:R-:W-:Y:S06]  /*6f10*/  HMMA.16816.F32 R68, R24, R136.reuse, R68 ;  /* 0x000000881844723c */ /* 0x082fec0000001844 */
[C---:B------:R-:W-:Y:S06]  /*6f20*/  HMMA.16816.F32 R72, R32.reuse, R136, R72 ;  /* 0x000000882048723c */ /* 0x040fec0000001848 */
[-C--:B------:R-:W-:Y:S01]  /*6f30*/  HMMA.16816.F32 R76, R32, R138.reuse, R76 ;  /* 0x0000008a204c723c */ /* 0x080fe2000000184c */
[----:B------:R-:W1:Y:S05]  /*6f40*/  LDSM.16.MT88.4 R32, [R0+0x6c00] ;  /* 0x006c00000020783b */ /* 0x000e6a0000004200 */
[----:B------:R-:W-:Y:S01]  /*6f50*/  HMMA.16816.F32 R80, R24, R138, R80 ;  /* 0x0000008a1850723c */ /* 0x000fe20000001850 */
[----:B------:R-:W4:Y:S05]  /*6f60*/  LDSM.16.MT88.4 R24, [R0+0x7c00] ;  /* 0x007c00000018783b */ /* 0x000f2a0000004200 */
[-C--:B--2---:R-:W-:Y:S01]  /*6f70*/  HMMA.16816.F32 R36, R4, R8.reuse, R36 ;  /* 0x000000080424723c */ /* 0x084fe20000001824 */
[----:B------:R-:W2:Y:S05]  /*6f80*/  LDSM.16.MT88.4 R136, [R0+0x8c00] ;  /* 0x008c00000088783b */ /* 0x000eaa0000004200 */
        /* <DEDUP_REMOVED lines=16> */
[-C--:B----4-:R-:W-:Y:S06]  /*7090*/  HMMA.16816.F32 R52, R28, R24.reuse, R52 ;  /* 0x000000181c34723c */ /* 0x090fec0000001834 */
        /* <DEDUP_REMOVED lines=43> */
.L_x_333:
[----:B------:R-:W3:Y:S01]  /*7350*/  LDL R162, [R1+0x4] ;  /* 0x0000040001a27983 */ /* 0x000ee20000100800 */
[----:B------:R-:W-:Y:S02]  /*7360*/  ULOP3.LUT UR11, UR8, 0x1, URZ, 0xc0, !UPT ;  /* 0x00000001080b7892 */ /* 0x000fe4000f8ec03f */
[----:B------:R-:W-:Y:S01]  /*7370*/  @UP3 UIADD3 UR12, UP2, UR16, -0x100, URZ ;  /* 0xffffff00100c3890 */ /* 0x000fe2000ff5e03f */
[----:B------:R-:W-:Y:S01]  /*7380*/  LDSM.16.M88.4 R24, [R224] ;  /* 0x00000000e018783b */ /* 0x000fe20000000200 */
[----:B------:R-:W-:Y:S02]  /*7390*/  UISETP.NE.U32.AND UP1, UPT, UR11, 0x1, UPT ;  /* 0x000000010b00788c */ /* 0x000fe4000bf25070 */
[----:B------:R-:W-:Y:S01]  /*73a0*/  UIADD3 UR15, UR8, -0x1, URZ ;  /* 0xffffffff080f7890 */ /* 0x000fe2000fffe03f */
[----:B--2---:R-:W1:Y:S01]  /*73b0*/  LDSM.16.MT88.4 R8, [R0+0x9000] ;  /* 0x009000000008783b */ /* 0x004e620000004200 */
[----:B------:R-:W-:Y:S03]  /*73c0*/  @UP3 UIADD3.X UR11, UR17, -0x1, URZ, UP2, !UPT ;  /* 0xffffffff110b3890 */ /* 0x000fe600097fe43f */
[----:B------:R-:W2:Y:S04]  /*73d0*/  LDL R2, [R1] ;  /* 0x0000000001027983 */ /* 0x000ea80000100800 */
[----:B------:R-:W4:Y:S04]  /*73e0*/  LDSM.16.MT88.4 R16, [R0+0xb000] ;  /* 0x00b000000010783b */ /* 0x000f280000004200 */
[----:B------:R-:W4:Y:S04]  /*73f0*/  LDSM.16.MT88.4 R28, [R0+0xd000] ;  /* 0x00d00000001c783b */ /* 0x000f280000004200 */
[----:B------:R-:W-:Y:S04]  /*7400*/  LDSM.16.M88.4 R32, [R225] ;  /* 0x00000000e120783b */ /* 0x000fe80000000200 */
[----:B------:R-:W4:Y:S04]  /*7410*/  LDSM.16.MT88.4 R132, [R0+0x9400] ;  /* 0x009400000084783b */ /* 0x000f280000004200 */
[----:B------:R-:W4:Y:S04]  /*7420*/  LDSM.16.MT88.4 R136, [R0+0xb400] ;  /* 0x00b400000088783b */ /* 0x000f280000004200 */
[----:B------:R-:W4:Y:S04]  /*7430*/  LDSM.16.MT88.4 R140, [R0+0xd400] ;  /* 0x00d40000008c783b */ /* 0x000f280000004200 */
[----:B------:R-:W-:Y:S04]  /*7440*/  LDSM.16.M88.4 R144, [R227] ;  /* 0x00000000e390783b */ /* 0x000fe80000000200 */
[----:B------:R-:W4:Y:S01]  /*7450*/  LDSM.16.MT88.4 R148, [R0+0x9800] ;  /* 0x009800000094783b */ /* 0x000f220000004200 */
[C---:B-1----:R-:W-:Y:S03]  /*7460*/  HMMA.16816.F32 R4, R24.reuse, R8, RZ ;  /* 0x000000081804723c */ /* 0x042fe600000018ff */
[----:B------:R-:W1:Y:S04]  /*7470*/  LDSM.16.MT88.4 R152, [R0+0xb800] ;  /* 0x00b800000098783b */ /* 0x000e680000004200 */
[----:B------:R-:W-:Y:S01]  /*7480*/  LDSM.16.MT88.4 R156, [R0+0x9c00] ;  /* 0x009c0000009c783b */ /* 0x000fe20000004200 */
[C---:B------:R-:W-:Y:S03]  /*7490*/  HMMA.16816.F32 R8, R24.reuse, R10, RZ ;  /* 0x0000000a1808723c */ /* 0x040fe600000018ff */
[----:B------:R-:W2:Y:S03]  /*74a0*/  LDL R164, [R1+0x18] ;  /* 0x0000180001a47983 */ /* 0x000ea60000100800 */
[C---:B----4-:R-:W-:Y:S06]  /*74b0*/  HMMA.16816.F32 R12, R24.reuse, R16, RZ ;  /* 0x00000010180c723c */ /* 0x050fec00000018ff */
[C---:B------:R-:W-:Y:S06]  /*74c0*/  HMMA.16816.F32 R16, R24.reuse, R18, RZ ;  /* 0x000000121810723c */ /* 0x040fec00000018ff */
[C---:B------:R-:W-:Y:S06]  /*74d0*/  HMMA.16816.F32 R20, R24.reuse, R28, RZ ;  /* 0x0000001c1814723c */ /* 0x040fec00000018ff */
[----:B------:R-:W-:Y:S01]  /*74e0*/  HMMA.16816.F32 R24, R24, R30, RZ ;  /* 0x0000001e1818723c */ /* 0x000fe200000018ff */
[----:B------:R-:W4:Y:S05]  /*74f0*/  LDSM.16.MT88.4 R28, [R0+0xd800] ;  /* 0x00d80000001c783b */ /* 0x000f2a0000004200 */
[C---:B------:R-:W-:Y:S06]  /*7500*/  HMMA.16816.F32 R4, R32.reuse, R132, R4 ;  /* 0x000000842004723c */ /* 0x040fec0000001804 */
[C---:B------:R-:W-:Y:S01]  /*7510*/  HMMA.16816.F32 R8, R32.reuse, R134, R8 ;  /* 0x000000862008723c */ /* 0x040fe20000001808 */
[----:B------:R-:W4:Y:S05]  /*7520*/  LDSM.16.M88.4 R132, [R226] ;  /* 0x00000000e284783b */ /* 0x000f2a0000000200 */
[C---:B------:R-:W-:Y:S06]  /*7530*/  HMMA.16816.F32 R12, R32.reuse, R136, R12 ;  /* 0x00000088200c723c */ /* 0x040fec000000180c */
[C---:B------:R-:W-:Y:S01]  /*7540*/  HMMA.16816.F32 R16, R32.reuse, R138, R16 ;  /* 0x0000008a2010723c */ /* 0x040fe20000001810 */
[----:B------:R-:W4:Y:S05]  /*7550*/  LDSM.16.MT88.4 R136, [R0+0xbc00] ;  /* 0x00bc00000088783b */ /* 0x000f2a0000004200 */
        /* <DEDUP_REMOVED lines=39> */
[----:B------:R-:W3:Y:S05]  /*77d0*/  LDSM.16.MT88.4 R136, [R0+0xcc00] ;  /* 0x00cc00000088783b */ /* 0x000eea0000004200 */
[C---:B------:R-:W-:Y:S06]  /*77e0*/  HMMA.16816.F32 R20, R144.reuse, R32, R20 ;  /* 0x000000209014723c */ /* 0x040fec0000001814 */
[----:B------:R-:W-:Y:S01]  /*77f0*/  HMMA.16816.F32 R24, R144, R34, R24 ;  /* 0x000000229018723c */ /* 0x000fe20000001818 */
[----:B------:R4:W2:Y:S04]  /*7800*/  LDSM.16.MT88.4 R32, [R0+0xec00] ;  /* 0x00ec00000020783b */ /* 0x0008a80000004200 */
[----:B------:R-:W-:Y:S01]  /*7810*/  LDSM.16.MT88.4 R144, [R220+0x1c00] ;  /* 0x001c0000dc90783b */ /* 0x000fe20000004200 */
[C---:B------:R-:W-:Y:S06]  /*7820*/  HMMA.16816.F32 R4, R132.reuse, R148, R4 ;  /* 0x000000948404723c */ /* 0x040fec0000001804 */
[C---:B------:R-:W-:Y:S06]  /*7830*/  HMMA.16816.F32 R8, R132.reuse, R150, R8 ;  /* 0x000000968408723c */ /* 0x040fec0000001808 */
[C---:B-1----:R-:W-:Y:S06]  /*7840*/  HMMA.16816.F32 R12, R132.reuse, R152, R12 ;  /* 0x00000098840c723c */ /* 0x042fec000000180c */
[C---:B------:R-:W-:Y:S01]  /*7850*/  HMMA.16816.F32 R16, R132.reuse, R154, R16 ;  /* 0x0000009a8410723c */ /* 0x040fe20000001810 */
[----:B----4-:R-:W-:Y:S05]  /*7860*/  IMAD.U32 R0, RZ, RZ, UR20 ;  /* 0x00000014ff007e24 */ /* 0x010fea000f8e00ff */
[C---:B------:R-:W-:Y:S06]  /*7870*/  HMMA.16816.F32 R20, R132.reuse, R28, R20 ;  /* 0x0000001c8414723c */ /* 0x040fec0000001814 */
[----:B------:R-:W-:Y:S06]  /*7880*/  HMMA.16816.F32 R24, R132, R30, R24 ;  /* 0x0000001e8418723c */ /* 0x000fec0000001818 */
[C---:B------:R-:W-:Y:S01]  /*7890*/  HMMA.16816.F32 R4, R140.reuse, R156, R4 ;  /* 0x0000009c8c04723c */ /* 0x040fe20000001804 */
[----:B------:R-:W-:Y:S04]  /*78a0*/  IMAD.U32 R132, RZ, RZ, UR20 ;  /* 0x00000014ff847e24 */ /* 0x000fe8000f8e00ff */
[----:B---3--:R-:W-:Y:S01]  /*78b0*/  @P0 VIADD R30, R162, 0xffffffc0 ;  /* 0xffffffc0a21e0836 */ /* 0x008fe20000000000 */
[C---:B------:R-:W-:Y:S01]  /*78c0*/  HMMA.16816.F32 R8, R140.reuse, R158, R8 ;  /* 0x0000009e8c08723c */ /* 0x040fe20000001808 */
[----:B------:R-:W-:Y:S04]  /*78d0*/  IMAD.MOV.U32 R162, RZ, RZ, 0x4 ;  /* 0x00000004ffa27424 */ /* 0x000fe800078e00ff */
[----:B------:R-:W-:Y:S01]  /*78e0*/  @P0 IMAD.WIDE R30, R30, R162, UR16 ;  /* 0x000000101e1e0e25 */ /* 0x000fe2000f8e02a2 */
[C---:B------:R-:W-:Y:S01]  /*78f0*/  HMMA.16816.F32 R12, R140.reuse, R136, R12 ;  /* 0x000000888c0c723c */ /* 0x040fe2000000180c */
[----:B------:R-:W-:Y:S01]  /*7900*/  @UP3 UMOV UR16, UR12 ;  /* 0x0000000c00103c82 */ /* 0x000fe20008000000 */
[----:B------:R-:W-:Y:S02]  /*7910*/  @UP3 UMOV UR17, UR11 ;  /* 0x0000000b00113c82 */ /* 0x000fe40008000000 */
[----:B--2---:R-:W2:Y:S02]  /*7920*/  @P0 LDG.E R2, desc[UR6][R30.64+0x20] ;  /* 0x000020061e020981 */ /* 0x004ea4000c1e1900 */
[C---:B------:R-:W-:Y:S02]  /*7930*/  HMMA.16816.F32 R16, R140.reuse, R138, R16 ;  /* 0x0000008a8c10723c */ /* 0x040fe40000001810 */
[----:B------:R-:W5:Y:S04]  /*7940*/  @P0 LDG.E R252, desc[UR6][R30.64] ;  /* 0x000000061efc0981 */ /* 0x000f68000c1e1900 */
[C---:B------:R-:W-:Y:S01]  /*7950*/  HMMA.16816.F32 R20, R140.reuse, R32, R20 ;  /* 0x000000208c14723c */ /* 0x040fe20000001814 */
[----:B------:R-:W5:Y:S04]  /*7960*/  @P0 LDG.E R250, desc[UR6][R30.64+0x80] ;  /* 0x000080061efa0981 */ /* 0x000f68000c1e1900 */
[----:B------:R1:W5:Y:S01]  /*7970*/  @P0 LDG.E R251, desc[UR6][R30.64+0xa0] ;  /* 0x0000a0061efb0981 */ /* 0x000362000c1e1900 */
[----:B------:R-:W-:Y:S01]  /*7980*/  HMMA.16816.F32 R24, R140, R34, R24 ;  /* 0x000000228c18723c */ /* 0x000fe20000001818 */
[----:B------:R-:W-:Y:S02]  /*7990*/  IMAD.U32 R32, RZ, RZ, UR38 ;  /* 0x00000026ff207e24 */ /* 0x000fe4000f8e00ff */
[----:B------:R-:W-:Y:S04]  /*79a0*/  LDSM.16.MT88.4 R136, [R220+0x2400] ;  /* 0x00240000dc88783b */ /* 0x000fe80000004200 */
[----:B------:R-:W-:Y:S01]  /*79b0*/  LDSM.16.MT88.4 R140, [R220+0x1800] ;  /* 0x00180000dc8c783b */ /* 0x000fe20000004200 */
[----:B-1----:R-:W-:Y:S03]  /*79c0*/  IMAD.U32 R30, RZ, RZ, UR37 ;  /* 0x00000025ff1e7e24 */ /* 0x002fe6000f8e00ff */
[C---:B------:R-:W-:Y:S04]  /*79d0*/  LEA R246, P1, R164.reuse, R160, 0x2 ;  /* 0x000000a0a4f67211 */ /* 0x040fe800078210ff */
[----:B------:R-:W-:Y:S01]  /*79e0*/  LEA.HI.X.SX32 R245, R164, R161, 0x2, P1 ;  /* 0x000000a1a4f57211 */ /* 0x000fe200008f16ff */
[----:B------:R-:W-:Y:S04]  /*79f0*/  IMAD.MOV.U32 R28, RZ, RZ, R246 ;  /* 0x000000ffff1c7224 */ /* 0x000fe800078e00f6 */
[----:B------:R-:W-:Y:S01]  /*7a00*/  IMAD.MOV.U32 R29, RZ, RZ, R245 ;  /* 0x000000ffff1d7224 */ /* 0x000fe200078e00f5 */
[-C--:B------:R-:W-:Y:S02]  /*7a10*/  LEA R132, P1, R132, R28.reuse, 0x2 ;  /* 0x0000001c84847211 */ /* 0x080fe400078210ff */
[-C--:B------:R-:W-:Y:S02]  /*7a20*/  LEA R32, P2, R32, R28.reuse, 0x2 ;  /* 0x0000001c20207211 */ /* 0x080fe400078410ff */
[-C--:B------:R-:W-:Y:S01]  /*7a30*/  LEA.HI.X.SX32 R133, R0, R29.reuse, 0x2, P1 ;  /* 0x0000001d00857211 */ /* 0x080fe200008f16ff */
[----:B------:R1:W-:Y:S01]  /*7a40*/  REDG.E.ADD.F32.FTZ.RN.STRONG.GPU desc[UR6][R28.64], R4 ;  /* 0x000000041c0079a6 */ /* 0x0003e2000c10f386 */
[----:B------:R-:W-:Y:S01]  /*7a50*/  IMAD.U32 R0, RZ, RZ, UR21 ;  /* 0x00000015ff007e24 */ /* 0x000fe2000f8e00ff */
[-C--:B------:R-:W-:Y:S02]  /*7a60*/  LEA R30, P1, R30, R28.reuse, 0x2 ;  /* 0x0000001c1e1e7211 */ /* 0x080fe400078210ff */
[----:B------:R3:W-:Y:S01]  /*7a70*/  REDG.E.ADD.F32.FTZ.RN.STRONG.GPU desc[UR6][R132.64], R5 ;  /* 0x00000005840079a6 */ /* 0x0007e2000c10f386 */
[----:B-1----:R-:W-:Y:S02]  /*7a80*/  IMAD.U32 R4, RZ, RZ, UR36 ;  /* 0x00000024ff047e24 */ /* 0x002fe4000f8e00ff */
[----:B---3--:R-:W-:Y:S05]  /*7a90*/  IMAD.U32 R5, RZ, RZ, UR38 ;  /* 0x00000026ff057e24 */ /* 0x008fea000f8e00ff */
[-C--:B------:R-:W-:Y:S01]  /*7aa0*/  LEA.HI.X.SX32 R33, R5, R29.reuse, 0x2, P2 ;  /* 0x0000001d05217211 */ /* 0x080fe200010f16ff */
[----:B--2---:R1:W-:Y:S02]  /*7ab0*/  @P0 STL [R1], R2 ;  /* 0x0000000201000387 */ /* 0x0043e40000100800 */
[----:B-1----:R-:W-:Y:S05]  /*7ac0*/  IMAD.U32 R2, RZ, RZ, UR21 ;  /* 0x00000015ff027e24 */ /* 0x002fea000f8e00ff */
[-C--:B------:R-:W-:Y:S01]  /*7ad0*/  LEA R34, P0, R2, R28.reuse, 0x2 ;  /* 0x0000001c02227211 */ /* 0x080fe200078010ff */
[----:B------:R-:W-:Y:S03]  /*7ae0*/  IMAD.U32 R2, RZ, RZ, UR37 ;  /* 0x00000025ff027e24 */ /* 0x000fe6000f8e00ff */
[-C--:B------:R-:W-:Y:S01]  /*7af0*/  LEA.HI.X.SX32 R35, R0, R29.reuse, 0x2, P0 ;  /* 0x0000001d00237211 */ /* 0x080fe200000f16ff */
[----:B------:R-:W-:Y:S01]  /*7b00*/  IMAD.U32 R0, RZ, RZ, UR36 ;  /* 0x00000024ff007e24 */ /* 0x000fe2000f8e00ff */
[-C--:B------:R-:W-:Y:S02]  /*7b10*/  LEA R4, P0, R4, R28.reuse, 0x2 ;  /* 0x0000001c04047211 */ /* 0x080fe400078010ff */
[-C--:B------:R-:W-:Y:S01]  /*7b20*/  LEA.HI.X.SX32 R31, R2, R29.reuse, 0x2, P1 ;  /* 0x0000001d021f7211 */ /* 0x080fe200008f16ff */
[----:B------:R1:W-:Y:S01]  /*7b30*/  REDG.E.ADD.F32.FTZ.RN.STRONG.GPU desc[UR6][R34.64], R6 ;  /* 0x00000006220079a6 */ /* 0x0003e2000c10f386 */
[-C--:B------:R-:W-:Y:S01]  /*7b40*/  LEA.HI.X.SX32 R5, R0, R29.reuse, 0x2, P0 ;  /* 0x0000001d00057211 */ /* 0x080fe200000f16ff */
[----:B------:R-:W-:Y:S02]  /*7b50*/  IMAD.U32 R0, RZ, RZ, UR35 ;  /* 0x00000023ff007e24 */ /* 0x000fe4000f8e00ff */
[----:B------:R2:W-:Y:S01]  /*7b60*/  REDG.E.ADD.F32.FTZ.RN.STRONG.GPU desc[UR6][R32.64], R7 ;  /* 0x00000007200079a6 */ /* 0x0005e2000c10f386 */
[----:B------:R-:W-:Y:S03]  /*7b70*/  IMAD.U32 R2, RZ, RZ, UR35 ;  /* 0x00000023ff027e24 */ /* 0x000fe6000f8e00ff */
[----:B------:R3:W-:Y:S04]  /*7b80*/  REDG.E.ADD.F32.FTZ.RN.STRONG.GPU desc[UR6][R30.64], R8 ;  /* 0x000000081e0079a6 */ /* 0x0007e8000c10f386 */
[----:B------:R4:W-:Y:S04]  /*7b90*/  REDG.E.ADD.F32.FTZ.RN.STRONG.GPU desc[UR6][R4.64], R9 ;  /* 0x00000009040079a6 */ /* 0x0009e8000c10f386 */
[----:B------:R-:W-:Y:S01]  /*7ba0*/  LDSM.16.MT88.4 R32, [R3+0xf800] ;  /* 0x00f800000320783b */ /* 0x000fe20000004200 */
[----:B-1----:R-:W-:Y:S02]  /*7bb0*/  IMAD.U32 R6, RZ, RZ, UR29 ;  /* 0x0000001dff067e24 */ /* 0x002fe4000f8e00ff */
[----:B--2---:R-:W-:Y:S01]  /*7bc0*/  IMAD.U32 R7, RZ, RZ, UR29 ;  /* 0x0000001dff077e24 */ /* 0x004fe2000f8e00ff */
[----:B---3--:R-:W-:Y:S02]  /*7bd0*/  MOV R8, UR34 ;  /* 0x0000002200087c02 */ /* 0x008fe40008000f00 */
[-C--:B----4-:R-:W-:Y:S01]  /*7be0*/  LEA R4, P1, R0, R28.reuse, 0x2 ;  /* 0x0000001c00047211 */ /* 0x090fe200078210ff */
        /* <DEDUP_REMOVED lines=363> */
.L_x_335:
[----:B------:R-:W-:Y:S01]  /*92a0*/  @UP0 UIADD3 UR13, UR41, UR42, URZ ;  /* 0x0000002a290d0290 */ /* 0x000fe2000fffe03f */
[----:B--2--5:R-:W-:Y:S01]  /*92b0*/  LEA R0, R163, UR4, 0x1 ;  /* 0x00000004a3007c11 */ /* 0x024fe2000f8e08ff */
        /* <DEDUP_REMOVED lines=18> */
.L_x_336:
        /* <DEDUP_REMOVED lines=53> */
.L_x_338:
[----:B------:R-:W-:Y:S05]  /*9730*/  BSYNC B0 ;  /* 0x0000000000007941 */ /* 0x000fea0003800000 */
.L_x_337:
        /* <DEDUP_REMOVED lines=19> */
.L_x_340:
[----:B------:R-:W-:Y:S05]  /*9870*/  BSYNC B0 ;  /* 0x0000000000007941 */ /* 0x000fea0003800000 */
.L_x_339:
[----:B-12---:R-:W-:Y:S01]  /*9880*/  IMAD.U32 R4, RZ, RZ, UR8 ;  /* 0x00000008ff047e24 */ /* 0x006fe2000f8e00ff */
[----:B------:R-:W-:Y:S01]  /*9890*/  UIMAD UR13, UR13, UR8, URZ ;  /* 0x000000080d0d72a4 */ /* 0x000fe2000f8e023f */
[----:B------:R-:W1:Y:S01]  /*98a0*/  LDS.128 R20, [R0+0xf000] ;  /* 0x00f0000000147984 */ /* 0x000e620000000c00 */
[----:B------:R-:W-:Y:S01]  /*98b0*/  USHF.R.S32.HI UR5, URZ, 0x1f, UR59 ;  /* 0x0000001f3f057899 */ /* 0x000fe2000801143b */
[----:B------:R-:W-:Y:S01]  /*98c0*/  IMAD.WIDE.U32 R6, R4, UR12, R6 ;  /* 0x0000000c04067c25 */ /* 0x000fe2000f8e0006 */
[----:B------:R-:W-:Y:S01]  /*98d0*/  UIMAD UR12, UR12, UR9, UR13 ;  /* 0x000000090c0c72a4 */ /* 0x000fe2000f8e020d */
[----:B------:R-:W2:Y:S01]  /*98e0*/  LDS.128 R16, [R0+0x11000] ;  /* 0x0110000000107984 */ /* 0x000ea20000000c00 */
[----:B------:R-:W-:Y:S01]  /*98f0*/  ULDC.64 UR10, c[0x0][0x470] ;  /* 0x00011c00000a7ab9 */ /* 0x000fe20000000a00 */
[----:B------:R-:W-:Y:S01]  /*9900*/  BSSY B0, `(.L_x_341) ;  /* 0x000001b000007945 */ /* 0x000fe20003800000 */
[----:B------:R-:W-:Y:S01]  /*9910*/  IADD3 R6, P0, R6, UR14, RZ ;  /* 0x0000000e06067c10 */ /* 0x000fe2000ff1e0ff */
[----:B------:R5:W1:Y:S01]  /*9920*/  LDS.128 R12, [R0+0x13000] ;  /* 0x01300000000c7984 */ /* 0x000a620000000c00 */
[----:B------:R-:W-:-:S04]  /*9930*/  UIMAD UR5, UR5, UR10, URZ ;  /* 0x0000000a050572a4 */ /* 0x000fc8000f8e023f */
[----:B------:R-:W-:Y:S01]  /*9940*/  UIMAD UR11, UR59, UR11, UR5 ;  /* 0x0000000b3b0b72a4 */ /* 0x000fe2000f8e0205 */
[----:B-----5:R-:W-:-:S05]  /*9950*/  IMAD.U32 R0, RZ, RZ, UR12 ;  /* 0x0000000cff007e24 */ /* 0x020fca000f8e00ff */
[----:B------:R-:W-:Y:S02]  /*9960*/  IADD3.X R7, R7, UR18, R0, P0, !PT ;  /* 0x0000001207077c10 */ /* 0x000fe400087fe400 */
        /* <DEDUP_REMOVED lines=20> */
.L_x_342:
[----:B------:R-:W-:Y:S05]  /*9ab0*/  BSYNC B0 ;  /* 0x0000000000007941 */ /* 0x000fea0003800000 */
.L_x_341:
        /* <DEDUP_REMOVED lines=20> */
.L_x_318:
[----:B------:R-:W-:Y:S01]  /*9c00*/  UISETP.NE.AND UP0, UPT, UR42, -0x1, UPT ;  /* 0xffffffff2a00788c */ /* 0x000fe2000bf05270 */
[----:B------:R-:W1:Y:S01]  /*9c10*/  S2R R2, SR_TID.X ;  /* 0x0000000000027919 */ /* 0x000e620000002100 */
        /* <DEDUP_REMOVED lines=22> */
.L_x_344:
[----:B------:R-:W-:Y:S01]  /*9d80*/  @UP0 UIADD3 UR14, UR41, UR42, URZ ;  /* 0x0000002a290e0290 */ /* 0x000fe2000fffe03f */
[----:B-1----:R-:W-:Y:S01]  /*9d90*/  SHF.R.S32.HI R0, RZ, 0x1f, R2 ;  /* 0x0000001fff007819 */ /* 0x002fe20000011402 */
        /* <DEDUP_REMOVED lines=18> */
.L_x_345:
[----:B------:R1:W5:Y:S04]  /*9ec0*/  LDL R12, [R1+0xc] ;  /* 0x00000c00010c7983 */ /* 0x0003680000100800 */
[----:B------:R1:W5:Y:S01]  /*9ed0*/  LDL R13, [R1+0x8] ;  /* 0x00000800010d7983 */ /* 0x0003620000100800 */
[----:B------:R-:W-:Y:S01]  /*9ee0*/  UIMAD UR13, UR18, UR8, URZ ;  /* 0x00000008120d72a4 */ /* 0x000fe2000f8e023f */
[----:B------:R-:W-:Y:S01]  /*9ef0*/  IMAD.U32 R4, RZ, RZ, UR8 ;  /* 0x00000008ff047e24 */ /* 0x000fe2000f8e00ff */
        /* <DEDUP_REMOVED lines=10> */
[----:B------:R-:W-:Y:S01]  /*9fa0*/  UIMAD UR13, UR21, UR14, URZ ;  /* 0x0000000e150d72a4 */ /* 0x000fe2000f8e023f */
[C---:B------:R-:W-:Y:S01]  /*9fb0*/  ISETP.GE.AND P4, PT, R0.reuse, UR5, PT ;  /* 0x0000000500007c0c */ /* 0x040fe2000bf86270 */
[----:B------:R-:W-:Y:S01]  /*9fc0*/  VIADD R4, R0, 0x40 ;  /* 0x0000004000047836 */ /* 0x000fe20000000000 */
[----:B------:R-:W-:Y:S01]  /*9fd0*/  IADD3.X R7, R5, UR20, R2, P0, !PT ;  /* 0x0000001405077c10 */ /* 0x000fe200087fe402 */
[----:B------:R-:W-:Y:S01]  /*9fe0*/  IMAD.U32 R2, RZ, RZ, UR14 ;  /* 0x0000000eff027e24 */ /* 0x000fe2000f8e00ff */
[----:B------:R-:W-:Y:S01]  /*9ff0*/  UIMAD UR15, UR59, UR15, UR13 ;  /* 0x0000000f3b0f72a4 */ /* 0x000fe2000f8e020d */
[----:B------:R-:W-:Y:S02]  /*a000*/  SHF.R.S32.HI R11, RZ, 0x1f, R0 ;  /* 0x0000001fff0b7819 */ /* 0x000fe40000011400 */
[----:B------:R-:W-:Y:S01]  /*a010*/  IMAD.WIDE.U32 R6, R2, UR59, R6 ;  /* 0x0000003b02067c25 */ /* 0x000fe2000f8e0006 */
[----:B------:R-:W-:-:S03]  /*a020*/  ISETP.GE.AND P3, PT, R4, UR5, PT ;  /* 0x0000000504007c0c */ /* 0x000fc6000bf66270 */
[----:B------:R-:W-:Y:S02]  /*a030*/  VIADD R10, R7, UR15 ;  /* 0x0000000f070a7c36 */ /* 0x000fe40008000000 */
[----:B-1----:R-:W-:Y:S08]  /*a040*/  @P4 BRA `(.L_x_347) ;  /* 0x0000000000404947 */ /* 0x002ff00003800000 */
        /* <DEDUP_REMOVED lines=16> */
.L_x_347:
[----:B------:R-:W-:Y:S05]  /*a150*/  BSYNC B0 ;  /* 0x0000000000007941 */ /* 0x000fea0003800000 */
.L_x_346:
        /* <DEDUP_REMOVED lines=19> */
.L_x_349:
[----:B------:R-:W-:Y:S05]  /*a290*/  BSYNC B0 ;  /* 0x0000000000007941 */ /* 0x000fea0003800000 */
.L_x_348:
        /* <DEDUP_REMOVED lines=32> */
.L_x_351:
[----:B------:R-:W-:Y:S05]  /*a4a0*/  BSYNC B0 ;  /* 0x0000000000007941 */ /* 0x000fea0003800000 */
.L_x_350:
        /* <DEDUP_REMOVED lines=18> */
.L_x_343:
[----:B------:R-:W-:Y:S05]  /*a5d0*/  BSYNC B1 ;  /* 0x0000000000017941 */ /* 0x000fea0003800000 */
.L_x_313:
        /* <DEDUP_REMOVED lines=8> */
.L_x_352:
[----:B------:R-:W-:Y:S05]  /*a660*/  EXIT ;  /* 0x000000000000794d */ /* 0x000fea0003800000 */
.L_x_354:
        /* <DEDUP_REMOVED lines=9> */
.L_x_1288:


//--------------------- .text._ZN5flash44flash_bwd_dq_dk_dv_loop_seqk_parallel_kernelI23Flash_bwd_kernel_traitsILi96ELi64ELi128ELi8ELi2ELi4ELi4ELb1ELb0EN7cutlass6half_tE19Flash_kernel_traitsILi96ELi64ELi128ELi8ES3_EELb0ELb0ELb0ELb0ELb0ELb0ELb1EEEvNS_16Flash_bwd_paramsE --------------------------
	.section	.text._ZN5flash44flash_bwd_dq_dk_dv_loop_seqk_parallel_kernelI23Flash_bwd_kernel_traitsILi96ELi64ELi128ELi8ELi2ELi4ELi4ELb1ELb0EN7cutlass6half_tE19Flash_kernel_traitsILi96ELi64ELi128ELi8ES3_EELb0ELb0ELb0ELb0ELb0ELb0ELb1EEEvNS_16Flash_bwd_paramsE,"ax",@progbits
	.align	128
        .global         _ZN5flash44flash_bwd_dq_dk_dv_loop_seqk_parallel_kernelI23Flash_bwd_kernel_traitsILi96ELi64ELi128ELi8ELi2ELi4ELi4ELb1ELb0EN7cutlass6half_tE19Flash_kernel_traitsILi96ELi64ELi128ELi8ES3_EELb0ELb0ELb0ELb0ELb0ELb0ELb1EEEvNS_16Flash_bwd_paramsE
        .type           _ZN5flash44flash_bwd_dq_dk_dv_loop_seqk_parallel_kernelI23Flash_bwd_kernel_traitsILi96ELi64ELi128ELi8ELi2ELi4ELi4ELb1ELb0EN7cutlass6half_tE19Flash_kernel_traitsILi96ELi64ELi128ELi8ES3_EELb0ELb0ELb0ELb0ELb0ELb0ELb1EEEvNS_16Flash_bwd_paramsE,@function
        .size           _ZN5flash44flash_bwd_dq_dk_dv_loop_seqk_parallel_kernelI23Flash_bwd_kernel_traitsILi96ELi64ELi128ELi8ELi2ELi4ELi4ELb1ELb0EN7cutlass6half_tE19Flash_kernel_traitsILi96ELi64ELi128ELi8ES3_EELb0ELb0ELb0ELb0ELb0ELb0ELb1EEEvNS_16Flash_bwd_paramsE,(.L_x_1289 - _ZN5flash44flash_bwd_dq_dk_dv_loop_seqk_parallel_kernelI23Flash_bwd_kernel_traitsILi96ELi64ELi128ELi8ELi2ELi4ELi4ELb1ELb0EN7cutlass6half_tE19Flash_kernel_traitsILi96ELi64ELi128ELi8ES3_EELb0ELb0ELb0ELb0ELb0ELb0ELb1EEEvNS_16Flash_bwd_paramsE)
        .other          _ZN5flash44flash_bwd_dq_dk_dv_loop_seqk_parallel_kernelI23Flash_bwd_kernel_traitsILi96ELi64ELi128ELi8ELi2ELi4ELi4ELb1ELb0EN7cutlass6half_tE19Flash_kernel_traitsILi96ELi64ELi128ELi8ES3_EELb0ELb0ELb0ELb0ELb0ELb0ELb1EEEvNS_16Flash_bwd_paramsE,@"STO_CUDA_ENTRY STV_DEFAULT"
_ZN5flash44flash_bwd_dq_dk_dv_loop_seqk_parallel_kernelI23Flash_bwd_kernel_traitsILi96ELi64ELi128ELi8ELi2ELi4ELi4ELb1ELb0EN7cutlass6half_tE19Flash_kernel_traitsILi96ELi64ELi128ELi8ES3_EELb0ELb0ELb0ELb0ELb0ELb0ELb1EEEvNS_16Flash_bwd_paramsE:
.text._ZN5flash44flash_bwd_dq_dk_dv_loop_seqk_parallel_kernelI23Flash_bwd_kernel_traitsILi96ELi64ELi128ELi8ELi2ELi4ELi4ELb1ELb0EN7cutlass6half_tE19Flash_kernel_traitsILi96ELi64ELi128ELi8ES3_EELb0ELb0ELb0ELb0ELb0ELb0ELb1EEEvNS_16Flash_bwd_paramsE:
        /* <DEDUP_REMOVED lines=26> */
[----:B------:R-:W-:Y:S02]  /*01a0*/  LEA.HI R4, R21, R22, RZ, 0x2 ;  /* 0x0000001615047211 */ /* 0x000fe400078f10ff */
[----:B------:R-:W-:Y:S01]  /*01b0*/  SHF.R.S32.HI R6, RZ, 0x4, R8 ;  /* 0x00000004ff067819 */ /* 0x000fe20000011408 */
[----:B-----5:R-:W-:Y:S01]  /*01c0*/  USHF.L.U32 UR6, UR47, 0x7, URZ ;  /* 0x000000072f067899 */ /* 0x020fe2000800063f */
[--C-:B------:R-:W-:Y:S02]  /*01d0*/  SHF.R.S32.HI R5, RZ, 0x2, R4.reuse ;  /* 0x00000002ff057819 */ /* 0x100fe40000011404 */
[----:B-1----:R-:W-:Y:S02]  /*01e0*/  SHF.R.S32.HI R0, RZ, 0x1f, R4 ;  /* 0x0000001fff007819 */ /* 0x002fe40000011404 */
[----:B------:R-:W-:-:S02]  /*01f0*/  LEA.HI R2, R8, R6, RZ, 0x1 ;  /* 0x0000000608027211 */ /* 0x000fc400078f08ff */
[-C--:B------:R-:W-:Y:S02]  /*0200*/  LEA.HI R0, R0, R5.reuse, RZ, 0x3 ;  /* 0x0000000500007211 */ /* 0x080fe400078f18ff */
[----:B------:R-:W-:Y:S02]  /*0210*/  LEA.HI R3, R4, R5, RZ, 0x1 ;  /* 0x0000000504037211 */ /* 0x000fe400078f08ff */
[----:B------:R-:W-:Y:S02]  /*0220*/  LOP3.LUT R2, R2, 0xfffffffe, RZ, 0xc0, !PT ;  /* 0xfffffffe02027812 */ /* 0x000fe400078ec0ff */
[----:B------:R-:W-:Y:S02]  /*0230*/  LOP3.LUT R0, R0, 0xfffffff8, RZ, 0xc0, !PT ;  /* 0xfffffff800007812 */ /* 0x000fe400078ec0ff */
[----:B------:R-:W-:Y:S01]  /*0240*/  LOP3.LUT R3, R3, 0x7fffffe, RZ, 0xc0, !PT ;  /* 0x07fffffe03037812 */ /* 0x000fe200078ec0ff */
[----:B------:R-:W-:Y:S01]  /*0250*/  IMAD.IADD R17, R6, 0x1, -R2 ;  /* 0x0000000106117824 */ /* 0x000fe200078e0a02 */
[-C--:B------:R-:W-:Y:S01]  /*0260*/  LEA.HI R18, R21, R22.reuse, RZ, 0x5 ;  /* 0x0000001615127211 */ /* 0x080fe200078f28ff */
[----:B------:R-:W-:Y:S01]  /*0270*/  IMAD.IADD R9, R5, 0x1, -R0 ;  /* 0x0000000105097824 */ /* 0x000fe200078e0a00 */
[----:B------:R-:W-:Y:S01]  /*0280*/  LEA.HI R19, R21, R22, RZ, 0x3 ;  /* 0x0000001615137211 */ /* 0x000fe200078f18ff */
[----:B------:R-:W-:Y:S01]  /*0290*/  IMAD.IADD R6, R5, 0x1, -R3 ;  /* 0x0000000105067824 */ /* 0x000fe200078e0a03 */
[----:B------:R-:W-:-:S02]  /*02a0*/  SHF.R.S32.HI R7, RZ, 0x5, R18 ;  /* 0x00000005ff077819 */ /* 0x000fc40000011412 */
[----:B------:R-:W-:Y:S02]  /*02b0*/  SHF.R.S32.HI R0, RZ, 0x3, R19 ;  /* 0x00000003ff007819 */ /* 0x000fe40000011413 */
[----:B------:R-:W-:Y:S01]  /*02c0*/  LOP3.LUT R2, R4, 0xfffffffc, RZ, 0xc0, !PT ;  /* 0xfffffffc04027812 */ /* 0x000fe200078ec0ff */
[----:B------:R-:W-:Y:S01]  /*02d0*/  IMAD R14, R7, 0x8, R6 ;  /* 0x00000008070e7824 */ /* 0x000fe200078e0206 */
[----:B------:R-:W-:Y:S01]  /*02e0*/  SHF.R.S32.HI R3, RZ, 0x1f, R18 ;  /* 0x0000001fff037819 */ /* 0x000fe20000011412 */
[----:B------:R-:W-:Y:S01]  /*02f0*/  IMAD.SHL.U32 R0, R0, 0x40, RZ ;  /* 0x0000004000007824 */ /* 0x000fe200078e00ff */
[-C--:B------:R-:W-:Y:S01]  /*0300*/  LEA.HI R4, R18, R7.reuse, RZ, 0x1 ;  /* 0x0000000712047211 */ /* 0x080fe200078f08ff */
[----:B------:R-:W-:Y:S01]  /*0310*/  IMAD.IADD R16, R22, 0x1, -R2 ;  /* 0x0000000116107824 */ /* 0x000fe200078e0a02 */
[----:B------:R-:W-:Y:S02]  /*0320*/  LEA.HI R2, R3, R7, RZ, 0x2 ;  /* 0x0000000703027211 */ /* 0x000fe400078f10ff */
[----:B------:R-:W-:Y:S01]  /*0330*/  LOP3.LUT R3, R4, 0xfffffffe, RZ, 0xc0, !PT ;  /* 0xfffffffe04037812 */ /* 0x000fe200078ec0ff */
[----:B------:R-:W-:Y:S01]  /*0340*/  IMAD.SHL.U32 R24, R16, 0x8, RZ ;  /* 0x0000000810187824 */ /* 0x000fe200078e00ff */
[----:B------:R-:W-:-:S02]  /*0350*/  LOP3.LUT R0, R0, 0xc0, RZ, 0xc0, !PT ;  /* 0x000000c000007812 */ /* 0x000fc400078ec0ff */
[----:B------:R-:W-:Y:S01]  /*0360*/  LOP3.LUT R5, R8, 0xfffffff0, RZ, 0xc0, !PT ;  /* 0xfffffff008057812 */ /* 0x000fe200078ec0ff */
[C---:B------:R-:W-:Y:S01]  /*0370*/  IMAD.IADD R230, R7.reuse, 0x1, -R3 ;  /* 0x0000000107e67824 */ /* 0x040fe200078e0a03 */
[----:B------:R-:W-:Y:S01]  /*0380*/  LOP3.LUT R2, R2, 0xfffffffc, RZ, 0xc0, !PT ;  /* 0xfffffffc02027812 */ /* 0x000fe200078ec0ff */
[----:B------:R-:W-:Y:S01]  /*0390*/  STL [R1+0x18], R24 ;  /* 0x0000181801007387 */ /* 0x000fe20000100800 */
[----:B------:R-:W-:Y:S02]  /*03a0*/  LOP3.LUT R4, R0, 0x18, R24, 0xf8, !PT ;  /* 0x0000001800047812 */ /* 0x000fe400078ef818 */
[----:B------:R-:W-:Y:S01]  /*03b0*/  SHF.R.U32.HI R3, RZ, 0x3, R0 ;  /* 0x00000003ff037819 */ /* 0x000fe20000011600 */
[----:B------:R-:W-:Y:S01]  /*03c0*/  IMAD.IADD R13, R7, 0x1, -R2 ;  /* 0x00000001070d7824 */ /* 0x000fe200078e0a02 */
[----:B------:R-:W-:Y:S01]  /*03d0*/  LOP3.LUT R2, R19, 0xfffffff8, RZ, 0xc0, !PT ;  /* 0xfffffff813027812 */ /* 0x000fe200078ec0ff */
[----:B------:R-:W-:Y:S01]  /*03e0*/  IMAD.IADD R0, R22, 0x1, -R5 ;  /* 0x0000000116007824 */ /* 0x000fe200078e0a05 */
[----:B------:R-:W-:-:S02]  /*03f0*/  LOP3.LUT R10, R4, R3, RZ, 0x3c, !PT ;  /* 0x00000003040a7212 */ /* 0x000fc400078e3cff */
[----:B------:R-:W-:Y:S01]  /*0400*/  LEA.HI R4, R21, R22, RZ, 0x6 ;  /* 0x0000001615047211 */ /* 0x000fe200078f30ff */
[----:B------:R-:W-:Y:S01]  /*0410*/  IMAD.IADD R3, R22, 0x1, -R2 ;  /* 0x0000000116037824 */ /* 0x000fe200078e0a02 */
[----:B------:R-:W-:Y:S02]  /*0420*/  SHF.R.S32.HI R12, RZ, 0x1f, R0 ;  /* 0x0000001fff0c7819 */ /* 0x000fe40000011400 */
[-C--:B------:R-:W-:Y:S02]  /*0430*/  LEA.HI R2, R0, R0.reuse, RZ, 0x1 ;  /* 0x0000000000027211 */ /* 0x080fe400078f08ff */
[----:B------:R-:W-:Y:S02]  /*0440*/  LEA.HI R12, R12, R0, RZ, 0x3 ;  /* 0x000000000c0c7211 */ /* 0x000fe400078f18ff */
[----:B------:R-:W-:Y:S02]  /*0450*/  LEA.HI R11, R3, R3, RZ, 0x1 ;  /* 0x00000003030b7211 */ /* 0x000fe400078f08ff */
[----:B------:R-:W-:-:S02]  /*0460*/  SHF.R.S32.HI R8, RZ, 0x6, R4 ;  /* 0x00000006ff087819 */ /* 0x000fc40000011404 */
[----:B------:R-:W-:Y:S02]  /*0470*/  LOP3.LUT R4, R12, 0xfffffff8, RZ, 0xc0, !PT ;  /* 0xfffffff80c047812 */ /* 0x000fe400078ec0ff */
[----:B------:R-:W-:Y:S02]  /*0480*/  SHF.R.S32.HI R7, RZ, 0x1, R2 ;  /* 0x00000001ff077819 */ /* 0x000fe40000011402 */
[----:B------:R-:W-:Y:S01]  /*0490*/  LOP3.LUT R6, R2, 0x7fffffe, RZ, 0xc0, !PT ;  /* 0x07fffffe02067812 */ /* 0x000fe200078ec0ff */
[C---:B------:R-:W-:Y:S01]  /*04a0*/  IMAD.IADD R15, R0.reuse, 0x1, -R4 ;  /* 0x00000001000f7824 */ /* 0x040fe200078e0a04 */
[----:B------:R-:W-:Y:S02]  /*04b0*/  SHF.R.S32.HI R2, RZ, 0x1f, R2 ;  /* 0x0000001fff027819 */ /* 0x000fe40000011402 */
[----:B------:R-:W-:Y:S01]  /*04c0*/  LOP3.LUT R5, R11, 0x3fffffe, RZ, 0xc0, !PT ;  /* 0x03fffffe0b057812 */ /* 0x000fe200078ec0ff */
[----:B------:R-:W-:Y:S01]  /*04d0*/  IMAD.IADD R20, R0, 0x1, -R6 ;  /* 0x0000000100147824 */ /* 0x000fe200078e0a06 */
[----:B------:R-:W-:Y:S01]  /*04e0*/  LEA.HI R4, R2, R7, RZ, 0x2 ;  /* 0x0000000702047211 */ /* 0x000fe200078f10ff */
[----:B------:R-:W-:Y:S01]  /*04f0*/  IMAD R0, R8, 0x4, R17 ;  /* 0x0000000408007824 */ /* 0x000fe200078e0211 */
[----:B------:R-:W-:Y:S01]  /*0500*/  LOP3.LUT P2, RZ, R9, 0x2, RZ, 0xc0, !PT ;  /* 0x0000000209ff7812 */ /* 0x000fe2000784c0ff */
[----:B------:R-:W-:Y:S01]  /*0510*/  IMAD.IADD R2, R3, 0x1, -R5 ;  /* 0x0000000103027824 */ /* 0x000fe200078e0a05 */
[----:B------:R-:W-:Y:S01]  /*0520*/  LOP3.LUT R4, R4, 0xfffffffc, RZ, 0xc0, !PT ;  /* 0xfffffffc04047812 */ /* 0x000fe200078ec0ff */
[----:B------:R-:W-:Y:S01]  /*0530*/  IMAD.U32 R6, R14, 0x20, R10 ;  /* 0x000000200e067824 */ /* 0x000fe200078e000a */
[----:B------:R-:W-:Y:S01]  /*0540*/  LOP3.LUT R5, R9, 0x1, RZ, 0xc0, !PT ;  /* 0x0000000109057812 */ /* 0x000fe200078ec0ff */
[----:B------:R-:W-:Y:S01]  /*0550*/  IMAD R222, R0, 0x8, R2 ;  /* 0x0000000800de7824 */ /* 0x000fe200078e0202 */
[----:B------:R-:W-:Y:S01]  /*0560*/  LOP3.LUT R2, R18, 0xffffffe0, RZ, 0xc0, !PT ;  /* 0xffffffe012027812 */ /* 0x000fe200078ec0ff */
[----:B------:R-:W-:Y:S01]  /*0570*/  IMAD.IADD R18, R7, 0x1, -R4 ;  /* 0x0000000107127824 */ /* 0x000fe200078e0a04 */
[----:B------:R-:W-:Y:S01]  /*0580*/  LEA.HI R0, R21, R22, RZ, 0x7 ;  /* 0x0000001615007211 */ /* 0x000fe200078f38ff */
[----:B------:R-:W-:Y:S01]  /*0590*/  IMAD.SHL.U32 R7, R8, 0x20, RZ ;  /* 0x0000002008077824 */ /* 0x000fe200078e00ff */
[----:B------:R1:W-:Y:S01]  /*05a0*/  STL [R1+0x3c], R6 ;  /* 0x00003c0601007387 */ /* 0x0003e20000100800 */
[C---:B------:R-:W-:Y:S01]  /*05b0*/  IMAD.IADD R23, R22.reuse, 0x1, -R2 ;  /* 0x0000000116177824 */ /* 0x040fe200078e0a02 */
[----:B------:R-:W-:Y:S01]  /*05c0*/  SHF.R.S32.HI R14, RZ, 0x7, R0 ;  /* 0x00000007ff0e7819 */ /* 0x000fe20000011400 */
[----:B------:R-:W-:Y:S01]  /*05d0*/  IMAD.SHL.U32 R22, R22, 0x2, RZ ;  /* 0x0000000216167824 */ /* 0x000fe200078e00ff */
[----:B------:R-:W-:Y:S01]  /*05e0*/  SHF.R.S32.HI R0, RZ, 0x1, R11 ;  /* 0x00000001ff007819 */ /* 0x000fe2000001140b */
[----:B------:R-:W-:Y:S01]  /*05f0*/  IMAD.SHL.U32 R2, R3, 0x40, RZ ;  /* 0x0000004003027824 */ /* 0x000fe200078e00ff */
[----:B------:R-:W-:Y:S01]  /*0600*/  LEA.HI R11, R9, R9, RZ, 0x1 ;  /* 0x00000009090b7211 */ /* 0x000fe200078f08ff */
[----:B------:R-:W-:Y:S01]  /*0610*/  STL [R1+0x60], R23 ;  /* 0x0000601701007387 */ /* 0x000fe20000100800 */
[----:B------:R-:W-:Y:S01]  /*0620*/  LOP3.LUT R3, R7, 0x6, R22, 0xf8, !PT ;  /* 0x0000000607037812 */ /* 0x000fe200078ef816 */
[----:B------:R-:W-:Y:S01]  /*0630*/  IMAD.SHL.U32 R10, R16, 0x2, RZ ;  /* 0x00000002100a7824 */ /* 0x000fe200078e00ff */
[----:B------:R-:W-:Y:S01]  /*0640*/  ISETP.NE.U32.AND P3, PT, R5, 0x1, PT ;  /* 0x000000010500780c */ /* 0x000fe20003f65070 */
[C---:B------:R-:W-:Y:S01]  /*0650*/  IMAD.SHL.U32 R5, R0.reuse, 0x40, RZ ;  /* 0x0000004000057824 */ /* 0x040fe200078e00ff */
[----:B------:R-:W-:Y:S01]  /*0660*/  LOP3.LUT P4, RZ, R0, 0x2, RZ, 0xc0, !PT ;  /* 0x0000000200ff7812 */ /* 0x000fe2000788c0ff */
[----:B------:R2:W-:Y:S01]  /*0670*/  STL [R1+0x58], R3 ;  /* 0x0000580301007387 */ /* 0x0005e20000100800 */
[----:B------:R-:W-:Y:S01]  /*0680*/  IMAD.SHL.U32 R0, R13, 0x10, RZ ;  /* 0x000000100d007824 */ /* 0x000fe200078e00ff */
[----:B------:R-:W-:Y:S01]  /*0690*/  LOP3.LUT P5, RZ, R15, 0x2, RZ, 0xc0, !PT ;  /* 0x000000020fff7812 */ /* 0x000fe200078ac0ff */
[----:B------:R-:W-:Y:S01]  /*06a0*/  IMAD.SHL.U32 R4, R9, 0x40, RZ ;  /* 0x0000004009047824 */ /* 0x000fe200078e00ff */
[----:B------:R-:W-:-:S02]  /*06b0*/  LOP3.LUT P6, RZ, R15, 0x4, RZ, 0xc0, !PT ;  /* 0x000000040fff7812 */ /* 0x000fc400078cc0ff */
[----:B------:R-:W-:Y:S02]  /*06c0*/  SEL R225, R228, 0xffffffe0, !P5 ;  /* 0xffffffe0e4e17807 */ /* 0x000fe40006800000 */
[----:B------:R-:W-:Y:S02]  /*06d0*/  SEL R238, R238, 0x10, !P3 ;  /* 0x00000010eeee7807 */ /* 0x000fe40005800000 */
[----:B------:R-:W-:Y:S02]  /*06e0*/  SEL R226, R226, 0x40, P6 ;  /* 0x00000040e2e27807 */ /* 0x000fe40003000000 */
[----:B-1----:R-:W-:Y:S02]  /*06f0*/  LOP3.LUT R6, R2, 0x1c0, RZ, 0xc0, !PT ;  /* 0x000001c002067812 */ /* 0x002fe400078ec0ff */
[----:B------:R-:W-:Y:S02]  /*0700*/  SHF.R.S32.HI R2, RZ, 0x3, R12 ;  /* 0x00000003ff027819 */ /* 0x000fe4000001140c */
[----:B------:R-:W-:-:S02]  /*0710*/  SEL R223, R228, 0xffffffe0, !P4 ;  /* 0xffffffe0e4df7807 */ /* 0x000fc40006000000 */
[----:B------:R-:W-:Y:S01]  /*0720*/  LOP3.LUT P0, RZ, R18, 0x2, RZ, 0xc0, !PT ;  /* 0x0000000212ff7812 */ /* 0x000fe2000780c0ff */
[----:B------:R-:W-:Y:S02]  /*0730*/  IMAD R20, R2, 0x8, R20 ;  /* 0x0000000802147824 */ /* 0x000fe400078e0214 */
[----:B------:R-:W-:Y:S01]  /*0740*/  IMAD R16, R13, 0x2, R2 ;  /* 0x000000020d107824 */ /* 0x000fe200078e0202 */
[----:B------:R-:W-:Y:S01]  /*0750*/  LOP3.LUT R2, R5, 0xc0, RZ, 0xc0, !PT ;  /* 0x000000c005027812 */ /* 0x000fe200078ec0ff */
[----:B------:R-:W-:Y:S01]  /*0760*/  IMAD R13, R13, 0x200, R10 ;  /* 0x000002000d0d7824 */ /* 0x000fe200078e020a */
[----:B------:R-:W-:Y:S02]  /*0770*/  SHF.R.U32.HI R5, RZ, 0x3, R6 ;  /* 0x00000003ff057819 */ /* 0x000fe40000011606 */
[----:B--2---:R-:W-:Y:S02]  /*0780*/  LOP3.LUT R3, R11, 0x3fffffe, RZ, 0xc0, !PT ;  /* 0x03fffffe0b037812 */ /* 0x004fe400078ec0ff */
[----:B------:R-:W-:-:S02]  /*0790*/  LOP3.LUT R8, R2, 0x8, R19, 0xf8, !PT ;  /* 0x0000000802087812 */ /* 0x000fc400078ef813 */
[----:B------:R-:W-:Y:S01]  /*07a0*/  SEL R228, R228, 0xffffffe0, !P0 ;  /* 0xffffffe0e4e47807 */ /* 0x000fe20004000000 */
[----:B------:R-:W-:Y:S01]  /*07b0*/  IMAD.IADD R12, R9, 0x1, -R3 ;  /* 0x00000001090c7824 */ /* 0x000fe200078e0a03 */
[----:B------:R-:W-:Y:S01]  /*07c0*/  LOP3.LUT R3, R6, 0x30, R0, 0xf8, !PT ;  /* 0x0000003006037812 */ /* 0x000fe200078ef800 */
[----:B------:R-:W-:Y:S01]  /*07d0*/  IMAD.SHL.U32 R6, R17, 0x8, RZ ;  /* 0x0000000811067824 */ /* 0x000fe200078e00ff */
[----:B------:R-:W-:Y:S01]  /*07e0*/  LOP3.LUT R0, R4, 0x1c0, RZ, 0xc0, !PT ;  /* 0x000001c004007812 */ /* 0x000fe200078ec0ff */
[----:B------:R-:W-:Y:S01]  /*07f0*/  IMAD R12, R12, 0x20, R13 ;  /* 0x000000200c0c7824 */ /* 0x000fe200078e020d */
[----:B------:R-:W-:Y:S02]  /*0800*/  SHF.R.U32.HI R4, RZ, 0x3, R2 ;  /* 0x00000003ff047819 */ /* 0x000fe40000011602 */
[----:B------:R-:W-:Y:S02]  /*0810*/  LOP3.LUT R9, R3, 0x8, R19, 0xf8, !PT ;  /* 0x0000000803097812 */ /* 0x000fe400078ef813 */
[----:B------:R-:W-:-:S02]  /*0820*/  LOP3.LUT R4, R8, R4, RZ, 0x3c, !PT ;  /* 0x0000000408047212 */ /* 0x000fc400078e3cff */
[----:B------:R-:W-:Y:S02]  /*0830*/  LOP3.LUT R3, R0, 0x20, R7, 0xf8, !PT ;  /* 0x0000002000037812 */ /* 0x000fe400078ef807 */
[----:B------:R-:W-:Y:S01]  /*0840*/  SHF.R.U32.HI R2, RZ, 0x3, R0 ;  /* 0x00000003ff027819 */ /* 0x000fe20000011600 */
[----:B------:R-:W-:Y:S01]  /*0850*/  IMAD R0, R14, 0x1000, R10 ;  /* 0x000010000e007824 */ /* 0x000fe200078e020a */
[----:B------:R-:W-:Y:S01]  /*0860*/  LOP3.LUT R6, R6, 0x8, RZ, 0xc0, !PT ;  /* 0x0000000806067812 */ /* 0x000fe200078ec0ff */
[----:B------:R-:W-:Y:S01]  /*0870*/  IMAD.U32 R222, R222, 0x20, R4 ;  /* 0x00000020dede7824 */ /* 0x000fe200078e0004 */
[----:B------:R-:W-:Y:S01]  /*0880*/  LOP3.LUT R2, R3, R2, RZ, 0x3c, !PT ;  /* 0x0000000203027212 */ /* 0x000fe200078e3cff */
[----:B------:R-:W-:Y:S01]  /*0890*/  IMAD.SHL.U32 R4, R15, 0x40, RZ ;  /* 0x000000400f047824 */ /* 0x000fe200078e00ff */
[----:B------:R-:W-:Y:S01]  /*08a0*/  SHF.R.S32.HI R10, RZ, 0x1f, R23 ;  /* 0x0000001fff0a7819 */ /* 0x000fe20000011417 */
[----:B------:R-:W-:Y:S01]  /*08b0*/  IMAD R0, R230, 0x400, R0 ;  /* 0x00000400e6007824 */ /* 0x000fe200078e0200 */
[----:B------:R-:W-:Y:S01]  /*08c0*/  LOP3.LUT R3, R9, R5, RZ, 0x3c, !PT ;  /* 0x0000000509037212 */ /* 0x000fe200078e3cff */
[----:B------:R-:W-:Y:S01]  /*08d0*/  IMAD.SHL.U32 R9, R17, 0x10, RZ ;  /* 0x0000001011097824 */ /* 0x000fe200078e00ff */
[----:B------:R-:W-:Y:S01]  /*08e0*/  LOP3.LUT R4, R4, 0x1c0, RZ, 0xc0, !PT ;  /* 0x000001c004047812 */ /* 0x000fe200078ec0ff */
[----:B------:R-:W-:Y:S01]  /*08f0*/  IMAD.IADD R241, R2, 0x1, R0 ;  /* 0x0000000102f17824 */ /* 0x000fe200078e0200 */
[----:B------:R-:W-:Y:S01]  /*0900*/  LEA R222, R222, UR4, 0x1 ;  /* 0x00000004dede7c11 */ /* 0x000fe2000f8e08ff */
[----:B------:R-:W-:Y:S01]  /*0910*/  IMAD.SHL.U32 R0, R14, 0x8, RZ ;  /* 0x000000080e007824 */ /* 0x000fe200078e00ff */
[----:B------:R-:W-:Y:S01]  /*0920*/  SHF.R.U32.HI R224, RZ, 0x3, R4 ;  /* 0x00000003ffe07819 */ /* 0x000fe20000011604 */
[----:B------:R-:W-:Y:S01]  /*0930*/  IMAD.SHL.U32 R2, R18, 0x40, RZ ;  /* 0x0000004012027824 */ /* 0x000fe200078e00ff */
[----:B------:R-:W-:Y:S01]  /*0940*/  LEA R241, R241, UR4, 0x1 ;  /* 0x00000004f1f17c11 */ /* 0x000fe2000f8e08ff */
[----:B------:R-:W-:Y:S01]  /*0950*/  IMAD R3, R17, 0x200, R3 ;  /* 0x0000020011037824 */ /* 0x000fe200078e0203 */
[----:B------:R-:W-:Y:S01]  /*0960*/  LOP3.LUT R7, R0, 0x8, RZ, 0xc0, !PT ;  /* 0x0000000800077812 */ /* 0x000fe200078ec0ff */
[----:B------:R-:W-:Y:S01]  /*0970*/  IMAD.IADD R223, R223, 0x1, R222 ;  /* 0x00000001dfdf7824 */ /* 0x000fe200078e02de */
[----:B------:R-:W-:Y:S01]  /*0980*/  SHF.R.S32.HI R0, RZ, 0x1, R11 ;  /* 0x00000001ff007819 */ /* 0x000fe2000001140b */
[C---:B------:R-:W-:Y:S01]  /*0990*/  VIADD R239, R241.reuse, 0x20 ;  /* 0x00000020f1ef7836 */ /* 0x040fe20000000000 */
[----:B------:R-:W-:Y:S01]  /*09a0*/  LOP3.LUT R224, R224, R4, R6, 0x1e, !PT ;  /* 0x00000004e0e07212 */ /* 0x000fe200078e1e06 */
[C---:B------:R-:W-:Y:S01]  /*09b0*/  @P2 VIADD R239, R241.reuse, 0xffffffe0 ;  /* 0xffffffe0f1ef2836 */ /* 0x040fe20000000000 */
[----:B------:R-:W-:Y:S01]  /*09c0*/  LEA.HI R4, R10, R23, RZ, 0x2 ;  /* 0x000000170a047211 */ /* 0x000fe200078f10ff */
[----:B------:R-:W-:Y:S01]  /*09d0*/  IMAD.IADD R240, R241, 0x1, R238 ;  /* 0x00000001f1f07824 */ /* 0x000fe200078e02ee */
[C---:B------:R-:W-:Y:S01]  /*09e0*/  LOP3.LUT P1, RZ, R0.reuse, 0x2, RZ, 0xc0, !PT ;  /* 0x0000000200ff7812 */ /* 0x040fe2000782c0ff */
[----:B------:R-:W-:Y:S01]  /*09f0*/  IMAD.SHL.U32 R0, R0, 0x40, RZ ;  /* 0x0000004000007824 */ /* 0x000fe200078e00ff */
[----:B------:R-:W-:Y:S01]  /*0a00*/  SHF.R.S32.HI R4, RZ, 0x2, R4 ;  /* 0x00000002ff047819 */ /* 0x000fe20000011404 */
[----:B------:R-:W-:Y:S01]  /*0a10*/  IMAD.U32 R224, R16, 0x200, R224 ;  /* 0x0000020010e07824 */ /* 0x000fe200078e00e0 */
[----:B------:R-:W-:Y:S01]  /*0a20*/  LOP3.LUT R2, R2, 0xc0, RZ, 0xc0, !PT ;  /* 0x000000c002027812 */ /* 0x000fe200078ec0ff */
[----:B------:R-:W-:Y:S01]  /*0a30*/  IMAD.IADD R238, R238, 0x1, R239 ;  /* 0x00000001eeee7824 */ /* 0x000fe200078e02ef */
        /* <DEDUP_REMOVED lines=9> */
[----:B------:R-:W-:-:S03]  /*0ad0*/  LOP3.LUT R2, R5, R9, R2, 0x1e, !PT ;  /* 0x0000000905027212 */ /* 0x000fc600078e1e02 */
[----:B------:R-:W-:Y:S02]  /*0ae0*/  IMAD R230, R230, 0x200, R0 ;  /* 0x00000200e6e67824 */ /* 0x000fe400078e0200 */
[----:B------:R-:W-:Y:S02]  /*0af0*/  IMAD.IADD R229, R0, 0x1, R2 ;  /* 0x0000000100e57824 */ /* 0x000fe400078e0202 */
[----:B------:R-:W-:Y:S02]  /*0b00*/  IMAD.IADD R8, R8, 0x1, R12 ;  /* 0x0000000108087824 */ /* 0x000fe400078e020c */
        /* <DEDUP_REMOVED lines=25> */
.L_x_396:
        /* <DEDUP_REMOVED lines=28> */
[----:B------:R-:W-:Y:S01]  /*0e60*/  PLOP3.LUT P3, PT, PT, PT, UP2, 0x80, 0x0 ;  /* 0x000000000000781c */ /* 0x000fe20003f6f028 */
[----:B------:R-:W-:-:S02]  /*0e70*/  UIADD3 UR8, UP0, UR16, UR12, URZ ;  /* 0x0000000c10087290 */ /* 0x000fc4000ff1e03f */
[----:B------:R-:W-:Y:S01]  /*0e80*/  UISETP.EQ.OR.EX UP4, UPT, UR13, URZ, !UP1, UP4 ;  /* 0x0000003f0d00728c */ /* 0x000fe2000cf82740 */
[----:B------:R-:W2:Y:S01]  /*0e90*/  @P1 LDG.E R8, desc[UR6][R6.64] ;  /* 0x0000000606081981 */ /* 0x000ea2000c1e1900 */
[----:B------:R-:W-:Y:S01]  /*0ea0*/  UIADD3.X UR5, UR5, UR13, URZ, UP0, !UPT ;  /* 0x0000000d05057290 */ /* 0x000fe200087fe43f */
[----:B------:R-:W-:Y:S01]  /*0eb0*/  UMOV UR36, URZ ;  /* 0x0000003f00247c82 */ /* 0x000fe20008000000 */
[----:B------:R-:W-:Y:S02]  /*0ec0*/  @!UP3 ULDC.64 UR10, c[0x0][0x318] ;  /* 0x0000c600000abab9 */ /* 0x000fe40000000a00 */
[----:B------:R-:W-:Y:S01]  /*0ed0*/  PLOP3.LUT P2, PT, PT, PT, UP4, 0x80, 0x0 ;  /* 0x000000000000781c */ /* 0x000fe20003f4f048 */
[----:B------:R1:W3:Y:S02]  /*0ee0*/  @P0 LDG.E R6, desc[UR6][R4.64] ;  /* 0x0000000604060981 */ /* 0x0002e4000c1e1900 */
[----:B-1----:R-:W-:Y:S02]  /*0ef0*/  IMAD.U32 R4, RZ, RZ, UR15 ;  /* 0x0000000fff047e24 */ /* 0x002fe4000f8e00ff */
[----:B------:R-:W-:-:S05]  /*0f00*/  IMAD.U32 R5, RZ, RZ, UR14 ;  /* 0x0000000eff057e24 */ /* 0x000fca000f8e00ff */
[----:B----4-:R-:W4:Y:S04]  /*0f10*/  @P3 LDG.E R7, desc[UR6][R4.64] ;  /* 0x0000000604073981 */ /* 0x010f28000c1e1900 */
[----:B-----5:R1:W5:Y:S02]  /*0f20*/  @P3 LDG.E R0, desc[UR6][R4.64+0x4] ;  /* 0x0000040604003981 */ /* 0x020364000c1e1900 */
[----:B-1----:R-:W-:Y:S02]  /*0f30*/  IMAD.U32 R4, RZ, RZ, UR8 ;  /* 0x00000008ff047e24 */ /* 0x002fe4000f8e00ff */
[----:B------:R-:W-:Y:S01]  /*0f40*/  IMAD.U32 R5, RZ, RZ, UR5 ;  /* 0x00000005ff057e24 */ /* 0x000fe2000f8e00ff */
[----:B------:R-:W-:Y:S01]  /*0f50*/  @!UP3 UISETP.NE.U32.AND UP0, UPT, UR10, URZ, UPT ;  /* 0x0000003f0a00b28c */ /* 0x000fe2000bf05070 */
[----:B------:R-:W-:-:S03]  /*0f60*/  @!UP3 ULDC UR5, c[0x0][0x2cc] ;  /* 0x0000b3000005bab9 */ /* 0x000fc60000000800 */
[----:B------:R-:W5:Y:S01]  /*0f70*/  @!P2 LDG.E R3, desc[UR6][R4.64] ;  /* 0x000000060403a981 */ /* 0x000f62000c1e1900 */
[----:B------:R-:W-:Y:S01]  /*0f80*/  @!UP3 UISETP.NE.AND.EX UP0, UPT, UR11, URZ, UPT, UP0 ;  /* 0x0000003f0b00b28c */ /* 0x000fe2000bf05300 */
[----:B------:R-:W-:Y:S01]  /*0f90*/  UMOV UR9, 0xffffffff ;  /* 0xffffffff00097882 */ /* 0x000fe20000000000 */
[----:B------:R-:W-:Y:S02]  /*0fa0*/  UMOV UR38, 0xffffffff ;  /* 0xffffffff00267882 */ /* 0x000fe40000000000 */
[----:B------:R-:W-:Y:S02]  /*0fb0*/  @!UP3 USEL UR10, UR5, URZ, UP0 ;  /* 0x0000003f050ab287 */ /* 0x000fe40008000000 */
[----:B------:R-:W-:Y:S01]  /*0fc0*/  USHF.L.U32 UR25, UR37, 0x7, URZ ;  /* 0x0000000725197899 */ /* 0x000fe2000800063f */
[----:B------:R-:W-:Y:S01]  /*0fd0*/  ULDC UR5, c[0x0][0x2c8] ;  /* 0x0000b20000057ab9 */ /* 0x000fe20000000800 */
[----:B--2---:R-:W-:Y:S02]  /*0fe0*/  @P1 R2UR UR36, R8 ;  /* 0x00000000082412ca */ /* 0x004fe400000e0000 */
[----:B---3--:R-:W-:-:S02]  /*0ff0*/  @P0 R2UR UR8, R6 ;  /* 0x00000000060802ca */ /* 0x008fc400000e0000 */
        /* <DEDUP_REMOVED lines=13> */
.L_x_355:
        /* <DEDUP_REMOVED lines=18> */
[----:B------:R-:W-:Y:S01]  /*11f0*/  ULDC.64 UR44, c[0x0][0x240] ;  /* 0x00009000002c7ab9 */ /* 0x000fe20000000a00 */
[----:B------:R-:W-:Y:S01]  /*1200*/  ULDC UR59, c[0x0][0x2d4] ;  /* 0x0000b500003b7ab9 */ /* 0x000fe20000000800 */
[----:B------:R-:W-:Y:S01]  /*1210*/  USEL UR39, UR14, URZ, UP2 ;  /* 0x0000003f0e277287 */ /* 0x000fe20009000000 */
[----:B------:R-:W-:Y:S01]  /*1220*/  ULDC.U8 UR21, c[0x0][0x3d8] ;  /* 0x0000f60000157ab9 */ /* 0x000fe20000000000 */
[----:B------:R-:W-:Y:S02]  /*1230*/  UIMAD.WIDE.U32 UR14, UR9, UR44, URZ ;  /* 0x0000002c090e72a5 */ /* 0x000fe4000f8e003f */
[----:B------:R-:W-:Y:S01]  /*1240*/  @UP0 UIADD3 UR18, UR36, UR38, URZ ;  /* 0x0000002624120290 */ /* 0x000fe2000fffe03f */
[----:B-1----:R-:W-:Y:S01]  /*1250*/  IABS R6, R7 ;  /* 0x0000000700067213 */ /* 0x002fe20000000000 */
[----:B------:R-:W-:Y:S01]  /*1260*/  USHF.R.S32.HI UR30, URZ, 0x1f, UR59 ;  /* 0x0000001f3f1e7899 */ /* 0x000fe2000801143b */
[----:B------:R-:W-:Y:S01]  /*1270*/  ISETP.NE.AND P3, PT, R7, RZ, PT ;  /* 0x000000ff0700720c */ /* 0x000fe20003f65270 */
[----:B------:R-:W-:Y:S01]  /*1280*/  UISETP.NE.AND UP3, UPT, UR21, URZ, UPT ;  /* 0x0000003f1500728c */ /* 0x000fe2000bf65270 */
[----:B------:R-:W1:Y:S01]  /*1290*/  I2F.RP R4, R6 ;  /* 0x0000000600047306 */ /* 0x000e620000209400 */
[----:B------:R-:W-:-:S02]  /*12a0*/  USEL UR58, UR16, UR14, !UP1 ;  /* 0x0000000e103a7287 */ /* 0x000fc4000c800000 */
[----:B------:R-:W-:Y:S02]  /*12b0*/  UIADD3 UR50, UR17, UR23, URZ ;  /* 0x0000001711327290 */ /* 0x000fe4000fffe03f */
[----:B--2---:R-:W-:Y:S01]  /*12c0*/  UIMAD.WIDE.U32 UR26, UR5, UR12, URZ ;  /* 0x0000000c051a72a5 */ /* 0x004fe2000f8e003f */
[----:B------:R-:W-:Y:S01]  /*12d0*/  ULDC UR41, c[0x0][0x2dc] ;  /* 0x0000b70000297ab9 */ /* 0x000fe20000000800 */
[----:B------:R-:W-:Y:S02]  /*12e0*/  ULDC UR61, c[0x0][0x270] ;  /* 0x00009c00003d7ab9 */ /* 0x000fe40000000800 */
[----:B------:R-:W-:Y:S02]  /*12f0*/  UIMAD UR49, UR5, UR13, UR27 ;  /* 0x0000000d053172a4 */ /* 0x000fe4000f8e021b */
[----:B------:R-:W-:Y:S01]  /*1300*/  @!UP1 UIMAD UR5, UR56, UR10, URZ ;  /* 0x0000000a380592a4 */ /* 0x000fe2000f8e023f */
[----:B------:R-:W-:Y:S01]  /*1310*/  @UP1 ULDC.64 UR12, c[0x0][0x420] ;  /* 0x00010800000c1ab9 */ /* 0x000fe20000000a00 */
[----:B------:R-:W-:Y:S01]  /*1320*/  @!UP1 UIMAD.WIDE.U32 UR28, UR47, UR10, URZ ;  /* 0x0000000a2f1c92a5 */ /* 0x000fe2000f8e003f */
[----:B-1----:R-:W1:Y:S01]  /*1330*/  MUFU.RCP R4, R4 ;  /* 0x0000000400047308 */ /* 0x002e620000001000 */
[----:B------:R-:W-:-:S02]  /*1340*/  @!UP1 UIMAD UR27, UR47, UR11, UR5 ;  /* 0x0000000b2f1b92a4 */ /* 0x000fc4000f8e0205 */
[----:B------:R-:W-:Y:S02]  /*1350*/  UIADD3 UR5, UR31, 0x3f, URZ ;  /* 0x0000003f1f057890 */ /* 0x000fe4000fffe03f */
[----:B------:R-:W-:Y:S02]  /*1360*/  @UP1 UIMAD.WIDE.U32 UR34, UR9, UR12, URZ ;  /* 0x0000000c092212a5 */ /* 0x000fe4000f8e003f */
[----:B------:R-:W-:Y:S02]  /*1370*/  USHF.R.S32.HI UR20, URZ, 0x1f, UR5 ;  /* 0x0000001f3f147899 */ /* 0x000fe40008011405 */
[----:B------:R-:W-:Y:S02]  /*1380*/  @UP1 UIMAD UR48, UR9, UR13, UR35 ;  /* 0x0000000d093012a4 */ /* 0x000fe4000f8e0223 */
[----:B------:R-:W-:Y:S02]  /*1390*/  ULEA.HI UR43, UR20, UR5, URZ, 0x6 ;  /* 0x00000005142b7291 */ /* 0x000fe4000f8f303f */
[----:B------:R-:W-:Y:S01]  /*13a0*/  UIMAD UR5, UR30, UR47, URZ ;  /* 0x0000002f1e0572a4 */ /* 0x000fe2000f8e023f */
[----:B------:R-:W-:Y:S01]  /*13b0*/  @UP0 ULDC.64 UR20, c[0x0][0x248] ;  /* 0x0000920000140ab9 */ /* 0x000fe20000000a00 */
[----:B------:R-:W-:Y:S01]  /*13c0*/  UIMAD UR22, UR9, UR45, URZ ;  /* 0x0000002d091672a4 */ /* 0x000fe2000f8e023f */
[----:B-1----:R-:W-:Y:S01]  /*13d0*/  VIADD R4, R4, 0xffffffe ;  /* 0x0ffffffe04047836 */ /* 0x002fe20000000000 */
[----:B------:R-:W-:-:S02]  /*13e0*/  @UP0 UIMAD.WIDE.U32 UR16, UR18, UR20, URZ ;  /* 0x00000014121002a5 */ /* 0x000fc4000f8e003f */
[----:B------:R-:W-:Y:S01]  /*13f0*/  UIMAD.WIDE UR10, UR41, UR61, URZ ;  /* 0x0000003d290a72a5 */ /* 0x000fe2000f8e023f */
[----:B------:R-:W1:Y:S01]  /*1400*/  F2I.FTZ.U32.TRUNC.NTZ R5, R4 ;  /* 0x0000000400057305 */ /* 0x000e62000021f000 */
[----:B------:R-:W-:Y:S02]  /*1410*/  UIMAD.WIDE.U32 UR12, UR47, UR59, URZ ;  /* 0x0000003b2f0c72a5 */ /* 0x000fe4000f8e003f */
[----:B------:R-:W-:Y:S02]  /*1420*/  UIMAD UR5, UR56, UR59, UR5 ;  /* 0x0000003b380572a4 */ /* 0x000fe4000f8e0205 */
[----:B------:R-:W-:Y:S01]  /*1430*/  @UP1 UIADD3 UR50, UR15, UR22, URZ ;  /* 0x000000160f321290 */ /* 0x000fe2000fffe03f */
[----:B------:R-:W-:Y:S01]  /*1440*/  @UP0 UMOV UR30, UR16 ;  /* 0x00000010001e0c82 */ /* 0x000fe20008000000 */
[----:B------:R-:W-:Y:S02]  /*1450*/  UIMAD.WIDE.U32 UR14, UR10, UR12, URZ ;  /* 0x0000000c0a0e72a5 */ /* 0x000fe4000f8e003f */
[----:B------:R-:W-:-:S02]  /*1460*/  UIMAD UR16, UR11, UR12, URZ ;  /* 0x0000000c0b1072a4 */ /* 0x000fc4000f8e023f */
[----:B------:R-:W-:Y:S02]  /*1470*/  UIADD3 UR5, UR13, UR5, URZ ;  /* 0x000000050d057290 */ /* 0x000fe4000fffe03f */
[----:B------:R-:W-:Y:S01]  /*1480*/  UIMAD.WIDE.U32 UR12, UR10, UR9, URZ ;  /* 0x000000090a0c72a5 */ /* 0x000fe2000f8e003f */
[--C-:B-1----:R-:W-:Y:S01]  /*1490*/  IMAD.MOV R0, RZ, RZ, -R5.reuse ;  /* 0x000000ffff007224 */ /* 0x102fe200078e0a05 */
[----:B------:R-:W-:Y:S01]  /*14a0*/  ULDC UR40, c[0x0][0x2c4] ;  /* 0x0000b10000287ab9 */ /* 0x000fe20000000800 */
[----:B------:R-:W-:Y:S01]  /*14b0*/  IMAD.MOV.U32 R4, RZ, RZ, RZ ;  /* 0x000000ffff047224 */ /* 0x000fe200078e00ff */
[----:B------:R-:W-:Y:S01]  /*14c0*/  UIMAD UR5, UR10, UR5, UR16 ;  /* 0x000000050a0572a4 */ /* 0x000fe2000f8e0210 */
[----:B------:R-:W-:Y:S01]  /*14d0*/  IMAD R0, R0, R6, RZ ;  /* 0x0000000600007224 */ /* 0x000fe200078e02ff */
[----:B------:R-:W-:Y:S02]  /*14e0*/  @UP3 UIMAD UR16, UR47, UR40, URZ ;  /* 0x000000282f1032a4 */ /* 0x000fe4000f8e023f */
[----:B------:R-:W-:Y:S01]  /*14f0*/  USEL UR55, UR14, UR12, !UP1 ;  /* 0x0000000c0e377287 */ /* 0x000fe2000c800000 */
[----:B------:R-:W-:Y:S01]  /*1500*/  IMAD.HI.U32 R0, R5, R0, R4 ;  /* 0x0000000005007227 */ /* 0x000fe200078e0004 */
[----:B------:R-:W-:-:S02]  /*1510*/  @UP0 UIMAD UR18, UR18, UR21, URZ ;  /* 0x00000015121202a4 */ /* 0x000fc4000f8e023f */
[----:B------:R-:W-:Y:S01]  /*1520*/  ULOP3.LUT UR12, UR43, 0xffffffc0, URZ, 0xc0, !UPT ;  /* 0xffffffc02b0c7892 */ /* 0x000fe2000f8ec03f */
[----:B------:R-:W-:Y:S02]  /*1530*/  ULDC.U8 UR32, c[0x0][0x480] ;  /* 0x0001200000207ab9 */ /* 0x000fe40000000000 */
[----:B------:R-:W-:Y:S01]  /*1540*/  IMAD.HI.U32 R0, R0, R3, RZ ;  /* 0x0000000300007227 */ /* 0x000fe200078e00ff */
[----:B------:R-:W-:Y:S02]  /*1550*/  UIADD3 UR46, UR15, UR5, URZ ;  /* 0x000000050f2e7290 */ /* 0x000fe4000fffe03f */
[----:B------:R-:W-:Y:S02]  /*1560*/  USHF.L.U64.HI UR19, UR47, 0x7, UR56 ;  /* 0x000000072f137899 */ /* 0x000fe40008010238 */
[----:B------:R-:W-:Y:S01]  /*1570*/  IADD3 R4, -R0, RZ, RZ ;  /* 0x000000ff00047210 */ /* 0x000fe20007ffe1ff */
[----:B------:R-:W-:Y:S02]  /*1580*/  UISETP.NE.AND UP4, UPT, UR32, URZ, UPT ;  /* 0x0000003f2000728c */ /* 0x000fe4000bf85270 */
[----:B------:R-:W-:-:S02]  /*1590*/  @UP3 USEL UR5, UR16, UR9, !UP1 ;  /* 0x0000000910053287 */ /* 0x000fc4000c800000 */
[C---:B------:R-:W-:Y:S01]  /*15a0*/  IMAD R3, R6.reuse, R4, R3 ;  /* 0x0000000406037224 */ /* 0x040fe200078e0203 */
[----:B------:R-:W-:Y:S02]  /*15b0*/  @UP0 UIADD3 UR32, UR17, UR18, URZ ;  /* 0x0000001211200290 */ /* 0x000fe4000fffe03f */
[----:B------:R-:W-:Y:S02]  /*15c0*/  UIADD3 UR15, UR12, -0x40, URZ ;  /* 0xffffffc00c0f7890 */ /* 0x000fe4000fffe03f */
[----:B------:R-:W-:Y:S01]  /*15d0*/  ISETP.GT.U32.AND P1, PT, R6, R3, PT ;  /* 0x000000030600720c */ /* 0x000fe20003f24070 */
[----:B------:R-:W-:Y:S01]  /*15e0*/  @UP3 ULDC UR17, c[0x0][0x2e4] ;  /* 0x0000b90000113ab9 */ /* 0x000fe20000000800 */
[----:B------:R-:W-:Y:S02]  /*15f0*/  USEL UR19, UR19, URZ, UP2 ;  /* 0x0000003f13137287 */ /* 0x000fe40009000000 */
[----:B------:R-:W-:Y:S02]  /*1600*/  @!UP3 UIMAD UR14, UR47, UR61, UR57 ;  /* 0x0000003d2f0eb2a4 */ /* 0x000fe4000f8e0239 */
[----:B------:R-:W-:-:S02]  /*1610*/  @UP3 UIMAD UR17, UR57, UR17, UR5 ;  /* 0x00000011391132a4 */ /* 0x000fc4000f8e0205 */
[----:B------:R-:W-:Y:S02]  /*1620*/  USHF.R.S32.HI UR16, URZ, 0x1f, UR15 ;  /* 0x0000001f3f107899 */ /* 0x000fe4000801140f */
[----:B------:R-:W-:Y:S02]  /*1630*/  UIADD3 UR5, UP2, UR15, UR39, URZ ;  /* 0x000000270f057290 */ /* 0x000fe4000ff5e03f */
[----:B------:R-:W-:Y:S01]  /*1640*/  @!UP3 UIMAD UR17, UR14, UR40, URZ ;  /* 0x000000280e11b2a4 */ /* 0x000fe2000f8e023f */
[----:B------:R-:W-:Y:S01]  /*1650*/  @!P1 IMAD.IADD R3, R3, 0x1, -R6 ;  /* 0x0000000103039824 */ /* 0x000fe200078e0a06 */
[----:B------:R-:W-:Y:S01]  /*1660*/  UIMAD UR12, UR11, UR9, URZ ;  /* 0x000000090b0c72a4 */ /* 0x000fe2000f8e023f */
[----:B------:R-:W-:Y:S01]  /*1670*/  @!P1 VIADD R0, R0, 0x1 ;  /* 0x0000000100009836 */ /* 0x000fe20000000000 */
[----:B------:R-:W-:Y:S01]  /*1680*/  UIADD3.X UR14, UR16, UR19, URZ, UP2, !UPT ;  /* 0x00000013100e7290 */ /* 0x000fe200097fe43f */
[----:B------:R-:W-:Y:S01]  /*1690*/  PLOP3.LUT P1, PT, PT, PT, UP0, 0x80, 0x0 ;  /* 0x000000000000781c */ /* 0x000fe20003f2f008 */
[----:B------:R-:W-:Y:S01]  /*16a0*/  UIMAD UR11, UR11, UR5, URZ ;  /* 0x000000050b0b72a4 */ /* 0x000fe2000f8e023f */
[----:B------:R-:W-:Y:S01]  /*16b0*/  ISETP.GE.U32.AND P0, PT, R3, R6, PT ;  /* 0x000000060300720c */ /* 0x000fe20003f06070 */
[----:B------:R-:W-:Y:S01]  /*16c0*/  @UP0 UIADD3 UR24, UR36, UR38, URZ ;  /* 0x0000002624180290 */ /* 0x000fe2000fffe03f */
[----:B------:R-:W-:Y:S01]  /*16d0*/  LOP3.LUT R3, R7, UR57, RZ, 0x3c, !PT ;  /* 0x0000003907037c12 */ /* 0x000fe2000f8e3cff */
[----:B------:R-:W-:Y:S01]  /*16e0*/  UIMAD UR51, UR57, UR41, URZ ;  /* 0x00000029393372a4 */ /* 0x000fe2000f8e023f */
[----:B------:R-:W-:-:S02]  /*16f0*/  @UP0 ULDC.64 UR18, c[0x0][0x250] ;  /* 0x0000940000120ab9 */ /* 0x000fc40000000a00 */
[----:B------:R-:W-:Y:S01]  /*1700*/  ISETP.GE.AND P2, PT, R3, RZ, PT ;  /* 0x000000ff0300720c */ /* 0x000fe20003f46270 */
[----:B------:R-:W-:Y:S02]  /*1710*/  UIMAD.WIDE.U32 UR40, UR10, UR5, URZ ;  /* 0x000000050a2872a5 */ /* 0x000fe4000f8e003f */
        /* <DEDUP_REMOVED lines=30> */
.L_x_357:
        /* <DEDUP_REMOVED lines=13> */
.L_x_358:
        /* <DEDUP_REMOVED lines=11> */
.L_x_359:
[----:B------:R-:W-:-:S04]  /*1a80*/  UIMAD UR5, UR47, UR61, UR57 ;  /* 0x0000003d2f0572a4 */ /* 0x000fc8000f8e0239 */
[----:B------:R-:W-:-:S12]  /*1a90*/  UIMAD UR5, UR5, UR59, URZ ;  /* 0x0000003b050572a4 */ /* 0x000fd8000f8e023f */
.L_x_360:
[----:B------:R-:W2:Y:S01]  /*1aa0*/  LDL.64 R4, [R1+0x18] ;  /* 0x0000180001047983 */ /* 0x000ea20000100a00 */
[----:B------:R-:W-:-:S03]  /*1ab0*/  ULDC UR9, c[0x0][0x2dc] ;  /* 0x0000b70000097ab9 */ /* 0x000fc60000000800 */
[----:B------:R1:W2:Y:S01]  /*1ac0*/  LDL.64 R24, [R1+0x18] ;  /* 0x0000180001187983 */ /* 0x0002a20000100a00 */
[----:B------:R-:W-:-:S03]  /*1ad0*/  UIADD3 UR22, UR15, UR5, URZ ;  /* 0x000000050f167290 */ /* 0x000fc6000fffe03f */
[----:B------:R-:W3:Y:S01]  /*1ae0*/  LDL R10, [R1+0x60] ;  /* 0x00006000010a7983 */ /* 0x000ee20000100800 */
[----:B------:R-:W4:Y:S01]  /*1af0*/  S2R R7, SR_TID.X ;  /* 0x0000000000077919 */ /* 0x000f220000002100 */
[----:B------:R-:W-:Y:S01]  /*1b00*/  USHF.R.S32.HI UR56, URZ, 0x1f, UR57 ;  /* 0x0000001f3f387899 */ /* 0x000fe20008011439 */
[----:B------:R-:W-:Y:S01]  /*1b10*/  ULDC.64 UR12, c[0x0][0x428] ;  /* 0x00010a00000c7ab9 */ /* 0x000fe20000000a00 */
[----:B------:R-:W-:Y:S02]  /*1b20*/  UIMAD UR24, UR9, UR61, URZ ;  /* 0x0000003d091872a4 */ /* 0x000fe4000f8e023f */
[----:B------:R-:W-:Y:S01]  /*1b30*/  UISETP.GE.AND UP2, UPT, UR31, 0x1, UPT ;  /* 0x000000011f00788c */ /* 0x000fe2000bf46270 */
[----:B------:R-:W-:Y:S01]  /*1b40*/  ULDC.64 UR26, c[0x0][0x478] ;  /* 0x00011e00001a7ab9 */ /* 0x000fe20000000a00 */
[----:B------:R-:W-:Y:S01]  /*1b50*/  ULDC.64 UR34, c[0x0][0x210] ;  /* 0x0000840000227ab9 */ /* 0x000fe20000000a00 */
[----:B------:R-:W-:Y:S01]  /*1b60*/  ULDC.64 UR28, c[0x0][0x3e0] ;  /* 0x0000f800001c7ab9 */ /* 0x000fe20000000a00 */
[----:B----4-:R-:W-:-:S04]  /*1b70*/  SHF.R.S32.HI R9, RZ, 0x1f, R7 ;  /* 0x0000001fff097819 */ /* 0x010fc80000011407 */
[----:B------:R-:W-:-:S04]  /*1b80*/  LEA.HI R3, R9, R7, RZ, 0x2 ;  /* 0x0000000709037211 */ /* 0x000fc800078f10ff */
[----:B------:R-:W-:-:S04]  /*1b90*/  SHF.R.S32.HI R3, RZ, 0x2, R3 ;  /* 0x00000002ff037819 */ /* 0x000fc80000011403 */
[----:B------:R-:W-:Y:S02]  /*1ba0*/  SHF.R.S32.HI R23, RZ, 0x1f, R3 ;  /* 0x0000001fff177819 */ /* 0x000fe40000011403 */
[----:B------:R-:W-:Y:S01]  /*1bb0*/  LEA.HI R9, R9, R7, RZ, 0x5 ;  /* 0x0000000709097211 */ /* 0x000fe200078f28ff */
[----:B------:R-:W-:-:S03]  /*1bc0*/  UIMAD.WIDE UR22, UR22, 0x4, UR26 ;  /* 0x00000004161678a5 */ /* 0x000fc6000f8e021a */
[----:B------:R-:W-:Y:S01]  /*1bd0*/  ULDC.64 UR26, c[0x0][0x400] ;  /* 0x00010000001a7ab9 */ /* 0x000fe20000000a00 */
[----:B------:R-:W-:Y:S01]  /*1be0*/  ULEA.HI.SX32 UR41, UR43, 0xffffffff, 0x1a ;  /* 0xffffffff2b297891 */ /* 0x000fe2000f8fd23f */
[----:B------:R-:W-:Y:S01]  /*1bf0*/  BSSY B1, `(.L_x_356) ;  /* 0x000086a000017945 */ /* 0x000fe20003800000 */
[----:B--2---:R-:W-:-:S05]  /*1c00*/  IMAD.MOV.U32 R24, RZ, RZ, R4 ;  /* 0x000000ffff187224 */ /* 0x004fca00078e0004 */
[----:B------:R-:W-:Y:S02]  /*1c10*/  SHF.R.S32.HI R25, RZ, 0x1f, R24 ;  /* 0x0000001fff197819 */ /* 0x000fe40000011418 */
[----:B------:R-:W-:Y:S01]  /*1c20*/  IADD3 R4, P0, R24, UR10, RZ ;  /* 0x0000000a18047c10 */ /* 0x000fe2000ff1e0ff */
[----:B------:R-:W-:-:S03]  /*1c30*/  ULDC.64 UR10, c[0x0][0x420] ;  /* 0x00010800000a7ab9 */ /* 0x000fc60000000a00 */
[----:B------:R-:W-:Y:S01]  /*1c40*/  IADD3.X R5, R25, UR48, RZ, P0, !PT ;  /* 0x0000003019057c10 */ /* 0x000fe200087fe4ff */
[----:B------:R-:W-:Y:S01]  /*1c50*/  UIMAD UR5, UR16, UR10, URZ ;  /* 0x0000000a100572a4 */ /* 0x000fe2000f8e023f */
[----:B------:R-:W-:Y:S01]  /*1c60*/  IADD3 R6, P0, R3, UR15, RZ ;  /* 0x0000000f03067c10 */ /* 0x000fe2000ff1e0ff */
[----:B------:R-:W-:Y:S02]  /*1c70*/  IMAD.U32 R0, RZ, RZ, UR10 ;  /* 0x0000000aff007e24 */ /* 0x000fe4000f8e00ff */
[----:B------:R-:W-:Y:S01]  /*1c80*/  UIMAD UR5, UR15, UR11, UR5 ;  /* 0x0000000b0f0572a4 */ /* 0x000fe2000f8e0205 */
[----:B------:R-:W-:Y:S01]  /*1c90*/  IADD3.X R7, R23, UR16, RZ, P0, !PT ;  /* 0x0000001017077c10 */ /* 0x000fe200087fe4ff */
[----:B------:R-:W-:-:S04]  /*1ca0*/  IMAD.WIDE.U32 R4, R0, UR15, R4 ;  /* 0x0000000f00047c25 */ /* 0x000fc8000f8e0004 */
[----:B------:R-:W-:Y:S02]  /*1cb0*/  IMAD R7, R7, UR44, RZ ;  /* 0x0000002c07077c24 */ /* 0x000fe4000f8e02ff */
[----:B------:R-:W-:Y:S01]  /*1cc0*/  VIADD R5, R5, UR5 ;  /* 0x0000000505057c36 */ /* 0x000fe20008000000 */
[----:B------:R-:W-:Y:S01]  /*1cd0*/  UIMAD UR5, UR56, UR12, URZ ;  /* 0x0000000c380572a4 */ /* 0x000fe2000f8e023f */
[C---:B------:R-:W-:Y:S02]  /*1ce0*/  IMAD R8, R6.reuse, UR45, R7 ;  /* 0x0000002d06087c24 */ /* 0x040fe4000f8e0207 */
[----:B------:R-:W-:Y:S02]  /*1cf0*/  IMAD.U32 R0, RZ, RZ, UR12 ;  /* 0x0000000cff007e24 */ /* 0x000fe4000f8e00ff */
[----:B------:R-:W-:Y:S01]  /*1d00*/  IMAD.WIDE.U32 R6, R6, UR44, R24 ;  /* 0x0000002c06067c25 */ /* 0x000fe2000f8e0018 */
[----:B------:R-:W-:Y:S02]  /*1d10*/  UIMAD UR9, UR57, UR13, UR5 ;  /* 0x0000000d390972a4 */ /* 0x000fe4000f8e0205 */
[----:B------:R-:W-:Y:S01]  /*1d20*/  USHF.L.U32 UR16, UR24, 0x6, URZ ;  /* 0x0000000618107899 */ /* 0x000fe2000800063f */
[----:B------:R-:W-:Y:S01]  /*1d30*/  IMAD.WIDE.U32 R4, R0, UR57, R4 ;  /* 0x0000003900047c25 */ /* 0x000fe2000f8e0004 */
[----:B------:R-:W-:Y:S01]  /*1d40*/  IADD3 R6, P0, R6, UR58, RZ ;  /* 0x0000003a06067c10 */ /* 0x000fe2000ff1e0ff */
[----:B------:R-:W-:Y:S01]  /*1d50*/  ULDC.64 UR12, c[0x0][0x258] ;  /* 0x00009600000c7ab9 */ /* 0x000fe20000000a00 */
[----:B------:R-:W-:Y:S01]  /*1d60*/  UIADD3 UR14, UP1, UP0, UR40, UR16, UR51 ;  /* 0x00000010280e7290 */ /* 0x000fe2000f83e033 */
[----:B------:R-:W-:Y:S01]  /*1d70*/  VIADD R5, R5, UR9 ;  /* 0x0000000905057c36 */ /* 0x000fe20008000000 */
[----:B------:R-:W-:Y:S01]  /*1d80*/  UIMAD UR5, UR56, UR12, URZ ;  /* 0x0000000c380572a4 */ /* 0x000fe2000f8e023f */
[----:B------:R-:W-:Y:S01]  /*1d90*/  IADD3.X R7, R7, UR50, R8, P0, !PT ;  /* 0x0000003207077c10 */ /* 0x000fe200087fe408 */
[----:B------:R-:W-:Y:S01]  /*1da0*/  USHF.R.S32.HI UR9, URZ, 0x1f, UR16 ;  /* 0x0000001f3f097899 */ /* 0x000fe20008011410 */
[----:B------:R-:W-:Y:S01]  /*1db0*/  SHF.R.S32.HI R8, RZ, 0x5, R9 ;  /* 0x00000005ff087819 */ /* 0x000fe20000011409 */
[----:B------:R1:W-:Y:S01]  /*1dc0*/  STL [R1+0x1c], R25 ;  /* 0x00001c1901007387 */ /* 0x0003e20000100800 */
[----:B------:R-:W-:-:S02]  /*1dd0*/  UIMAD UR13, UR57, UR13, UR5 ;  /* 0x0000000d390d72a4 */ /* 0x000fc4000f8e0205 */
[----:B------:R-:W-:Y:S01]  /*1de0*/  UIADD3.X UR9, UR49, UR9, UR54, UP1, UP0 ;  /* 0x0000000931097290 */ /* 0x000fe20008fe0436 */
[----:B------:R-:W-:Y:S01]  /*1df0*/  IMAD.U32 R0, RZ, RZ, UR12 ;  /* 0x0000000cff007e24 */ /* 0x000fe2000f8e00ff */
[----:B------:R-:W-:Y:S01]  /*1e00*/  UIADD3 UR5, UP1, UP0, UR53, UR14, UR55 ;  /* 0x0000000e35057290 */ /* 0x000fe2000f83e037 */
[----:B---3--:R-:W-:Y:S01]  /*1e10*/  IMAD R8, R8, UR24, R10 ;  /* 0x0000001808087c24 */ /* 0x008fe2000f8e020a */
[----:B------:R-:W-:Y:S01]  /*1e20*/  PLOP3.LUT P0, PT, PT, PT, UP2, 0x80, 0x0 ;  /* 0x000000000000781c */ /* 0x000fe20003f0f028 */
[----:B------:R-:W-:Y:S01]  /*1e30*/  IMAD R9, R23, UR10, RZ ;  /* 0x0000000a17097c24 */ /* 0x000fe2000f8e02ff */
[----:B------:R-:W-:Y:S01]  /*1e40*/  UIADD3.X UR9, UR52, UR9, UR46, UP1, UP0 ;  /* 0x0000000934097290 */ /* 0x000fe20008fe042e */
[----:B------:R-:W-:Y:S01]  /*1e50*/  IMAD.WIDE.U32 R6, R0, UR57, R6 ;  /* 0x0000003900067c25 */ /* 0x000fe2000f8e0006 */
[C---:B------:R-:W-:Y:S01]  /*1e60*/  IADD3 R0, P1, R8.reuse, UR5, RZ ;  /* 0x0000000508007c10 */ /* 0x040fe2000ff3e0ff */
[----:B------:R-:W-:Y:S02]  /*1e70*/  UIADD3 UR15, UR15, UR17, URZ ;  /* 0x000000110f0f7290 */ /* 0x000fe4000fffe03f */
[C---:B------:R-:W-:Y:S01]  /*1e80*/  IMAD R9, R3.reuse, UR11, R9 ;  /* 0x0000000b03097c24 */ /* 0x040fe2000f8e0209 */
[----:B------:R-:W-:Y:S01]  /*1e90*/  ULDC.64 UR44, c[0x0][0x2b0] ;  /* 0x0000ac00002c7ab9 */ /* 0x000fe20000000a00 */
[----:B------:R-:W-:Y:S01]  /*1ea0*/  IMAD.WIDE.U32 R4, R3, UR10, R4 ;  /* 0x0000000a03047c25 */ /* 0x000fe2000f8e0004 */
[----:B------:R-:W-:-:S02]  /*1eb0*/  LEA.HI.X.SX32 R8, R8, UR9, 0x1, P1 ;  /* 0x0000000908087c11 */ /* 0x000fc400088f0eff */
[----:B------:R-:W-:Y:S01]  /*1ec0*/  LEA R20, P1, R0, UR26, 0x2 ;  /* 0x0000001a00147c11 */ /* 0x000fe2000f8210ff */
[----:B------:R-:W-:Y:S01]  /*1ed0*/  IMAD.IADD R5, R5, 0x1, R9 ;  /* 0x0000000105057824 */ /* 0x000fe200078e0209 */
[----:B------:R-:W-:Y:S01]  /*1ee0*/  LEA R19, P2, R4, UR28, 0x1 ;  /* 0x0000001c04137c11 */ /* 0x000fe2000f8408ff */
[----:B------:R-:W-:Y:S01]  /*1ef0*/  VIADD R7, R7, UR13 ;  /* 0x0000000d07077c36 */ /* 0x000fe20008000000 */
[----:B------:R-:W-:Y:S01]  /*1f00*/  LEA R18, P3, R6, UR34, 0x1 ;  /* 0x0000002206127c11 */ /* 0x000fe2000f8608ff */
[----:B------:R-:W-:Y:S01]  /*1f10*/  UIMAD.WIDE UR10, UR15, 0x4, UR44 ;  /* 0x000000040f0a78a5 */ /* 0x000fe2000f8e022c */
[----:B------:R-:W-:Y:S02]  /*1f20*/  LEA.HI.X R21, R0, UR27, R8, 0x2, P1 ;  /* 0x0000001b00157c11 */ /* 0x000fe400088f1408 */
[----:B------:R-:W-:Y:S02]  /*1f30*/  LEA.HI.X R252, R4, UR29, R5, 0x1, P2 ;  /* 0x0000001d04fc7c11 */ /* 0x000fe400090f0c05 */
[----:B------:R-:W-:Y:S01]  /*1f40*/  LEA.HI.X R15, R6, UR35, R7, 0x1, P3 ;  /* 0x00000023060f7c11 */ /* 0x000fe200098f0c07 */
[----:B-1----:R-:W-:Y:S06]  /*1f50*/  @!P0 BRA `(.L_x_361) ;  /* 0x00000078004c8947 */ /* 0x002fec0003800000 */
        /* <DEDUP_REMOVED lines=77> */
.L_x_363:
[----:B------:R-:W-:Y:S05]  /*2430*/  BSYNC B0 ;  /* 0x0000000000007941 */ /* 0x000fea0003800000 */
.L_x_362:
        /* <DEDUP_REMOVED lines=44> */
.L_x_365:
[----:B------:R-:W-:Y:S05]  /*2700*/  BSYNC B0 ;  /* 0x0000000000007941 */ /* 0x000fea0003800000 */
.L_x_364:
[----:B-12-4-:R-:W-:Y:S01]  /*2710*/  IMAD.MOV.U32 R8, RZ, RZ, R18 ;  /* 0x000000ffff087224 */ /* 0x016fe200078e0012 */
[----:B------:R-:W-:Y:S01]  /*2720*/  MOV R9, R15 ;  /* 0x0000000f00097202 */ /* 0x000fe20000000f00 */
[----:B------:R-:W-:Y:S01]  /*2730*/  IMAD.MOV.U32 R10, RZ, RZ, R19 ;  /* 0x000000ffff0a7224 */ /* 0x000fe200078e0013 */
[----:B------:R-:W0:Y:S01]  /*2740*/  LDGDEPBAR ;  /* 0x00000000000079af */ /* 0x000e220000000000 */
[----:B------:R-:W-:Y:S01]  /*2750*/  VIADD R4, R26, 0x1800 ;  /* 0x000018001a047836 */ /* 0x000fe20000000000 */
[----:B------:R-:W-:Y:S01]  /*2760*/  PLOP3.LUT P0, PT, PT, PT, UP0, 0x80, 0x0 ;  /* 0x000000000000781c */ /* 0x000fe20003f0f008 */
[----:B------:R-:W-:Y:S01]  /*2770*/  BSSY B0, `(.L_x_366) ;  /* 0x000002a000007945 */ /* 0x000fe20003800000 */
[----:B------:R1:W-:Y:S02]  /*2780*/  STL [R1+0x4], R8 ;  /* 0x0000040801007387 */ /* 0x0003e40000100800 */
[----:B------:R-:W-:Y:S02]  /*2790*/  SEL R231, R4, R26, !P0 ;  /* 0x0000001a04e77207 */ /* 0x000fe40004000000 */
[----:B------:R1:W-:Y:S04]  /*27a0*/  STL [R1+0x10], R20 ;  /* 0x0000101401007387 */ /* 0x0003e80000100800 */
[----:B------:R1:W-:Y:S04]  /*27b0*/  STL [R1], R9 ;  /* 0x0000000901007387 */ /* 0x0003e80000100800 */
[----:B------:R1:W-:Y:S04]  /*27c0*/  @P6 STS [R0+0x6000], RZ ;  /* 0x006000ff00006388 */ /* 0x0003e80000000800 */
[----:B------:R1:W-:Y:S04]  /*27d0*/  @P6 STS [R0+0x6004], RZ ;  /* 0x006004ff00006388 */ /* 0x0003e80000000800 */
[----:B------:R1:W-:Y:S04]  /*27e0*/  @P6 STS.64 [R0+0x6008], RZ ;  /* 0x006008ff00006388 */ /* 0x0003e80000000a00 */
[----:B------:R1:W-:Y:S04]  /*27f0*/  @P6 STS.128 [R0+0x7000], RZ ;  /* 0x007000ff00006388 */ /* 0x0003e80000000c00 */
[----:B------:R1:W-:Y:S04]  /*2800*/  @P6 STS.128 [R0+0x8000], RZ ;  /* 0x008000ff00006388 */ /* 0x0003e80000000c00 */
[----:B------:R1:W-:Y:S01]  /*2810*/  STL [R1+0x8], R10 ;  /* 0x0000080a01007387 */ /* 0x0003e20000100800 */
[----:B------:R-:W-:Y:S05]  /*2820*/  @P6 BRA `(.L_x_367) ;  /* 0x0000000000786947 */ /* 0x000fea0003800000 */
[----:B------:R-:W2:Y:S01]  /*2830*/  LDL R6, [R1+0x30] ;  /* 0x0000300001067983 */ /* 0x000ea20000100800 */
[----:B------:R-:W-:-:S03]  /*2840*/  ULDC UR10, c[0x0][0x2d0] ;  /* 0x0000b400000a7ab9 */ /* 0x000fc60000000800 */
[----:B------:R-:W4:Y:S01]  /*2850*/  LDL R5, [R1+0x34] ;  /* 0x0000340001057983 */ /* 0x000f220000100800 */
[----:B------:R-:W-:-:S13]  /*2860*/  ISETP.GE.AND P5, PT, R24, UR10, PT ;  /* 0x0000000a18007c0c */ /* 0x000fda000bfa6270 */
[----:B------:R-:W-:Y:S01]  /*2870*/  @!P5 IMAD.MOV.U32 R7, RZ, RZ, R252 ;  /* 0x000000ffff07d224 */ /* 0x000fe200078e00fc */
[----:B------:R1:W-:Y:S04]  /*2880*/  @P5 STS [R0+0x6000], RZ ;  /* 0x006000ff00005388 */ /* 0x0003e80000000800 */
[----:B------:R1:W-:Y:S04]  /*2890*/  @P5 STS [R0+0x6004], RZ ;  /* 0x006004ff00005388 */ /* 0x0003e80000000800 */
[----:B------:R1:W-:Y:S01]  /*28a0*/  @P5 STS.64 [R0+0x6008], RZ ;  /* 0x006008ff00005388 */ /* 0x0003e20000000a00 */
[----:B--2---:R-:W-:Y:S01]  /*28b0*/  ISETP.GE.AND P3, PT, R6, UR10, PT ;  /* 0x0000000a06007c0c */ /* 0x004fe2000bf66270 */
[----:B------:R-:W-:Y:S01]  /*28c0*/  @!P5 IMAD.MOV.U32 R6, RZ, RZ, R10 ;  /* 0x000000ffff06d224 */ /* 0x000fe200078e000a */
[----:B----4-:R-:W-:-:S04]  /*28d0*/  ISETP.GE.AND P2, PT, R5, UR10, PT ;  /* 0x0000000a05007c0c */ /* 0x010fc8000bf46270 */
        /* <DEDUP_REMOVED lines=19> */
.L_x_367:
[----:B------:R-:W-:Y:S05]  /*2a10*/  BSYNC B0 ;  /* 0x0000000000007941 */ /* 0x000fea0003800000 */
.L_x_366:
[----:B------:R4:W-:Y:S01]  /*2a20*/  STL [R1+0xc], R21 ;  /* 0x00000c1501007387 */ /* 0x0009e20000100800 */
        /* <DEDUP_REMOVED lines=16> */
.L_x_369:
[----:B-12---:R-:W2:Y:S01]  /*2b30*/  LDL R5, [R1+0x30] ;  /* 0x0000300001057983 */ /* 0x006ea20000100800 */
[----:B------:R-:W-:-:S03]  /*2b40*/  ULDC UR10, c[0x0][0x2d0] ;  /* 0x0000b400000a7ab9 */ /* 0x000fc60000000800 */
[----:B------:R-:W5:Y:S01]  /*2b50*/  LDL R4, [R1+0x34] ;  /* 0x0000340001047983 */ /* 0x000f620000100800 */
        /* <DEDUP_REMOVED lines=34> */
.L_x_370:
[----:B------:R-:W-:Y:S05]  /*2d80*/  BSYNC B0 ;  /* 0x0000000000007941 */ /* 0x000fea0003800000 */
.L_x_368:
[----:B----4-:R-:W2:Y:S01]  /*2d90*/  LDL R21, [R1+0x5c] ;  /* 0x00005c0001157983 */ /* 0x010ea20000100800 */
        /* <DEDUP_REMOVED lines=8> */
[----:B------:R-:W-:Y:S01]  /*2e20*/  IMAD.U32 R6, RZ, RZ, UR10 ;  /* 0x0000000aff067e24 */ /* 0x000fe2000f8e00ff */
[----:B------:R1:W-:Y:S01]  /*2e30*/  @P1 STS.64 [R0+0x9008], RZ ;  /* 0x009008ff00001388 */ /* 0x0003e20000000a00 */
[----:B------:R-:W-:-:S03]  /*2e40*/  ULDC.64 UR10, c[0x0][0x260] ;  /* 0x00009800000a7ab9 */ /* 0x000fc60000000a00 */
[----:B------:R1:W-:Y:S04]  /*2e50*/  @P1 STS.128 [R0+0xb000], RZ ;  /* 0x00b000ff00001388 */ /* 0x0003e80000000c00 */
[----:B------:R1:W-:Y:S01]  /*2e60*/  @P1 STS.128 [R0+0xd000], RZ ;  /* 0x00d000ff00001388 */ /* 0x0003e20000000c00 */
[C---:B--2---:R-:W-:Y:S01]  /*2e70*/  VIADD R4, R21.reuse, 0x28 ;  /* 0x0000002815047836 */ /* 0x044fe20000000000 */
        /* <DEDUP_REMOVED lines=8> */
[----:B------:R-:W-:Y:S01]  /*2f00*/  SHF.R.S32.HI R5, RZ, 0x1f, R4 ;  /* 0x0000001fff057819 */ /* 0x000fe20000011404 */
[----:B------:R-:W-:Y:S01]  /*2f10*/  IMAD R7, R22, UR10, RZ ;  /* 0x0000000a16077c24 */ /* 0x000fe2000f8e02ff */
[----:B------:R-:W-:Y:S01]  /*2f20*/  P2R R19, PR, RZ, 0x8 ;  /* 0x00000008ff137803 */ /* 0x000fe20000000000 */
[----:B------:R-:W-:Y:S02]  /*2f30*/  IMAD.WIDE.U32 R8, R14, UR10, R8 ;  /* 0x0000000a0e087c25 */ /* 0x000fe4000f8e0008 */
        /* <DEDUP_REMOVED lines=49> */
.L_x_372:
[----:B------:R-:W-:Y:S05]  /*3250*/  BSYNC B0 ;  /* 0x0000000000007941 */ /* 0x000fea0003800000 */
.L_x_371:
        /* <DEDUP_REMOVED lines=43> */
.L_x_374:
[----:B------:R-:W-:Y:S05]  /*3510*/  BSYNC B0 ;  /* 0x0000000000007941 */ /* 0x000fea0003800000 */
.L_x_373:
[----:B------:R-:W-:Y:S01]  /*3520*/  ISETP.NE.AND P1, PT, R19, RZ, PT ;  /* 0x000000ff1300720c */ /* 0x000fe20003f25270 */
[----:B------:R-:W-:Y:S01]  /*3530*/  IMAD.MOV.U32 R3, RZ, RZ, 0x7f800000 ;  /* 0x7f800000ff037424 */ /* 0x000fe200078e00ff */
[----:B------:R-:W-:Y:S01]  /*3540*/  ISETP.NE.AND P2, PT, R18, RZ, PT ;  /* 0x000000ff1200720c */ /* 0x000fe20003f45270 */
[----:B-12---:R-:W-:Y:S01]  /*3550*/  IMAD.MOV.U32 R4, RZ, RZ, 0x7f800000 ;  /* 0x7f800000ff047424 */ /* 0x006fe200078e00ff */
[----:B------:R-:W0:Y:S01]  /*3560*/  LDGDEPBAR ;  /* 0x00000000000079af */ /* 0x000e220000000000 */
[----:B------:R-:W-:Y:S02]  /*3570*/  IMAD.MOV.U32 R5, RZ, RZ, 0x7f800000 ;  /* 0x7f800000ff057424 */ /* 0x000fe400078e00ff */
[----:B---34-:R-:W-:Y:S01]  /*3580*/  IMAD.MOV.U32 R0, RZ, RZ, 0x7f800000 ;  /* 0x7f800000ff007424 */ /* 0x018fe200078e00ff */
[----:B------:R-:W2:Y:S01]  /*3590*/  @!P6 LDG.E R3, desc[UR6][R6.64+0x80] ;  /* 0x000080060603e981 */ /* 0x000ea2000c1e1900 */
[----:B------:R-:W-:Y:S01]  /*35a0*/  USHF.L.U32 UR17, UR24, 0x4, URZ ;  /* 0x0000000418117899 */ /* 0x000fe2000800063f */
[----:B------:R-:W-:Y:S01]  /*35b0*/  IMAD.SHL.U32 R221, R230, 0x2, RZ ;  /* 0x00000002e6dd7824 */ /* 0x000fe200078e00ff */
[----:B------:R-:W-:-:S02]  /*35c0*/  UIADD3 UR10, UR25, 0x80, URZ ;  /* 0x00000080190a7890 */ /* 0x000fc4000fffe03f */
[----:B------:R-:W3:Y:S01]  /*35d0*/  @!P1 LDG.E R4, desc[UR6][R6.64+0x20] ;  /* 0x0000200606049981 */ /* 0x000ee2000c1e1900 */
[----:B------:R-:W-:Y:S02]  /*35e0*/  CS2R R126, SRZ ;  /* 0x00000000007e7805 */ /* 0x000fe4000001ff00 */
[----:B------:R-:W-:Y:S02]  /*35f0*/  CS2R R124, SRZ ;  /* 0x00000000007c7805 */ /* 0x000fe4000001ff00 */
[----:B------:R-:W-:Y:S01]  /*3600*/  CS2R R130, SRZ ;  /* 0x0000000000827805 */ /* 0x000fe2000001ff00 */
[----:B------:R-:W4:Y:S01]  /*3610*/  @!P2 LDG.E R5, desc[UR6][R6.64] ;  /* 0x000000060605a981 */ /* 0x000f22000c1e1900 */
[----:B------:R-:W-:Y:S02]  /*3620*/  CS2R R128, SRZ ;  /* 0x0000000000807805 */ /* 0x000fe4000001ff00 */
[----:B------:R-:W-:Y:S02]  /*3630*/  CS2R R122, SRZ ;  /* 0x00000000007a7805 */ /* 0x000fe4000001ff00 */
[----:B------:R-:W-:Y:S01]  /*3640*/  CS2R R120, SRZ ;  /* 0x0000000000787805 */ /* 0x000fe2000001ff00 */
[----:B------:R-:W5:Y:S01]  /*3650*/  @!P5 LDG.E R0, desc[UR6][R16.64] ;  /* 0x000000061000d981 */ /* 0x000f62000c1e1900 */
[----:B------:R-:W-:-:S02]  /*3660*/  CS2R R118, SRZ ;  /* 0x0000000000767805 */ /* 0x000fc4000001ff00 */
[----:B------:R-:W-:Y:S02]  /*3670*/  CS2R R116, SRZ ;  /* 0x0000000000747805 */ /* 0x000fe4000001ff00 */
[----:B------:R-:W-:Y:S02]  /*3680*/  CS2R R110, SRZ ;  /* 0x00000000006e7805 */ /* 0x000fe4000001ff00 */
[----:B------:R-:W-:Y:S02]  /*3690*/  CS2R R108, SRZ ;  /* 0x00000000006c7805 */ /* 0x000fe4000001ff00 */
[----:B------:R-:W-:Y:S02]  /*36a0*/  CS2R R114, SRZ ;  /* 0x0000000000727805 */ /* 0x000fe4000001ff00 */
        /* <DEDUP_REMOVED lines=46> */
[----:B------:R-:W-:Y:S01]  /*3990*/  CS2R R36, SRZ ;  /* 0x0000000000247805 */ /* 0x000fe2000001ff00 */
[----:B------:R-:W-:Y:S02]  /*39a0*/  UIMAD UR28, UR24, 0x18, URZ ;  /* 0x00000018181c78a4 */ /* 0x000fe4000f8e023f */
[----:B------:R-:W1:Y:S01]  /*39b0*/  LDSM.16.M88.4 R196, [R223+0x11000] ;  /* 0x01100000dfc4783b */ /* 0x000e620000000200 */
[----:B------:R-:W-:Y:S02]  /*39c0*/  USHF.L.U32 UR27, UR24, 0x5, URZ ;  /* 0x00000005181b7899 */ /* 0x000fe4000800063f */
[----:B------:R-:W-:Y:S01]  /*39d0*/  UIMAD UR26, UR24, 0x28, URZ ;  /* 0x00000028181a78a4 */ /* 0x000fe2000f8e023f */
[----:B------:R-:W1:Y:S01]  /*39e0*/  LDSM.16.M88.4 R200, [R223+0x11400] ;  /* 0x01140000dfc8783b */ /* 0x000e620000000200 */
[----:B------:R-:W-:Y:S01]  /*39f0*/  ULDC UR35, c[0x0][0x2d0] ;  /* 0x0000b40000237ab9 */ /* 0x000fe20000000800 */
[----:B------:R-:W-:-:S02]  /*3a00*/  ULDC UR11, c[0x0][0x2ec] ;  /* 0x0000bb00000b7ab9 */ /* 0x000fc40000000800 */
[----:B------:R-:W1:Y:S04]  /*3a10*/  LDSM.16.M88.4 R204, [R222+0x13000] ;  /* 0x01300000decc783b */ /* 0x000e680000000200 */
[----:B------:R-:W1:Y:S04]  /*3a20*/  LDSM.16.M88.4 R208, [R222+0x13400] ;  /* 0x01340000ded0783b */ /* 0x000e680000000200 */
[----:B------:R-:W1:Y:S04]  /*3a30*/  LDSM.16.M88.4 R212, [R223+0x13000] ;  /* 0x01300000dfd4783b */ /* 0x000e680000000200 */
[----:B------:R-:W1:Y:S01]  /*3a40*/  LDSM.16.M88.4 R216, [R223+0x13400] ;  /* 0x01340000dfd8783b */ /* 0x000e620000000200 */
[----:B------:R-:W-:-:S02]  /*3a50*/  UIADD3 UR21, UR17, 0x20, URZ ;  /* 0x0000002011157890 */ /* 0x000fc4000fffe03f */
[----:B------:R-:W-:Y:S02]  /*3a60*/  UIMAD UR25, UR24, 0x30, URZ ;  /* 0x00000030181978a4 */ /* 0x000fe4000f8e023f */
[----:B------:R-:W-:Y:S01]  /*3a70*/  UISETP.GE.AND UP0, UPT, UR10, UR8, UPT ;  /* 0x000000080a00728c */ /* 0x000fe2000bf06270 */
[----:B--2---:R2:W-:Y:S04]  /*3a80*/  STL [R1+0x20], R3 ;  /* 0x0000200301007387 */ /* 0x0045e80000100800 */
[----:B---3--:R-:W-:Y:S04]  /*3a90*/  STL [R1+0x2c], R4 ;  /* 0x00002c0401007387 */ /* 0x008fe80000100800 */
[----:B------:R-:W-:Y:S04]  /*3aa0*/  STL [R1+0x14], R231 ;  /* 0x000014e701007387 */ /* 0x000fe80000100800 */
[----:B----4-:R3:W-:Y:S04]  /*3ab0*/  STL [R1+0x28], R5 ;  /* 0x0000280501007387 */ /* 0x0107e80000100800 */
[----:B-----5:R4:W-:Y:S01]  /*3ac0*/  STL [R1+0x24], R0 ;  /* 0x0000240001007387 */ /* 0x0209e20000100800 */
[----:B--2---:R-:W-:-:S05]  /*3ad0*/  VIADD R3, R230, 0x1800 ;  /* 0x00001800e6037836 */ /* 0x004fca0000000000 */
[----:B------:R-:W-:Y:S01]  /*3ae0*/  SEL R220, R3, R230, !P0 ;  /* 0x000000e603dc7207 */ /* 0x000fe20004000000 */
[----:B---3--:R-:W-:Y:S02]  /*3af0*/  IMAD R5, RZ, RZ, -UR16 ;  /* 0x80000010ff057e24 */ /* 0x008fe4000f8e02ff */
[----:B----4-:R-:W-:-:S03]  /*3b00*/  VIADD R0, R21, 0xffffffc0 ;  /* 0xffffffc015007836 */ /* 0x010fc60000000000 */
[----:B------:R2:W-:Y:S02]  /*3b10*/  STL [R1+0x38], R5 ;  /* 0x0000380501007387 */ /* 0x0005e40000100800 */
[----:B------:R-:W-:-:S04]  /*3b20*/  SHF.R.S32.HI R3, RZ, 0x1f, R0 ;  /* 0x0000001fff037819 */ /* 0x000fc80000011400 */
[C---:B------:R-:W-:Y:S01]  /*3b30*/  SHF.L.U64.HI R3, R0.reuse, 0x2, R3 ;  /* 0x0000000200037819 */ /* 0x040fe20000010203 */
[----:B------:R-:W-:Y:S01]  /*3b40*/  IMAD.SHL.U32 R0, R0, 0x4, RZ ;  /* 0x0000000400007824 */ /* 0x000fe200078e00ff */
[----:B------:R-:W-:Y:S01]  /*3b50*/  USHF.L.U32 UR16, UR24, 0x3, URZ ;  /* 0x0000000318107899 */ /* 0x000fe2000800063f */
[----:B--2---:R-:W-:-:S05]  /*3b60*/  IMAD.SHL.U32 R5, R21, 0x4, RZ ;  /* 0x0000000415057824 */ /* 0x004fca00078e00ff */
[----:B------:R2:W-:Y:S01]  /*3b70*/  STL [R1+0x54], R5 ;  /* 0x0000540501007387 */ /* 0x0005e20000100800 */
[----:B------:R-:W-:Y:S02]  /*3b80*/  UIADD3 UR5, UR16, UR5, URZ ;  /* 0x0000000510057290 */ /* 0x000fe4000fffe03f */
[----:B------:R-:W-:Y:S02]  /*3b90*/  UIADD3 UR32, UR16, UR33, URZ ;  /* 0x0000002110207290 */ /* 0x000fe4000fffe03f */
[----:B------:R-:W-:Y:S01]  /*3ba0*/  UIADD3 UR5, UR16, UR5, URZ ;  /* 0x0000000510057290 */ /* 0x000fe2000fffe03f */
[----:B------:R-:W-:Y:S01]  /*3bb0*/  VIADD R4, R229, 0x1800 ;  /* 0x00001800e5047836 */ /* 0x000fe20000000000 */
[----:B------:R-:W-:Y:S01]  /*3bc0*/  UIADD3 UR20, UR16, UR21, URZ ;  /* 0x0000001510147290 */ /* 0x000fe2000fffe03f */
[----:B--2---:R-:W-:-:S05]  /*3bd0*/  SHF.L.U64.HI R5, R21, 0x2, R20 ;  /* 0x0000000215057819 */ /* 0x004fca0000010214 */
[----:B------:R-:W-:Y:S04]  /*3be0*/  STL [R1+0x50], R5 ;  /* 0x0000500501007387 */ /* 0x000fe80000100800 */
[----:B------:R2:W-:Y:S04]  /*3bf0*/  STL [R1+0x4c], R3 ;  /* 0x00004c0301007387 */ /* 0x0005e80000100800 */
[----:B------:R3:W-:Y:S01]  /*3c00*/  STL [R1+0x48], R0 ;  /* 0x0000480001007387 */ /* 0x0007e20000100800 */
[----:B------:R-:W-:Y:S02]  /*3c10*/  UIADD3 UR31, UR16, UR32, URZ ;  /* 0x00000020101f7290 */ /* 0x000fe4000fffe03f */
[----:B------:R-:W-:Y:S01]  /*3c20*/  UIADD3 UR5, UR16, UR5, URZ ;  /* 0x0000000510057290 */ /* 0x000fe2000fffe03f */
[----:B------:R-:W-:Y:S01]  /*3c30*/  SEL R4, R4, R229, !P0 ;  /* 0x000000e504047207 */ /* 0x000fe20004000000 */
[----:B------:R-:W-:-:S02]  /*3c40*/  UIADD3 UR19, UR16, UR20, URZ ;  /* 0x0000001410137290 */ /* 0x000fc4000fffe03f */
[----:B------:R-:W-:Y:S02]  /*3c50*/  UIADD3 UR30, UR16, UR31, URZ ;  /* 0x0000001f101e7290 */ /* 0x000fe4000fffe03f */
[----:B------:R-:W-:Y:S01]  /*3c60*/  UIADD3 UR5, UR16, UR5, URZ ;  /* 0x0000000510057290 */ /* 0x000fe2000fffe03f */
[----:B------:R-:W-:Y:S01]  /*3c70*/  LEA R220, R220, UR4, 0x1 ;  /* 0x00000004dcdc7c11 */ /* 0x000fe2000f8e08ff */
[----:B------:R-:W-:Y:S02]  /*3c80*/  UIADD3 UR18, UR16, UR19, URZ ;  /* 0x0000001310127290 */ /* 0x000fe4000fffe03f */
[----:B------:R-:W-:Y:S02]  /*3c90*/  UIADD3 UR29, UR16, UR30, URZ ;  /* 0x0000001e101d7290 */ /* 0x000fe4000fffe03f */
[----:B------:R-:W-:Y:S02]  /*3ca0*/  UIADD3 UR23, UR16, UR5, URZ ;  /* 0x0000000510177290 */ /* 0x000fe4000fffe03f */
[----:B------:R-:W-:Y:S01]  /*3cb0*/  UIMAD UR24, UR24, 0x38, URZ ;  /* 0x00000038181878a4 */ /* 0x000fe2000f8e023f */
[----:B--2---:R-:W-:Y:S01]  /*3cc0*/  LEA R3, R4, UR4, 0x1 ;  /* 0x0000000404037c11 */ /* 0x004fe2000f8e08ff */
[----:B------:R-:W-:-:S02]  /*3cd0*/  UIADD3 UR22, UR16, UR18, URZ ;  /* 0x0000001210167290 */ /* 0x000fc4000fffe03f */
[----:B------:R-:W-:Y:S01]  /*3ce0*/  UIADD3 UR34, UR16, UR29, URZ ;  /* 0x0000001d10227290 */ /* 0x000fe2000fffe03f */
[----:B-1-3--:R-:W-:-:S11]  /*3cf0*/  ULDC UR5, c[0x0][0x39c] ;  /* 0x0000e70000057ab9 */ /* 0x00afd60000000800 */
.L_x_377:
        /* <DEDUP_REMOVED lines=69> */
[-C--:B------:R-:W-:Y:S05]  /*4150*/  HMMA.16816.F32 R4, R152, R156.reuse, R4 ;  /* 0x0000009c9804723c */ /* 0x080fea0000001804 */
[----:B------:R-:W4:Y:S01]  /*4160*/  LDSM.16.M88.4 R148, [R222+0xd000] ;  /* 0x00d00000de94783b */ /* 0x000f220000000200 */
[C---:B------:R-:W-:Y:S06]  /*4170*/  HMMA.16816.F32 R8, R132.reuse, R156, R8 ;  /* 0x0000009c8408723c */ /* 0x040fec0000001808 */
[-C--:B------:R-:W-:Y:S06]  /*4180*/  HMMA.16816.F32 R12, R132, R158.reuse, R12 ;  /* 0x0000009e840c723c */ /* 0x080fec000000180c */
[C---:B------:R-:W-:Y:S01]  /*4190*/  HMMA.16816.F32 R16, R152.reuse, R158, R16 ;  /* 0x0000009e9810723c */ /* 0x040fe20000001810 */
[----:B------:R-:W-:Y:S05]  /*41a0*/  LDSM.16.M88.4 R156, [R0+0x2000] ;  /* 0x00200000009c783b */ /* 0x000fea0000000200 */
[-C--:B------:R-:W-:Y:S06]  /*41b0*/  HMMA.16816.F32 R20, R152, R160.reuse, R20 ;  /* 0x000000a09814723c */ /* 0x080fec0000001814 */
[C---:B------:R-:W-:Y:S04]  /*41c0*/  HMMA.16816.F32 R24, R132.reuse, R160, R24 ;  /* 0x000000a08418723c */ /* 0x040fe80000001818 */
[----:B---3--:R-:W-:Y:S02]  /*41d0*/  FSETP.NEU.FTZ.AND P3, PT, R233, -INF , PT ;  /* 0xff800000e900780b */ /* 0x008fe40003f7d000 */
[-C--:B------:R-:W-:Y:S01]  /*41e0*/  HMMA.16816.F32 R28, R132, R162.reuse, R28 ;  /* 0x000000a2841c723c */ /* 0x080fe2000000181c */
[----:B------:R-:W3:Y:S05]  /*41f0*/  LDSM.16.M88.4 R132, [R220+0x2800] ;  /* 0x00280000dc84783b */ /* 0x000eea0000000200 */
[----:B------:R-:W-:Y:S03]  /*4200*/  HMMA.16816.F32 R32, R152, R162, R32 ;  /* 0x000000a29820723c */ /* 0x000fe60000001820 */
[----:B------:R-:W3:Y:S03]  /*4210*/  LDSM.16.M88.4 R152, [R222+0xd400] ;  /* 0x00d40000de98783b */ /* 0x000ee60000000200 */
[-C--:B-1----:R-:W-:Y:S05]  /*4220*/  HMMA.16816.F32 R4, R164, R168.reuse, R4 ;  /* 0x000000a8a404723c */ /* 0x082fea0000001804 */
[----:B------:R-:W1:Y:S01]  /*4230*/  LDSM.16.M88.4 R160, [R223+0xd000] ;  /* 0x00d00000dfa0783b */ /* 0x000e620000000200 */
[C---:B--2---:R-:W-:Y:S06]  /*4240*/  HMMA.16816.F32 R8, R136.reuse, R168, R8 ;  /* 0x000000a88808723c */ /* 0x044fec0000001808 */
[-C--:B------:R-:W-:Y:S06]  /*4250*/  HMMA.16816.F32 R12, R136, R170.reuse, R12 ;  /* 0x000000aa880c723c */ /* 0x080fec000000180c */
[C---:B------:R-:W-:Y:S06]  /*4260*/  HMMA.16816.F32 R16, R164.reuse, R170, R16 ;  /* 0x000000aaa410723c */ /* 0x040fec0000001810 */
[-C--:B------:R-:W-:Y:S06]  /*4270*/  HMMA.16816.F32 R20, R164, R140.reuse, R20 ;  /* 0x0000008ca414723c */ /* 0x080fec0000001814 */
[C---:B------:R-:W-:Y:S01]  /*4280*/  HMMA.16816.F32 R24, R136.reuse, R140, R24 ;  /* 0x0000008c8818723c */ /* 0x040fe20000001818 */
[----:B------:R-:W2:Y:S04]  /*4290*/  LDL R141, [R1+0x54] ;  /* 0x00005400018d7983 */ /* 0x000ea80000100800 */
[----:B------:R-:W2:Y:S01]  /*42a0*/  LDL R140, [R1+0x50] ;  /* 0x00005000018c7983 */ /* 0x000ea20000100800 */
[-C--:B------:R-:W-:Y:S03]  /*42b0*/  HMMA.16816.F32 R28, R136, R142.reuse, R28 ;  /* 0x0000008e881c723c */ /* 0x080fe6000000181c */
[----:B------:R-:W1:Y:S03]  /*42c0*/  LDSM.16.M88.4 R136, [R0+0x2800] ;  /* 0x002800000088783b */ /* 0x000e660000000200 */
[----:B------:R-:W-:Y:S06]  /*42d0*/  HMMA.16816.F32 R32, R164, R142, R32 ;  /* 0x0000008ea420723c */ /* 0x000fec0000001820 */
[-C--:B----4-:R-:W-:Y:S06]  /*42e0*/  HMMA.16816.F32 R4, R144, R148.reuse, R4 ;  /* 0x000000949004723c */ /* 0x090fec0000001804 */
[C---:B---3--:R-:W-:Y:S06]  /*42f0*/  HMMA.16816.F32 R8, R132.reuse, R148, R8 ;  /* 0x000000948408723c */ /* 0x048fec0000001808 */
[-C--:B------:R-:W-:Y:S06]  /*4300*/  HMMA.16816.F32 R12, R132, R150.reuse, R12 ;  /* 0x00000096840c723c */ /* 0x080fec000000180c */
[C---:B------:R-:W-:Y:S06]  /*4310*/  HMMA.16816.F32 R16, R144.reuse, R150, R16 ;  /* 0x000000969010723c */ /* 0x040fec0000001810 */
        /* <DEDUP_REMOVED lines=28> */
[----:B---3--:R-:W3:Y:S09]  /*44e0*/  LDL R11, [R1+0x24] ;  /* 0x00002400010b7983 */ /* 0x008ef20000100800 */
[----:B------:R-:W-:Y:S01]  /*44f0*/  MUFU.TANH R46, R6 ;  /* 0x00000006002e7308 */ /* 0x000fe20000002400 */
[----:B----4-:R-:W4:Y:S09]  /*4500*/  LDL R12, [R1+0x20] ;  /* 0x00002000010c7983 */ /* 0x010f320000100800 */
[----:B------:R1:W1:Y:S10]  /*4510*/  MUFU.TANH R45, R7 ;  /* 0x00000007002d7308 */ /* 0x0002740000002400 */
[----:B------:R1:W-:Y:S10]  /*4520*/  MUFU.TANH R153, R9 ;  /* 0x0000000900997308 */ /* 0x0003f40000002400 */
[----:B------:R1:W-:Y:S02]  /*4530*/  MUFU.TANH R155, R8 ;  /* 0x00000008009b7308 */ /* 0x0003e40000002400 */
[----:B-1----:R-:W1:Y:S08]  /*4540*/  LDSM.16.M88.4 R4, [R223+0xd400] ;  /* 0x00d40000df04783b */ /* 0x002e700000000200 */
[----:B------:R1:W-:Y:S01]  /*4550*/  MUFU.TANH R165, R10 ;  /* 0x0000000a00a57308 */ /* 0x0003e20000002400 */
[----:B------:R-:W-:Y:S04]  /*4560*/  MOV R9, UR37 ;  /* 0x0000002500097c02 */ /* 0x000fe80008000f00 */
[----:B------:R-:W-:Y:S02]  /*4570*/  @P1 LEA R9, R9, R234, 0x7 ;  /* 0x000000ea09091211 */ /* 0x000fe400078e38ff */
[----:B------:R-:W-:Y:S03]  /*4580*/  PLOP3.LUT P1, PT, PT, PT, UP0, 0x80, 0x0 ;  /* 0x000000000000781c */ /* 0x000fe60003f2f008 */
[----:B------:R-:W1:Y:S01]  /*4590*/  MUFU.TANH R150, R13 ;  /* 0x0000000d00967308 */ /* 0x000e620000002400 */
[----:B------:R-:W-:Y:S01]  /*45a0*/  @P0 IADD3 R0, R9, 0x1, RZ ;  /* 0x0000000109000810 */ /* 0x000fe20007ffe0ff */
[----:B------:R-:W-:Y:S01]  /*45b0*/  FMUL.FTZ R8, R233, 1.4426950216293334961 ;  /* 0x3fb8aa3be9087820 */ /* 0x000fe20000410000 */
[----:B------:R-:W-:Y:S02]  /*45c0*/  PLOP3.LUT P0, PT, PT, PT, UP0, 0x80, 0x0 ;  /* 0x000000000000781c */ /* 0x000fe40003f0f008 */
[----:B------:R-:W-:Y:S02]  /*45d0*/  @P4 ISETP.GE.AND P4, PT, R9, UR8, PT ;  /* 0x0000000809004c0c */ /* 0x000fe4000bf86270 */
[----:B------:R-:W-:Y:S03]  /*45e0*/  FSEL R8, R8, RZ, P3 ;  /* 0x000000ff08087208 */ /* 0x000fe60001800000 */
[----:B------:R-:W-:Y:S01]  /*45f0*/  MUFU.TANH R161, R14 ;  /* 0x0000000e00a17308 */ /* 0x000fe20000002400 */
[----:B-1----:R-:W-:Y:S01]  /*4600*/  IMAD.MOV.U32 R10, RZ, RZ, R251 ;  /* 0x000000ffff0a7224 */ /* 0x002fe200078e00fb */
[----:B------:R-:W-:Y:S02]  /*4610*/  @P5 ISETP.GE.AND P5, PT, R0, UR8, PT ;  /* 0x0000000800005c0c */ /* 0x000fe4000bfa6270 */
[----:B------:R-:W-:Y:S02]  /*4620*/  @P1 FSEL R10, R251, -INF , !P4 ;  /* 0xff800000fb0a1808 */ /* 0x000fe40006000000 */
[----:B------:R-:W-:Y:S04]  /*4630*/  MOV R0, R250 ;  /* 0x000000fa00007202 */ /* 0x000fe80000000f00 */
[----:B------:R-:W1:Y:S01]  /*4640*/  MUFU.TANH R160, R15 ;  /* 0x0000000f00a07308 */ /* 0x000e620000002400 */
[----:B------:R-:W-:Y:S02]  /*4650*/  @P0 FSEL R0, R250, -INF , !P5 ;  /* 0xff800000fa000808 */ /* 0x000fe40006800000 */
[----:B------:R-:W-:Y:S02]  /*4660*/  FSETP.NEU.FTZ.AND P3, PT, R232, -INF , PT ;  /* 0xff800000e800780b */ /* 0x000fe40003f7d000 */
[----:B------:R-:W-:Y:S01]  /*4670*/  PLOP3.LUT P1, PT, PT, PT, UP0, 0x80, 0x0 ;  /* 0x000000000000781c */ /* 0x000fe20003f2f008 */
[--C-:B------:R-:W-:Y:S01]  /*4680*/  FFMA.FTZ R0, R0, UR11, -R8.reuse ;  /* 0x0000000b00007c23 */ /* 0x100fe20008010808 */
[----:B------:R-:W-:Y:S03]  /*4690*/  PLOP3.LUT P0, PT, PT, PT, UP0, 0x80, 0x0 ;  /* 0x000000000000781c */ /* 0x000fe60003f0f008 */
[----:B------:R-:W-:Y:S01]  /*46a0*/  MUFU.TANH R249, R16 ;  /* 0x0000001000f97308 */ /* 0x000fe20000002400 */
[-C--:B------:R-:W-:Y:S06]  /*46b0*/  HMMA.16816.F32 R20, R156, R4.reuse, R20 ;  /* 0x000000049c14723c */ /* 0x080fec0000001814 */
[C---:B------:R-:W-:Y:S03]  /*46c0*/  HMMA.16816.F32 R24, R136.reuse, R4, R24 ;  /* 0x000000048818723c */ /* 0x040fe60000001818 */
[----:B------:R-:W-:Y:S03]  /*46d0*/  MUFU.EX2 R54, R0 ;  /* 0x0000000000367308 */ /* 0x000fe60000000800 */
[-C--:B------:R-:W-:Y:S07]  /*46e0*/  HMMA.16816.F32 R28, R136, R6.reuse, R28 ;  /* 0x00000006881c723c */ /* 0x080fee000000181c */
[----:B------:R-:W1:Y:S01]  /*46f0*/  MUFU.TANH R248, R17 ;  /* 0x0000001100f87308 */ /* 0x000e620000002400 */
[----:B------:R-:W-:Y:S03]  /*4700*/  FFMA.FTZ R4, R10, UR11, -R8 ;  /* 0x0000000b0a047c23 */ /* 0x000fe60008010808 */
[----:B------:R-:W-:Y:S01]  /*4710*/  MOV R10, R45 ;  /* 0x0000002d000a7202 */ /* 0x000fe20000000f00 */
[----:B------:R-:W-:Y:S05]  /*4720*/  HMMA.16816.F32 R32, R156, R6, R32 ;  /* 0x000000069c20723c */ /* 0x000fea0000001820 */
[----:B------:R1:W-:Y:S01]  /*4730*/  MUFU.EX2 R55, R4 ;  /* 0x0000000400377308 */ /* 0x0003e20000000800 */
[----:B------:R-:W-:Y:S01]  /*4740*/  FMUL.FTZ R5, R232, 1.4426950216293334961 ;  /* 0x3fb8aa3be8057820 */ /* 0x000fe20000410000 */
[----:B------:R-:W-:Y:S01]  /*4750*/  @P1 FSEL R10, R45, -INF , !P5 ;  /* 0xff8000002d0a1808 */ /* 0x000fe20006800000 */
[----:B------:R-:W-:Y:S01]  /*4760*/  FMUL.FTZ R20, R20, UR5 ;  /* 0x0000000514147c20 */ /* 0x000fe20008410000 */
[----:B------:R-:W-:Y:S02]  /*4770*/  PLOP3.LUT P1, PT, PT, PT, UP0, 0x80, 0x0 ;  /* 0x000000000000781c */ /* 0x000fe40003f2f008 */
[----:B------:R-:W-:Y:S04]  /*4780*/  FSEL R5, R5, RZ, P3 ;  /* 0x000000ff05057208 */ /* 0x000fe80001800000 */
[----:B------:R-:W-:Y:S01]  /*4790*/  MUFU.TANH R40, R18 ;  /* 0x0000001200287308 */ /* 0x000fe20000002400 */
[----:B------:R-:W-:Y:S01]  /*47a0*/  MOV R6, R150 ;  /* 0x0000009600067202 */ /* 0x000fe20000000f00 */
[----:B------:R-:W-:Y:S01]  /*47b0*/  FMUL.FTZ R21, R21, UR5 ;  /* 0x0000000515157c20 */ /* 0x000fe20008410000 */
[----:B------:R-:W-:Y:S01]  /*47c0*/  FMUL.FTZ R22, R22, UR5 ;  /* 0x0000000516167c20 */ /* 0x000fe20008410000 */
[----:B------:R-:W-:Y:S01]  /*47d0*/  FMUL.FTZ R23, R23, UR5 ;  /* 0x0000000517177c20 */ /* 0x000fe20008410000 */
[----:B------:R-:W-:Y:S01]  /*47e0*/  FMUL.FTZ R28, R28, UR5 ;  /* 0x000000051c1c7c20 */ /* 0x000fe20008410000 */
[----:B------:R-:W-:Y:S01]  /*47f0*/  FMUL.FTZ R29, R29, UR5 ;  /* 0x000000051d1d7c20 */ /* 0x000fe20008410000 */
[----:B------:R-:W-:Y:S03]  /*4800*/  FMUL.FTZ R30, R30, UR5 ;  /* 0x000000051e1e7c20 */ /* 0x000fe60008410000 */
[----:B------:R-:W2:Y:S01]  /*4810*/  MUFU.TANH R39, R19 ;  /* 0x0000001300277308 */ /* 0x000ea20000002400 */
[----:B-1----:R-:W-:Y:S01]  /*4820*/  MOV R4, R46 ;  /* 0x0000002e00047202 */ /* 0x002fe20000000f00 */
[----:B------:R-:W-:Y:S01]  /*4830*/  FMUL.FTZ R31, R31, UR5 ;  /* 0x000000051f1f7c20 */ /* 0x000fe20008410000 */
[----:B------:R-:W-:Y:S01]  /*4840*/  @P2 FSEL R4, R46, -INF , !P4 ;  /* 0xff8000002e042808 */ /* 0x000fe20006000000 */
[----:B------:R-:W-:Y:S01]  /*4850*/  FMUL.FTZ R32, R32, UR5 ;  /* 0x0000000520207c20 */ /* 0x000fe20008410000 */
[----:B------:R-:W-:Y:S01]  /*4860*/  PLOP3.LUT P2, PT, PT, PT, UP0, 0x80, 0x0 ;  /* 0x000000000000781c */ /* 0x000fe20003f4f008 */
[----:B------:R-:W-:Y:S01]  /*4870*/  FMUL.FTZ R34, R34, UR5 ;  /* 0x0000000522227c20 */ /* 0x000fe20008410000 */
[----:B------:R-:W-:Y:S03]  /*4880*/  FMUL.FTZ R33, R33, UR5 ;  /* 0x0000000521217c20 */ /* 0x000fe60008410000 */
[----:B------:R-:W-:Y:S01]  /*4890*/  MUFU.TANH R246, R20 ;  /* 0x0000001400f67308 */ /* 0x000fe20000002400 */
[--C-:B------:R-:W-:Y:S01]  /*48a0*/  FFMA.FTZ R0, R4, UR11, -R5.reuse ;  /* 0x0000000b04007c23 */ /* 0x100fe20008010805 */
[----:B------:R-:W-:Y:S01]  /*48b0*/  FMUL.FTZ R35, R35, UR5 ;  /* 0x0000000523237c20 */ /* 0x000fe20008410000 */
[----:B------:R-:W-:Y:S01]  /*48c0*/  FMUL.FTZ R24, R24, UR5 ;  /* 0x0000000518187c20 */ /* 0x000fe20008410000 */
[----:B------:R-:W-:Y:S01]  /*48d0*/  FMUL.FTZ R25, R25, UR5 ;  /* 0x0000000519197c20 */ /* 0x000fe20008410000 */
[----:B------:R-:W-:Y:S01]  /*48e0*/  FMUL.FTZ R26, R26, UR5 ;  /* 0x000000051a1a7c20 */ /* 0x000fe20008410000 */
[----:B------:R-:W-:Y:S04]  /*48f0*/  FMUL.FTZ R27, R27, UR5 ;  /* 0x000000051b1b7c20 */ /* 0x000fe80008410000 */
[----:B------:R1:W-:Y:S10]  /*4900*/  MUFU.EX2 R47, R0 ;  /* 0x00000000002f7308 */ /* 0x0003f40000000800 */
[----:B------:R-:W2:Y:S10]  /*4910*/  MUFU.TANH R247, R21 ;  /* 0x0000001500f77308 */ /* 0x000eb40000002400 */
[----:B------:R-:W-:Y:S01]  /*4920*/  MUFU.TANH R3, R22 ;  /* 0x0000001600037308 */ /* 0x000fe20000002400 */
[----:B-1----:R-:W-:Y:S01]  /*4930*/  FFMA.FTZ R0, R10, UR11, -R5 ;  /* 0x0000000b0a007c23 */ /* 0x002fe20008010805 */
[----:B------:R-:W-:Y:S01]  /*4940*/  IMAD.MOV.U32 R10, RZ, RZ, R153 ;  /* 0x000000ffff0a7224 */ /* 0x000fe200078e0099 */
[----:B------:R-:W-:Y:S02]  /*4950*/  @P0 FSEL R10, R153, -INF , !P5 ;  /* 0xff800000990a0808 */ /* 0x000fe40006800000 */
[----:B------:R-:W-:Y:S05]  /*4960*/  PLOP3.LUT P0, PT, PT, PT, UP0, 0x80, 0x0 ;  /* 0x000000000000781c */ /* 0x000fea0003f0f008 */
[----:B------:R1:W-:Y:S10]  /*4970*/  MUFU.EX2 R44, R0 ;  /* 0x00000000002c7308 */ /* 0x0003f40000000800 */
[----:B------:R-:W2:Y:S10]  /*4980*/  MUFU.TANH R2, R23 ;  /* 0x0000001700027308 */ /* 0x000eb40000002400 */
[----:B------:R-:W-:Y:S01]  /*4990*/  MUFU.TANH R147, R24 ;  /* 0x0000001800937308 */ /* 0x000fe20000002400 */
[----:B-1----:R-:W-:Y:S02]  /*49a0*/  MOV R0, R155 ;  /* 0x0000009b00007202 */ /* 0x002fe40000000f00 */
[----:B------:R-:W-:Y:S02]  /*49b0*/  @P1 FSEL R0, R155, -INF , !P4 ;  /* 0xff8000009b001808 */ /* 0x000fe40006000000 */
[----:B------:R-:W-:Y:S05]  /*49c0*/  PLOP3.LUT P1, PT, PT, PT, UP0, 0x80, 0x0 ;  /* 0x000000000000781c */ /* 0x000fea0003f2f008 */
[----:B------:R-:W1:Y:S10]  /*49d0*/  MUFU.TANH R146, R25 ;  /* 0x0000001900927308 */ /* 0x000e740000002400 */
[----:B------:R-:W-:Y:S10]  /*49e0*/  MUFU.TANH R154, R26 ;  /* 0x0000001a009a7308 */ /* 0x000ff40000002400 */
[----:B------:R-:W1:Y:S10]  /*49f0*/  MUFU.TANH R152, R27 ;  /* 0x0000001b00987308 */ /* 0x000e740000002400 */
[----:B------:R-:W-:Y:S10]  /*4a00*/  MUFU.TANH R145, R28 ;  /* 0x0000001c00917308 */ /* 0x000ff40000002400 */
[----:B------:R-:W1:Y:S10]  /*4a10*/  MUFU.TANH R144, R29 ;  /* 0x0000001d00907308 */ /* 0x000e740000002400 */
[----:B------:R-:W-:Y:S10]  /*4a20*/  MUFU.TANH R242, R32 ;  /* 0x0000002000f27308 */ /* 0x000ff40000002400 */
[----:B------:R-:W-:Y:S10]  /*4a30*/  MUFU.TANH R149, R30 ;  /* 0x0000001e00957308 */ /* 0x000ff40000002400 */
[----:B------:R-:W-:Y:S10]  /*4a40*/  MUFU.TANH R245, R34 ;  /* 0x0000002200f57308 */ /* 0x000ff40000002400 */
[----:B------:R-:W-:Y:S10]  /*4a50*/  MUFU.TANH R243, R33 ;  /* 0x0000002100f37308 */ /* 0x000ff40000002400 */
[----:B-----5:R-:W1:Y:S10]  /*4a60*/  MUFU.TANH R244, R35 ;  /* 0x0000002300f47308 */ /* 0x020e740000002400 */
[----:B------:R-:W-:Y:S01]  /*4a70*/  MUFU.TANH R148, R31 ;  /* 0x0000001f00947308 */ /* 0x000fe20000002400 */
[C---:B----4-:R-:W-:Y:S01]  /*4a80*/  FMUL.FTZ R4, R12.reuse, 1.4426950216293334961 ;  /* 0x3fb8aa3b0c047820 */ /* 0x050fe20000410000 */
[----:B------:R-:W-:Y:S01]  /*4a90*/  FSETP.NEU.FTZ.AND P3, PT, R12, -INF , PT ;  /* 0xff8000000c00780b */ /* 0x000fe20003f7d000 */
[C---:B---3--:R-:W-:Y:S03]  /*4aa0*/  FMUL.FTZ R12, R11.reuse, 1.4426950216293334961 ;  /* 0x3fb8aa3b0b0c7820 */ /* 0x048fe60000410000 */
        /* <DEDUP_REMOVED lines=10> */
[----:B---3--:R-:W-:Y:S02]  /*4b50*/  FSEL R0, R12, RZ, P3 ;  /* 0x000000ff0c007208 */ /* 0x008fe40001800000 */
[----:B------:R-:W-:Y:S02]  /*4b60*/  MOV R12, R164 ;  /* 0x000000a4000c7202 */ /* 0x000fe40000000f00 */
[----:B------:R-:W-:Y:S02]  /*4b70*/  @P1 FSEL R12, R164, -INF , !P5 ;  /* 0xff800000a40c1808 */ /* 0x000fe40006800000 */
[----:B------:R-:W-:Y:S01]  /*4b80*/  PLOP3.LUT P1, PT, PT, PT, UP0, 0x80, 0x0 ;  /* 0x000000000000781c */ /* 0x000fe20003f2f008 */
[--C-:B----4-:R-:W-:Y:S01]  /*4b90*/  FFMA.FTZ R10, R11, UR11, -R0.reuse ;  /* 0x0000000b0b0a7c23 */ /* 0x110fe20008010800 */
[----:B------:R-:W-:Y:S02]  /*4ba0*/  PLOP3.LUT P5, PT, PT, PT, UP0, 0x80, 0x0 ;  /* 0x000000000000781c */ /* 0x000fe40003faf008 */
[----:B------:R-:W-:Y:S01]  /*4bb0*/  @P0 IADD3 R11, R9, 0x9, RZ ;  /* 0x00000009090b0810 */ /* 0x000fe20007ffe0ff */
[----:B------:R3:W-:Y:S01]  /*4bc0*/  MUFU.EX2 R237, R10 ;  /* 0x0000000a00ed7308 */ /* 0x0007e20000000800 */
[----:B------:R-:W-:Y:S02]  /*4bd0*/  PLOP3.LUT P0, PT, PT, PT, UP0, 0x80, 0x0 ;  /* 0x000000000000781c */ /* 0x000fe40003f0f008 */
[----:B------:R-:W-:Y:S07]  /*4be0*/  PLOP3.LUT P3, PT, PT, PT, UP0, 0x80, 0x0 ;  /* 0x000000000000781c */ /* 0x000fee0003f6f008 */
[----:B------:R-:W-:Y:S04]  /*4bf0*/  @P5 ISETP.GE.AND P5, PT, R11, UR8, PT ;  /* 0x000000080b005c0c */ /* 0x000fe8000bfa6270 */
[----:B------:R-:W-:Y:S02]  /*4c00*/  @P0 FSEL R6, R150, -INF , !P5 ;  /* 0xff80000096060808 */ /* 0x000fe40006800000 */
[----:B------:R-:W-:Y:S01]  /*4c10*/  PLOP3.LUT P0, PT, PT, PT, UP0, 0x80, 0x0 ;  /* 0x000000000000781c */ /* 0x000fe20003f0f008 */
[----:B---3--:R-:W-:Y:S02]  /*4c20*/  FFMA.FTZ R10, R12, UR11, -R0 ;  /* 0x0000000b0c0a7c23 */ /* 0x008fe40008010800 */
[--C-:B------:R-:W-:Y:S02]  /*4c30*/  FFMA.FTZ R6, R6, UR11, -R4.reuse ;  /* 0x0000000b06067c23 */ /* 0x100fe40008010804 */
[----:B------:R3:W-:Y:S10]  /*4c40*/  MUFU.EX2 R236, R10 ;  /* 0x0000000a00ec7308 */ /* 0x0007f40000000800 */
[----:B------:R-:W-:Y:S01]  /*4c50*/  MUFU.EX2 R167, R6 ;  /* 0x0000000600a77308 */ /* 0x000fe20000000800 */
[----:B---3--:R-:W-:Y:S02]  /*4c60*/  @P2 IADD3 R10, R9, 0x8, RZ ;  /* 0x00000008090a2810 */ /* 0x008fe40007ffe0ff */
[----:B------:R-:W-:Y:S02]  /*4c70*/  PLOP3.LUT P2, PT, PT, PT, UP0, 0x80, 0x0 ;  /* 0x000000000000781c */ /* 0x000fe40003f4f008 */
[----:B------:R-:W-:Y:S01]  /*4c80*/  @P6 ISETP.GE.AND P6, PT, R10, UR8, PT ;  /* 0x000000080a006c0c */ /* 0x000fe2000bfc6270 */
[----:B------:R-:W-:Y:S03]  /*4c90*/  IMAD.MOV.U32 R10, RZ, RZ, R151 ;  /* 0x000000ffff0a7224 */ /* 0x000fe600078e0097 */
[----:B------:R-:W-:Y:S02]  /*4ca0*/  @P1 FSEL R10, R151, -INF , !P6 ;  /* 0xff800000970a1808 */ /* 0x000fe40007000000 */
[----:B------:R-:W-:Y:S03]  /*4cb0*/  PLOP3.LUT P1, PT, PT, PT, UP0, 0x80, 0x0 ;  /* 0x000000000000781c */ /* 0x000fe60003f2f008 */
[----:B------:R-:W-:Y:S01]  /*4cc0*/  FFMA.FTZ R7, R10, UR11, -R4 ;  /* 0x0000000b0a077c23 */ /* 0x000fe20008010804 */
[----:B------:R-:W-:Y:S03]  /*4cd0*/  MOV R10, R160 ;  /* 0x000000a0000a7202 */ /* 0x000fe60000000f00 */
[----:B------:R3:W-:Y:S06]  /*4ce0*/  MUFU.EX2 R168, R7 ;  /* 0x0000000700a87308 */ /* 0x0007ec0000000800 */
[----:B------:R-:W-:Y:S02]  /*4cf0*/  @P1 FSEL R10, R160, -INF , !P5 ;  /* 0xff800000a00a1808 */ /* 0x000fe40006800000 */
[----:B------:R-:W-:Y:S02]  /*4d00*/  PLOP3.LUT P1, PT, PT, PT, UP0, 0x80, 0x0 ;  /* 0x000000000000781c */ /* 0x000fe40003f2f008 */
[----:B---3--:R-:W-:Y:S02]  /*4d10*/  MOV R7, R161 ;  /* 0x000000a100077202 */ /* 0x008fe40000000f00 */
[----:B------:R-:W-:Y:S02]  /*4d20*/  @P2 FSEL R7, R161, -INF , !P6 ;  /* 0xff800000a1072808 */ /* 0x000fe40007000000 */
[----:B------:R-:W-:Y:S03]  /*4d30*/  PLOP3.LUT P2, PT, PT, PT, UP0, 0x80, 0x0 ;  /* 0x000000000000781c */ /* 0x000fe60003f4f008 */
[----:B------:R-:W-:Y:S01]  /*4d40*/  FFMA.FTZ R6, R7, UR11, -R0 ;  /* 0x0000000b07067c23 */ /* 0x000fe20008010800 */
[----:B------:R-:W-:Y:S03]  /*4d50*/  IMAD.MOV.U32 R7, RZ, RZ, R248 ;  /* 0x000000ffff077224 */ /* 0x000fe600078e00f8 */
[----:B------:R-:W-:Y:S01]  /*4d60*/  @P1 FSEL R7, R248, -INF , !P5 ;  /* 0xff800000f8071808 */ /* 0x000fe20006800000 */
[----:B------:R3:W-:Y:S01]  /*4d70*/  MUFU.EX2 R235, R6 ;  /* 0x0000000600eb7308 */ /* 0x0007e20000000800 */
[----:B------:R-:W-:Y:S03]  /*4d80*/  PLOP3.LUT P1, PT, PT, PT, UP0, 0x80, 0x0 ;  /* 0x000000000000781c */ /* 0x000fe60003f2f008 */
[----:B------:R-:W-:Y:S06]  /*4d90*/  FFMA.FTZ R7, R7, UR11, -R8 ;  /* 0x0000000b07077c23 */ /* 0x000fec0008010808 */
[----:B------:R2:W-:Y:S01]  /*4da0*/  MUFU.EX2 R52, R7 ;  /* 0x0000000700347308 */ /* 0x0005e20000000800 */
[----:B---3--:R-:W-:Y:S01]  /*4db0*/  FFMA.FTZ R6, R10, UR11, -R0 ;  /* 0x0000000b0a067c23 */ /* 0x008fe20008010800 */
[C---:B------:R-:W-:Y:S02]  /*4dc0*/  @P3 IADD3 R10, R9.reuse, 0x10, RZ ;  /* 0x00000010090a3810 */ /* 0x040fe40007ffe0ff */
[----:B------:R-:W-:Y:S06]  /*4dd0*/  PLOP3.LUT P3, PT, PT, PT, UP0, 0x80, 0x0 ;  /* 0x000000000000781c */ /* 0x000fec0003f6f008 */
[----:B------:R3:W-:Y:S01]  /*4de0*/  MUFU.EX2 R234, R6 ;  /* 0x0000000600ea7308 */ /* 0x0007e20000000800 */
[----:B------:R-:W-:Y:S01]  /*4df0*/  @P4 ISETP.GE.AND P4, PT, R10, UR8, PT ;  /* 0x000000080a004c0c */ /* 0x000fe2000bf86270 */
[----:B------:R-:W-:Y:S01]  /*4e00*/  @P1 VIADD R10, R9, 0x11 ;  /* 0x00000011090a1836 */ /* 0x000fe20000000000 */
[----:B------:R-:W-:Y:S02]  /*4e10*/  PLOP3.LUT P1, PT, PT, PT, UP0, 0x80, 0x0 ;  /* 0x000000000000781c */ /* 0x000fe40003f2f008 */
[----:B--2---:R-:W-:Y:S02]  /*4e20*/  MOV R7, R39 ;  /* 0x0000002700077202 */ /* 0x004fe40000000f00 */
[----:B------:R-:W-:Y:S02]  /*4e30*/  @P2 FSEL R7, R39, -INF , !P5 ;  /* 0xff80000027072808 */ /* 0x000fe40006800000 */
[----:B------:R-:W-:Y:S02]  /*4e40*/  PLOP3.LUT P2, PT, PT, PT, UP0, 0x80, 0x0 ;  /* 0x000000000000781c */ /* 0x000fe40003f4f008 */
[----:B------:R-:W-:Y:S01]  /*4e50*/  PLOP3.LUT P5, PT, PT, PT, UP0, 0x80, 0x0 ;  /* 0x000000000000781c */ /* 0x000fe20003faf008 */
[--C-:B------:R-:W-:Y:S04]  /*4e60*/  FFMA.FTZ R7, R7, UR11, -R5.reuse ;  /* 0x0000000b07077c23 */ /* 0x100fe80008010805 */
[----:B------:R2:W-:Y:S01]  /*4e70*/  MUFU.EX2 R42, R7 ;  /* 0x00000007002a7308 */ /* 0x0005e20000000800 */
[----:B---3--:R-:W-:Y:S02]  /*4e80*/  MOV R6, R249 ;  /* 0x000000f900067202 */ /* 0x008fe40000000f00 */
[----:B------:R-:W-:Y:S02]  /*4e90*/  @P0 FSEL R6, R249, -INF , !P6 ;  /* 0xff800000f9060808 */ /* 0x000fe40007000000 */
[----:B------:R-:W-:Y:S03]  /*4ea0*/  PLOP3.LUT P0, PT, PT, PT, UP0, 0x80, 0x0 ;  /* 0x000000000000781c */ /* 0x000fe60003f0f008 */
[--C-:B------:R-:W-:Y:S04]  /*4eb0*/  FFMA.FTZ R6, R6, UR11, -R8.reuse ;  /* 0x0000000b06067c23 */ /* 0x100fe80008010808 */
[----:B------:R3:W4:Y:S01]  /*4ec0*/  MUFU.EX2 R53, R6 ;  /* 0x0000000600357308 */ /* 0x0007220000000800 */
[----:B--2---:R-:W-:Y:S02]  /*4ed0*/  MOV R7, R247 ;  /* 0x000000f700077202 */ /* 0x004fe40000000f00 */
[----:B---3--:R-:W-:Y:S03]  /*4ee0*/  MOV R6, R40 ;  /* 0x0000002800067202 */ /* 0x008fe60000000f00 */
[----:B------:R-:W-:Y:S02]  /*4ef0*/  @P0 FSEL R6, R40, -INF , !P6 ;  /* 0xff80000028060808 */ /* 0x000fe40007000000 */
[----:B------:R-:W-:Y:S02]  /*4f00*/  PLOP3.LUT P6, PT, PT, PT, UP0, 0x80, 0x0 ;  /* 0x000000000000781c */ /* 0x000fe40003fcf008 */
[----:B------:R-:W-:Y:S01]  /*4f10*/  PLOP3.LUT P0, PT, PT, PT, UP0, 0x80, 0x0 ;  /* 0x000000000000781c */ /* 0x000fe20003f0f008 */
[--C-:B------:R-:W-:Y:S04]  /*4f20*/  FFMA.FTZ R6, R6, UR11, -R5.reuse ;  /* 0x0000000b06067c23 */ /* 0x100fe80008010805 */
[----:B------:R2:W3:Y:S06]  /*4f30*/  MUFU.EX2 R43, R6 ;  /* 0x00000006002b7308 */ /* 0x0004ec0000000800 */
[----:B------:R-:W-:Y:S02]  /*4f40*/  @P6 ISETP.GE.AND P6, PT, R10, UR8, PT ;  /* 0x000000080a006c0c */ /* 0x000fe4000bfc6270 */
[----:B------:R-:W-:Y:S02]  /*4f50*/  @P3 IADD3 R10, R9, 0x18, RZ ;  /* 0x00000018090a3810 */ /* 0x000fe40007ffe0ff */
[----:B------:R-:W-:Y:S02]  /*4f60*/  @P2 FSEL R7, R247, -INF , !P6 ;  /* 0xff800000f7072808 */ /* 0x000fe40007000000 */
[----:B------:R-:W-:Y:S02]  /*4f70*/  PLOP3.LUT P2, PT, PT, PT, UP0, 0x80, 0x0 ;  /* 0x000000000000781c */ /* 0x000fe40003f4f008 */
[----:B------:R-:W-:Y:S01]  /*4f80*/  @P5 IADD3 R9, R9, 0x19, RZ ;  /* 0x0000001909095810 */ /* 0x000fe20007ffe0ff */
[--C-:B------:R-:W-:Y:S01]  /*4f90*/  FFMA.FTZ R7, R7, UR11, -R8.reuse ;  /* 0x0000000b07077c23 */ /* 0x100fe20008010808 */
[----:B--2---:R-:W-:Y:S02]  /*4fa0*/  MOV R6, R246 ;  /* 0x000000f600067202 */ /* 0x004fe40000000f00 */
[----:B------:R-:W-:Y:S01]  /*4fb0*/  @P0 FSEL R6, R246, -INF , !P4 ;  /* 0xff800000f6060808 */ /* 0x000fe20006000000 */
[----:B------:R2:W-:Y:S01]  /*4fc0*/  MUFU.EX2 R50, R7 ;  /* 0x0000000700327308 */ /* 0x0005e20000000800 */
[----:B------:R-:W-:Y:S03]  /*4fd0*/  PLOP3.LUT P0, PT, PT, PT, UP0, 0x80, 0x0 ;  /* 0x000000000000781c */ /* 0x000fe60003f0f008 */
[----:B------:R-:W-:Y:S02]  /*4fe0*/  FFMA.FTZ R6, R6, UR11, -R8 ;  /* 0x0000000b06067c23 */ /* 0x000fe40008010808 */
[----:B------:R-:W-:Y:S04]  /*4ff0*/  @P2 ISETP.GE.AND P2, PT, R10, UR8, PT ;  /* 0x000000080a002c0c */ /* 0x000fe8000bf46270 */
[----:B------:R1:W-:Y:S01]  /*5000*/  MUFU.EX2 R51, R6 ;  /* 0x0000000600337308 */ /* 0x0003e20000000800 */
[----:B--2---:R-:W-:Y:S02]  /*5010*/  MOV R7, R2 ;  /* 0x0000000200077202 */ /* 0x004fe40000000f00 */
[----:B------:R-:W-:Y:S02]  /*5020*/  @P1 FSEL R7, R2, -INF , !P6 ;  /* 0xff80000002071808 */ /* 0x000fe40007000000 */
[----:B------:R-:W-:Y:S03]  /*5030*/  PLOP3.LUT P1, PT, PT, PT, UP0, 0x80, 0x0 ;  /* 0x000000000000781c */ /* 0x000fe60003f2f008 */
[--C-:B------:R-:W-:Y:S01]  /*5040*/  FFMA.FTZ R7, R7, UR11, -R5.reuse ;  /* 0x0000000b07077c23 */ /* 0x100fe20008010805 */
[----:B-1----:R-:W-:Y:S02]  /*5050*/  MOV R6, R3 ;  /* 0x0000000300067202 */ /* 0x002fe40000000f00 */
[----:B------:R-:W-:Y:S01]  /*5060*/  @P0 FSEL R6, R3, -INF , !P4 ;  /* 0xff80000003060808 */ /* 0x000fe20006000000 */
[----:B------:R1:W-:Y:S01]  /*5070*/  MUFU.EX2 R38, R7 ;  /* 0x0000000700267308 */ /* 0x0003e20000000800 */
[----:B------:R-:W-:Y:S03]  /*5080*/  PLOP3.LUT P0, PT, PT, PT, UP0, 0x80, 0x0 ;  /* 0x000000000000781c */ /* 0x000fe60003f0f008 */
[----:B------:R-:W-:Y:S06]  /*5090*/  FFMA.FTZ R6, R6, UR11, -R5 ;  /* 0x0000000b06067c23 */ /* 0x000fec0008010805 */
[----:B------:R2:W-:Y:S01]  /*50a0*/  MUFU.EX2 R41, R6 ;  /* 0x0000000600297308 */ /* 0x0005e20000000800 */
[----:B-1----:R-:W-:Y:S01]  /*50b0*/  IMAD.MOV.U32 R7, RZ, RZ, R146 ;  /* 0x000000ffff077224 */ /* 0x002fe200078e0092 */
[----:B------:R-:W-:Y:S02]  /*50c0*/  @P1 FSEL R7, R146, -INF , !P6 ;  /* 0xff80000092071808 */ /* 0x000fe40007000000 */
[----:B------:R-:W-:Y:S03]  /*50d0*/  PLOP3.LUT P1, PT, PT, PT, UP0, 0x80, 0x0 ;  /* 0x000000000000781c */ /* 0x000fe60003f2f008 */
[--C-:B------:R-:W-:Y:S01]  /*50e0*/  FFMA.FTZ R7, R7, UR11, -R4.reuse ;  /* 0x0000000b07077c23 */ /* 0x100fe20008010804 */
[----:B--2---:R-:W-:Y:S02]  /*50f0*/  MOV R6, R147 ;  /* 0x0000009300067202 */ /* 0x004fe40000000f00 */
[----:B------:R-:W-:Y:S01]  /*5100*/  @P0 FSEL R6, R147, -INF , !P4 ;  /* 0xff80000093060808 */ /* 0x000fe20006000000 */
[----:B------:R1:W-:Y:S01]  /*5110*/  MUFU.EX2 R162, R7 ;  /* 0x0000000700a27308 */ /* 0x0003e20000000800 */
[----:B------:R-:W-:Y:S03]  /*5120*/  PLOP3.LUT P0, PT, PT, PT, UP0, 0x80, 0x0 ;  /* 0x000000000000781c */ /* 0x000fe60003f0f008 */
[----:B------:R-:W-:Y:S06]  /*5130*/  FFMA.FTZ R6, R6, UR11, -R4 ;  /* 0x0000000b06067c23 */ /* 0x000fec0008010804 */
[----:B------:R2:W-:Y:S01]  /*5140*/  MUFU.EX2 R163, R6 ;  /* 0x0000000600a37308 */ /* 0x0005e20000000800 */
[----:B-1----:R-:W-:Y:S02]  /*5150*/  MOV R7, R152 ;  /* 0x0000009800077202 */ /* 0x002fe40000000f00 */
[----:B------:R-:W-:Y:S02]  /*5160*/  @P1 FSEL R7, R152, -INF , !P6 ;  /* 0xff80000098071808 */ /* 0x000fe40007000000 */
[----:B------:R-:W-:Y:S03]  /*5170*/  PLOP3.LUT P1, PT, PT, PT, UP0, 0x80, 0x0 ;  /* 0x000000000000781c */ /* 0x000fe60003f2f008 */
[--C-:B------:R-:W-:Y:S01]  /*5180*/  FFMA.FTZ R7, R7, UR11, -R0.reuse ;  /* 0x0000000b07077c23 */ /* 0x100fe20008010800 */
[----:B--2---:R-:W-:Y:S02]  /*5190*/  MOV R6, R154 ;  /* 0x0000009a00067202 */ /* 0x004fe40000000f00 */
[----:B------:R-:W-:Y:S01]  /*51a0*/  @P0 FSEL R6, R154, -INF , !P4 ;  /* 0xff8000009a060808 */ /* 0x000fe20006000000 */
[----:B------:R1:W-:Y:S01]  /*51b0*/  MUFU.EX2 R170, R7 ;  /* 0x0000000700aa7308 */ /* 0x0003e20000000800 */
[----:B------:R-:W-:Y:S02]  /*51c0*/  PLOP3.LUT P4, PT, PT, PT, UP0, 0x80, 0x0 ;  /* 0x000000000000781c */ /* 0x000fe40003f8f008 */
[----:B------:R-:W-:Y:S01]  /*51d0*/  PLOP3.LUT P0, PT, PT, PT, UP0, 0x80, 0x0 ;  /* 0x000000000000781c */ /* 0x000fe20003f0f008 */
[----:B------:R-:W-:Y:S06]  /*51e0*/  FFMA.FTZ R6, R6, UR11, -R0 ;  /* 0x0000000b06067c23 */ /* 0x000fec0008010800 */
[----:B------:R2:W-:Y:S04]  /*51f0*/  MUFU.EX2 R171, R6 ;  /* 0x0000000600ab7308 */ /* 0x0005e80000000800 */
[----:B------:R-:W-:Y:S02]  /*5200*/  @P4 ISETP.GE.AND P4, PT, R9, UR8, PT ;  /* 0x0000000809004c0c */ /* 0x000fe4000bf86270 */
[----:B-1----:R-:W-:Y:S02]  /*5210*/  MOV R7, R144 ;  /* 0x0000009000077202 */ /* 0x002fe40000000f00 */
[----:B------:R-:W-:Y:S02]  /*5220*/  @P1 FSEL R7, R144, -INF , !P4 ;  /* 0xff80000090071808 */ /* 0x000fe40006000000 */
[----:B------:R-:W-:Y:S01]  /*5230*/  PLOP3.LUT P1, PT, PT, PT, UP0, 0x80, 0x0 ;  /* 0x000000000000781c */ /* 0x000fe20003f2f008 */
[----:B--2---:R-:W-:Y:S01]  /*5240*/  IMAD.MOV.U32 R6, RZ, RZ, R145 ;  /* 0x000000ffff067224 */ /* 0x004fe200078e0091 */
[----:B------:R-:W-:Y:S02]  /*5250*/  @P0 FSEL R6, R145, -INF , !P2 ;  /* 0xff80000091060808 */ /* 0x000fe40005000000 */
[----:B------:R-:W-:Y:S03]  /*5260*/  PLOP3.LUT P0, PT, PT, PT, UP0, 0x80, 0x0 ;  /* 0x000000000000781c */ /* 0x000fe60003f0f008 */
[--C-:B------:R-:W-:Y:S01]  /*5270*/  FFMA.FTZ R6, R6, UR11, -R4.reuse ;  /* 0x0000000b06067c23 */ /* 0x100fe20008010804 */
[----:B------:R-:W-:Y:S01]  /*5280*/  FFMA.FTZ R4, R7, UR11, -R4 ;  /* 0x0000000b07047c23 */ /* 0x000fe20008010804 */
[----:B------:R-:W-:Y:S02]  /*5290*/  MOV R7, R244 ;  /* 0x000000f400077202 */ /* 0x000fe40000000f00 */
[----:B------:R1:W-:Y:S10]  /*52a0*/  MUFU.EX2 R159, R6 ;  /* 0x00000006009f7308 */ /* 0x0003f40000000800 */
[----:B------:R2:W-:Y:S01]  /*52b0*/  MUFU.EX2 R158, R4 ;  /* 0x00000004009e7308 */ /* 0x0005e20000000800 */
[----:B-1----:R-:W-:Y:S02]  /*52c0*/  MOV R6, R149 ;  /* 0x0000009500067202 */ /* 0x002fe40000000f00 */
[----:B------:R-:W-:Y:S02]  /*52d0*/  @P0 FSEL R6, R149, -INF , !P2 ;  /* 0xff80000095060808 */ /* 0x000fe40005000000 */
[----:B------:R-:W-:Y:S03]  /*52e0*/  PLOP3.LUT P0, PT, PT, PT, UP0, 0x80, 0x0 ;  /* 0x000000000000781c */ /* 0x000fe60003f0f008 */
[----:B------:R-:W-:Y:S01]  /*52f0*/  FFMA.FTZ R6, R6, UR11, -R0 ;  /* 0x0000000b06067c23 */ /* 0x000fe20008010800 */
[----:B--2---:R-:W-:Y:S02]  /*5300*/  MOV R4, R242 ;  /* 0x000000f200047202 */ /* 0x004fe40000000f00 */
[----:B------:R-:W-:Y:S01]  /*5310*/  @P1 FSEL R4, R242, -INF , !P2 ;  /* 0xff800000f2041808 */ /* 0x000fe20005000000 */
[----:B------:R1:W-:Y:S01]  /*5320*/  MUFU.EX2 R169, R6 ;  /* 0x0000000600a97308 */ /* 0x0003e20000000800 */
[----:B------:R-:W-:Y:S03]  /*5330*/  PLOP3.LUT P1, PT, PT, PT, UP0, 0x80, 0x0 ;  /* 0x000000000000781c */ /* 0x000fe60003f2f008 */
[--C-:B------:R-:W-:Y:S06]  /*5340*/  FFMA.FTZ R4, R4, UR11, -R8.reuse ;  /* 0x0000000b04047c23 */ /* 0x100fec0008010808 */
[----:B------:R2:W-:Y:S01]  /*5350*/  MUFU.EX2 R49, R4 ;  /* 0x0000000400317308 */ /* 0x0005e20000000800 */
[----:B-1----:R-:W-:Y:S02]  /*5360*/  MOV R6, R243 ;  /* 0x000000f300067202 */ /* 0x002fe40000000f00 */
[----:B------:R-:W-:Y:S02]  /*5370*/  @P0 FSEL R6, R243, -INF , !P4 ;  /* 0xff800000f3060808 */ /* 0x000fe40006000000 */
[----:B------:R-:W-:Y:S03]  /*5380*/  PLOP3.LUT P0, PT, PT, PT, UP0, 0x80, 0x0 ;  /* 0x000000000000781c */ /* 0x000fe60003f0f008 */
[----:B------:R-:W-:Y:S01]  /*5390*/  FFMA.FTZ R8, R6, UR11, -R8 ;  /* 0x0000000b06087c23 */ /* 0x000fe20008010808 */
[----:B--2---:R-:W-:Y:S01]  /*53a0*/  IMAD.MOV.U32 R4, RZ, RZ, R245 ;  /* 0x000000ffff047224 */ /* 0x004fe200078e00f5 */
[----:B------:R-:W-:Y:S02]  /*53b0*/  @P1 FSEL R4, R245, -INF , !P2 ;  /* 0xff800000f5041808 */ /* 0x000fe40005000000 */
[----:B------:R-:W-:Y:S01]  /*53c0*/  F2FP.F16.F32.PACK_AB R6, R54, R55 ;  /* 0x000000373606723e */ /* 0x000fe200000000ff */
[----:B------:R1:W2:Y:S01]  /*53d0*/  MUFU.EX2 R48, R8 ;  /* 0x0000000800307308 */ /* 0x0002a20000000800 */
[----:B------:R-:W-:Y:S01]  /*53e0*/  PLOP3.LUT P1, PT, PT, PT, UP0, 0x80, 0x0 ;  /* 0x000000000000781c */ /* 0x000fe20003f2f008 */
[--C-:B------:R-:W-:Y:S02]  /*53f0*/  FFMA.FTZ R4, R4, UR11, -R5.reuse ;  /* 0x0000000b04047c23 */ /* 0x100fe40008010805 */
[----:B------:R3:W-:Y:S01]  /*5400*/  STS [R241+0x13000], R6 ;  /* 0x01300006f1007388 */ /* 0x0007e20000000800 */
[----:B------:R-:W-:Y:S02]  /*5410*/  @P0 FSEL R7, R244, -INF , !P4 ;  /* 0xff800000f4070808 */ /* 0x000fe40006000000 */
[----:B------:R-:W-:Y:S03]  /*5420*/  IADD3 R142, P0, R141, UR15, RZ ;  /* 0x0000000f8d8e7c10 */ /* 0x000fe6000ff1e0ff */
[----:B------:R2:W-:Y:S01]  /*5430*/  MUFU.EX2 R37, R4 ;  /* 0x0000000400257308 */ /* 0x0005e20000000800 */
[----:B------:R-:W-:Y:S01]  /*5440*/  FFMA.FTZ R5, R7, UR11, -R5 ;  /* 0x0000000b07057c23 */ /* 0x000fe20008010805 */
[----:B----4-:R-:W-:Y:S02]  /*5450*/  F2FP.F16.F32.PACK_AB R7, R52, R53 ;  /* 0x000000353407723e */ /* 0x010fe400000000ff */
[----:B------:R-:W-:Y:S02]  /*5460*/  IADD3.X R143, R140, UR14, RZ, P0, !PT ;  /* 0x0000000e8c8f7c10 */ /* 0x000fe400087fe4ff */
[----:B------:R-:W-:Y:S04]  /*5470*/  PLOP3.LUT P0, PT, PT, PT, UP3, 0x80, 0x0 ;  /* 0x000000000000781c */ /* 0x000fe80003f0f038 */
[----:B------:R4:W4:Y:S01]  /*5480*/  MUFU.EX2 R36, R5 ;  /* 0x0000000500247308 */ /* 0x0009220000000800 */
[----:B-1----:R-:W-:Y:S01]  /*5490*/  MOV R8, R148 ;  /* 0x0000009400087202 */ /* 0x002fe20000000f00 */
[----:B------:R-:W4:Y:S01]  /*54a0*/  LDG.E R141, desc[UR6][R142.64] ;  /* 0x000000068e8d7981 */ /* 0x000f22000c1e1900 */
[----:B------:R-:W-:Y:S03]  /*54b0*/  @P1 FSEL R8, R148, -INF , !P4 ;  /* 0xff80000094081808 */ /* 0x000fe60006000000 */
[----:B------:R-:W4:Y:S02]  /*54c0*/  LDG.E R140, desc[UR6][R142.64+0x20] ;  /* 0x000020068e8c7981 */ /* 0x000f24000c1e1900 */
[----:B------:R-:W-:Y:S01]  /*54d0*/  FFMA.FTZ R0, R8, UR11, -R0 ;  /* 0x0000000b08007c23 */ /* 0x000fe20008010800 */
[----:B--2---:R-:W-:Y:S03]  /*54e0*/  F2FP.F16.F32.PACK_AB R4, R44, R47 ;  /* 0x0000002f2c04723e */ /* 0x004fe600000000ff */
[----:B------:R1:W2:Y:S01]  /*54f0*/  MUFU.EX2 R166, R0 ;  /* 0x0000000000a67308 */ /* 0x0002a20000000800 */
[----:B---3--:R-:W-:Y:S01]  /*5500*/  F2FP.F16.F32.PACK_AB R6, R42, R43 ;  /* 0x0000002b2a06723e */ /* 0x008fe200000000ff */
[----:B------:R3:W-:Y:S01]  /*5510*/  STS [R241+0x13400], R4 ;  /* 0x01340004f1007388 */ /* 0x0007e20000000800 */
[----:B----4-:R-:W-:Y:S03]  /*5520*/  F2FP.F16.F32.PACK_AB R5, R232, R233 ;  /* 0x000000e9e805723e */ /* 0x010fe600000000ff */
[----:B------:R4:W-:Y:S04]  /*5530*/  STS [R240+0x13000], R7 ;  /* 0x01300007f0007388 */ /* 0x0009e80000000800 */
[----:B------:R2:W-:Y:S04]  /*5540*/  STS [R240+0x13400], R6 ;  /* 0x01340006f0007388 */ /* 0x0005e80000000800 */
[----:B------:R2:W-:Y:S01]  /*5550*/  STS [R241+0x14000], R5 ;  /* 0x01400005f1007388 */ /* 0x0005e20000000800 */
[----:B-1----:R-:W-:Y:S02]  /*5560*/  F2FP.F16.F32.PACK_AB R0, R48, R49 ;  /* 0x000000313000723e */ /* 0x002fe400000000ff */
[----:B---3--:R-:W-:Y:S02]  /*5570*/  F2FP.F16.F32.PACK_AB R4, R236, R237 ;  /* 0x000000edec04723e */ /* 0x008fe400000000ff */
[----:B----4-:R-:W-:Y:S03]  /*5580*/  F2FP.F16.F32.PACK_AB R7, R167, R168 ;  /* 0x000000a8a707723e */ /* 0x010fe600000000ff */
[----:B------:R1:W-:Y:S01]  /*5590*/  STS [R241+0x14400], R4 ;  /* 0x01440004f1007388 */ /* 0x0003e20000000800 */
[----:B--2---:R-:W-:Y:S03]  /*55a0*/  F2FP.F16.F32.PACK_AB R6, R234, R235 ;  /* 0x000000ebea06723e */ /* 0x004fe600000000ff */
[----:B------:R2:W-:Y:S01]  /*55b0*/  STS [R240+0x14000], R7 ;  /* 0x01400007f0007388 */ /* 0x0005e20000000800 */
[----:B------:R-:W-:Y:S03]  /*55c0*/  F2FP.F16.F32.PACK_AB R5, R50, R51 ;  /* 0x000000333205723e */ /* 0x000fe600000000ff */
[----:B------:R3:W-:Y:S04]  /*55d0*/  STS [R240+0x14400], R6 ;  /* 0x01440006f0007388 */ /* 0x0007e80000000800 */
[----:B------:R4:W-:Y:S01]  /*55e0*/  STS [R239+0x13000], R5 ;  /* 0x01300005ef007388 */ /* 0x0009e20000000800 */
[----:B-1----:R-:W-:Y:S02]  /*55f0*/  F2FP.F16.F32.PACK_AB R4, R38, R41 ;  /* 0x000000292604723e */ /* 0x002fe400000000ff */
[----:B--2---:R-:W-:Y:S03]  /*5600*/  F2FP.F16.F32.PACK_AB R7, R162, R163 ;  /* 0x000000a3a207723e */ /* 0x004fe600000000ff */
[----:B------:R1:W-:Y:S01]  /*5610*/  STS [R239+0x13400], R4 ;  /* 0x01340004ef007388 */ /* 0x0003e20000000800 */
[----:B---3--:R-:W-:Y:S03]  /*5620*/  F2FP.F16.F32.PACK_AB R6, R170, R171 ;  /* 0x000000abaa06723e */ /* 0x008fe600000000ff */
[----:B------:R2:W-:Y:S01]  /*5630*/  STS [R238+0x13000], R0 ;  /* 0x01300000ee007388 */ /* 0x0005e20000000800 */
[----:B----4-:R-:W-:Y:S05]  /*5640*/  F2FP.F16.F32.PACK_AB R5, R36, R37 ;  /* 0x000000252405723e */ /* 0x010fea00000000ff */
[----:B------:R-:W-:Y:S04]  /*5650*/  STS [R238+0x13400], R5 ;  /* 0x01340005ee007388 */ /* 0x000fe80000000800 */
[----:B------:R-:W-:Y:S04]  /*5660*/  STS [R239+0x14000], R7 ;  /* 0x01400007ef007388 */ /* 0x000fe80000000800 */
[----:B------:R-:W-:Y:S01]  /*5670*/  STS [R239+0x14400], R6 ;  /* 0x01440006ef007388 */ /* 0x000fe20000000800 */
[----:B-1----:R-:W-:Y:S02]  /*5680*/  F2FP.F16.F32.PACK_AB R4, R158, R159 ;  /* 0x0000009f9e04723e */ /* 0x002fe400000000ff */
[----:B--2---:R-:W-:Y:S03]  /*5690*/  F2FP.F16.F32.PACK_AB R0, R166, R169 ;  /* 0x000000a9a600723e */ /* 0x004fe600000000ff */
[----:B------:R-:W-:Y:S04]  /*56a0*/  STS [R238+0x14000], R4 ;  /* 0x01400004ee007388 */ /* 0x000fe80000000800 */
[----:B------:R1:W-:Y:S04]  /*56b0*/  STS [R238+0x14400], R0 ;  /* 0x01440000ee007388 */ /* 0x0003e80000000800 */
[----:B------:R-:W2:Y:S08]  /*56c0*/  LDSM.16.M88.4 R32, [R221+UR4+0x6000] ;  /* 0x00600004dd20783b */ /* 0x000eb00008000200 */
[----:B------:R-:W3:Y:S01]  /*56d0*/  LDSM.16.M88.4 R28, [R221+UR4+0x6800] ;  /* 0x00680004dd1c783b */ /* 0x000ee20008000200 */
[----:B-1----:R-:W-:Y:S04]  /*56e0*/  MOV R0, UR4 ;  /* 0x0000000400007c02 */ /* 0x002fe80008000f00 */
[----:B------:R-:W-:Y:S04]  /*56f0*/  IADD3 R0, R221, 0x6000, R0 ;  /* 0x00006000dd007810 */ /* 0x000fe80007ffe000 */
[----:B------:R-:W-:Y:S05]  /*5700*/  IADD3 R0, R0, R228, RZ ;  /* 0x000000e400007210 */ /* 0x000fea0007ffe0ff */
        /* <DEDUP_REMOVED lines=55> */
[C---:B------:R-:W-:Y:S01]  /*5a80*/  FADD.FTZ R5, -R141.reuse, R5 ;  /* 0x000000058d057221 */ /* 0x040fe20000010100 */
[-C--:B------:R-:W-:Y:S04]  /*5a90*/  HMMA.16816.F32 R20, R132, R216.reuse, R20 ;  /* 0x000000d88414723c */ /* 0x080fe80000001814 */
[----:B------:R-:W-:Y:S02]  /*5aa0*/  FMUL.FTZ R156, R54, R5 ;  /* 0x00000005369c7220 */ /* 0x000fe40000410000 */
[C---:B------:R-:W-:Y:S05]  /*5ab0*/  HMMA.16816.F32 R24, R136.reuse, R216, R24 ;  /* 0x000000d88818723c */ /* 0x040fea0000001818 */
[----:B------:R-:W-:Y:S01]  /*5ac0*/  FADD.FTZ R4, -R141, R4 ;  /* 0x000000048d047221 */ /* 0x000fe20000010100 */
[-C--:B------:R-:W-:Y:S05]  /*5ad0*/  HMMA.16816.F32 R28, R136, R218.reuse, R28 ;  /* 0x000000da881c723c */ /* 0x080fea000000181c */
[----:B------:R-:W-:Y:S01]  /*5ae0*/  FFMA.FTZ R5, -R251, R251, 1 ;  /* 0x3f800000fb057423 */ /* 0x000fe200000101fb */
[----:B------:R-:W-:Y:S05]  /*5af0*/  HMMA.16816.F32 R32, R132, R218, R32 ;  /* 0x000000da8420723c */ /* 0x000fea0000001820 */
[----:B------:R-:W-:Y:S01]  /*5b00*/  FFMA.FTZ R136, -R250, R250, 1 ;  /* 0x3f800000fa887423 */ /* 0x000fe200000101fa */
[----:B------:R-:W-:Y:S01]  /*5b10*/  FMUL.FTZ R157, R55, R4 ;  /* 0x00000004379d7220 */ /* 0x000fe20000410000 */
[----:B------:R-:W-:Y:S01]  /*5b20*/  FMUL.FTZ R5, R5, UR5 ;  /* 0x0000000505057c20 */ /* 0x000fe20008410000 */
[----:B------:R2:W5:Y:S03]  /*5b30*/  LDL.LU R55, [R1+0xbc] ;  /* 0x0000bc0001377983 */ /* 0x0005660000300800 */
[----:B------:R-:W-:Y:S01]  /*5b40*/  FMUL.FTZ R136, R136, UR5 ;  /* 0x0000000588887c20 */ /* 0x000fe20008410000 */
[----:B------:R2:W5:Y:S01]  /*5b50*/  LDL.LU R54, [R1+0xb8] ;  /* 0x0000b80001367983 */ /* 0x0005620000300800 */
[----:B------:R-:W-:Y:S01]  /*5b60*/  FADD.FTZ R135, -R141, R16 ;  /* 0x000000108d877221 */ /* 0x000fe20000010100 */
[----:B------:R-:W-:Y:S01]  /*5b70*/  FMUL.FTZ R132, R157, R5 ;  /* 0x000000059d847220 */ /* 0x000fe20000410000 */
[----:B------:R-:W-:Y:S01]  /*5b80*/  FMUL.FTZ R5, R156, R136 ;  /* 0x000000889c057220 */ /* 0x000fe20000410000 */
[----:B------:R2:W5:Y:S01]  /*5b90*/  LDG.E R4, desc[UR6][R142.64+0x80] ;  /* 0x000080068e047981 */ /* 0x000562000c1e1900 */
[----:B------:R-:W-:Y:S01]  /*5ba0*/  FADD.FTZ R133, -R141, R17 ;  /* 0x000000118d857221 */ /* 0x000fe20000010100 */
[----:B------:R-:W-:Y:S01]  /*5bb0*/  FMUL.FTZ R17, R53, R135 ;  /* 0x0000008735117220 */ /* 0x000fe20000410000 */
[----:B------:R-:W-:Y:S01]  /*5bc0*/  FADD.FTZ R134, -R141, R20 ;  /* 0x000000148d867221 */ /* 0x000fe20000010100 */
[----:B------:R2:W5:Y:S01]  /*5bd0*/  LDL.LU R53, [R1+0xb4] ;  /* 0x0000b40001357983 */ /* 0x0005620000300800 */
[----:B------:R-:W-:Y:S01]  /*5be0*/  F2FP.F16.F32.PACK_AB R16, R5, R132 ;  /* 0x000000840510723e */ /* 0x000fe200000000ff */
[----:B------:R-:W-:Y:S01]  /*5bf0*/  FFMA.FTZ R5, -R248, R248, 1 ;  /* 0x3f800000f8057423 */ /* 0x000fe200000101f8 */
[----:B------:R-:W-:Y:S01]  /*5c00*/  FMUL.FTZ R20, R52, R133 ;  /* 0x0000008534147220 */ /* 0x000fe20000410000 */
[----:B------:R-:W-:Y:S01]  /*5c10*/  FMUL.FTZ R134, R51, R134 ;  /* 0x0000008633867220 */ /* 0x000fe20000410000 */
[----:B------:R2:W5:Y:S01]  /*5c20*/  LDL.LU R52, [R1+0xb0] ;  /* 0x0000b00001347983 */ /* 0x0005620000300800 */
[----:B------:R-:W-:Y:S01]  /*5c30*/  FADD.FTZ R21, -R141, R21 ;  /* 0x000000158d157221 */ /* 0x000fe20000010100 */
[----:B------:R-:W-:Y:S01]  /*5c40*/  FMUL.FTZ R5, R5, UR5 ;  /* 0x0000000505057c20 */ /* 0x000fe20008410000 */
[----:B------:R-:W-:Y:S01]  /*5c50*/  FFMA.FTZ R132, -R249, R249, 1 ;  /* 0x3f800000f9847423 */ /* 0x000fe200000101f9 */
[----:B------:R2:W5:Y:S01]  /*5c60*/  LDL.LU R51, [R1+0xac] ;  /* 0x0000ac0001337983 */ /* 0x0005620000300800 */
[----:B------:R-:W-:Y:S01]  /*5c70*/  FMUL.FTZ R135, R50, R21 ;  /* 0x0000001532877220 */ /* 0x000fe20000410000 */
[----:B------:R-:W-:Y:S01]  /*5c80*/  FFMA.FTZ R21, -R247, R247, 1 ;  /* 0x3f800000f7157423 */ /* 0x000fe200000101f7 */
[----:B------:R-:W-:Y:S01]  /*5c90*/  FMUL.FTZ R5, R20, R5 ;  /* 0x0000000514057220 */ /* 0x000fe20000410000 */
[----:B------:R2:W5:Y:S01]  /*5ca0*/  LDL.LU R50, [R1+0xa8] ;  /* 0x0000a80001327983 */ /* 0x0005620000300800 */
[----:B------:R-:W-:Y:S01]  /*5cb0*/  FADD.FTZ R20, -R141, R32 ;  /* 0x000000208d147221 */ /* 0x000fe20000010100 */
[----:B------:R-:W-:Y:S01]  /*5cc0*/  FMUL.FTZ R132, R132, UR5 ;  /* 0x0000000584847c20 */ /* 0x000fe20008410000 */
[----:B------:R-:W-:Y:S01]  /*5cd0*/  FFMA.FTZ R133, -R246, R246, 1 ;  /* 0x3f800000f6857423 */ /* 0x000fe200000101f6 */
[----:B------:R-:W-:Y:S01]  /*5ce0*/  FMUL.FTZ R21, R21, UR5 ;  /* 0x0000000515157c20 */ /* 0x000fe20008410000 */
        /* <DEDUP_REMOVED lines=13> */
[----:B------:R-:W-:Y:S01]  /*5dc0*/  FFMA.FTZ R6, -R46, R46, 1 ;  /* 0x3f8000002e067423 */ /* 0x000fe2000001012e */
[----:B------:R2:W5:Y:S01]  /*5dd0*/  LDL.LU R47, [R1+0x9c] ;  /* 0x00009c00012f7983 */ /* 0x0005620000300800 */
[----:B------:R-:W-:Y:S01]  /*5de0*/  FMUL.FTZ R17, R20, R17 ;  /* 0x0000001114117220 */ /* 0x000fe20000410000 */
[----:B------:R-:W-:Y:S01]  /*5df0*/  FFMA.FTZ R20, -R243, R243, 1 ;  /* 0x3f800000f3147423 */ /* 0x000fe200000101f3 */
[----:B------:R-:W-:Y:S01]  /*5e00*/  FFMA.FTZ R32, -R45, R45, 1 ;  /* 0x3f8000002d207423 */ /* 0x000fe2000001012d */
[----:B------:R2:W5:Y:S01]  /*5e10*/  LDL.LU R46, [R1+0x98] ;  /* 0x00009800012e7983 */ /* 0x0005620000300800 */
[----:B------:R-:W-:Y:S01]  /*5e20*/  FADD.FTZ R7, -R140, R7 ;  /* 0x000000078c077221 */ /* 0x000fe20000010100 */
[----:B------:R-:W-:Y:S01]  /*5e30*/  FMUL.FTZ R6, R6, UR5 ;  /* 0x0000000506067c20 */ /* 0x000fe20008410000 */
[----:B------:R-:W-:Y:S01]  /*5e40*/  FMUL.FTZ R32, R32, UR5 ;  /* 0x0000000520207c20 */ /* 0x000fe20008410000 */
[----:B------:R2:W5:Y:S01]  /*5e50*/  LDL.LU R45, [R1+0x94] ;  /* 0x00009400012d7983 */ /* 0x0005620000300800 */
[----:B------:R-:W-:Y:S01]  /*5e60*/  FMUL.FTZ R33, R44, R7 ;  /* 0x000000072c217220 */ /* 0x000fe20000410000 */
        /* <DEDUP_REMOVED lines=13> */
[C---:B------:R-:W-:Y:S01]  /*5f40*/  FADD.FTZ R17, -R140.reuse, R19 ;  /* 0x000000138c117221 */ /* 0x040fe20000010100 */
[----:B------:R-:W-:Y:S01]  /*5f50*/  FMUL.FTZ R18, R41, R18 ;  /* 0x0000001229127220 */ /* 0x000fe20000410000 */
[----:B------:R-:W-:Y:S01]  /*5f60*/  FADD.FTZ R19, -R140, R23 ;  /* 0x000000178c137221 */ /* 0x000fe20000010100 */
[----:B------:R-:W-:Y:S01]  /*5f70*/  FFMA.FTZ R23, -R40, R40, 1 ;  /* 0x3f80000028177423 */ /* 0x000fe20000010128 */
[----:B------:R-:W-:Y:S01]  /*5f80*/  FMUL.FTZ R17, R42, R17 ;  /* 0x000000112a117220 */ /* 0x000fe20000410000 */
[----:B------:R-:W-:Y:S01]  /*5f90*/  FFMA.FTZ R33, -R3, R3, 1 ;  /* 0x3f80000003217423 */ /* 0x000fe20000010103 */
[----:B------:R2:W5:Y:S01]  /*5fa0*/  LDL.LU R42, [R1+0x88] ;  /* 0x00008800012a7983 */ /* 0x0005620000300800 */
[----:B------:R-:W-:Y:S01]  /*5fb0*/  FMUL.FTZ R19, R38, R19 ;  /* 0x0000001326137220 */ /* 0x000fe20000410000 */
[----:B------:R-:W-:Y:S01]  /*5fc0*/  FFMA.FTZ R32, -R2, R2, 1 ;  /* 0x3f80000002207423 */ /* 0x000fe20000010102 */
[C---:B------:R-:W-:Y:S01]  /*5fd0*/  FADD.FTZ R34, -R140.reuse, R34 ;  /* 0x000000228c227221 */ /* 0x040fe20000010100 */
[----:B------:R2:W5:Y:S01]  /*5fe0*/  LDL.LU R41, [R1+0x84] ;  /* 0x0000840001297983 */ /* 0x0005620000300800 */
[----:B------:R-:W-:Y:S01]  /*5ff0*/  FADD.FTZ R35, -R140, R35 ;  /* 0x000000238c237221 */ /* 0x000fe20000010100 */
[----:B------:R-:W-:Y:S01]  /*6000*/  FMUL.FTZ R23, R23, UR5 ;  /* 0x0000000517177c20 */ /* 0x000fe20008410000 */
[----:B------:R-:W-:Y:S01]  /*6010*/  FMUL.FTZ R22, R22, UR5 ;  /* 0x0000000516167c20 */ /* 0x000fe20008410000 */
[----:B------:R2:W5:Y:S01]  /*6020*/  LDL.LU R40, [R1+0x80] ;  /* 0x0000800001287983 */ /* 0x0005620000300800 */
[----:B------:R-:W-:Y:S01]  /*6030*/  FMUL.FTZ R33, R33, UR5 ;  /* 0x0000000521217c20 */ /* 0x000fe20008410000 */
[----:B------:R-:W-:Y:S01]  /*6040*/  FMUL.FTZ R23, R5, R23 ;  /* 0x0000001705177220 */ /* 0x000fe20000410000 */
[----:B------:R-:W-:Y:S01]  /*6050*/  FMUL.FTZ R5, R37, R34 ;  /* 0x0000002225057220 */ /* 0x000fe20000410000 */
[----:B------:R2:W5:Y:S01]  /*6060*/  LDL.LU R39, [R1+0x7c] ;  /* 0x00007c0001277983 */ /* 0x0005620000300800 */
[----:B------:R-:W-:Y:S01]  /*6070*/  FMUL.FTZ R22, R17, R22 ;  /* 0x0000001611167220 */ /* 0x000fe20000410000 */
[----:B------:R-:W-:Y:S01]  /*6080*/  FMUL.FTZ R17, R36, R35 ;  /* 0x0000002324117220 */ /* 0x000fe20000410000 */
[----:B------:R-:W-:Y:S01]  /*6090*/  FFMA.FTZ R35, -R245, R245, 1 ;  /* 0x3f800000f5237423 */ /* 0x000fe200000101f5 */
[----:B------:R2:W5:Y:S01]  /*60a0*/  LDL.LU R38, [R1+0x78] ;  /* 0x0000780001267983 */ /* 0x0005620000300800 */
[----:B------:R-:W-:Y:S01]  /*60b0*/  FFMA.FTZ R34, -R244, R244, 1 ;  /* 0x3f800000f4227423 */ /* 0x000fe200000101f4 */
[----:B------:R-:W-:Y:S01]  /*60c0*/  FMUL.FTZ R32, R32, UR5 ;  /* 0x0000000520207c20 */ /* 0x000fe20008410000 */
[----:B------:R-:W-:Y:S01]  /*60d0*/  FMUL.FTZ R35, R35, UR5 ;  /* 0x0000000523237c20 */ /* 0x000fe20008410000 */
[----:B------:R2:W5:Y:S01]  /*60e0*/  LDL.LU R37, [R1+0x74] ;  /* 0x0000740001257983 */ /* 0x0005620000300800 */
[----:B------:R-:W-:Y:S01]  /*60f0*/  FMUL.FTZ R34, R34, UR5 ;  /* 0x0000000522227c20 */ /* 0x000fe20008410000 */
[----:B------:R-:W-:Y:S01]  /*6100*/  F2FP.F16.F32.PACK_AB R21, R21, R133 ;  /* 0x000000851515723e */ /* 0x000fe200000000ff */
[----:B------:R-:W-:Y:S01]  /*6110*/  FMUL.FTZ R33, R18, R33 ;  /* 0x0000002112217220 */ /* 0x000fe20000410000 */
[----:B------:R2:W5:Y:S01]  /*6120*/  LDL.LU R36, [R1+0x70] ;  /* 0x0000700001247983 */ /* 0x0005620000300800 */
[----:B------:R-:W-:Y:S01]  /*6130*/  FMUL.FTZ R32, R19, R32 ;  /* 0x0000002013207220 */ /* 0x000fe20000410000 */
[----:B------:R-:W-:Y:S01]  /*6140*/  FMUL.FTZ R35, R5, R35 ;  /* 0x0000002305237220 */ /* 0x000fe20000410000 */
[----:B------:R-:W-:Y:S01]  /*6150*/  FMUL.FTZ R34, R17, R34 ;  /* 0x0000002211227220 */ /* 0x000fe20000410000 */
[----:B------:R2:W5:Y:S04]  /*6160*/  LDL.LU R3, [R1+0x6c] ;  /* 0x00006c0001037983 */ /* 0x0005680000300800 */
[----:B------:R2:W5:Y:S04]  /*6170*/  LDL.LU R2, [R1+0x68] ;  /* 0x0000680001027983 */ /* 0x0005680000300800 */
[----:B------:R2:W5:Y:S06]  /*6180*/  LDL.64 R246, [R1+0x18] ;  /* 0x0000180001f67983 */ /* 0x00056c0000100a00 */
[----:B------:R2:W5:Y:S04]  /*6190*/  LDL R243, [R1+0x30] ;  /* 0x0000300001f37983 */ /* 0x0005680000100800 */
[----:B------:R2:W5:Y:S01]  /*61a0*/  LDL R242, [R1+0x34] ;  /* 0x0000340001f27983 */ /* 0x0005620000100800 */
[----:B------:R-:W-:Y:S05]  /*61b0*/  @!P0 BRA `(.L_x_375) ;  /* 0x0000000000d88947 */ /* 0x000fea0003800000 */
[----:B------:R-:W3:Y:S01]  /*61c0*/  LDL.LU R134, [R1+0x14] ;  /* 0x0000140001867983 */ /* 0x000ee20000300800 */
[----:B------:R-:W1:Y:S01]  /*61d0*/  LDC R5, c[0x0][0x240] ;  /* 0x00009000ff057b82 */ /* 0x000e620000000800 */
[----:B-----5:R-:W-:Y:S01]  /*61e0*/  ISETP.GE.AND P2, PT, R246, UR35, PT ;  /* 0x00000023f6007c0c */ /* 0x020fe2000bf46270 */
[----:B------:R-:W-:Y:S01]  /*61f0*/  ULOP3.LUT UR10, UR9, 0x1, URZ, 0xc0, !UPT ;  /* 0x00000001090a7892 */ /* 0x000fe2000f8ec03f */
[----:B------:R-:W4:Y:S01]  /*6200*/  LDL.LU R133, [R1] ;  /* 0x0000000001857983 */ /* 0x000f220000300800 */
[----:B------:R-:W-:Y:S02]  /*6210*/  ISETP.GE.AND P1, PT, R243, UR35, PT ;  /* 0x00000023f3007c0c */ /* 0x000fe4000bf26270 */
[----:B------:R-:W-:Y:S01]  /*6220*/  UISETP.NE.U32.AND UP1, UPT, UR10, 0x1, UPT ;  /* 0x000000010a00788c */ /* 0x000fe2000bf25070 */
[----:B------:R-:W2:Y:S03]  /*6230*/  LDL.LU R132, [R1+0x4] ;  /* 0x0000040001847983 */ /* 0x000ea60000300800 */
[----:B------:R-:W-:Y:S06]  /*6240*/  USEL UR10, UR60, 0x3000, !UP1 ;  /* 0x000030003c0a7887 */ /* 0x000fec000c800000 */
[----:B------:R-:W-:Y:S01]  /*6250*/  VIADD R231, R231, UR10 ;  /* 0x0000000ae7e77c36 */ /* 0x000fe20008000000 */
[----:B------:R-:W-:Y:S04]  /*6260*/  IADD3 R220, R220, UR10, RZ ;  /* 0x0000000adcdc7c10 */ /* 0x000fe8000fffe0ff */
[----:B------:R1:W-:Y:S04]  /*6270*/  @P2 STS [R231], RZ ;  /* 0x000000ffe7002388 */ /* 0x0003e80000000800 */
[----:B------:R1:W-:Y:S04]  /*6280*/  @P2 STS [R231+0x4], RZ ;  /* 0x000004ffe7002388 */ /* 0x0003e80000000800 */
[----:B------:R2:W-:Y:S04]  /*6290*/  @P2 STS [R231+0x8], RZ ;  /* 0x000008ffe7002388 */ /* 0x0005e80000000800 */
[----:B------:R2:W-:Y:S01]  /*62a0*/  @P2 STS [R231+0xc], RZ ;  /* 0x00000cffe7002388 */ /* 0x0005e20000000800 */
[----:B-1----:R-:W-:Y:S05]  /*62b0*/  IMAD.U32 R5, R5, -0x40, RZ ;  /* 0xffffffc005057824 */ /* 0x002fea00078e00ff */
[----:B------:R-:W-:Y:S02]  /*62c0*/  SHF.R.S32.HI R17, RZ, 0x1f, R5 ;  /* 0x0000001fff117819 */ /* 0x000fe40000011405 */
[C---:B--2---:R-:W-:Y:S04]  /*62d0*/  LEA R132, P3, R5.reuse, R132, 0x1 ;  /* 0x0000008405847211 */ /* 0x044fe800078608ff */
[----:B----4-:R-:W-:Y:S01]  /*62e0*/  LEA.HI.X R133, R5, R133, R17, 0x1, P3 ;  /* 0x0000008505857211 */ /* 0x010fe200018f0c11 */
[----:B------:R1:W-:Y:S01]  /*62f0*/  STL [R1+0x4], R132 ;  /* 0x0000048401007387 */ /* 0x0003e20000100800 */
[C---:B---3--:R-:W-:Y:S01]  /*6300*/  VIADD R5, R134.reuse, UR10 ;  /* 0x0000000a86057c36 */ /* 0x048fe20008000000 */
[-C--:B------:R-:W-:Y:S01]  /*6310*/  @!P2 MOV R18, R132.reuse ;  /* 0x000000840012a202 */ /* 0x080fe20000000f00 */
[----:B------:R-:W-:Y:S01]  /*6320*/  @!P1 VIADD R17, R134, UR10 ;  /* 0x0000000a86119c36 */ /* 0x000fe20008000000 */
[----:B------:R1:W-:Y:S01]  /*6330*/  STL [R1], R133 ;  /* 0x0000008501007387 */ /* 0x0003e20000100800 */
[--C-:B------:R-:W-:Y:S03]  /*6340*/  @!P2 IMAD.MOV.U32 R19, RZ, RZ, R133.reuse ;  /* 0x000000ffff13a224 */ /* 0x100fe600078e0085 */
[----:B------:R1:W-:Y:S04]  /*6350*/  STL [R1+0x14], R5 ;  /* 0x0000140501007387 */ /* 0x0003e80000100800 */
        /* <DEDUP_REMOVED lines=8> */
[-C--:B--2---:R-:W-:Y:S01]  /*63e0*/  @!P1 MOV R18, R132.reuse ;  /* 0x0000008400129202 */ /* 0x084fe20000000f00 */
[--C-:B------:R-:W-:Y:S05]  /*63f0*/  @!P1 IMAD.MOV.U32 R19, RZ, RZ, R133.reuse ;  /* 0x000000ffff139224 */ /* 0x100fea00078e0085 */
[----:B------:R-:W-:Y:S01]  /*6400*/  @!PT LDS RZ, [RZ] ;  /* 0x00000000fffff984 */ /* 0x000fe20000000800 */
[----:B------:R-:W-:Y:S01]  /*6410*/  @!PT LDS RZ, [RZ] ;  /* 0x00000000fffff984 */ /* 0x000fe20000000800 */
[----:B------:R-:W-:Y:S01]  /*6420*/  @!PT LDS RZ, [RZ] ;  /* 0x00000000fffff984 */ /* 0x000fe20000000800 */
[----:B------:R2:W-:Y:S01]  /*6430*/  @!P1 LDGSTS.E.BYPASS.LTC128B.128 [R17+0x1000], desc[UR6][R18.64+0x40] ;  /* 0x0100004012119fae */ /* 0x0005e2000b901d46 */
[----:B------:R-:W-:Y:S11]  /*6440*/  ISETP.GE.AND P1, PT, R242, UR35, PT ;  /* 0x00000023f2007c0c */ /* 0x000ff6000bf26270 */
[----:B------:R-:W-:Y:S02]  /*6450*/  @!UPT UIADD3 URZ, URZ, URZ, URZ ;  /* 0x0000003f3f3ff290 */ /* 0x000fe4000fffe03f */
[----:B------:R1:W-:Y:S04]  /*6460*/  @P1 STS [R231+0x2000], RZ ;  /* 0x002000ffe7001388 */ /* 0x0003e80000000800 */
[----:B------:R1:W-:Y:S04]  /*6470*/  @P1 STS [R231+0x2004], RZ ;  /* 0x002004ffe7001388 */ /* 0x0003e80000000800 */
[----:B------:R1:W-:Y:S04]  /*6480*/  @P1 STS [R231+0x2008], RZ ;  /* 0x002008ffe7001388 */ /* 0x0003e80000000800 */
[----:B------:R1:W-:Y:S01]  /*6490*/  @P1 STS [R231+0x200c], RZ ;  /* 0x00200cffe7001388 */ /* 0x0003e20000000800 */
[----:B--2---:R-:W-:Y:S01]  /*64a0*/  @!P1 VIADD R17, R134, UR10 ;  /* 0x0000000a86119c36 */ /* 0x004fe20008000000 */
[----:B------:R-:W-:Y:S01]  /*64b0*/  @!P1 MOV R18, R132 ;  /* 0x0000008400129202 */ /* 0x000fe20000000f00 */
[----:B------:R-:W-:Y:S05]  /*64c0*/  @!P1 IMAD.MOV.U32 R19, RZ, RZ, R133 ;  /* 0x000000ffff139224 */ /* 0x000fea00078e0085 */
[----:B------:R-:W-:Y:S01]  /*64d0*/  @!PT LDS RZ, [RZ] ;  /* 0x00000000fffff984 */ /* 0x000fe20000000800 */
[----:B------:R-:W-:Y:S01]  /*64e0*/  @!PT LDS RZ, [RZ] ;  /* 0x00000000fffff984 */ /* 0x000fe20000000800 */
[----:B------:R-:W-:Y:S01]  /*64f0*/  @!PT LDS RZ, [RZ] ;  /* 0x00000000fffff984 */ /* 0x000fe20000000800 */
[----:B------:R1:W-:Y:S04]  /*6500*/  @!P1 LDGSTS.E.BYPASS.LTC128B.128 [R17+0x2000], desc[UR6][R18.64+0x80] ;  /* 0x0200008012119fae */ /* 0x0003e8000b901d46 */
[----:B------:R-:W0:Y:S02]  /*6510*/  LDGDEPBAR ;  /* 0x00000000000079af */ /* 0x000e240000000000 */
.L_x_375:
[----:B------:R-:W-:Y:S01]  /*6520*/  STS [R241+0xf000], R16 ;  /* 0x00f00010f1007388 */ /* 0x000fe20000000800 */
[----:B-1----:R-:W-:Y:S01]  /*6530*/  F2FP.F16.F32.PACK_AB R5, R22, R23 ;  /* 0x000000171605723e */ /* 0x002fe200000000ff */
[C---:B-----5:R-:W-:Y:S01]  /*6540*/  FADD.FTZ R8, -R4.reuse, R8 ;  /* 0x0000000804087221 */ /* 0x060fe20000010100 */
[C---:B------:R-:W-:Y:S01]  /*6550*/  FADD.FTZ R9, -R4.reuse, R9 ;  /* 0x0000000904097221 */ /* 0x040fe20000010100 */
[----:B------:R1:W-:Y:S01]  /*6560*/  STS [R241+0xf400], R6 ;  /* 0x00f40006f1007388 */ /* 0x0003e20000000800 */
[----:B------:R-:W-:Y:S01]  /*6570*/  FADD.FTZ R25, -R4, R25 ;  /* 0x0000001904197221 */ /* 0x000fe20000010100 */
[----:B------:R-:W-:Y:S01]  /*6580*/  FMUL.FTZ R19, R233, R8 ;  /* 0x00000008e9137220 */ /* 0x000fe20000410000 */
[----:B------:R-:W-:Y:S01]  /*6590*/  FMUL.FTZ R18, R232, R9 ;  /* 0x00000009e8127220 */ /* 0x000fe20000410000 */
[----:B------:R3:W-:Y:S01]  /*65a0*/  STS [R240+0xf000], R7 ;  /* 0x00f00007f0007388 */ /* 0x0007e20000000800 */
[----:B------:R-:W-:Y:S01]  /*65b0*/  FFMA.FTZ R9, -R155, R155, 1 ;  /* 0x3f8000009b097423 */ /* 0x000fe2000001019b */
[----:B------:R-:W-:Y:S01]  /*65c0*/  FFMA.FTZ R8, -R153, R153, 1 ;  /* 0x3f80000099087423 */ /* 0x000fe20000010199 */
[C---:B------:R-:W-:Y:S01]  /*65d0*/  FADD.FTZ R29, -R4.reuse, R29 ;  /* 0x0000001d041d7221 */ /* 0x040fe20000010100 */
[----:B------:R4:W-:Y:S01]  /*65e0*/  STS [R240+0xf400], R5 ;  /* 0x00f40005f0007388 */ /* 0x0009e20000000800 */
[C---:B------:R-:W-:Y:S01]  /*65f0*/  FADD.FTZ R24, -R4.reuse, R24 ;  /* 0x0000001804187221 */ /* 0x040fe20000010100 */
[C---:B------:R-:W-:Y:S01]  /*6600*/  FADD.FTZ R28, -R4.reuse, R28 ;  /* 0x0000001c041c7221 */ /* 0x040fe20000010100 */
[C---:B------:R-:W-:Y:S01]  /*6610*/  FADD.FTZ R12, -R4.reuse, R12 ;  /* 0x0000000c040c7221 */ /* 0x040fe20000010100 */
[----:B------:R-:W-:Y:S01]  /*6620*/  FADD.FTZ R13, -R4, R13 ;  /* 0x0000000d040d7221 */ /* 0x000fe20000010100 */
[----:B------:R-:W-:Y:S01]  /*6630*/  FMUL.FTZ R9, R9, UR5 ;  /* 0x0000000509097c20 */ /* 0x000fe20008410000 */
[----:B------:R-:W-:Y:S01]  /*6640*/  FMUL.FTZ R8, R8, UR5 ;  /* 0x0000000508087c20 */ /* 0x000fe20008410000 */
[----:B------:R-:W-:Y:S01]  /*6650*/  FFMA.FTZ R4, -R144, R144, 1 ;  /* 0x3f80000090047423 */ /* 0x000fe20000010190 */
[----:B------:R-:W-:Y:S01]  /*6660*/  FMUL.FTZ R29, R158, R29 ;  /* 0x0000001d9e1d7220 */ /* 0x000fe20000410000 */
[----:B------:R-:W-:Y:S01]  /*6670*/  FMUL.FTZ R19, R19, R9 ;  /* 0x0000000913137220 */ /* 0x000fe20000410000 */
[----:B------:R-:W-:Y:S01]  /*6680*/  FMUL.FTZ R18, R18, R8 ;  /* 0x0000000812127220 */ /* 0x000fe20000410000 */
[----:B------:R-:W-:Y:S01]  /*6690*/  FMUL.FTZ R4, R4, UR5 ;  /* 0x0000000504047c20 */ /* 0x000fe20008410000 */
[----:B------:R-:W-:Y:S01]  /*66a0*/  FMUL.FTZ R12, R168, R12 ;  /* 0x0000000ca80c7220 */ /* 0x000fe20000410000 */
[----:B------:R-:W-:Y:S01]  /*66b0*/  FMUL.FTZ R13, R167, R13 ;  /* 0x0000000da70d7220 */ /* 0x000fe20000410000 */
[----:B------:R-:W-:Y:S01]  /*66c0*/  FFMA.FTZ R8, -R147, R147, 1 ;  /* 0x3f80000093087423 */ /* 0x000fe20000010193 */
[----:B------:R-:W-:Y:S01]  /*66d0*/  FMUL.FTZ R9, R29, R4 ;  /* 0x000000041d097220 */ /* 0x000fe20000410000 */
[----:B------:R-:W-:Y:S01]  /*66e0*/  F2FP.F16.F32.PACK_AB R4, R18, R19 ;  /* 0x000000131204723e */ /* 0x000fe200000000ff */
[----:B-1----:R-:W-:Y:S01]  /*66f0*/  FFMA.FTZ R6, -R150, R150, 1 ;  /* 0x3f80000096067423 */ /* 0x002fe20000010196 */
[----:B------:R-:W-:Y:S01]  /*6700*/  FMUL.FTZ R24, R163, R24 ;  /* 0x00000018a3187220 */ /* 0x000fe20000410000 */
[----:B------:R-:W-:Y:S01]  /*6710*/  FMUL.FTZ R8, R8, UR5 ;  /* 0x0000000508087c20 */ /* 0x000fe20008410000 */
[----:B------:R-:W-:Y:S01]  /*6720*/  FADD.FTZ R10, -R0, R10 ;  /* 0x0000000a000a7221 */ /* 0x000fe20000010100 */
[----:B---3--:R-:W-:Y:S01]  /*6730*/  FFMA.FTZ R7, -R151, R151, 1 ;  /* 0x3f80000097077423 */ /* 0x008fe20000010197 */
[----:B------:R-:W-:Y:S01]  /*6740*/  FMUL.FTZ R6, R6, UR5 ;  /* 0x0000000506067c20 */ /* 0x000fe20008410000 */
[----:B------:R1:W-:Y:S01]  /*6750*/  STS [R241+0x10000], R4 ;  /* 0x01000004f1007388 */ /* 0x0003e20000000800 */
[C---:B------:R-:W-:Y:S01]  /*6760*/  FADD.FTZ R11, -R0.reuse, R11 ;  /* 0x0000000b000b7221 */ /* 0x040fe20000010100 */
[----:B------:R-:W-:Y:S01]  /*6770*/  FMUL.FTZ R7, R7, UR5 ;  /* 0x0000000507077c20 */ /* 0x000fe20008410000 */
[----:B------:R-:W-:Y:S01]  /*6780*/  FMUL.FTZ R13, R13, R6 ;  /* 0x000000060d0d7220 */ /* 0x000fe20000410000 */
[----:B------:R-:W-:Y:S01]  /*6790*/  FFMA.FTZ R6, -R145, R145, 1 ;  /* 0x3f80000091067423 */ /* 0x000fe20000010191 */
[----:B------:R-:W-:Y:S01]  /*67a0*/  FADD.FTZ R15, -R0, R15 ;  /* 0x0000000f000f7221 */ /* 0x000fe20000010100 */
[----:B------:R-:W-:Y:S01]  /*67b0*/  FMUL.FTZ R12, R12, R7 ;  /* 0x000000070c0c7220 */ /* 0x000fe20000410000 */
[----:B----4-:R-:W-:Y:S01]  /*67c0*/  FFMA.FTZ R5, -R160, R160, 1 ;  /* 0x3f800000a0057423 */ /* 0x010fe200000101a0 */
[----:B------:R-:W-:Y:S01]  /*67d0*/  FMUL.FTZ R24, R24, R8 ;  /* 0x0000000818187220 */ /* 0x000fe20000410000 */
[----:B------:R-:W-:Y:S01]  /*67e0*/  FMUL.FTZ R28, R159, R28 ;  /* 0x0000001c9f1c7220 */ /* 0x000fe20000410000 */
[----:B------:R-:W-:Y:S01]  /*67f0*/  FMUL.FTZ R6, R6, UR5 ;  /* 0x0000000506067c20 */ /* 0x000fe20008410000 */
[----:B------:R-:W-:Y:S01]  /*6800*/  F2FP.F16.F32.PACK_AB R8, R13, R12 ;  /* 0x0000000c0d08723e */ /* 0x000fe200000000ff */
[----:B------:R-:W-:Y:S01]  /*6810*/  FMUL.FTZ R13, R237, R10 ;  /* 0x0000000aed0d7220 */ /* 0x000fe20000410000 */
[----:B------:R-:W-:Y:S01]  /*6820*/  FMUL.FTZ R12, R236, R11 ;  /* 0x0000000bec0c7220 */ /* 0x000fe20000410000 */
[----:B------:R-:W-:Y:S01]  /*6830*/  FMUL.FTZ R15, R234, R15 ;  /* 0x0000000fea0f7220 */ /* 0x000fe20000410000 */
[----:B------:R-:W-:Y:S01]  /*6840*/  FMUL.FTZ R5, R5, UR5 ;  /* 0x0000000505057c20 */ /* 0x000fe20008410000 */
[----:B------:R-:W-:Y:S01]  /*6850*/  FFMA.FTZ R11, -R165, R165, 1 ;  /* 0x3f800000a50b7423 */ /* 0x000fe200000101a5 */
[----:B------:R-:W-:Y:S01]  /*6860*/  FFMA.FTZ R10, -R164, R164, 1 ;  /* 0x3f800000a40a7423 */ /* 0x000fe200000101a4 */
[----:B------:R-:W-:Y:S01]  /*6870*/  FMUL.FTZ R28, R28, R6 ;  /* 0x000000061c1c7220 */ /* 0x000fe20000410000 */
[----:B------:R-:W-:Y:S01]  /*6880*/  FMUL.FTZ R15, R15, R5 ;  /* 0x000000050f0f7220 */ /* 0x000fe20000410000 */
[----:B------:R-:W-:Y:S01]  /*6890*/  FMUL.FTZ R11, R11, UR5 ;  /* 0x000000050b0b7c20 */ /* 0x000fe20008410000 */
[----:B------:R-:W-:Y:S01]  /*68a0*/  FMUL.FTZ R10, R10, UR5 ;  /* 0x000000050a0a7c20 */ /* 0x000fe20008410000 */
[C---:B------:R-:W-:Y:S01]  /*68b0*/  FADD.FTZ R14, -R0.reuse, R14 ;  /* 0x0000000e000e7221 */ /* 0x040fe20000010100 */
[----:B------:R-:W-:Y:S01]  /*68c0*/  FFMA.FTZ R6, -R161, R161, 1 ;  /* 0x3f800000a1067423 */ /* 0x000fe200000101a1 */
[----:B------:R-:W-:Y:S01]  /*68d0*/  FADD.FTZ R30, -R0, R30 ;  /* 0x0000001e001e7221 */ /* 0x000fe20000010100 */
[----:B------:R-:W-:Y:S01]  /*68e0*/  FFMA.FTZ R5, -R149, R149, 1 ;  /* 0x3f80000095057423 */ /* 0x000fe20000010195 */
[----:B------:R-:W-:Y:S01]  /*68f0*/  FMUL.FTZ R13, R13, R11 ;  /* 0x0000000b0d0d7220 */ /* 0x000fe20000410000 */
[----:B------:R-:W-:Y:S01]  /*6900*/  FMUL.FTZ R12, R12, R10 ;  /* 0x0000000a0c0c7220 */ /* 0x000fe20000410000 */
[----:B------:R-:W-:Y:S01]  /*6910*/  FMUL.FTZ R14, R235, R14 ;  /* 0x0000000eeb0e7220 */ /* 0x000fe20000410000 */
[----:B------:R-:W-:Y:S01]  /*6920*/  FMUL.FTZ R6, R6, UR5 ;  /* 0x0000000506067c20 */ /* 0x000fe20008410000 */
[----:B------:R-:W-:Y:S01]  /*6930*/  FMUL.FTZ R30, R169, R30 ;  /* 0x0000001ea91e7220 */ /* 0x000fe20000410000 */
[----:B------:R-:W-:Y:S01]  /*6940*/  FMUL.FTZ R5, R5, UR5 ;  /* 0x0000000505057c20 */ /* 0x000fe20008410000 */
[----:B------:R-:W-:Y:S01]  /*6950*/  FFMA.FTZ R10, -R154, R154, 1 ;  /* 0x3f8000009a0a7423 */ /* 0x000fe2000001019a */
[----:B------:R-:W-:Y:S01]  /*6960*/  FMUL.FTZ R14, R14, R6 ;  /* 0x000000060e0e7220 */ /* 0x000fe20000410000 */
[----:B------:R-:W-:Y:S01]  /*6970*/  FADD.FTZ R27, -R0, R27 ;  /* 0x0000001b001b7221 */ /* 0x000fe20000010100 */
[----:B------:R-:W-:Y:S01]  /*6980*/  FMUL.FTZ R30, R30, R5 ;  /* 0x000000051e1e7220 */ /* 0x000fe20000410000 */
[----:B------:R-:W-:Y:S01]  /*6990*/  F2FP.F16.F32.PACK_AB R5, R12, R13 ;  /* 0x0000000d0c05723e */ /* 0x000fe200000000ff */
[----:B------:R-:W-:Y:S01]  /*69a0*/  FFMA.FTZ R6, -R152, R152, 1 ;  /* 0x3f80000098067423 */ /* 0x000fe20000010198 */
[----:B------:R-:W-:Y:S01]  /*69b0*/  FFMA.FTZ R7, -R146, R146, 1 ;  /* 0x3f80000092077423 */ /* 0x000fe20000010192 */
[C---:B------:R-:W-:Y:S01]  /*69c0*/  FADD.FTZ R26, -R0.reuse, R26 ;  /* 0x0000001a001a7221 */ /* 0x040fe20000010100 */
[----:B-1----:R-:W-:Y:S01]  /*69d0*/  F2FP.F16.F32.PACK_AB R4, R15, R14 ;  /* 0x0000000e0f04723e */ /* 0x002fe200000000ff */
[----:B------:R-:W-:Y:S01]  /*69e0*/  STS [R241+0x10400], R5 ;  /* 0x01040005f1007388 */ /* 0x000fe20000000800 */
[----:B------:R-:W-:Y:S01]  /*69f0*/  FADD.FTZ R31, -R0, R31 ;  /* 0x0000001f001f7221 */ /* 0x000fe20000010100 */
[----:B------:R-:W-:Y:S01]  /*6a00*/  FMUL.FTZ R11, R10, UR5 ;  /* 0x000000050a0b7c20 */ /* 0x000fe20008410000 */
        /* <DEDUP_REMOVED lines=34> */
[----:B------:R-:W2:Y:S04]  /*6c30*/  LDL.LU R141, [R1+0xc] ;  /* 0x00000c00018d7983 */ /* 0x000ea80000300800 */
[----:B------:R-:W4:Y:S04]  /*6c40*/  LDSM.16.MT88.4 R20, [R0+0x8000] ;  /* 0x008000000014783b */ /* 0x000f280000004200 */
[----:B------:R-:W2:Y:S04]  /*6c50*/  LDL.LU R140, [R1+0x10] ;  /* 0x00001000018c7983 */ /* 0x000ea80000300800 */
[----:B------:R-:W-:Y:S04]  /*6c60*/  LDSM.16.MT88.4 R24, [R2+0x13800] ;  /* 0x013800000218783b */ /* 0x000fe80000004200 */
[----:B------:R-:W4:Y:S04]  /*6c70*/  LDSM.16.MT88.4 R28, [R0+0x6400] ;  /* 0x00640000001c783b */ /* 0x000f280000004200 */
[----:B------:R-:W4:Y:S04]  /*6c80*/  LDSM.16.MT88.4 R32, [R2+0x15800] ;  /* 0x015800000220783b */ /* 0x000f280000004200 */
[----:B------:R-:W4:Y:S01]  /*6c90*/  LDSM.16.MT88.4 R132, [R0+0x7400] ;  /* 0x007400000084783b */ /* 0x000f220000004200 */
[-C--:B-1----:R-:W-:Y:S03]  /*6ca0*/  HMMA.16816.F32 R36, R4, R8.reuse, R36 ;  /* 0x000000080424723c */ /* 0x082fe60000001824 */
[----:B------:R1:W5:Y:S04]  /*6cb0*/  LDL R244, [R1+0x3c] ;  /* 0x00003c0001f47983 */ /* 0x0003680000100800 */
[----:B------:R-:W1:Y:S01]  /*6cc0*/  LDSM.16.MT88.4 R136, [R0+0x8400] ;  /* 0x008400000088783b */ /* 0x000e620000004200 */
        /* <DEDUP_REMOVED lines=9> */
[-C--:B------:R-:W-:Y:S06]  /*6d60*/  HMMA.16816.F32 R68, R4, R20.reuse, R68 ;  /* 0x000000140444723c */ /* 0x080fec0000001844 */
[C---:B------:R-:W-:Y:S06]  /*6d70*/  HMMA.16816.F32 R72, R12.reuse, R20, R72 ;  /* 0x000000140c48723c */ /* 0x040fec0000001848 */
[-C--:B------:R-:W-:Y:S01]  /*6d80*/  HMMA.16816.F32 R76, R12, R22.reuse, R76 ;  /* 0x000000160c4c723c */ /* 0x080fe2000000184c */
[----:B------:R-:W-:Y:S05]  /*6d90*/  LDSM.16.MT88.4 R12, [R2+0x16000] ;  /* 0x01600000020c783b */ /* 0x000fea0000004200 */
[----:B------:R-:W-:Y:S01]  /*6da0*/  HMMA.16816.F32 R80, R4, R22, R80 ;  /* 0x000000160450723c */ /* 0x000fe20000001850 */
[----:B------:R-:W3:Y:S04]  /*6db0*/  LDSM.16.MT88.4 R4, [R2+0x14000] ;  /* 0x014000000204783b */ /* 0x000ee80000004200 */
[----:B------:R-:W4:Y:S01]  /*6dc0*/  LDSM.16.MT88.4 R20, [R0+0x8800] ;  /* 0x008800000014783b */ /* 0x000f220000004200 */
        /* <DEDUP_REMOVED lines=15> */
[----:B------:R-:W1:Y:S04]  /*6ec0*/  LDSM.16.MT88.4 R24, [R0+0x7c00] ;  /* 0x007c00000018783b */ /* 0x000e680000004200 */
[----:B------:R-:W1:Y:S01]  /*6ed0*/  LDSM.16.MT88.4 R136, [R0+0x8c00] ;  /* 0x008c00000088783b */ /* 0x000e620000004200 */
[-C--:B---3--:R-:W-:Y:S01]  /*6ee0*/  HMMA.16816.F32 R36, R4, R8.reuse, R36 ;  /* 0x000000080424723c */ /* 0x088fe20000001824 */
        /* <DEDUP_REMOVED lines=8> */
[-C--:B----4-:R-:W-:Y:S06]  /*6f70*/  HMMA.16816.F32 R68, R4, R20.reuse, R68 ;  /* 0x000000140444723c */ /* 0x090fec0000001844 */
        /* <DEDUP_REMOVED lines=12> */
[C---:B------:R-:W-:Y:S05]  /*7040*/  HMMA.16816.F32 R72, R132.reuse, R136, R72 ;  /* 0x000000888448723c */ /* 0x040fea0000001848 */
[----:B--2---:R-:W-:Y:S01]  /*7050*/  MOV R161, R141 ;  /* 0x0000008d00a17202 */ /* 0x004fe20000000f00 */
[-C--:B------:R-:W-:Y:S05]  /*7060*/  HMMA.16816.F32 R76, R132, R138.reuse, R76 ;  /* 0x0000008a844c723c */ /* 0x080fea000000184c */
[----:B------:R-:W-:Y:S01]  /*7070*/  MOV R160, R140 ;  /* 0x0000008c00a07202 */ /* 0x000fe20000000f00 */
[----:B------:R-:W-:Y:S01]  /*7080*/  HMMA.16816.F32 R80, R28, R138, R80 ;  /* 0x0000008a1c50723c */ /* 0x000fe20000001850 */
[----:B------:R-:W-:Y:S11]  /*7090*/  @!UPT UIADD3 URZ, URZ, URZ, URZ ;  /* 0x0000003f3f3ff290 */ /* 0x000ff6000fffe03f */
[----:B------:R-:W-:Y:S01]  /*70a0*/  @!UPT UIADD3 URZ, URZ, URZ, URZ ;  /* 0x0000003f3f3ff290 */ /* 0x000fe2000fffe03f */
[----:B------:R-:W-:Y:S11]  /*70b0*/  @!P0 BRA `(.L_x_376) ;  /* 0x00000000008c8947 */ /* 0x000ff60003800000 */
[----:B------:R-:W2:Y:S01]  /*70c0*/  LDL.LU R140, [R1+0x8] ;  /* 0x00000800018c7983 */ /* 0x000ea20000300800 */
        /* <DEDUP_REMOVED lines=9> */
[----:B------:R-:W-:Y:S02]  /*7160*/  SHF.R.S32.HI R6, RZ, 0x1f, R5 ;  /* 0x0000001fff067819 */ /* 0x000fe40000011405 */
[C---:B--2---:R-:W-:Y:S04]  /*7170*/  LEA R140, P4, R5.reuse, R140, 0x1 ;  /* 0x0000008c058c7211 */ /* 0x044fe800078808ff */
[----:B------:R-:W-:Y:S01]  /*7180*/  LEA.HI.X R252, R5, R252, R6, 0x1, P4 ;  /* 0x000000fc05fc7211 */ /* 0x000fe200020f0c06 */
[----:B------:R3:W-:Y:S01]  /*7190*/  STL [R1+0x8], R140 ;  /* 0x0000088c01007387 */ /* 0x0007e20000100800 */
[--C-:B------:R-:W-:Y:S02]  /*71a0*/  @!P3 IMAD.MOV.U32 R10, RZ, RZ, R140.reuse ;  /* 0x000000ffff0ab224 */ /* 0x100fe400078e008c */
[----:B------:R-:W-:Y:S02]  /*71b0*/  @!P2 IMAD.MOV.U32 R8, RZ, RZ, R140 ;  /* 0x000000ffff08a224 */ /* 0x000fe400078e008c */
[--C-:B------:R-:W-:Y:S02]  /*71c0*/  @!P3 IMAD.MOV.U32 R11, RZ, RZ, R252.reuse ;  /* 0x000000ffff0bb224 */ /* 0x100fe400078e00fc */
[----:B------:R-:W-:Y:S02]  /*71d0*/  @!P2 IMAD.MOV.U32 R9, RZ, RZ, R252 ;  /* 0x000000ffff09a224 */ /* 0x000fe400078e00fc */
[----:B------:R-:W-:Y:S01]  /*71e0*/  @!P1 IMAD.MOV.U32 R6, RZ, RZ, R140 ;  /* 0x000000ffff069224 */ /* 0x000fe200078e008c */
[----:B------:R-:W-:Y:S01]  /*71f0*/  @!PT LDS RZ, [RZ] ;  /* 0x00000000fffff984 */ /* 0x000fe20000000800 */
[----:B------:R-:W-:Y:S01]  /*7200*/  @!PT LDS RZ, [RZ] ;  /* 0x00000000fffff984 */ /* 0x000fe20000000800 */
[----:B------:R-:W-:Y:S01]  /*7210*/  @!PT LDS RZ, [RZ] ;  /* 0x00000000fffff984 */ /* 0x000fe20000000800 */
[----:B------:R3:W-:Y:S01]  /*7220*/  @!P3 LDGSTS.E.BYPASS.LTC128B.128 [R4+0x6000], desc[UR6][R10.64] ;  /* 0x060000000a04bfae */ /* 0x0007e2000b901d46 */
[----:B------:R-:W-:Y:S03]  /*7230*/  @!P1 IMAD.MOV.U32 R7, RZ, RZ, R252 ;  /* 0x000000ffff079224 */ /* 0x000fe600078e00fc */
        /* <DEDUP_REMOVED lines=11> */
.L_x_376:
[----:B------:R-:W2:Y:S01]  /*72f0*/  LDL R169, [R1+0x48] ;  /* 0x0000480001a97983 */ /* 0x000ea20000100800 */
[----:B------:R-:W-:Y:S03]  /*7300*/  ULOP3.LUT UR10, UR9, 0x1, URZ, 0xc0, !UPT ;  /* 0x00000001090a7892 */ /* 0x000fe6000f8ec03f */
[----:B------:R-:W4:Y:S01]  /*7310*/  LDL R167, [R1+0x4c] ;  /* 0x00004c0001a77983 */ /* 0x000f220000100800 */
[----:B------:R-:W-:Y:S02]  /*7320*/  UISETP.NE.U32.AND UP1, UPT, UR10, 0x1, UPT ;  /* 0x000000010a00788c */ /* 0x000fe4000bf25070 */
[----:B------:R-:W-:Y:S01]  /*7330*/  UIADD3 UR10, UR9, -0x1, URZ ;  /* 0xffffffff090a7890 */ /* 0x000fe2000fffe03f */
[----:B------:R-:W-:Y:S04]  /*7340*/  LDSM.16.M88.4 R24, [R224] ;  /* 0x00000000e018783b */ /* 0x000fe80000000200 */
[----:B---3--:R-:W1:Y:S04]  /*7350*/  LDSM.16.MT88.4 R8, [R0+0x9000] ;  /* 0x009000000008783b */ /* 0x008e680000004200 */
        /* <DEDUP_REMOVED lines=8> */
[----:B------:R-:W1:Y:S02]  /*73e0*/  LDSM.16.MT88.4 R136, [R0+0xb400] ;  /* 0x00b400000088783b */ /* 0x000e640000004200 */
[C---:B-1----:R-:W-:Y:S02]  /*73f0*/  HMMA.16816.F32 R4, R24.reuse, R8, RZ ;  /* 0x000000081804723c */ /* 0x042fe400000018ff */
[----:B------:R-:W1:Y:S04]  /*7400*/  LDSM.16.MT88.4 R140, [R0+0xd400] ;  /* 0x00d40000008c783b */ /* 0x000e680000004200 */
[----:B------:R-:W-:Y:S01]  /*7410*/  LDSM.16.M88.4 R144, [R227] ;  /* 0x00000000e390783b */ /* 0x000fe20000000200 */
[C---:B------:R-:W-:Y:S03]  /*7420*/  HMMA.16816.F32 R8, R24.reuse, R10, RZ ;  /* 0x0000000a1808723c */ /* 0x040fe600000018ff */
[----:B------:R-:W1:Y:S04]  /*7430*/  LDSM.16.MT88.4 R148, [R0+0x9800] ;  /* 0x009800000094783b */ /* 0x000e680000004200 */
[----:B------:R-:W1:Y:S01]  /*7440*/  LDSM.16.MT88.4 R152, [R0+0xb800] ;  /* 0x00b800000098783b */ /* 0x000e620000004200 */
[C---:B------:R-:W-:Y:S03]  /*7450*/  HMMA.16816.F32 R12, R24.reuse, R16, RZ ;  /* 0x00000010180c723c */ /* 0x040fe600000018ff */
        /* <DEDUP_REMOVED lines=51> */
[----:B------:R-:W4:Y:S05]  /*7790*/  LDSM.16.MT88.4 R156, [R0+0xcc00] ;  /* 0x00cc0000009c783b */ /* 0x000f2a0000004200 */
[C---:B-1----:R-:W-:Y:S06]  /*77a0*/  HMMA.16816.F32 R20, R136.reuse, R32, R20 ;  /* 0x000000208814723c */ /* 0x042fec0000001814 */
[----:B------:R-:W-:Y:S01]  /*77b0*/  HMMA.16816.F32 R24, R136, R34, R24 ;  /* 0x000000228818723c */ /* 0x000fe20000001818 */
[----:B------:R1:W3:Y:S04]  /*77c0*/  LDSM.16.MT88.4 R32, [R0+0xec00] ;  /* 0x00ec00000020783b */ /* 0x0002e80000004200 */
[----:B------:R-:W-:Y:S01]  /*77d0*/  LDSM.16.MT88.4 R136, [R3+0x2400] ;  /* 0x002400000388783b */ /* 0x000fe20000004200 */
[C---:B------:R-:W-:Y:S06]  /*77e0*/  HMMA.16816.F32 R4, R132.reuse, R148, R4 ;  /* 0x000000948404723c */ /* 0x040fec0000001804 */
[C---:B------:R-:W-:Y:S06]  /*77f0*/  HMMA.16816.F32 R8, R132.reuse, R150, R8 ;  /* 0x000000968408723c */ /* 0x040fec0000001808 */
[C---:B------:R-:W-:Y:S06]  /*7800*/  HMMA.16816.F32 R12, R132.reuse, R152, R12 ;  /* 0x00000098840c723c */ /* 0x040fec000000180c */
[C---:B------:R-:W-:Y:S01]  /*7810*/  HMMA.16816.F32 R16, R132.reuse, R154, R16 ;  /* 0x0000009a8410723c */ /* 0x040fe20000001810 */
[----:B-1----:R-:W-:Y:S05]  /*7820*/  IMAD.U32 R0, RZ, RZ, UR16 ;  /* 0x00000010ff007e24 */ /* 0x002fea000f8e00ff */
[C---:B--2---:R-:W-:Y:S06]  /*7830*/  HMMA.16816.F32 R20, R132.reuse, R28, R20 ;  /* 0x0000001c8414723c */ /* 0x044fec0000001814 */
        /* <DEDUP_REMOVED lines=10> */
[----:B---3--:R-:W2:Y:S02]  /*78e0*/  @P0 LDG.E R162, desc[UR6][R30.64+0xa0] ;  /* 0x0000a0061ea20981 */ /* 0x008ea4000c1e1900 */
        /* <DEDUP_REMOVED lines=8> */
[----:B-1----:R-:W-:Y:S02]  /*7970*/  IMAD.U32 R30, RZ, RZ, UR27 ;  /* 0x0000001bff1e7e24 */ /* 0x002fe4000f8e00ff */
[----:B------:R-:W-:Y:S01]  /*7980*/  IMAD.U32 R31, RZ, RZ, UR28 ;  /* 0x0000001cff1f7e24 */ /* 0x000fe2000f8e00ff */
[C---:B------:R-:W-:Y:S04]  /*7990*/  LEA R166, P1, R168.reuse, R160, 0x2 ;  /* 0x000000a0a8a67211 */ /* 0x040fe800078210ff */
[----:B------:R-:W-:Y:S01]  /*79a0*/  LEA.HI.X.SX32 R28, R168, R161, 0x2, P1 ;  /* 0x000000a1a81c7211 */ /* 0x000fe200008f16ff */
[----:B------:R-:W-:Y:S04]  /*79b0*/  STL [R1+0x10], R166 ;  /* 0x000010a601007387 */ /* 0x000fe80000100800 */
[----:B------:R1:W-:Y:S01]  /*79c0*/  STL [R1+0xc], R28 ;  /* 0x00000c1c01007387 */ /* 0x0003e20000100800 */
[----:B------:R-:W-:Y:S02]  /*79d0*/  IMAD.MOV.U32 R29, RZ, RZ, R28 ;  /* 0x000000ffff1d7224 */ /* 0x000fe400078e001c */
[----:B-1----:R-:W-:Y:S05]  /*79e0*/  IMAD.MOV.U32 R28, RZ, RZ, R166 ;  /* 0x000000ffff1c7224 */ /* 0x002fea00078e00a6 */
[-C--:B------:R-:W-:Y:S01]  /*79f0*/  LEA R32, P1, R132, R28.reuse, 0x2 ;  /* 0x0000001c84207211 */ /* 0x080fe200078210ff */
[----:B------:R1:W-:Y:S01]  /*7a00*/  REDG.E.ADD.F32.FTZ.RN.STRONG.GPU desc[UR6][R28.64], R4 ;  /* 0x000000041c0079a6 */ /* 0x0003e2000c10f386 */
[----:B------:R-:W-:Y:S01]  /*7a10*/  IMAD.U32 R132, RZ, RZ, UR17 ;  /* 0x00000011ff847e24 */ /* 0x000fe2000f8e00ff */
[-C--:B------:R-:W-:Y:S02]  /*7a20*/  LEA R34, P2, R34, R28.reuse, 0x2 ;  /* 0x0000001c22227211 */ /* 0x080fe400078410ff */
[-C--:B------:R-:W-:Y:S01]  /*7a30*/  LEA.HI.X.SX32 R33, R0, R29.reuse, 0x2, P1 ;  /* 0x0000001d00217211 */ /* 0x080fe200008f16ff */
[----:B------:R-:W-:Y:S01]  /*7a40*/  IMAD.U32 R0, RZ, RZ, UR17 ;  /* 0x00000011ff007e24 */ /* 0x000fe2000f8e00ff */
[-C--:B------:R-:W-:Y:S02]  /*7a50*/  LEA R30, P1, R30, R28.reuse, 0x2 ;  /* 0x0000001c1e1e7211 */ /* 0x080fe400078210ff */
[-C--:B------:R-:W-:Y:S01]  /*7a60*/  LEA.HI.X.SX32 R35, R31, R29.reuse, 0x2, P2 ;  /* 0x0000001d1f237211 */ /* 0x080fe200010f16ff */
[----:B------:R1:W-:Y:S02]  /*7a70*/  REDG.E.ADD.F32.FTZ.RN.STRONG.GPU desc[UR6][R32.64], R5 ;  /* 0x00000005200079a6 */ /* 0x0003e4000c10f386 */
[----:B-1----:R-:W-:Y:S02]  /*7a80*/  IMAD.U32 R4, RZ, RZ, UR26 ;  /* 0x0000001aff047e24 */ /* 0x002fe4000f8e00ff */
[----:B------:R-:W-:Y:S05]  /*7a90*/  IMAD.U32 R5, RZ, RZ, UR27 ;  /* 0x0000001bff057e24 */ /* 0x000fea000f8e00ff */
[-C--:B------:R-:W-:Y:S01]  /*7aa0*/  LEA.HI.X.SX32 R31, R5, R29.reuse, 0x2, P1 ;  /* 0x0000001d051f7211 */ /* 0x080fe200008f16ff */
[----:B--2---:R-:W-:Y:S04]  /*7ab0*/  @P0 STL [R1+0x24], R162 ;  /* 0x000024a201000387 */ /* 0x004fe80000100800 */
[----:B---3--:R-:W-:Y:S04]  /*7ac0*/  @P0 STL [R1+0x20], R163 ;  /* 0x000020a301000387 */ /* 0x008fe80000100800 */
[----:B----4-:R-:W-:Y:S04]  /*7ad0*/  @P0 STL [R1+0x2c], R164 ;  /* 0x00002ca401000387 */ /* 0x010fe80000100800 */
[----:B------:R-:W-:Y:S01]  /*7ae0*/  @P0 STL [R1+0x28], R165 ;  /* 0x000028a501000387 */ /* 0x000fe20000100800 */
        /* <DEDUP_REMOVED lines=25> */
[----:B------:R-:W-:Y:S04]  /*7c80*/  REDG.E.ADD.F32.FTZ.RN.STRONG.GPU desc[UR6][R28.64+0x80], R12 ;  /* 0x0000800c1c0079a6 */ /* 0x000fe8000c10f386 */
        /* <DEDUP_REMOVED lines=13> */
[----:B------:R-:W-:Y:S04]  /*7d60*/  IMAD.U32 R0, RZ, RZ, UR23 ;  /* 0x00000017ff007e24 */ /* 0x000fe8000f8e00ff */
[----:B------:R3:W-:Y:S01]  /*7d70*/  REDG.E.ADD.F32.FTZ.RN.STRONG.GPU desc[UR6][R10.64], R16 ;  /* 0x000000100a0079a6 */ /* 0x0007e2000c10f386 */
[----:B-1----:R-:W-:Y:S01]  /*7d80*/  IMAD.U32 R6, RZ, RZ, UR22 ;  /* 0x00000016ff067e24 */ /* 0x002fe2000f8e00ff */
[-C--:B------:R-:W-:Y:S01]  /*7d90*/  LEA R14, P5, R13, R28.reuse, 0x2 ;  /* 0x0000001c0d0e7211 */ /* 0x080fe200078a10ff */
[----:B------:R-:W-:Y:S02]  /*7da0*/  IMAD.U32 R7, RZ, RZ, UR18 ;  /* 0x00000012ff077e24 */ /* 0x000fe4000f8e00ff */
[----:B--2---:R-:W-:Y:S01]  /*7db0*/  IMAD.U32 R4, RZ, RZ, UR23 ;  /* 0x00000017ff047e24 */ /* 0x004fe2000f8e00ff */
[-C--:B------:R-:W-:Y:S01]  /*7dc0*/  LEA R6, P1, R6, R28.reuse, 0x2 ;  /* 0x0000001c06067211 */ /* 0x080fe200078210ff */
[----:B------:R-:W-:Y:S01]  /*7dd0*/  IMAD.U32 R5, RZ, RZ, UR22 ;  /* 0x00000016ff057e24 */ /* 0x000fe2000f8e00ff */
[-C--:B------:R-:W-:Y:S02]  /*7de0*/  LEA.HI.X.SX32 R9, R7, R29.reuse, 0x2, P2 ;  /* 0x0000001d07097211 */ /* 0x080fe400010f16ff */
[-C--:B------:R-:W-:Y:S02]  /*7df0*/  LEA R4, P0, R4, R28.reuse, 0x2 ;  /* 0x0000001c04047211 */ /* 0x080fe400078010ff */
[-C--:B------:R-:W-:Y:S01]  /*7e00*/  LEA.HI.X.SX32 R7, R5, R29.reuse, 0x2, P1 ;  /* 0x0000001d05077211 */ /* 0x080fe200008f16ff */
[----:B------:R1:W-:Y:S01]  /*7e10*/  REDG.E.ADD.F32.FTZ.RN.STRONG.GPU desc[UR6][R8.64], R17 ;  /* 0x00000011080079a6 */ /* 0x0003e2000c10f386 */
[-C--:B------:R-:W-:Y:S01]  /*7e20*/  LEA.HI.X.SX32 R5, R0, R29.reuse, 0x2, P0 ;  /* 0x0000001d00057211 */ /* 0x080fe200000f16ff */
[----:B---3--:R-:W-:Y:S01]  /*7e30*/  IMAD.U32 R11, RZ, RZ, UR32 ;  /* 0x00000020ff0b7e24 */ /* 0x008fe2000f8e00ff */
[-C--:B------:R-:W-:Y:S01]  /*7e40*/  LEA.HI.X.SX32 R15, R13, R29.reuse, 0x2, P5 ;  /* 0x0000001d0d0f7211 */ /* 0x080fe200028f16ff */
[----:B------:R2:W-:Y:S01]  /*7e50*/  REDG.E.ADD.F32.FTZ.RN.STRONG.GPU desc[UR6][R6.64], R18 ;  /* 0x00000012060079a6 */ /* 0x0005e2000c10f386 */
[----:B------:R-:W-:Y:S02]  /*7e60*/  IMAD.U32 R0, RZ, RZ, UR34 ;  /* 0x00000022ff007e24 */ /* 0x000fe4000f8e00ff */
[CC--:B------:R-:W-:Y:S01]  /*7e70*/  LEA R12, P4, R11.reuse, R28.reuse, 0x2 ;  /* 0x0000001c0b0c7211 */ /* 0x0c0fe200078810ff */
[----:B------:R3:W-:Y:S03]  /*7e80*/  REDG.E.ADD.F32.FTZ.RN.STRONG.GPU desc[UR6][R4.64], R19 ;  /* 0x00000013040079a6 */ /* 0x0007e6000c10f386 */
[-C--:B------:R-:W-:Y:S01]  /*7e90*/  LEA.HI.X.SX32 R13, R11, R29.reuse, 0x2, P4 ;  /* 0x0000001d0b0d7211 */ /* 0x080fe200020f16ff */
[----:B------:R-:W-:Y:S04]  /*7ea0*/  REDG.E.ADD.F32.FTZ.RN.STRONG.GPU desc[UR6][R28.64+0x100], R20 ;  /* 0x000100141c0079a6 */ /* 0x000fe8000c10f386 */
[----:B------:R-:W-:Y:S04]  /*7eb0*/  REDG.E.ADD.F32.FTZ.RN.STRONG.GPU desc[UR6][R32.64+0x100], R21 ;  /* 0x00010015200079a6 */ /* 0x000fe8000c10f386 */
[----:B------:R-:W-:Y:S04]  /*7ec0*/  REDG.E.ADD.F32.FTZ.RN.STRONG.GPU desc[UR6][R14.64], R22 ;  /* 0x000000160e0079a6 */ /* 0x000fe8000c10f386 */
[----:B------:R-:W-:Y:S01]  /*7ed0*/  REDG.E.ADD.F32.FTZ.RN.STRONG.GPU desc[UR6][R12.64], R23 ;  /* 0x000000170c0079a6 */ /* 0x000fe2000c10f386 */
[----:B-1----:R-:W-:Y:S03]  /*7ee0*/  IMAD.U32 R9, RZ, RZ, UR31 ;  /* 0x0000001fff097e24 */ /* 0x002fe6000f8e00ff */
[----:B------:R-:W-:Y:S01]  /*7ef0*/  LDSM.16.MT88.4 R12, [R2+0x11000] ;  /* 0x01100000020c783b */ /* 0x000fe20000004200 */
[----:B--2---:R-:W-:Y:S01]  /*7f00*/  IMAD.U32 R7, RZ, RZ, UR30 ;  /* 0x0000001eff077e24 */ /* 0x004fe2000f8e00ff */
[-C--:B------:R-:W-:Y:S02]  /*7f10*/  LEA R10, P3, R9, R28.reuse, 0x2 ;  /* 0x0000001c090a7211 */ /* 0x080fe400078610ff */
[----:B------:R-:W-:Y:S01]  /*7f20*/  LDSM.16.MT88.4 R16, [R3+0x1000] ;  /* 0x001000000310783b */ /* 0x000fe20000004200 */
[----:B---3--:R-:W-:Y:S01]  /*7f30*/  IMAD.U32 R5, RZ, RZ, UR29 ;  /* 0x0000001dff057e24 */ /* 0x008fe2000f8e00ff */
[-C--:B------:R-:W-:Y:S02]  /*7f40*/  LEA R8, P2, R7, R28.reuse, 0x2 ;  /* 0x0000001c07087211 */ /* 0x080fe400078410ff */
[----:B------:R-:W-:Y:S01]  /*7f50*/  LDSM.16.MT88.4 R32, [R2+0xf800] ;  /* 0x00f800000220783b */ /* 0x000fe20000004200 */
[-C--:B------:R-:W-:Y:S02]  /*7f60*/  LEA.HI.X.SX32 R11, R9, R29.reuse, 0x2, P3 ;  /* 0x0000001d090b7211 */ /* 0x080fe400018f16ff */
[-C--:B------:R-:W-:Y:S01]  /*7f70*/  LEA R6, P1, R5, R28.reuse, 0x2 ;  /* 0x0000001c05067211 */ /* 0x080fe200078210ff */
[----:B------:R-:W-:Y:S01]  /*7f80*/  LDSM.16.MT88.4 R20, [R3+0x400] ;  /* 0x000400000314783b */ /* 0x000fe20000004200 */
[-C--:B------:R-:W-:Y:S02]  /*7f90*/  LEA.HI.X.SX32 R9, R7, R29.reuse, 0x2, P2 ;  /* 0x0000001d07097211 */ /* 0x080fe400010f16ff */
[C---:B------:R-:W-:Y:S01]  /*7fa0*/  LEA R4, P0, R0.reuse, R28, 0x2 ;  /* 0x0000001c00047211 */ /* 0x040fe200078010ff */
[----:B------:R-:W-:Y:S01]  /*7fb0*/  REDG.E.ADD.F32.FTZ.RN.STRONG.GPU desc[UR6][R10.64], R24 ;  /* 0x000000180a0079a6 */ /* 0x000fe2000c10f386 */
[-C--:B------:R-:W-:Y:S02]  /*7fc0*/  LEA.HI.X.SX32 R7, R5, R29.reuse, 0x2, P1 ;  /* 0x0000001d05077211 */ /* 0x080fe400008f16ff */
[----:B------:R-:W-:Y:S01]  /*7fd0*/  LEA.HI.X.SX32 R5, R0, R29, 0x2, P0 ;  /* 0x0000001d00057211 */ /* 0x000fe200000f16ff */
[----:B------:R-:W-:Y:S01]  /*7fe0*/  REDG.E.ADD.F32.FTZ.RN.STRONG.GPU desc[UR6][R8.64], R25 ;  /* 0x00000019080079a6 */ /* 0x000fe2000c10f386 */
[----:B------:R-:W-:Y:S01]  /*7ff0*/  PLOP3.LUT P0, PT, PT, PT, UP1, 0x80, 0x0 ;  /* 0x000000000000781c */ /* 0x000fe20003f0f018 */
[C---:B------:R-:W-:Y:S01]  /*8000*/  VIADD R0, R3.reuse, 0xffffd000 ;  /* 0xffffd00003007836 */ /* 0x040fe20000000000 */
[----:B------:R-:W-:Y:S01]  /*8010*/  ISETP.LT.AND P1, PT, RZ, UR9, PT ;  /* 0x00000009ff007c0c */ /* 0x000fe2000bf21270 */
[----:B------:R-:W-:Y:S01]  /*8020*/  REDG.E.ADD.F32.FTZ.RN.STRONG.GPU desc[UR6][R6.64], R26 ;  /* 0x0000001a060079a6 */ /* 0x000fe2000c10f386 */
[----:B------:R-:W-:Y:S01]  /*8030*/  @UP3 UIADD3 UR15, UP1, UR15, -0x100, URZ ;  /* 0xffffff000f0f3890 */ /* 0x000fe2000ff3e03f */
[----:B------:R-:W-:Y:S02]  /*8040*/  UMOV UR9, UR10 ;  /* 0x0000000a00097c82 */ /* 0x000fe40008000000 */
[----:B------:R-:W-:Y:S01]  /*8050*/  REDG.E.ADD.F32.FTZ.RN.STRONG.GPU desc[UR6][R4.64], R27 ;  /* 0x0000001b040079a6 */ /* 0x000fe2000c10f386 */
[----:B------:R-:W-:Y:S03]  /*8060*/  @UP3 UIADD3.X UR14, UR14, -0x1, URZ, UP1, !UPT ;  /* 0xffffffff0e0e3890 */ /* 0x000fe60008ffe43f */
[----:B------:R-:W-:Y:S02]  /*8070*/  LDSM.16.MT88.4 R4, [R2+0xf000] ;  /* 0x00f000000204783b */ /* 0x000fe40000004200 */
[----:B------:R-:W-:Y:S02]  /*8080*/  @P0 VIADD R0, R3, 0x3000 ;  /* 0x0000300003000836 */ /* 0x000fe40000000000 */
[----:B------:R-:W1:Y:S04]  /*8090*/  LDSM.16.MT88.4 R8, [R3] ;  /* 0x000000000308783b */ /* 0x000e680000004200 */
[----:B------:R-:W2:Y:S04]  /*80a0*/  LDSM.16.MT88.4 R28, [R3+0x2000] ;  /* 0x00200000031c783b */ /* 0x000ea80000004200 */
[----:B------:R-:W3:Y:S01]  /*80b0*/  LDSM.16.MT88.4 R24, [R3+0x1400] ;  /* 0x001400000318783b */ /* 0x000ee20000004200 */
        /* <DEDUP_REMOVED lines=13> */
[----:B------:R-:W1:Y:S05]  /*8190*/  LDSM.16.MT88.4 R12, [R3+0x800] ;  /* 0x00080000030c783b */ /* 0x000e6a0000004200 */
[----:B------:R-:W-:Y:S01]  /*81a0*/  HMMA.16816.F32 R128, R4, R30, R128 ;  /* 0x0000001e0480723c */ /* 0x000fe20000001880 */
[----:B------:R-:W2:Y:S04]  /*81b0*/  LDSM.16.MT88.4 R4, [R3+0x2800] ;  /* 0x002800000304783b */ /* 0x000ea80000004200 */
[----:B------:R-:W-:Y:S01]  /*81c0*/  LDSM.16.MT88.4 R28, [R2+0x12800] ;  /* 0x01280000021c783b */ /* 0x000fe20000004200 */
[-C--:B------:R-:W-:Y:S06]  /*81d0*/  HMMA.16816.F32 R84, R32, R20.reuse, R84 ;  /* 0x000000142054723c */ /* 0x080fec0000001854 */
[C---:B------:R-:W-:Y:S06]  /*81e0*/  HMMA.16816.F32 R88, R132.reuse, R20, R88 ;  /* 0x000000148458723c */ /* 0x040fec0000001858 */
[-C--:B------:R-:W-:Y:S06]  /*81f0*/  HMMA.16816.F32 R92, R132, R22.reuse, R92 ;  /* 0x00000016845c723c */ /* 0x080fec000000185c */
[C---:B------:R-:W-:Y:S01]  /*8200*/  HMMA.16816.F32 R96, R32.reuse, R22, R96 ;  /* 0x000000162060723c */ /* 0x040fe20000001860 */
[----:B------:R-:W-:Y:S05]  /*8210*/  LDSM.16.MT88.4 R20, [R2+0x10800] ;  /* 0x010800000214783b */ /* 0x000fea0000004200 */
[-C--:B---3--:R-:W-:Y:S06]  /*8220*/  HMMA.16816.F32 R100, R32, R24.reuse, R100 ;  /* 0x000000182064723c */ /* 0x088fec0000001864 */
        /* <DEDUP_REMOVED lines=208> */
.L_x_378:
        /* <DEDUP_REMOVED lines=20> */
.L_x_379:
        /* <DEDUP_REMOVED lines=53> */
.L_x_381:
[----:B------:R-:W-:Y:S05]  /*93c0*/  BSYNC B0 ;  /* 0x0000000000007941 */ /* 0x000fea0003800000 */
.L_x_380:
        /* <DEDUP_REMOVED lines=19> */
.L_x_383:
[----:B------:R-:W-:Y:S05]  /*9500*/  BSYNC B0 ;  /* 0x0000000000007941 */ /* 0x000fea0003800000 */
.L_x_382:
[----:B-12---:R-:W-:Y:S01]  /*9510*/  IMAD.U32 R4, RZ, RZ, UR10 ;  /* 0x0000000aff047e24 */ /* 0x006fe2000f8e00ff */
[----:B------:R-:W-:Y:S01]  /*9520*/  UIMAD UR9, UR9, UR10, URZ ;  /* 0x0000000a090972a4 */ /* 0x000fe2000f8e023f */
[----:B------:R-:W1:Y:S01]  /*9530*/  LDS.128 R20, [R0+0xf000] ;  /* 0x00f0000000147984 */ /* 0x000e620000000c00 */
[----:B------:R-:W-:Y:S01]  /*9540*/  USHF.R.S32.HI UR12, URZ, 0x1f, UR57 ;  /* 0x0000001f3f0c7899 */ /* 0x000fe20008011439 */
[----:B------:R-:W-:Y:S01]  /*9550*/  IMAD.WIDE.U32 R6, R4, UR5, R6 ;  /* 0x0000000504067c25 */ /* 0x000fe2000f8e0006 */
[----:B------:R-:W-:Y:S01]  /*9560*/  UIMAD UR5, UR5, UR11, UR9 ;  /* 0x0000000b050572a4 */ /* 0x000fe2000f8e0209 */
[----:B------:R-:W2:Y:S01]  /*9570*/  LDS.128 R16, [R0+0x11000] ;  /* 0x0110000000107984 */ /* 0x000ea20000000c00 */
[----:B------:R-:W-:Y:S01]  /*9580*/  BSSY B0, `(.L_x_384) ;  /* 0x000001c000007945 */ /* 0x000fe20003800000 */
[----:B------:R-:W-:Y:S01]  /*9590*/  ULDC.64 UR8, c[0x0][0x470] ;  /* 0x00011c0000087ab9 */ /* 0x000fe20000000a00 */
[----:B------:R-:W-:Y:S01]  /*95a0*/  IADD3 R6, P0, R6, UR14, RZ ;  /* 0x0000000e06067c10 */ /* 0x000fe2000ff1e0ff */
[----:B------:R5:W1:Y:S02]  /*95b0*/  LDS.128 R12, [R0+0x13000] ;  /* 0x01300000000c7984 */ /* 0x000a640000000c00 */
        /* <DEDUP_REMOVED lines=24> */
.L_x_385:
[----:B------:R-:W-:Y:S05]  /*9740*/  BSYNC B0 ;  /* 0x0000000000007941 */ /* 0x000fea0003800000 */
.L_x_384:
        /* <DEDUP_REMOVED lines=20> */
.L_x_361:
        /* <DEDUP_REMOVED lines=24> */
.L_x_387:
[----:B------:R-:W-:Y:S01]  /*9a10*/  @UP0 UIADD3 UR5, UR36, UR38, URZ ;  /* 0x0000002624050290 */ /* 0x000fe2000fffe03f */
[----:B-1----:R-:W-:Y:S01]  /*9a20*/  SHF.R.S32.HI R0, RZ, 0x1f, R3 ;  /* 0x0000001fff007819 */ /* 0x002fe20000011403 */
        /* <DEDUP_REMOVED lines=20> */
.L_x_388:
[----:B------:R-:W2:Y:S04]  /*9b70*/  LDL.64 R14, [R1+0x18] ;  /* 0x00001800010e7983 */ /* 0x000ea80000100a00 */
        /* <DEDUP_REMOVED lines=8> */
[----:B------:R-:W-:Y:S01]  /*9c00*/  SHF.R.S32.HI R0, RZ, 0x2, R0 ;  /* 0x00000002ff007819 */ /* 0x000fe20000011400 */
[----:B------:R-:W-:Y:S01]  /*9c10*/  USHF.R.S32.HI UR21, URZ, 0x1f, UR57 ;  /* 0x0000001f3f157899 */ /* 0x000fe20008011439 */
[----:B------:R-:W-:-:S02]  /*9c20*/  ULDC.64 UR14, c[0x0][0x468] ;  /* 0x00011a00000e7ab9 */ /* 0x000fc40000000a00 */
[----:B------:R-:W-:Y:S01]  /*9c30*/  ISETP.GE.AND P4, PT, R0, UR8, PT ;  /* 0x0000000800007c0c */ /* 0x000fe2000bf86270 */
[----:B------:R-:W-:Y:S01]  /*9c40*/  IMAD.U32 R3, RZ, RZ, UR5 ;  /* 0x00000005ff037e24 */ /* 0x000fe2000f8e00ff */
[----:B------:R-:W-:Y:S01]  /*9c50*/  UIMAD UR5, UR21, UR14, URZ ;  /* 0x0000000e150572a4 */ /* 0x000fe2000f8e023f */
[----:B------:R-:W-:-:S03]  /*9c60*/  SHF.R.S32.HI R11, RZ, 0x1f, R0 ;  /* 0x0000001fff0b7819 */ /* 0x000fc60000011400 */
[----:B------:R-:W-:Y:S01]  /*9c70*/  UIMAD UR15, UR57, UR15, UR5 ;  /* 0x0000000f390f72a4 */ /* 0x000fe2000f8e0205 */
[----:B--2---:R-:W-:-:S03]  /*9c80*/  IMAD.WIDE.U32 R4, R4, UR18, R14 ;  /* 0x0000001204047c25 */ /* 0x004fc6000f8e000e */
[----:B------:R-:W-:Y:S01]  /*9c90*/  IADD3 R6, P0, R4, UR9, RZ ;  /* 0x0000000904067c10 */ /* 0x000fe2000ff1e0ff */
[----:B------:R-:W-:-:S03]  /*9ca0*/  VIADD R4, R0, 0x40 ;  /* 0x0000004000047836 */ /* 0x000fc60000000000 */
[----:B------:R-:W-:Y:S01]  /*9cb0*/  IADD3.X R7, R5, UR20, R3, P0, !PT ;  /* 0x0000001405077c10 */ /* 0x000fe200087fe403 */
[----:B------:R-:W-:Y:S01]  /*9cc0*/  IMAD.U32 R3, RZ, RZ, UR14 ;  /* 0x0000000eff037e24 */ /* 0x000fe2000f8e00ff */
        /* <DEDUP_REMOVED lines=20> */
.L_x_390:
[----:B------:R-:W-:Y:S05]  /*9e10*/  BSYNC B0 ;  /* 0x0000000000007941 */ /* 0x000fea0003800000 */
.L_x_389:
        /* <DEDUP_REMOVED lines=19> */
.L_x_392:
[----:B------:R-:W-:Y:S05]  /*9f50*/  BSYNC B0 ;  /* 0x0000000000007941 */ /* 0x000fea0003800000 */
.L_x_391:
        /* <DEDUP_REMOVED lines=32> */
.L_x_394:
[----:B------:R-:W-:Y:S05]  /*a160*/  BSYNC B0 ;  /* 0x0000000000007941 */ /* 0x000fea0003800000 */
.L_x_393:
        /* <DEDUP_REMOVED lines=18> */
.L_x_386:
[----:B------:R-:W-:Y:S05]  /*a290*/  BSYNC B1 ;  /* 0x0000000000017941 */ /* 0x000fea0003800000 */
.L_x_356:
        /* <DEDUP_REMOVED lines=8> */
.L_x_395:
[----:B------:R-:W-:Y:S05]  /*a320*/  EXIT ;  /* 0x000000000000794d */ /* 0x000fea0003800000 */
.L_x_397:
        /* <DEDUP_REMOVED lines=13> */
.L_x_1289:


//--------------------- .text._ZN5flash44flash_bwd_dq_dk_dv_loop_seqk_parallel_kernelI23Flash_bwd_kernel_traitsILi96ELi64ELi128ELi8ELi2ELi4ELi4ELb1ELb0EN7cutlass6half_tE19Flash_kernel_traitsILi96ELi64ELi128ELi8ES3_EELb1ELb0ELb1ELb0ELb0ELb0ELb0EEEvNS_16Flash_bwd_paramsE --------------------------
	.section	.text._ZN5flash44flash_bwd_dq_dk_dv_loop_seqk_parallel_kernelI23Flash_bwd_kernel_traitsILi96ELi64ELi128ELi8ELi2ELi4ELi4ELb1ELb0EN7cutlass6half_tE19Flash_kernel_traitsILi96ELi64ELi128ELi8ES3_EELb1ELb0ELb1ELb0ELb0ELb0ELb0EEEvNS_16Flash_bwd_paramsE,"ax",@progbits
	.align	128
        .global         _ZN5flash44flash_bwd_dq_dk_dv_loop_seqk_parallel_kernelI23Flash_bwd_kernel_traitsILi96ELi64ELi128ELi8ELi2ELi4ELi4ELb1ELb0EN7cutlass6half_tE19Flash_kernel_traitsILi96ELi64ELi128ELi8ES3_EELb1ELb0ELb1ELb0ELb0ELb0ELb0EEEvNS_16Flash_bwd_paramsE
        .type           _ZN5flash44flash_bwd_dq_dk_dv_loop_seqk_parallel_kernelI23Flash_bwd_kernel_traitsILi96ELi64ELi128ELi8ELi2ELi4ELi4ELb1ELb0EN7cutlass6half_tE19Flash_kernel_traitsILi96ELi64ELi128ELi8ES3_EELb1ELb0ELb1ELb0ELb0ELb0ELb0EEEvNS_16Flash_bwd_paramsE,@function
        .size           _ZN5flash44flash_bwd_dq_dk_dv_loop_seqk_parallel_kernelI23Flash_bwd_kernel_traitsILi96ELi64ELi128ELi8ELi2ELi4ELi4ELb1ELb0EN7cutlass6half_tE19Flash_kernel_traitsILi96ELi64ELi128ELi8ES3_EELb1ELb0ELb1ELb0ELb0ELb0ELb0EEEvNS_16Flash_bwd_paramsE,(.L_x_1290 - _ZN5flash44flash_bwd_dq_dk_dv_loop_seqk_parallel_kernelI23Flash_bwd_kernel_traitsILi96ELi64ELi128ELi8ELi2ELi4ELi4ELb1ELb0EN7cutlass6half_tE19Flash_kernel_traitsILi96ELi64ELi128ELi8ES3_EELb1ELb0ELb1ELb0ELb0ELb0ELb0EEEvNS_16Flash_bwd_paramsE)
        .other          _ZN5flash44flash_bwd_dq_dk_dv_loop_seqk_parallel_kernelI23Flash_bwd_kernel_traitsILi96ELi64ELi128ELi8ELi2ELi4ELi4ELb1ELb0EN7cutlass6half_tE19Flash_kernel_traitsILi96ELi64ELi128ELi8ES3_EELb1ELb0ELb1ELb0ELb0ELb0ELb0EEEvNS_16Flash_bwd_paramsE,@"STO_CUDA_ENTRY STV_DEFAULT"
_ZN5flash44flash_bwd_dq_dk_dv_loop_seqk_parallel_kernelI23Flash_bwd_kernel_traitsILi96ELi64ELi128ELi8ELi2ELi4ELi4ELb1ELb0EN7cutlass6half_tE19Flash_kernel_traitsILi96ELi64ELi128ELi8ES3_EELb1ELb0ELb1ELb0ELb0ELb0ELb0EEEvNS_16Flash_bwd_paramsE:
.text._ZN5flash44flash_bwd_dq_dk_dv_loop_seqk_parallel_kernelI23Flash_bwd_kernel_traitsILi96ELi64ELi128ELi8ELi2ELi4ELi4ELb1ELb0EN7cutlass6half_tE19Flash_kernel_traitsILi96ELi64ELi128ELi8ES3_EELb1ELb0ELb1ELb0ELb0ELb0ELb0EEEvNS_16Flash_bwd_paramsE:
        /* <DEDUP_REMOVED lines=18> */
[----:B------:R-:W-:-:S04]  /*0120*/  IMAD.MOV.U32 R239, RZ, RZ, -0x10 ;  /* 0xfffffff0ffef7424 */ /* 0x000fc800078e00ff */
[----:B------:R-:W3:Y:S08]  /*0130*/  S2UR UR6, SR_CTAID.Z ;  /* 0x00000000000679c3 */ /* 0x000ef00000002700 */
[----:B------:R-:W4:Y:S01]  /*0140*/  S2UR UR7, SR_CTAID.Y ;  /* 0x00000000000779c3 */ /* 0x000f220000002600 */
[----:B--2---:R-:W-:-:S04]  /*0150*/  ULEA UR4, UR4, UR5, 0x18 ;  /* 0x0000000504047291 */ /* 0x004fc8000f8ec03f */
[----:B------:R-:W-:Y:S02]  /*0160*/  UIADD3 UR5, UR4, 0xf000, URZ ;  /* 0x0000f00004057890 */ /* 0x000fe4000fffe03f */
[----:B------:R-:W-:Y:S01]  /*0170*/  IMAD.U32 R212, RZ, RZ, UR4 ;  /* 0x00000004ffd47e24 */ /* 0x000fe2000f8e00ff */
[----:B-1----:R-:W-:Y:S01]  /*0180*/  SHF.R.S32.HI R0, RZ, 0x1f, R12 ;  /* 0x0000001fff007819 */ /* 0x002fe2000001140c */
[----:B---3--:R-:W-:-:S03]  /*0190*/  USHF.R.S32.HI UR10, URZ, 0x1f, UR6 ;  /* 0x0000001f3f0a7899 */ /* 0x008fc60008011406 */
[CC--:B------:R-:W-:Y:S02]  /*01a0*/  LEA.HI R3, R0.reuse, R12.reuse, RZ, 0x2 ;  /* 0x0000000c00037211 */ /* 0x0c0fe400078f10ff */
[CC--:B------:R-:W-:Y:S02]  /*01b0*/  LEA.HI R10, R0.reuse, R12.reuse, RZ, 0x4 ;  /* 0x0000000c000a7211 */ /* 0x0c0fe400078f20ff */
[CC--:B------:R-:W-:Y:S01]  /*01c0*/  LEA.HI R4, R0.reuse, R12.reuse, RZ, 0x5 ;  /* 0x0000000c00047211 */ /* 0x0c0fe200078f28ff */
[----:B----4-:R-:W-:Y:S01]  /*01d0*/  USHF.L.U32 UR11, UR7, 0x7, URZ ;  /* 0x00000007070b7899 */ /* 0x010fe2000800063f */
[CC--:B------:R-:W-:Y:S02]  /*01e0*/  LEA.HI R13, R0.reuse, R12.reuse, RZ, 0x3 ;  /* 0x0000000c000d7211 */ /* 0x0c0fe400078f18ff */
[CC--:B------:R-:W-:Y:S02]  /*01f0*/  LEA.HI R17, R0.reuse, R12.reuse, RZ, 0x6 ;  /* 0x0000000c00117211 */ /* 0x0c0fe400078f30ff */
[----:B------:R-:W-:-:S02]  /*0200*/  LEA.HI R20, R0, R12, RZ, 0x7 ;  /* 0x0000000c00147211 */ /* 0x000fc400078f38ff */
[--C-:B------:R-:W-:Y:S02]  /*0210*/  SHF.R.S32.HI R0, RZ, 0x2, R3.reuse ;  /* 0x00000002ff007819 */ /* 0x100fe40000011403 */
[----:B------:R-:W-:Y:S02]  /*0220*/  SHF.R.S32.HI R2, RZ, 0x1f, R3 ;  /* 0x0000001fff027819 */ /* 0x000fe40000011403 */
[----:B------:R-:W-:Y:S02]  /*0230*/  SHF.R.S32.HI R6, RZ, 0x4, R10 ;  /* 0x00000004ff067819 */ /* 0x000fe4000001140a */
[C---:B------:R-:W-:Y:S02]  /*0240*/  LOP3.LUT R7, R3.reuse, 0xfffffffc, RZ, 0xc0, !PT ;  /* 0xfffffffc03077812 */ /* 0x040fe400078ec0ff */
[-C--:B------:R-:W-:Y:S02]  /*0250*/  LEA.HI R5, R3, R0.reuse, RZ, 0x1 ;  /* 0x0000000003057211 */ /* 0x080fe400078f08ff */
[----:B------:R-:W-:Y:S01]  /*0260*/  LEA.HI R2, R2, R0, RZ, 0x3 ;  /* 0x0000000002027211 */ /* 0x000fe200078f18ff */
[----:B------:R-:W-:Y:S01]  /*0270*/  IMAD.IADD R19, R12, 0x1, -R7 ;  /* 0x000000010c137824 */ /* 0x000fe200078e0a07 */
[----:B------:R-:W-:-:S02]  /*0280*/  LEA.HI R3, R10, R6, RZ, 0x1 ;  /* 0x000000060a037211 */ /* 0x000fc400078f08ff */
[----:B------:R-:W-:Y:S01]  /*0290*/  LOP3.LUT R9, R10, 0xfffffff0, RZ, 0xc0, !PT ;  /* 0xfffffff00a097812 */ /* 0x000fe200078ec0ff */
[----:B------:R-:W-:Y:S01]  /*02a0*/  IMAD.SHL.U32 R250, R19, 0x8, RZ ;  /* 0x0000000813fa7824 */ /* 0x000fe200078e00ff */
[----:B------:R-:W-:Y:S02]  /*02b0*/  LOP3.LUT R7, R5, 0x7fffffe, RZ, 0xc0, !PT ;  /* 0x07fffffe05077812 */ /* 0x000fe400078ec0ff */
[----:B------:R-:W-:Y:S01]  /*02c0*/  LOP3.LUT R5, R2, 0xfffffff8, RZ, 0xc0, !PT ;  /* 0xfffffff802057812 */ /* 0x000fe200078ec0ff */
[----:B------:R-:W-:Y:S01]  /*02d0*/  IMAD.IADD R2, R12, 0x1, -R9 ;  /* 0x000000010c027824 */ /* 0x000fe200078e0a09 */
[----:B------:R-:W-:Y:S01]  /*02e0*/  LOP3.LUT R3, R3, 0xfffffffe, RZ, 0xc0, !PT ;  /* 0xfffffffe03037812 */ /* 0x000fe200078ec0ff */
[----:B------:R-:W-:Y:S01]  /*02f0*/  IMAD.IADD R9, R0, 0x1, -R7 ;  /* 0x0000000100097824 */ /* 0x000fe200078e0a07 */
[----:B------:R-:W-:Y:S01]  /*0300*/  LOP3.LUT R8, R4, 0xffffffe0, RZ, 0xc0, !PT ;  /* 0xffffffe004087812 */ /* 0x000fe200078ec0ff */
[----:B------:R-:W-:Y:S01]  /*0310*/  IMAD.IADD R10, R0, 0x1, -R5 ;  /* 0x00000001000a7824 */ /* 0x000fe200078e0a05 */
[----:B------:R-:W-:Y:S01]  /*0320*/  SHF.R.S32.HI R0, RZ, 0x5, R4 ;  /* 0x00000005ff007819 */ /* 0x000fe20000011404 */
[----:B------:R-:W-:Y:S01]  /*0330*/  IMAD.IADD R16, R6, 0x1, -R3 ;  /* 0x0000000106107824 */ /* 0x000fe200078e0a03 */
[----:B------:R-:W-:Y:S01]  /*0340*/  SHF.R.S32.HI R6, RZ, 0x3, R13 ;  /* 0x00000003ff067819 */ /* 0x000fe2000001140d */
[----:B------:R-:W-:Y:S01]  /*0350*/  IMAD.IADD R8, R12, 0x1, -R8 ;  /* 0x000000010c087824 */ /* 0x000fe200078e0a08 */
[----:B------:R-:W-:-:S02]  /*0360*/  SHF.R.S32.HI R3, RZ, 0x1f, R4 ;  /* 0x0000001fff037819 */ /* 0x000fc40000011404 */
[-C--:B------:R-:W-:Y:S01]  /*0370*/  LEA.HI R5, R4, R0.reuse, RZ, 0x1 ;  /* 0x0000000004057211 */ /* 0x080fe200078f08ff */
[----:B------:R-:W-:Y:S01]  /*0380*/  IMAD.SHL.U32 R4, R6, 0x40, RZ ;  /* 0x0000004006047824 */ /* 0x000fe200078e00ff */
[----:B------:R-:W-:Y:S02]  /*0390*/  LEA.HI R3, R3, R0, RZ, 0x2 ;  /* 0x0000000003037211 */ /* 0x000fe400078f10ff */
[----:B------:R-:W-:Y:S02]  /*03a0*/  LOP3.LUT R11, R13, 0xfffffff8, RZ, 0xc0, !PT ;  /* 0xfffffff80d0b7812 */ /* 0x000fe400078ec0ff */
[----:B------:R-:W-:Y:S02]  /*03b0*/  LOP3.LUT R6, R5, 0xfffffffe, RZ, 0xc0, !PT ;  /* 0xfffffffe05067812 */ /* 0x000fe400078ec0ff */
[----:B------:R-:W-:Y:S01]  /*03c0*/  LOP3.LUT R5, R3, 0xfffffffc, RZ, 0xc0, !PT ;  /* 0xfffffffc03057812 */ /* 0x000fe200078ec0ff */
[----:B------:R-:W-:Y:S01]  /*03d0*/  IMAD.IADD R11, R12, 0x1, -R11 ;  /* 0x000000010c0b7824 */ /* 0x000fe200078e0a0b */
[----:B------:R-:W-:Y:S01]  /*03e0*/  LOP3.LUT R3, R4, 0xc0, RZ, 0xc0, !PT ;  /* 0x000000c004037812 */ /* 0x000fe200078ec0ff */
[C---:B------:R-:W-:Y:S01]  /*03f0*/  IMAD.IADD R21, R0.reuse, 0x1, -R6 ;  /* 0x0000000100157824 */ /* 0x040fe200078e0a06 */
[----:B------:R-:W-:Y:S01]  /*0400*/  SHF.R.S32.HI R7, RZ, 0x1f, R8 ;  /* 0x0000001fff077819 */ /* 0x000fe20000011408 */
[C---:B------:R-:W-:Y:S01]  /*0410*/  IMAD.IADD R12, R0.reuse, 0x1, -R5 ;  /* 0x00000001000c7824 */ /* 0x040fe200078e0a05 */
[----:B------:R-:W-:Y:S01]  /*0420*/  SHF.R.U32.HI R6, RZ, 0x3, R3 ;  /* 0x00000003ff067819 */ /* 0x000fe20000011603 */
[----:B------:R-:W-:Y:S01]  /*0430*/  IMAD R5, R0, 0x8, R9 ;  /* 0x0000000800057824 */ /* 0x000fe200078e0209 */
[----:B------:R-:W-:Y:S01]  /*0440*/  LOP3.LUT R4, R3, 0x18, R250, 0xf8, !PT ;  /* 0x0000001803047812 */ /* 0x000fe200078ef8fa */
[----:B------:R-:W-:Y:S01]  /*0450*/  STL [R1+0x2c], R21 ;  /* 0x00002c1501007387 */ /* 0x000fe20000100800 */
[----:B------:R-:W-:-:S02]  /*0460*/  LEA.HI R249, R7, R8, RZ, 0x2 ;  /* 0x0000000807f97211 */ /* 0x000fc400078f10ff */
[----:B------:R-:W-:Y:S02]  /*0470*/  SHF.R.S32.HI R7, RZ, 0x1f, R2 ;  /* 0x0000001fff077819 */ /* 0x000fe40000011402 */
[----:B------:R-:W-:Y:S02]  /*0480*/  LEA.HI R0, R11, R11, RZ, 0x1 ;  /* 0x0000000b0b007211 */ /* 0x000fe400078f08ff */
[----:B------:R-:W-:Y:S02]  /*0490*/  LOP3.LUT R4, R4, R6, RZ, 0x3c, !PT ;  /* 0x0000000604047212 */ /* 0x000fe400078e3cff */
[-C--:B------:R-:W-:Y:S02]  /*04a0*/  LEA.HI R15, R7, R2.reuse, RZ, 0x3 ;  /* 0x00000002070f7211 */ /* 0x080fe400078f18ff */
[----:B------:R-:W-:Y:S01]  /*04b0*/  LOP3.LUT R6, R0, 0x7fffffe, RZ, 0xc0, !PT ;  /* 0x07fffffe00067812 */ /* 0x000fe200078ec0ff */
[----:B------:R-:W-:Y:S01]  /*04c0*/  IMAD.U32 R7, R5, 0x20, R4 ;  /* 0x0000002005077824 */ /* 0x000fe200078e0004 */
[----:B------:R-:W-:-:S02]  /*04d0*/  LEA.HI R3, R2, R2, RZ, 0x1 ;  /* 0x0000000202037211 */ /* 0x000fc400078f08ff */
[----:B------:R-:W-:Y:S01]  /*04e0*/  LOP3.LUT R4, R15, 0xfffffff8, RZ, 0xc0, !PT ;  /* 0xfffffff80f047812 */ /* 0x000fe200078ec0ff */
[----:B------:R-:W-:Y:S01]  /*04f0*/  IMAD.IADD R9, R11, 0x1, -R6 ;  /* 0x000000010b097824 */ /* 0x000fe200078e0a06 */
[----:B------:R-:W-:Y:S01]  /*0500*/  LOP3.LUT R5, R3, 0x7fffffe, RZ, 0xc0, !PT ;  /* 0x07fffffe03057812 */ /* 0x000fe200078ec0ff */
[----:B------:R-:W-:Y:S01]  /*0510*/  IMAD.SHL.U32 R6, R11, 0x40, RZ ;  /* 0x000000400b067824 */ /* 0x000fe200078e00ff */
[----:B------:R-:W-:Y:S01]  /*0520*/  SHF.R.S32.HI R22, RZ, 0x6, R17 ;  /* 0x00000006ff167819 */ /* 0x000fe20000011411 */
[C---:B------:R-:W-:Y:S01]  /*0530*/  IMAD.IADD R14, R2.reuse, 0x1, -R4 ;  /* 0x00000001020e7824 */ /* 0x040fe200078e0a04 */
[----:B------:R-:W-:Y:S01]  /*0540*/  SHF.R.S32.HI R0, RZ, 0x1, R0 ;  /* 0x00000001ff007819 */ /* 0x000fe20000011400 */
[----:B------:R1:W-:Y:S01]  /*0550*/  STL [R1+0x1c], R7 ;  /* 0x00001c0701007387 */ /* 0x0003e20000100800 */
[----:B------:R-:W-:Y:S01]  /*0560*/  SHF.R.S32.HI R8, RZ, 0x1, R3 ;  /* 0x00000001ff087819 */ /* 0x000fe20000011403 */
[----:B------:R-:W-:Y:S01]  /*0570*/  IMAD.IADD R18, R2, 0x1, -R5 ;  /* 0x0000000102127824 */ /* 0x000fe200078e0a05 */
[----:B------:R-:W-:Y:S01]  /*0580*/  SHF.R.S32.HI R4, RZ, 0x1f, R3 ;  /* 0x0000001fff047819 */ /* 0x000fe20000011403 */
[----:B------:R-:W-:Y:S01]  /*0590*/  IMAD.SHL.U32 R3, R12, 0x10, RZ ;  /* 0x000000100c037824 */ /* 0x000fe200078e00ff */
[----:B------:R-:W-:Y:S01]  /*05a0*/  LOP3.LUT P4, RZ, R0, 0x2, RZ, 0xc0, !PT ;  /* 0x0000000200ff7812 */ /* 0x000fe2000788c0ff */
[----:B------:R-:W-:Y:S01]  /*05b0*/  IMAD R2, R22, 0x4, R16 ;  /* 0x0000000416027824 */ /* 0x000fe200078e0210 */
[----:B------:R-:W-:Y:S01]  /*05c0*/  LEA.HI R4, R4, R8, RZ, 0x2 ;  /* 0x0000000804047211 */ /* 0x000fe200078f10ff */
[----:B------:R-:W-:Y:S01]  /*05d0*/  IMAD.SHL.U32 R5, R0, 0x40, RZ ;  /* 0x0000004000057824 */ /* 0x000fe200078e00ff */
[----:B------:R-:W-:Y:S01]  /*05e0*/  LOP3.LUT P2, RZ, R10, 0x2, RZ, 0xc0, !PT ;  /* 0x000000020aff7812 */ /* 0x000fe2000784c0ff */
[----:B------:R-:W-:Y:S01]  /*05f0*/  IMAD R0, R2, 0x8, R9 ;  /* 0x0000000802007824 */ /* 0x000fe200078e0209 */
[----:B------:R-:W-:Y:S01]  /*0600*/  LOP3.LUT R9, R10, 0x1, RZ, 0xc0, !PT ;  /* 0x000000010a097812 */ /* 0x000fe200078ec0ff */
[----:B------:R-:W-:Y:S01]  /*0610*/  IMAD.SHL.U32 R22, R22, 0x20, RZ ;  /* 0x0000002016167824 */ /* 0x000fe200078e00ff */
[----:B------:R-:W-:-:S02]  /*0620*/  LOP3.LUT R2, R5, 0xc0, RZ, 0xc0, !PT ;  /* 0x000000c005027812 */ /* 0x000fc400078ec0ff */
[----:B------:R-:W-:Y:S02]  /*0630*/  ISETP.NE.U32.AND P3, PT, R9, 0x1, PT ;  /* 0x000000010900780c */ /* 0x000fe40003f65070 */
[----:B------:R-:W-:Y:S01]  /*0640*/  STL [R1+0x30], R22 ;  /* 0x0000301601007387 */ /* 0x000fe20000100800 */
[C---:B------:R-:W-:Y:S02]  /*0650*/  LOP3.LUT P5, RZ, R14.reuse, 0x2, RZ, 0xc0, !PT ;  /* 0x000000020eff7812 */ /* 0x040fe400078ac0ff */
[----:B------:R-:W-:Y:S02]  /*0660*/  LOP3.LUT P6, RZ, R14, 0x4, RZ, 0xc0, !PT ;  /* 0x000000040eff7812 */ /* 0x000fe400078cc0ff */
[----:B------:R-:W-:Y:S02]  /*0670*/  SEL R214, R219, 0xffffffe0, !P5 ;  /* 0xffffffe0dbd67807 */ /* 0x000fe40006800000 */
[----:B------:R-:W-:Y:S02]  /*0680*/  SEL R239, R239, 0x10, !P3 ;  /* 0x00000010efef7807 */ /* 0x000fe40005800000 */
[----:B-1----:R-:W-:-:S02]  /*0690*/  LOP3.LUT R7, R6, 0x1c0, RZ, 0xc0, !PT ;  /* 0x000001c006077812 */ /* 0x002fc400078ec0ff */
[----:B------:R-:W-:Y:S02]  /*06a0*/  LOP3.LUT R6, R4, 0xfffffffc, RZ, 0xc0, !PT ;  /* 0xfffffffc04067812 */ /* 0x000fe400078ec0ff */
[----:B------:R-:W-:Y:S02]  /*06b0*/  LOP3.LUT R3, R7, 0x30, R3, 0xf8, !PT ;  /* 0x0000003007037812 */ /* 0x000fe400078ef803 */
[--C-:B------:R-:W-:Y:S02]  /*06c0*/  LOP3.LUT R4, R2, 0x8, R13.reuse, 0xf8, !PT ;  /* 0x0000000802047812 */ /* 0x100fe400078ef80d */
[----:B------:R-:W-:Y:S01]  /*06d0*/  LOP3.LUT R5, R3, 0x8, R13, 0xf8, !PT ;  /* 0x0000000803057812 */ /* 0x000fe200078ef80d */
[----:B------:R-:W-:Y:S01]  /*06e0*/  IMAD.IADD R13, R8, 0x1, -R6 ;  /* 0x00000001080d7824 */ /* 0x000fe200078e0a06 */
[----:B------:R-:W-:Y:S02]  /*06f0*/  SHF.R.U32.HI R3, RZ, 0x3, R7 ;  /* 0x00000003ff037819 */ /* 0x000fe40000011607 */
[----:B------:R-:W-:-:S02]  /*0700*/  SHF.R.U32.HI R2, RZ, 0x3, R2 ;  /* 0x00000003ff027819 */ /* 0x000fc40000011602 */
[----:B------:R-:W-:Y:S01]  /*0710*/  LOP3.LUT R17, R5, R3, RZ, 0x3c, !PT ;  /* 0x0000000305117212 */ /* 0x000fe200078e3cff */
[----:B------:R-:W-:Y:S01]  /*0720*/  IMAD.SHL.U32 R5, R19, 0x2, RZ ;  /* 0x0000000213057824 */ /* 0x000fe200078e00ff */
[----:B------:R-:W-:Y:S02]  /*0730*/  LEA.HI R3, R10, R10, RZ, 0x1 ;  /* 0x0000000a0a037211 */ /* 0x000fe400078f08ff */
[----:B------:R-:W-:Y:S01]  /*0740*/  LOP3.LUT R2, R4, R2, RZ, 0x3c, !PT ;  /* 0x0000000204027212 */ /* 0x000fe200078e3cff */
[----:B------:R-:W-:Y:S01]  /*0750*/  IMAD R8, R12, 0x200, R5 ;  /* 0x000002000c087824 */ /* 0x000fe200078e0205 */
[----:B------:R-:W-:Y:S02]  /*0760*/  LOP3.LUT R7, R3, 0x3fffffe, RZ, 0xc0, !PT ;  /* 0x03fffffe03077812 */ /* 0x000fe400078ec0ff */
[----:B------:R-:W-:Y:S01]  /*0770*/  SHF.R.S32.HI R4, RZ, 0x3, R15 ;  /* 0x00000003ff047819 */ /* 0x000fe2000001140f */
[----:B------:R-:W-:Y:S01]  /*0780*/  IMAD.U32 R218, R0, 0x20, R2 ;  /* 0x0000002000da7824 */ /* 0x000fe200078e0002 */
[----:B------:R-:W-:Y:S01]  /*0790*/  SHF.R.S32.HI R3, RZ, 0x1, R3 ;  /* 0x00000001ff037819 */ /* 0x000fe20000011403 */
[C---:B------:R-:W-:Y:S01]  /*07a0*/  IMAD.IADD R11, R10.reuse, 0x1, -R7 ;  /* 0x000000010a0b7824 */ /* 0x040fe200078e0a07 */
[----:B------:R-:W-:Y:S01]  /*07b0*/  SHF.R.S32.HI R6, RZ, 0x7, R20 ;  /* 0x00000007ff067819 */ /* 0x000fe20000011414 */
[----:B------:R-:W-:Y:S01]  /*07c0*/  IMAD.SHL.U32 R7, R10, 0x40, RZ ;  /* 0x000000400a077824 */ /* 0x000fe200078e00ff */
[----:B------:R-:W-:Y:S01]  /*07d0*/  LOP3.LUT P1, RZ, R3, 0x2, RZ, 0xc0, !PT ;  /* 0x0000000203ff7812 */ /* 0x000fe2000782c0ff */
[----:B------:R-:W-:Y:S01]  /*07e0*/  IMAD R18, R4, 0x8, R18 ;  /* 0x0000000804127824 */ /* 0x000fe200078e0212 */
[----:B------:R-:W-:Y:S01]  /*07f0*/  LEA R210, R218, UR5, 0x1 ;  /* 0x00000005dad27c11 */ /* 0x000fe2000f8e08ff */
[----:B------:R-:W-:Y:S01]  /*0800*/  IMAD R213, R12, 0x2, R4 ;  /* 0x000000020cd57824 */ /* 0x000fe200078e0204 */
[----:B------:R-:W-:Y:S01]  /*0810*/  LOP3.LUT R4, R7, 0x1c0, RZ, 0xc0, !PT ;  /* 0x000001c007047812 */ /* 0x000fe200078ec0ff */
[----:B------:R-:W-:Y:S01]  /*0820*/  IMAD.SHL.U32 R3, R3, 0x40, RZ ;  /* 0x0000004003037824 */ /* 0x000fe200078e00ff */
[----:B------:R-:W-:Y:S01]  /*0830*/  LOP3.LUT P0, RZ, R13, 0x2, RZ, 0xc0, !PT ;  /* 0x000000020dff7812 */ /* 0x000fe2000780c0ff */
[----:B------:R-:W-:Y:S01]  /*0840*/  IMAD R9, R6, 0x1000, R5 ;  /* 0x0000100006097824 */ /* 0x000fe200078e0205 */
[----:B------:R-:W-:Y:S01]  /*0850*/  SHF.R.U32.HI R7, RZ, 0x3, R4 ;  /* 0x00000003ff077819 */ /* 0x000fe20000011604 */
[----:B------:R-:W-:Y:S01]  /*0860*/  IMAD R11, R11, 0x20, R8 ;  /* 0x000000200b0b7824 */ /* 0x000fe200078e0208 */
[----:B------:R-:W-:Y:S01]  /*0870*/  LOP3.LUT R5, R4, 0x20, R22, 0xf8, !PT ;  /* 0x0000002004057812 */ /* 0x000fe200078ef816 */
[----:B------:R-:W-:Y:S01]  /*0880*/  IMAD.SHL.U32 R4, R6, 0x8, RZ ;  /* 0x0000000806047824 */ /* 0x000fe200078e00ff */
[----:B------:R-:W-:Y:S01]  /*0890*/  LOP3.LUT R3, R3, 0xc0, RZ, 0xc0, !PT ;  /* 0x000000c003037812 */ /* 0x000fe200078ec0ff */
[----:B------:R-:W-:Y:S01]  /*08a0*/  IMAD.SHL.U32 R0, R14, 0x40, RZ ;  /* 0x000000400e007824 */ /* 0x000fe200078e00ff */
[----:B------:R-:W-:Y:S01]  /*08b0*/  LOP3.LUT R8, R5, R7, RZ, 0x3c, !PT ;  /* 0x0000000705087212 */ /* 0x000fe200078e3cff */
[----:B------:R-:W-:Y:S01]  /*08c0*/  IMAD R7, R21, 0x400, R9 ;  /* 0x0000040015077824 */ /* 0x000fe200078e0209 */
[----:B------:R-:W-:Y:S01]  /*08d0*/  LOP3.LUT R4, R4, 0x8, RZ, 0xc0, !PT ;  /* 0x0000000804047812 */ /* 0x000fe200078ec0ff */
[----:B------:R-:W-:Y:S01]  /*08e0*/  IMAD.SHL.U32 R6, R16, 0x10, RZ ;  /* 0x0000001010067824 */ /* 0x000fe200078e00ff */
[----:B------:R-:W-:Y:S01]  /*08f0*/  SHF.R.U32.HI R5, RZ, 0x3, R3 ;  /* 0x00000003ff057819 */ /* 0x000fe20000011603 */
[----:B------:R-:W-:Y:S01]  /*0900*/  IMAD.IADD R238, R8, 0x1, R7 ;  /* 0x0000000108ee7824 */ /* 0x000fe200078e0207 */
[----:B------:R-:W-:-:S02]  /*0910*/  LOP3.LUT R0, R0, 0x1c0, RZ, 0xc0, !PT ;  /* 0x000001c000007812 */ /* 0x000fc400078ec0ff */
[----:B------:R-:W-:Y:S01]  /*0920*/  LOP3.LUT R8, R5, R3, R4, 0x1e, !PT ;  /* 0x0000000305087212 */ /* 0x000fe200078e1e04 */
[----:B------:R-:W-:Y:S01]  /*0930*/  IMAD.SHL.U32 R5, R16, 0x8, RZ ;  /* 0x0000000810057824 */ /* 0x000fe200078e00ff */
[----:B------:R-:W-:Y:S01]  /*0940*/  LOP3.LUT R7, R4, 0x10, R6, 0xf8, !PT ;  /* 0x0000001004077812 */ /* 0x000fe200078ef806 */
[----:B------:R-:W-:Y:S01]  /*0950*/  IMAD.SHL.U32 R3, R13, 0x40, RZ ;  /* 0x000000400d037824 */ /* 0x000fe200078e00ff */
[----:B------:R-:W-:Y:S01]  /*0960*/  SHF.R.U32.HI R6, RZ, 0x3, R0 ;  /* 0x00000003ff067819 */ /* 0x000fe20000011600 */
[----:B------:R-:W-:Y:S01]  /*0970*/  IMAD.IADD R8, R8, 0x1, R11 ;  /* 0x0000000108087824 */ /* 0x000fe200078e020b */
[----:B------:R-:W-:Y:S01]  /*0980*/  LOP3.LUT R5, R5, 0x8, RZ, 0xc0, !PT ;  /* 0x0000000805057812 */ /* 0x000fe200078ec0ff */
[----:B------:R-:W-:Y:S01]  /*0990*/  IMAD R4, R16, 0x200, R17 ;  /* 0x0000020010047824 */ /* 0x000fe200078e0211 */
[----:B------:R-:W-:Y:S02]  /*09a0*/  LOP3.LUT R3, R3, 0xc0, RZ, 0xc0, !PT ;  /* 0x000000c003037812 */ /* 0x000fe400078ec0ff */
[----:B------:R-:W-:-:S02]  /*09b0*/  LOP3.LUT R6, R6, R0, R5, 0x1e, !PT ;  /* 0x0000000006067212 */ /* 0x000fc400078e1e05 */
[----:B------:R-:W-:Y:S02]  /*09c0*/  SEL R0, R219, 0xffffffe0, !P4 ;  /* 0xffffffe0db007807 */ /* 0x000fe40006000000 */
[----:B------:R-:W-:Y:S01]  /*09d0*/  SHF.R.U32.HI R2, RZ, 0x3, R3 ;  /* 0x00000003ff027819 */ /* 0x000fe20000011603 */
[----:B------:R-:W-:Y:S01]  /*09e0*/  IMAD.U32 R213, R213, 0x200, R6 ;  /* 0x00000200d5d57824 */ /* 0x000fe200078e0006 */
[----:B------:R-:W-:Y:S01]  /*09f0*/  LEA R238, R238, UR4, 0x1 ;  /* 0x00000004eeee7c11 */ /* 0x000fe2000f8e08ff */
[----:B------:R-:W-:Y:S01]  /*0a00*/  IMAD.IADD R210, R210, 0x1, R0 ;  /* 0x00000001d2d27824 */ /* 0x000fe200078e0200 */
[C---:B------:R-:W-:Y:S01]  /*0a10*/  LOP3.LUT R5, R2.reuse, R3, R5, 0x1e, !PT ;  /* 0x0000000302057212 */ /* 0x040fe200078e1e05 */
[----:B------:R-:W-:Y:S01]  /*0a20*/  IMAD.U32 R0, RZ, RZ, UR10 ;  /* 0x0000000aff007e24 */ /* 0x000fe2000f8e00ff */
[----:B------:R-:W-:Y:S01]  /*0a30*/  LOP3.LUT R3, R2, R7, R3, 0x1e, !PT ;  /* 0x0000000702037212 */ /* 0x000fe200078e1e03 */
[----:B------:R-:W-:Y:S01]  /*0a40*/  IMAD.SHL.U32 R2, R18, 0x20, RZ ;  /* 0x0000002012027824 */ /* 0x000fe200078e00ff */
[----:B------:R-:W-:Y:S01]  /*0a50*/  USHF.R.S32.HI UR10, URZ, 0x1f, UR7 ;  /* 0x0000001f3f0a7899 */ /* 0x000fe20008011407 */
[----:B------:R-:W-:Y:S01]  /*0a60*/  IMAD.U32 R0, RZ, RZ, UR11 ;  /* 0x0000000bff007e24 */ /* 0x000fe2000f8e00ff */
[----:B------:R-:W-:Y:S01]  /*0a70*/  USHF.R.S32.HI UR7, URZ, 0x1f, UR6 ;  /* 0x0000001f3f077899 */ /* 0x000fe20008011406 */
[----:B------:R-:W-:Y:S01]  /*0a80*/  IMAD R220, R21, 0x200, R2 ;  /* 0x0000020015dc7824 */ /* 0x000fe200078e0202 */
[----:B------:R-:W-:Y:S01]  /*0a90*/  UIADD3 UR6, UR4, 0x9000, URZ ;  /* 0x0000900004067890 */ /* 0x000fe2000fffe03f */
[----:B------:R-:W-:Y:S01]  /*0aa0*/  IMAD.IADD R217, R2, 0x1, R3 ;  /* 0x0000000102d97824 */ /* 0x000fe200078e0203 */
[----:B------:R-:W-:Y:S01]  /*0ab0*/  LEA R213, R213, UR5, 0x1 ;  /* 0x00000005d5d57c11 */ /* 0x000fe2000f8e08ff */
[----:B------:R-:W-:Y:S01]  /*0ac0*/  IMAD.U32 R2, RZ, RZ, UR10 ;  /* 0x0000000aff027e24 */ /* 0x000fe2000f8e00ff */
[----:B------:R-:W-:Y:S01]  /*0ad0*/  SHF.R.S32.HI R249, RZ, 0x2, R249 ;  /* 0x00000002fff97819 */ /* 0x000fe200000114f9 */
[----:B------:R-:W-:Y:S01]  /*0ae0*/  IMAD.U32 R2, RZ, RZ, UR7 ;  /* 0x00000007ff027e24 */ /* 0x000fe2000f8e00ff */
[----:B------:R-:W-:Y:S01]  /*0af0*/  SEL R219, R219, 0xffffffe0, !P0 ;  /* 0xffffffe0dbdb7807 */ /* 0x000fe20004000000 */
[----:B------:R-:W-:-:S02]  /*0b00*/  VIADD R3, R250, 0x20 ;  /* 0x00000020fa037836 */ /* 0x000fc40000000000 */
[----:B------:R-:W-:Y:S01]  /*0b10*/  IMAD.IADD R220, R220, 0x1, R5 ;  /* 0x00000001dcdc7824 */ /* 0x000fe200078e0205 */
[----:B------:R-:W-:Y:S01]  /*0b20*/  LEA R5, R8, UR6, 0x1 ;  /* 0x0000000608057c11 */ /* 0x000fe2000f8e08ff */
[----:B------:R-:W-:Y:S01]  /*0b30*/  VIADD R2, R250, 0x40 ;  /* 0x00000040fa027836 */ /* 0x000fe20000000000 */
[----:B------:R1:W-:Y:S01]  /*0b40*/  STL [R1+0xc], R3 ;  /* 0x00000c0301007387 */ /* 0x0003e20000100800 */
[----:B------:R-:W-:Y:S02]  /*0b50*/  IMAD.MOV.U32 R0, RZ, RZ, 0x40 ;  /* 0x00000040ff007424 */ /* 0x000fe400078e00ff */
[----:B------:R-:W-:Y:S01]  /*0b60*/  IMAD.SHL.U32 R211, R220, 0x2, RZ ;  /* 0x00000002dcd37824 */ /* 0x000fe200078e00ff */
[----:B------:R2:W-:Y:S01]  /*0b70*/  STL [R1+0x10], R2 ;  /* 0x0000100201007387 */ /* 0x0005e20000100800 */
[----:B------:R-:W-:Y:S01]  /*0b80*/  VIADD R240, R238, 0x20 ;  /* 0x00000020eef07836 */ /* 0x000fe20000000000 */
[----:B------:R-:W-:Y:S01]  /*0b90*/  SEL R0, R0, 0xffffffc0, !P6 ;  /* 0xffffffc000007807 */ /* 0x000fe20007000000 */
[----:B------:R-:W-:Y:S01]  /*0ba0*/  @P2 VIADD R240, R238, 0xffffffe0 ;  /* 0xffffffe0eef02836 */ /* 0x000fe20000000000 */
[----:B------:R3:W-:Y:S01]  /*0bb0*/  STL [R1+0x20], R5 ;  /* 0x0000200501007387 */ /* 0x0007e20000100800 */
[----:B------:R-:W-:Y:S01]  /*0bc0*/  IADD3 R212, R211, 0x6000, R212 ;  /* 0x00006000d3d47810 */ /* 0x000fe20007ffe0d4 */
[----:B------:R-:W-:-:S02]  /*0bd0*/  IMAD.IADD R214, R213, 0x1, R214 ;  /* 0x00000001d5d67824 */ /* 0x000fc400078e02d6 */
[----:B------:R-:W-:Y:S02]  /*0be0*/  IMAD.IADD R241, R238, 0x1, R239 ;  /* 0x00000001eef17824 */ /* 0x000fe400078e02ef */
[----:B------:R-:W-:Y:S02]  /*0bf0*/  IMAD R249, R21, 0x10, R249 ;  /* 0x0000001015f97824 */ /* 0x000fe400078e02f9 */
[----:B------:R-:W-:Y:S02]  /*0c00*/  IMAD.IADD R239, R239, 0x1, R240 ;  /* 0x00000001efef7824 */ /* 0x000fe400078e02f0 */
[--C-:B------:R-:W-:Y:S02]  /*0c10*/  IMAD.IADD R216, R213, 0x1, R0.reuse ;  /* 0x00000001d5d87824 */ /* 0x100fe400078e0200 */
[----:B------:R-:W-:Y:S02]  /*0c20*/  IMAD.IADD R215, R214, 0x1, R0 ;  /* 0x00000001d6d77824 */ /* 0x000fe400078e0200 */
[----:B------:R-:W-:Y:S01]  /*0c30*/  IMAD.IADD R212, R212, 0x1, R219 ;  /* 0x00000001d4d47824 */ /* 0x000fe200078e02db */
[----:B-1----:R-:W-:Y:S01]  /*0c40*/  LEA R3, R4, UR4, 0x1 ;  /* 0x0000000404037c11 */ /* 0x002fe2000f8e08ff */
[----:B--2---:R-:W-:-:S02]  /*0c50*/  VIADD R2, R5, 0x20 ;  /* 0x0000002005027836 */ /* 0x004fc40000000000 */
[----:B------:R-:W-:-:S05]  /*0c60*/  @P1 VIADD R2, R5, 0xffffffe0 ;  /* 0xffffffe005021836 */ /* 0x000fca0000000000 */
[----:B------:R3:W-:Y:S02]  /*0c70*/  STL [R1+0x24], R2 ;  /* 0x0000240201007387 */ /* 0x0007e40000100800 */
.L_x_441:
[----:B-1----:R-:W1:Y:S01]  /*0c80*/  S2UR UR5, SR_CTAID.Y ;  /* 0x00000000000579c3 */ /* 0x002e620000002600 */
[----:B------:R-:W-:Y:S01]  /*0c90*/  ULDC.64 UR6, c[0x0][0x308] ;  /* 0x0000c20000067ab9 */ /* 0x000fe20000000a00 */
[----:B------:R-:W-:Y:S01]  /*0ca0*/  ULDC.64 UR10, c[0x0][0x300] ;  /* 0x0000c000000a7ab9 */ /* 0x000fe20000000a00 */
[----:B------:R-:W-:Y:S02]  /*0cb0*/  UISETP.NE.U32.AND UP3, UPT, UR6, URZ, UPT ;  /* 0x0000003f0600728c */ /* 0x000fe4000bf65070 */
[----:B------:R-:W-:Y:S02]  /*0cc0*/  UISETP.NE.U32.AND UP4, UPT, UR10, URZ, UPT ;  /* 0x0000003f0a00728c */ /* 0x000fe4000bf85070 */
[----:B------:R-:W-:Y:S02]  /*0cd0*/  UISETP.NE.AND.EX UP3, UPT, UR7, URZ, UPT, UP3 ;  /* 0x0000003f0700728c */ /* 0x000fe4000bf65330 */
[----:B------:R-:W-:Y:S01]  /*0ce0*/  UISETP.NE.AND.EX UP4, UPT, UR11, URZ, UPT, UP4 ;  /* 0x0000003f0b00728c */ /* 0x000fe2000bf85340 */
[----:B------:R-:W-:Y:S01]  /*0cf0*/  ULDC.64 UR12, c[0x0][0x2f0] ;  /* 0x0000bc00000c7ab9 */ /* 0x000fe20000000a00 */
[----:B------:R-:W-:-:S02]  /*0d00*/  ULDC.64 UR14, c[0x0][0x2f8] ;  /* 0x0000be00000e7ab9 */ /* 0x000fc40000000a00 */
[----:B------:R-:W-:Y:S02]  /*0d10*/  PLOP3.LUT P0, PT, PT, PT, UP3, 0x80, 0x0 ;  /* 0x000000000000781c */ /* 0x000fe40003f0f038 */
[----:B------:R-:W-:Y:S01]  /*0d20*/  PLOP3.LUT P1, PT, PT, PT, UP4, 0x80, 0x0 ;  /* 0x000000000000781c */ /* 0x000fe20003f2f048 */
[----:B-1----:R-:W-:Y:S02]  /*0d30*/  USHF.R.S32.HI UR52, URZ, 0x1f, UR5 ;  /* 0x0000001f3f347899 */ /* 0x002fe40008011405 */
[----:B------:R-:W-:Y:S02]  /*0d40*/  USHF.L.U32 UR17, UR5, 0x2, URZ ;  /* 0x0000000205117899 */ /* 0x000fe4000800063f */
[----:B------:R-:W-:Y:S02]  /*0d50*/  USHF.L.U64.HI UR5, UR5, 0x2, UR52 ;  /* 0x0000000205057899 */ /* 0x000fe40008010234 */
[----:B------:R-:W-:Y:S02]  /*0d60*/  @UP3 UIADD3 UR6, UP0, UR17, UR6, URZ ;  /* 0x0000000611063290 */ /* 0x000fe4000ff1e03f */
[----:B------:R-:W-:-:S02]  /*0d70*/  @UP4 UIADD3 UR10, UP1, UR17, UR10, URZ ;  /* 0x0000000a110a4290 */ /* 0x000fc4000ff3e03f */
[----:B------:R-:W-:Y:S02]  /*0d80*/  @UP3 UIADD3.X UR7, UR5, UR7, URZ, UP0, !UPT ;  /* 0x0000000705073290 */ /* 0x000fe400087fe43f */
[----:B------:R-:W-:Y:S01]  /*0d90*/  UIADD3 UR16, UP2, UR17, UR12, URZ ;  /* 0x0000000c11107290 */ /* 0x000fe2000ff5e03f */
[----:B--2-4-:R-:W-:Y:S01]  /*0da0*/  IMAD.U32 R4, RZ, RZ, UR6 ;  /* 0x00000006ff047e24 */ /* 0x014fe2000f8e00ff */
[----:B------:R-:W-:Y:S01]  /*0db0*/  UISETP.NE.U32.AND UP0, UPT, UR12, URZ, UPT ;  /* 0x0000003f0c00728c */ /* 0x000fe2000bf05070 */
[----:B------:R-:W-:Y:S01]  /*0dc0*/  IMAD.U32 R6, RZ, RZ, UR10 ;  /* 0x0000000aff067e24 */ /* 0x000fe2000f8e00ff */
[----:B------:R-:W-:Y:S01]  /*0dd0*/  @UP4 UIADD3.X UR11, UR5, UR11, URZ, UP1, !UPT ;  /* 0x0000000b050b4290 */ /* 0x000fe20008ffe43f */
[----:B---3--:R-:W-:Y:S01]  /*0de0*/  IMAD.U32 R5, RZ, RZ, UR7 ;  /* 0x00000007ff057e24 */ /* 0x008fe2000f8e00ff */
[----:B------:R-:W-:Y:S02]  /*0df0*/  UIADD3.X UR12, UR5, UR13, URZ, UP2, !UPT ;  /* 0x0000000d050c7290 */ /* 0x000fe400097fe43f */
[----:B------:R-:W-:-:S02]  /*0e00*/  UISETP.NE.AND.EX UP0, UPT, UR13, URZ, UPT, UP0 ;  /* 0x0000003f0d00728c */ /* 0x000fc4000bf05300 */
[----:B------:R-:W-:Y:S01]  /*0e10*/  IMAD.U32 R7, RZ, RZ, UR11 ;  /* 0x0000000bff077e24 */ /* 0x000fe2000f8e00ff */
[----:B------:R-:W-:Y:S01]  /*0e20*/  ULDC.U8 UR13, c[0x0][0x3c2] ;  /* 0x0000f080000d7ab9 */ /* 0x000fe20000000000 */
[----:B------:R-:W-:Y:S02]  /*0e30*/  UISETP.EQ.U32.AND UP4, UPT, UR14, URZ, UPT ;  /* 0x0000003f0e00728c */ /* 0x000fe4000bf82070 */
[----:B------:R-:W-:Y:S01]  /*0e40*/  UISETP.NE.AND UP2, UPT, UR13, URZ, UPT ;  /* 0x0000003f0d00728c */ /* 0x000fe2000bf45270 */
[----:B------:R-:W-:Y:S01]  /*0e50*/  PLOP3.LUT P3, PT, PT, PT, UP0, 0x80, 0x0 ;  /* 0x000000000000781c */ /* 0x000fe20003f6f008 */
[----:B------:R-:W2:Y:S02]  /*0e60*/  @P1 LDG.E R8, desc[UR8][R6.64] ;  /* 0x0000000806081981 */ /* 0x000ea4000c1e1900 */
[----:B------:R-:W-:Y:S02]  /*0e70*/  UISETP.EQ.OR.EX UP4, UPT, UR15, URZ, !UP2, UP4 ;  /* 0x0000003f0f00728c */ /* 0x000fe4000d782740 */
        /* <DEDUP_REMOVED lines=36> */
.L_x_398:
        /* <DEDUP_REMOVED lines=8> */
[----:B------:R-:W-:Y:S01]  /*1140*/  ULDC.64 UR6, c[0x0][0x228] ;  /* 0x00008a0000067ab9 */ /* 0x000fe20000000a00 */
[----:B------:R-:W-:Y:S01]  /*1150*/  ULDC.64 UR10, c[0x0][0x488] ;  /* 0x00012200000a7ab9 */ /* 0x000fe20000000a00 */
[----:B------:R-:W-:Y:S01]  /*1160*/  UISETP.NE.AND UP1, UPT, UR60, -0x1, UPT ;  /* 0xffffffff3c00788c */ /* 0x000fe2000bf25270 */
[----:B------:R-:W-:-:S03]  /*1170*/  ULDC UR37, c[0x0][0x2d4] ;  /* 0x0000b50000257ab9 */ /* 0x000fc60000000800 */
[----:B------:R-:W2:Y:S01]  /*1180*/  S2UR UR43, SR_CTAID.Y ;  /* 0x00000000002b79c3 */ /* 0x000ea20000002600 */
[----:B------:R-:W-:Y:S01]  /*1190*/  ULDC.64 UR34, c[0x0][0x240] ;  /* 0x0000900000227ab9 */ /* 0x000fe20000000a00 */
[----:B------:R-:W-:Y:S01]  /*11a0*/  USHF.R.S32.HI UR33, URZ, 0x1f, UR37 ;  /* 0x0000001f3f217899 */ /* 0x000fe20008011425 */
[----:B------:R-:W-:Y:S01]  /*11b0*/  ULDC UR54, c[0x0][0x2dc] ;  /* 0x0000b70000367ab9 */ /* 0x000fe20000000800 */
[----:B------:R-:W-:Y:S01]  /*11c0*/  ULDC UR53, c[0x0][0x270] ;  /* 0x00009c0000357ab9 */ /* 0x000fe20000000800 */
[----:B------:R-:W-:Y:S01]  /*11d0*/  ULDC.U8 UR31, c[0x0][0x3d8] ;  /* 0x0000f600001f7ab9 */ /* 0x000fe20000000000 */
[----:B------:R-:W-:Y:S02]  /*11e0*/  UIMAD UR17, UR12, UR35, URZ ;  /* 0x000000230c1172a4 */ /* 0x000fe4000f8e023f */
[----:B------:R-:W3:Y:S01]  /*11f0*/  S2UR UR14, SR_CTAID.X ;  /* 0x00000000000e79c3 */ /* 0x000ee20000002500 */
[----:B------:R-:W-:Y:S01]  /*1200*/  @UP1 ULDC.64 UR24, c[0x0][0x248] ;  /* 0x0000920000181ab9 */ /* 0x000fe20000000a00 */
[----:B------:R-:W-:Y:S01]  /*1210*/  ULDC.U8 UR26, c[0x0][0x480] ;  /* 0x00012000001a7ab9 */ /* 0x000fe20000000000 */
[----:B------:R-:W-:-:S02]  /*1220*/  UISETP.NE.AND UP3, UPT, UR31, URZ, UPT ;  /* 0x0000003f1f00728c */ /* 0x000fc4000bf65270 */
[----:B------:R-:W-:Y:S01]  /*1230*/  UISETP.NE.AND UP4, UPT, UR26, URZ, UPT ;  /* 0x0000003f1a00728c */ /* 0x000fe2000bf85270 */
[----:B------:R-:W-:Y:S01]  /*1240*/  ULDC UR42, c[0x0][0x2c4] ;  /* 0x0000b100002a7ab9 */ /* 0x000fe20000000800 */
[----:B-1----:R-:W-:Y:S01]  /*1250*/  IABS R6, R7 ;  /* 0x0000000700067213 */ /* 0x002fe20000000000 */
[----:B------:R-:W1:Y:S01]  /*1260*/  S2UR UR46, SR_CTAID.Z ;  /* 0x00000000002e79c3 */ /* 0x000e620000002700 */
[----:B------:R-:W-:Y:S01]  /*1270*/  ISETP.NE.AND P3, PT, R7, RZ, PT ;  /* 0x000000ff0700720c */ /* 0x000fe20003f65270 */
[----:B------:R-:W-:Y:S01]  /*1280*/  USHF.R.S32.HI UR30, URZ, 0x1f, UR59 ;  /* 0x0000001f3f1e7899 */ /* 0x000fe2000801143b */
[----:B------:R-:W4:Y:S01]  /*1290*/  I2F.RP R4, R6 ;  /* 0x0000000600047306 */ /* 0x000f220000209400 */
[----:B--2---:R-:W-:Y:S02]  /*12a0*/  UIMAD.WIDE.U32 UR18, UR43, UR6, URZ ;  /* 0x000000062b1272a5 */ /* 0x004fe4000f8e003f */
[----:B------:R-:W-:Y:S02]  /*12b0*/  UIMAD UR6, UR52, UR6, URZ ;  /* 0x00000006340672a4 */ /* 0x000fe4000f8e023f */
[----:B------:R-:W-:-:S02]  /*12c0*/  USHF.L.U64.HI UR20, UR43, 0x7, UR52 ;  /* 0x000000072b147899 */ /* 0x000fc40008010234 */
[----:B------:R-:W-:Y:S02]  /*12d0*/  UIMAD UR13, UR43, UR7, UR6 ;  /* 0x000000072b0d72a4 */ /* 0x000fe4000f8e0206 */
[----:B---3--:R-:W-:Y:S01]  /*12e0*/  UIMAD.WIDE.U32 UR22, UR14, UR10, URZ ;  /* 0x0000000a0e1672a5 */ /* 0x008fe2000f8e003f */
[----:B------:R-:W-:Y:S01]  /*12f0*/  @!UP2 ULDC.64 UR6, c[0x0][0x418] ;  /* 0x000106000006aab9 */ /* 0x000fe20000000a00 */
[----:B----4-:R-:W2:Y:S02]  /*1300*/  MUFU.RCP R4, R4 ;  /* 0x0000000400047308 */ /* 0x010ea40000001000 */
[----:B------:R-:W-:Y:S01]  /*1310*/  UIMAD UR36, UR14, UR11, UR23 ;  /* 0x0000000b0e2472a4 */ /* 0x000fe2000f8e0217 */
[----:B------:R-:W3:Y:S01]  /*1320*/  S2UR UR14, SR_CTAID.Y ;  /* 0x00000000000e79c3 */ /* 0x000ee20000002600 */
[----:B------:R-:W-:Y:S01]  /*1330*/  @!UP2 UIMAD.WIDE.U32 UR38, UR43, UR6, URZ ;  /* 0x000000062b26a2a5 */ /* 0x000fe2000f8e003f */
[----:B------:R-:W-:Y:S01]  /*1340*/  @UP2 ULDC.64 UR10, c[0x0][0x420] ;  /* 0x00010800000a2ab9 */ /* 0x000fe20000000a00 */
[----:B-1----:R-:W-:Y:S01]  /*1350*/  IABS R2, UR46 ;  /* 0x0000002e00027c13 */ /* 0x002fe20008000000 */
[----:B------:R-:W-:-:S02]  /*1360*/  @UP2 UIMAD.WIDE.U32 UR40, UR12, UR10, URZ ;  /* 0x0000000a0c2822a5 */ /* 0x000fc4000f8e003f */
[----:B------:R-:W-:Y:S02]  /*1370*/  @!UP2 UIMAD UR10, UR52, UR6, URZ ;  /* 0x00000006340aa2a4 */ /* 0x000fe4000f8e023f */
[----:B------:R-:W-:Y:S02]  /*1380*/  UIADD3 UR6, UR16, 0x3f, URZ ;  /* 0x0000003f10067890 */ /* 0x000fe4000fffe03f */
[----:B------:R-:W-:Y:S02]  /*1390*/  @!UP2 UIMAD UR21, UR43, UR7, UR10 ;  /* 0x000000072b15a2a4 */ /* 0x000fe4000f8e020a */
[----:B------:R-:W-:Y:S01]  /*13a0*/  UIADD3 UR7, UR16, 0x80, UR59 ;  /* 0x0000008010077890 */ /* 0x000fe2000fffe03b */
[----:B--2---:R-:W-:Y:S01]  /*13b0*/  VIADD R4, R4, 0xffffffe ;  /* 0x0ffffffe04047836 */ /* 0x004fe20000000000 */
[----:B------:R-:W-:Y:S01]  /*13c0*/  @UP2 UIMAD UR45, UR12, UR11, UR41 ;  /* 0x0000000b0c2d22a4 */ /* 0x000fe2000f8e0229 */
[----:B------:R-:W-:Y:S02]  /*13d0*/  ULDC UR10, c[0x0][0x394] ;  /* 0x0000e500000a7ab9 */ /* 0x000fe40000000800 */
[----:B------:R-:W1:Y:S01]  /*13e0*/  F2I.FTZ.U32.TRUNC.NTZ R5, R4 ;  /* 0x0000000400057305 */ /* 0x000e62000021f000 */
[----:B------:R-:W-:-:S02]  /*13f0*/  USHF.R.S32.HI UR11, URZ, 0x1f, UR6 ;  /* 0x0000001f3f0b7899 */ /* 0x000fc40008011406 */
[----:B------:R-:W-:Y:S02]  /*1400*/  UIADD3 UR7, UR7, UR10, -UR5 ;  /* 0x0000000a07077290 */ /* 0x000fe4000fffe805 */
[----:B------:R-:W-:Y:S02]  /*1410*/  @UP1 UIADD3 UR10, UR58, UR60, URZ ;  /* 0x0000003c3a0a1290 */ /* 0x000fe4000fffe03f */
[----:B------:R-:W-:Y:S02]  /*1420*/  ULEA.HI UR27, UR11, UR6, URZ, 0x6 ;  /* 0x000000060b1b7291 */ /* 0x000fe4000f8f303f */
[----:B------:R-:W-:Y:S02]  /*1430*/  UIADD3 UR11, UR7, 0x3f, URZ ;  /* 0x0000003f070b7890 */ /* 0x000fe4000fffe03f */
[----:B------:R-:W-:Y:S02]  /*1440*/  @UP1 UIMAD.WIDE.U32 UR6, UR10, UR24, URZ ;  /* 0x000000180a0612a5 */ /* 0x000fe4000f8e003f */
[----:B------:R-:W-:Y:S01]  /*1450*/  @UP1 UIMAD UR10, UR10, UR25, URZ ;  /* 0x000000190a0a12a4 */ /* 0x000fe2000f8e023f */
[----:B-1----:R-:W-:Y:S01]  /*1460*/  IMAD.MOV R0, RZ, RZ, -R5 ;  /* 0x000000ffff007224 */ /* 0x002fe200078e0a05 */
[----:B---3--:R-:W-:Y:S01]  /*1470*/  USHF.L.U32 UR14, UR14, 0x7, URZ ;  /* 0x000000070e0e7899 */ /* 0x008fe2000800063f */
[----:B------:R-:W-:Y:S01]  /*1480*/  IMAD.MOV.U32 R4, RZ, RZ, RZ ;  /* 0x000000ffff047224 */ /* 0x000fe200078e00ff */
[----:B------:R-:W-:Y:S01]  /*1490*/  @UP1 UIADD3 UR32, UR7, UR10, URZ ;  /* 0x0000000a07201290 */ /* 0x000fe2000fffe03f */
[----:B------:R-:W-:Y:S01]  /*14a0*/  IMAD R0, R0, R6, RZ ;  /* 0x0000000600007224 */ /* 0x000fe200078e02ff */
[----:B------:R-:W-:-:S02]  /*14b0*/  USHF.R.S32.HI UR10, URZ, 0x1f, UR11 ;  /* 0x0000001f3f0a7899 */ /* 0x000fc4000801140b */
[----:B------:R-:W-:Y:S01]  /*14c0*/  USEL UR28, UR14, URZ, UP0 ;  /* 0x0000003f0e1c7287 */ /* 0x000fe20008000000 */
[----:B------:R-:W-:Y:S01]  /*14d0*/  IMAD.HI.U32 R0, R5, R0, R4 ;  /* 0x0000000005007227 */ /* 0x000fe200078e0004 */
[----:B------:R-:W-:Y:S02]  /*14e0*/  UIADD3 UR44, UR19, UR13, URZ ;  /* 0x0000000d132c7290 */ /* 0x000fe4000fffe03f */
[----:B------:R-:W-:Y:S01]  /*14f0*/  UIMAD.WIDE.U32 UR14, UR12, UR34, URZ ;  /* 0x000000220c0e72a5 */ /* 0x000fe2000f8e003f */
[----:B------:R-:W-:Y:S02]  /*1500*/  @UP1 UMOV UR29, UR6 ;  /* 0x00000006001d1c82 */ /* 0x000fe40008000000 */
[----:B------:R-:W-:Y:S01]  /*1510*/  IMAD.HI.U32 R0, R0, R2, RZ ;  /* 0x0000000200007227 */ /* 0x000fe200078e00ff */
[----:B------:R-:W-:Y:S02]  /*1520*/  ULEA.HI UR19, UR10, UR11, URZ, 0x6 ;  /* 0x0000000b0a137291 */ /* 0x000fe4000f8f303f */
[----:B------:R-:W-:-:S02]  /*1530*/  UIMAD.WIDE UR6, UR54, UR53, URZ ;  /* 0x00000035360672a5 */ /* 0x000fc4000f8e023f */
[----:B------:R-:W-:Y:S01]  /*1540*/  IADD3 R4, -R0, RZ, RZ ;  /* 0x000000ff00047210 */ /* 0x000fe20007ffe1ff */
[----:B------:R-:W-:Y:S02]  /*1550*/  UIMAD.WIDE.U32 UR10, UR43, UR37, URZ ;  /* 0x000000252b0a72a5 */ /* 0x000fe4000f8e003f */
[----:B------:R-:W-:Y:S02]  /*1560*/  UIMAD UR13, UR33, UR43, URZ ;  /* 0x0000002b210d72a4 */ /* 0x000fe4000f8e023f */
[C---:B------:R-:W-:Y:S01]  /*1570*/  IMAD R2, R6.reuse, R4, R2 ;  /* 0x0000000406027224 */ /* 0x040fe200078e0202 */
[----:B------:R-:W-:Y:S02]  /*1580*/  USEL UR51, UR18, UR14, !UP2 ;  /* 0x0000000e12337287 */ /* 0x000fe4000d000000 */
[----:B------:R-:W-:Y:S02]  /*1590*/  USEL UR26, UR20, URZ, UP0 ;  /* 0x0000003f141a7287 */ /* 0x000fe40008000000 */
[----:B------:R-:W-:Y:S01]  /*15a0*/  @UP2 UIADD3 UR44, UR15, UR17, URZ ;  /* 0x000000110f2c2290 */ /* 0x000fe2000fffe03f */
[----:B------:R-:W-:Y:S01]  /*15b0*/  ISETP.GT.U32.AND P1, PT, R6, R2, PT ;  /* 0x000000020600720c */ /* 0x000fe20003f24070 */
[----:B------:R-:W-:-:S02]  /*15c0*/  UIMAD.WIDE.U32 UR14, UR6, UR10, URZ ;  /* 0x0000000a060e72a5 */ /* 0x000fc4000f8e003f */
[----:B------:R-:W-:Y:S02]  /*15d0*/  UIMAD UR20, UR7, UR10, URZ ;  /* 0x0000000a071472a4 */ /* 0x000fe4000f8e023f */
[----:B------:R-:W-:Y:S02]  /*15e0*/  UIMAD UR10, UR52, UR37, UR13 ;  /* 0x00000025340a72a4 */ /* 0x000fe4000f8e020d */
[----:B------:R-:W-:Y:S02]  /*15f0*/  @UP3 UIMAD UR18, UR43, UR42, URZ ;  /* 0x0000002a2b1232a4 */ /* 0x000fe4000f8e023f */
[----:B------:R-:W-:Y:S02]  /*1600*/  UIADD3 UR17, UR11, UR10, URZ ;  /* 0x0000000a0b117290 */ /* 0x000fe4000fffe03f */
[----:B------:R-:W-:Y:S02]  /*1610*/  USHF.R.S32.HI UR11, URZ, 0x6, UR27 ;  /* 0x000000063f0b7899 */ /* 0x000fe4000801141b */
[----:B------:R-:W-:Y:S01]  /*1620*/  USHF.R.S32.HI UR10, URZ, 0x6, UR19 ;  /* 0x000000063f0a7899 */ /* 0x000fe20008011413 */
[----:B------:R-:W-:Y:S01]  /*1630*/  @!P1 IMAD.IADD R2, R2, 0x1, -R6 ;  /* 0x0000000102029824 */ /* 0x000fe200078e0a06 */
[----:B------:R-:W-:Y:S01]  /*1640*/  @UP3 USEL UR18, UR18, UR12, !UP2 ;  /* 0x0000000c12123287 */ /* 0x000fe2000d000000 */
[----:B------:R-:W-:Y:S01]  /*1650*/  @!P1 VIADD R0, R0, 0x1 ;  /* 0x0000000100009836 */ /* 0x000fe20000000000 */
[----:B------:R-:W-:Y:S01]  /*1660*/  UISETP.LT.AND UP0, UPT, UR11, UR10, UPT ;  /* 0x0000000a0b00728c */ /* 0x000fe2000bf01270 */
[----:B------:R-:W-:Y:S01]  /*1670*/  PLOP3.LUT P1, PT, PT, PT, UP1, 0x80, 0x0 ;  /* 0x000000000000781c */ /* 0x000fe20003f2f018 */
[----:B------:R-:W-:Y:S01]  /*1680*/  @UP3 ULDC UR13, c[0x0][0x2e4] ;  /* 0x0000b900000d3ab9 */ /* 0x000fe20000000800 */
[----:B------:R-:W-:Y:S01]  /*1690*/  ISETP.GE.U32.AND P0, PT, R2, R6, PT ;  /* 0x000000060200720c */ /* 0x000fe20003f06070 */
[----:B------:R-:W-:Y:S01]  /*16a0*/  USEL UR33, UR11, UR10, UP0 ;  /* 0x0000000a0b217287 */ /* 0x000fe20008000000 */
[----:B------:R-:W-:Y:S01]  /*16b0*/  LOP3.LUT R2, R7, UR46, RZ, 0x3c, !PT ;  /* 0x0000002e07027c12 */ /* 0x000fe2000f8e3cff */
[----:B------:R-:W-:-:S02]  /*16c0*/  @UP3 UIMAD UR27, UR46, UR13, UR18 ;  /* 0x0000000d2e1b32a4 */ /* 0x000fc4000f8e0212 */
[----:B------:R-:W-:Y:S01]  /*16d0*/  UIMAD UR13, UR6, UR17, UR20 ;  /* 0x00000011060d72a4 */ /* 0x000fe2000f8e0214 */
[----:B------:R-:W-:Y:S01]  /*16e0*/  ISETP.GE.AND P2, PT, R2, RZ, PT ;  /* 0x000000ff0200720c */ /* 0x000fe20003f46270 */
[----:B------:R-:W-:Y:S02]  /*16f0*/  UIMAD.WIDE.U32 UR10, UR6, UR12, URZ ;  /* 0x0000000c060a72a5 */ /* 0x000fe4000f8e003f */
[----:B------:R-:W-:Y:S02]  /*1700*/  ULEA UR17, UR33, 0xffffffc0, 0x6 ;  /* 0xffffffc021117891 */ /* 0x000fe4000f8e303f */
[----:B------:R-:W-:Y:S02]  /*1710*/  @!UP3 UIMAD UR19, UR43, UR53, UR46 ;  /* 0x000000352b13b2a4 */ /* 0x000fe4000f8e022e */
[----:B------:R-:W-:Y:S01]  /*1720*/  USEL UR50, UR14, UR10, !UP2 ;  /* 0x0000000a0e327287 */ /* 0x000fe2000d000000 */
[----:B------:R-:W-:Y:S01]  /*1730*/  @P0 IADD3 R0, R0, 0x1, RZ ;  /* 0x0000000100000810 */ /* 0x000fe20007ffe0ff */
[----:B------:R-:W-:Y:S01]  /*1740*/  UIADD3 UR43, UR15, UR13, URZ ;  /* 0x0000000d0f2b7290 */ /* 0x000fe2000fffe03f */
[----:B------:R-:W-:Y:S01]  /*1750*/  PLOP3.LUT P0, PT, PT, PT, UP3, 0x80, 0x0 ;  /* 0x000000000000781c */ /* 0x000fe20003f0f038 */
[----:B------:R-:W-:-:S02]  /*1760*/  USHF.R.S32.HI UR15, URZ, 0x1f, UR17 ;  /* 0x0000001f3f0f7899 */ /* 0x000fc40008011411 */
[----:B------:R-:W-:Y:S01]  /*1770*/  UIADD3 UR10, UP0, UR17, UR28, URZ ;  /* 0x0000001c110a7290 */ /* 0x000fe2000ff1e03f */
[----:B------:R-:W-:Y:S01]  /*1780*/  IMAD.MOV.U32 R14, RZ, RZ, R0 ;  /* 0x000000ffff0e7224 */ /* 0x000fe200078e0000 */
[----:B------:R-:W-:Y:S02]  /*1790*/  UIMAD UR13, UR7, UR12, URZ ;  /* 0x0000000c070d72a4 */ /* 0x000fe4000f8e023f */
[----:B------:R-:W-:Y:S02]  /*17a0*/  UIADD3.X UR14, UR15, UR26, URZ, UP0, !UPT ;  /* 0x0000001a0f0e7290 */ /* 0x000fe400087fe43f */
[----:B------:R-:W-:Y:S01]  /*17b0*/  UIMAD UR7, UR7, UR10, URZ ;  /* 0x0000000a070772a4 */ /* 0x000fe2000f8e023f */
[----:B------:R-:W-:Y:S01]  /*17c0*/  @!P2 IADD3 R14, -R14, RZ, RZ ;  /* 0x000000ff0e0ea210 */ /* 0x000fe20007ffe1ff */
[----:B------:R-:W-:Y:S01]  /*17d0*/  @UP1 UIADD3 UR23, UR58, UR60, URZ ;  /* 0x0000003c3a171290 */ /* 0x000fe2000fffe03f */
[----:B------:R-:W-:Y:S01]  /*17e0*/  @!P3 LOP3.LUT R14, RZ, R7, RZ, 0x33, !PT ;  /* 0x00000007ff0eb212 */ /* 0x000fe200078e33ff */
[----:B------:R-:W-:-:S02]  /*17f0*/  @!UP2 UIADD3 UR45, UR39, UR21, URZ ;  /* 0x00000015272da290 */ /* 0x000fc4000fffe03f */
[----:B------:R-:W-:Y:S01]  /*1800*/  @!UP3 UIMAD UR27, UR19, UR42, URZ ;  /* 0x0000002a131bb2a4 */ /* 0x000fe2000f8e023f */
[----:B------:R-:W-:Y:S01]  /*1810*/  @UP1 ULDC.64 UR20, c[0x0][0x250] ;  /* 0x0000940000141ab9 */ /* 0x000fe20000000a00 */
[----:B------:R-:W-:Y:S02]  /*1820*/  UIMAD.WIDE.U32 UR18, UR6, UR10, URZ ;  /* 0x0000000a061272a5 */ /* 0x000fe4000f8e003f */
[----:B------:R-:W-:Y:S02]  /*1830*/  UIMAD UR10, UR6, UR14, UR7 ;  /* 0x0000000e060a72a4 */ /* 0x000fe4000f8e0207 */
[----:B------:R-:W-:Y:S02]  /*1840*/  @UP1 UIMAD.WIDE.U32 UR6, UR23, UR20, URZ ;  /* 0x00000014170612a5 */ /* 0x000fe4000f8e003f */
[----:B------:R-:W-:Y:S02]  /*1850*/  @UP2 UIADD3 UR43, UR11, UR13, URZ ;  /* 0x0000000d0b2b2290 */ /* 0x000fe4000fffe03f */
[----:B------:R-:W-:-:S02]  /*1860*/  UIMAD UR31, UR46, UR54, URZ ;  /* 0x000000362e1f72a4 */ /* 0x000fc4000f8e023f */
[----:B------:R-:W-:Y:S02]  /*1870*/  @UP1 UIMAD UR11, UR23, UR21, URZ ;  /* 0x00000015170b12a4 */ /* 0x000fe4000f8e023f */
[----:B------:R-:W-:Y:S02]  /*1880*/  USEL UR48, UR36, URZ, UP4 ;  /* 0x0000003f24307287 */ /* 0x000fe4000a000000 */
[----:B------:R-:W-:Y:S02]  /*1890*/  USHF.R.S32.HI UR47, URZ, 0x1f, UR31 ;  /* 0x0000001f3f2f7899 */ /* 0x000fe4000801141f */
[----:B------:R-:W-:Y:S02]  /*18a0*/  USEL UR49, UR22, URZ, UP4 ;  /* 0x0000003f16317287 */ /* 0x000fe4000a000000 */
[----:B------:R-:W-:Y:S02]  /*18b0*/  @UP1 UIADD3 UR42, UR7, UR11, URZ ;  /* 0x0000000b072a1290 */ /* 0x000fe4000fffe03f */
[----:B------:R-:W-:Y:S01]  /*18c0*/  UIADD3 UR46, UR19, UR10, URZ ;  /* 0x0000000a132e7290 */ /* 0x000fe2000fffe03f */
[----:B------:R-:W-:Y:S01]  /*18d0*/  @UP1 UMOV UR36, UR6 ;  /* 0x0000000600241c82 */ /* 0x000fe20008000000 */
[----:B------:R-:W-:Y:S10]  /*18e0*/  @P1 BRA `(.L_x_400) ;  /* 0x0000000000341947 */ /* 0x000ff40003800000 */
[----:B------:R-:W1:Y:S01]  /*18f0*/  S2UR UR13, SR_CTAID.Y ;  /* 0x00000000000d79c3 */ /* 0x000e620000002600 */
[----:B------:R-:W-:Y:S01]  /*1900*/  USHF.R.S32.HI UR6, URZ, 0x1f, UR58 ;  /* 0x0000001f3f067899 */ /* 0x000fe2000801143a */
[----:B------:R-:W-:-:S03]  /*1910*/  ULDC.64 UR24, c[0x0][0x248] ;  /* 0x0000920000187ab9 */ /* 0x000fc60000000a00 */
[----:B------:R-:W-:Y:S02]  /*1920*/  UIMAD UR10, UR6, UR24, URZ ;  /* 0x00000018060a72a4 */ /* 0x000fe4000f8e023f */
[----:B------:R-:W-:Y:S02]  /*1930*/  UIMAD.WIDE.U32 UR6, UR58, UR24, URZ ;  /* 0x000000183a0672a5 */ /* 0x000fe4000f8e003f */
[----:B------:R-:W-:-:S04]  /*1940*/  UIMAD UR10, UR58, UR25, UR10 ;  /* 0x000000193a0a72a4 */ /* 0x000fc8000f8e020a */
[----:B------:R-:W-:-:S03]  /*1950*/  UIADD3 UR7, UR7, UR10, URZ ;  /* 0x0000000a07077290 */ /* 0x000fc6000fffe03f */
[----:B------:R-:W-:Y:S02]  /*1960*/  ULDC.64 UR10, c[0x0][0x230] ;  /* 0x00008c00000a7ab9 */ /* 0x000fe40000000a00 */
[----:B-1----:R-:W-:Y:S02]  /*1970*/  UIMAD.WIDE.U32 UR6, UR13, UR10, UR6 ;  /* 0x0000000a0d0672a5 */ /* 0x002fe4000f8e0006 */
[----:B------:R-:W-:-:S04]  /*1980*/  UIMAD UR10, UR52, UR10, URZ ;  /* 0x0000000a340a72a4 */ /* 0x000fc8000f8e023f */
[----:B------:R-:W-:Y:S01]  /*1990*/  UIMAD UR10, UR13, UR11, UR10 ;  /* 0x0000000b0d0a72a4 */ /* 0x000fe2000f8e020a */
[----:B------:R-:W-:-:S03]  /*19a0*/  UMOV UR29, UR6 ;  /* 0x00000006001d7c82 */ /* 0x000fc60008000000 */
[----:B------:R-:W-:-:S12]  /*19b0*/  UIADD3 UR32, UR7, UR10, URZ ;  /* 0x0000000a07207290 */ /* 0x000fd8000fffe03f */
.L_x_400:
[----:B------:R-:W-:Y:S05]  /*19c0*/  @P1 BRA `(.L_x_401) ;  /* 0x0000000000341947 */ /* 0x000fea0003800000 */
        /* <DEDUP_REMOVED lines=13> */
.L_x_401:
[----:B------:R-:W-:Y:S01]  /*1aa0*/  @UP2 UMOV UR10, UR40 ;  /* 0x00000028000a2c82 */ /* 0x000fe20008000000 */
[----:B------:R-:W-:Y:S01]  /*1ab0*/  @!UP2 UMOV UR10, UR38 ;  /* 0x00000026000aac82 */ /* 0x000fe20008000000 */
[----:B------:R-:W-:Y:S01]  /*1ac0*/  SHF.R.S32.HI R15, RZ, 0x1f, R14 ;  /* 0x0000001fff0f7819 */ /* 0x000fe2000001140e */
[----:B------:R-:W-:Y:S06]  /*1ad0*/  @!P0 BRA `(.L_x_402) ;  /* 0x0000000000248947 */ /* 0x000fec0003800000 */
[----:B------:R-:W1:Y:S01]  /*1ae0*/  S2UR UR13, SR_CTAID.Y ;  /* 0x00000000000d79c3 */ /* 0x000e620000002600 */
[----:B------:R-:W-:Y:S01]  /*1af0*/  ULDC UR6, c[0x0][0x2c0] ;  /* 0x0000b00000067ab9 */ /* 0x000fe20000000800 */
[----:B------:R-:W-:Y:S02]  /*1b00*/  ULDC UR7, c[0x0][0x2e4] ;  /* 0x0000b90000077ab9 */ /* 0x000fe40000000800 */
[----:B------:R-:W-:-:S04]  /*1b10*/  ULEA UR7, UR6, UR7, 0x7 ;  /* 0x0000000706077291 */ /* 0x000fc8000f8e383f */
[----:B------:R-:W2:Y:S01]  /*1b20*/  S2UR UR11, SR_CTAID.Z ;  /* 0x00000000000b79c3 */ /* 0x000ea20000002700 */
[----:B-1----:R-:W-:-:S04]  /*1b30*/  @!UP2 UIMAD UR12, UR13, UR37, URZ ;  /* 0x000000250d0ca2a4 */ /* 0x002fc8000f8e023f */
[----:B------:R-:W-:-:S04]  /*1b40*/  ULEA UR6, UR13, UR12, 0x7 ;  /* 0x0000000c0d067291 */ /* 0x000fc8000f8e383f */
[----:B--2---:R-:W-:Y:S01]  /*1b50*/  UIMAD UR6, UR7, UR11, UR6 ;  /* 0x0000000b070672a4 */ /* 0x004fe2000f8e0206 */
[----:B------:R-:W-:Y:S11]  /*1b60*/  BRA `(.L_x_403) ;  /* 0x0000000000107947 */ /* 0x000ff60003800000 */
.L_x_402:
[----:B------:R-:W-:Y:S08]  /*1b70*/  S2UR UR7, SR_CTAID.Z ;  /* 0x00000000000779c3 */ /* 0x000ff00000002700 */
[----:B------:R-:W1:Y:S02]  /*1b80*/  S2UR UR6, SR_CTAID.Y ;  /* 0x00000000000679c3 */ /* 0x000e640000002600 */
[----:B-1----:R-:W-:-:S04]  /*1b90*/  UIMAD UR6, UR6, UR53, UR7 ;  /* 0x00000035060672a4 */ /* 0x002fc8000f8e0207 */
[----:B------:R-:W-:-:S12]  /*1ba0*/  UIMAD UR6, UR6, UR37, URZ ;  /* 0x00000025060672a4 */ /* 0x000fd8000f8e023f */
.L_x_403:
[----:B------:R-:W1:Y:S01]  /*1bb0*/  S2R R18, SR_TID.X ;  /* 0x0000000000127919 */ /* 0x000e620000002100 */
[----:B------:R-:W2:Y:S01]  /*1bc0*/  S2UR UR14, SR_CTAID.Z ;  /* 0x00000000000e79c3 */ /* 0x000ea20000002700 */
[----:B------:R-:W-:Y:S01]  /*1bd0*/  UIADD3 UR11, UR17, UR6, URZ ;  /* 0x00000006110b7290 */ /* 0x000fe2000fffe03f */
[----:B------:R-:W-:Y:S01]  /*1be0*/  SHF.R.S32.HI R251, RZ, 0x1f, R250 ;  /* 0x0000001ffffb7819 */ /* 0x000fe200000114fa */
[----:B------:R-:W-:Y:S01]  /*1bf0*/  ULDC.64 UR22, c[0x0][0x478] ;  /* 0x00011e0000167ab9 */ /* 0x000fe20000000a00 */
[----:B------:R-:W-:Y:S01]  /*1c00*/  UIADD3 UR37, UR17, UR27, URZ ;  /* 0x0000001b11257290 */ /* 0x000fe2000fffe03f */
[----:B------:R-:W-:Y:S01]  /*1c10*/  BSSY B1, `(.L_x_399) ;  /* 0x00008e5000017945 */ /* 0x000fe20003800000 */
[----:B------:R-:W-:Y:S02]  /*1c20*/  UIMAD.WIDE UR22, UR11, 0x4, UR22 ;  /* 0x000000040b1678a5 */ /* 0x000fe4000f8e0216 */
[----:B------:R-:W3:Y:S01]  /*1c30*/  S2UR UR39, SR_CTAID.Z ;  /* 0x00000000002779c3 */ /* 0x000ee20000002700 */
[----:B------:R-:W-:-:S02]  /*1c40*/  UIMAD UR7, UR54, UR53, URZ ;  /* 0x00000035360772a4 */ /* 0x000fc4000f8e023f */
[----:B------:R-:W-:Y:S01]  /*1c50*/  UIADD3 UR26, -UR5, UR16, UR59 ;  /* 0x00000010051a7290 */ /* 0x000fe2000fffe13b */
[----:B------:R-:W-:Y:S01]  /*1c60*/  ULDC UR38, c[0x0][0x398] ;  /* 0x0000e60000267ab9 */ /* 0x000fe20000000800 */
[----:B------:R-:W-:Y:S01]  /*1c70*/  USHF.L.U32 UR12, UR7, 0x6, URZ ;  /* 0x00000006070c7899 */ /* 0x000fe2000800063f */
[----:B------:R-:W-:Y:S01]  /*1c80*/  ULDC.64 UR40, c[0x0][0x2b0] ;  /* 0x0000ac0000287ab9 */ /* 0x000fe20000000a00 */
[----:B------:R-:W-:Y:S02]  /*1c90*/  UIADD3 UR6, UR33, -0x1, URZ ;  /* 0xffffffff21067890 */ /* 0x000fe4000fffe03f */
[----:B------:R-:W-:-:S03]  /*1ca0*/  UIADD3 UR31, UP2, UP0, UR18, UR12, UR31 ;  /* 0x0000000c121f7290 */ /* 0x000fc6000f85e01f */
[----:B------:R-:W-:Y:S01]  /*1cb0*/  ULDC.64 UR18, c[0x0][0x258] ;  /* 0x0000960000127ab9 */ /* 0x000fe20000000a00 */
[----:B--2---:R-:W-:Y:S01]  /*1cc0*/  USHF.R.S32.HI UR28, URZ, 0x1f, UR14 ;  /* 0x0000001f3f1c7899 */ /* 0x004fe2000801140e */
[----:B-1----:R-:W-:-:S04]  /*1cd0*/  SHF.R.S32.HI R9, RZ, 0x1f, R18 ;  /* 0x0000001fff097819 */ /* 0x002fc80000011412 */
[----:B------:R-:W-:-:S04]  /*1ce0*/  LEA.HI R2, R9, R18, RZ, 0x2 ;  /* 0x0000001209027211 */ /* 0x000fc800078f10ff */
[----:B------:R-:W-:-:S04]  /*1cf0*/  SHF.R.S32.HI R2, RZ, 0x2, R2 ;  /* 0x00000002ff027819 */ /* 0x000fc80000011402 */
[----:B------:R-:W-:Y:S02]  /*1d00*/  SHF.R.S32.HI R19, RZ, 0x1f, R2 ;  /* 0x0000001fff137819 */ /* 0x000fe40000011402 */
[----:B------:R-:W-:-:S04]  /*1d10*/  IADD3 R6, P0, R2, UR17, RZ ;  /* 0x0000001102067c10 */ /* 0x000fc8000ff1e0ff */
[----:B------:R-:W-:Y:S02]  /*1d20*/  IADD3.X R0, R19, UR15, RZ, P0, !PT ;  /* 0x0000000f13007c10 */ /* 0x000fe400087fe4ff */
[----:B------:R-:W-:Y:S01]  /*1d30*/  IADD3 R4, P0, R250, UR10, RZ ;  /* 0x0000000afa047c10 */ /* 0x000fe2000ff1e0ff */
[----:B------:R-:W-:Y:S02]  /*1d40*/  ULDC.64 UR10, c[0x0][0x420] ;  /* 0x00010800000a7ab9 */ /* 0x000fe40000000a00 */
[----:B------:R-:W-:Y:S01]  /*1d50*/  IMAD.U32 R8, RZ, RZ, UR10 ;  /* 0x0000000aff087e24 */ /* 0x000fe2000f8e00ff */
[----:B------:R-:W-:Y:S01]  /*1d60*/  IADD3.X R5, R251, UR45, RZ, P0, !PT ;  /* 0x0000002dfb057c10 */ /* 0x000fe200087fe4ff */
[----:B------:R-:W-:Y:S01]  /*1d70*/  UIMAD UR13, UR15, UR10, URZ ;  /* 0x0000000a0f0d72a4 */ /* 0x000fe2000f8e023f */
[----:B------:R-:W-:Y:S02]  /*1d80*/  IMAD R0, R0, UR34, RZ ;  /* 0x0000002200007c24 */ /* 0x000fe4000f8e02ff */
[----:B------:R-:W-:Y:S01]  /*1d90*/  ULDC.64 UR14, c[0x0][0x428] ;  /* 0x00010a00000e7ab9 */ /* 0x000fe20000000a00 */
[----:B------:R-:W-:Y:S01]  /*1da0*/  IMAD.WIDE.U32 R4, R8, UR17, R4 ;  /* 0x0000001108047c25 */ /* 0x000fe2000f8e0004 */
[----:B------:R-:W-:-:S02]  /*1db0*/  UIMAD UR17, UR17, UR11, UR13 ;  /* 0x0000000b111172a4 */ /* 0x000fc4000f8e020d */
[----:B------:R-:W-:Y:S01]  /*1dc0*/  UIMAD UR13, UR28, UR14, URZ ;  /* 0x0000000e1c0d72a4 */ /* 0x000fe2000f8e023f */
[C---:B------:R-:W-:Y:S02]  /*1dd0*/  IMAD R0, R6.reuse, UR35, R0 ;  /* 0x0000002306007c24 */ /* 0x040fe4000f8e0200 */
[----:B------:R-:W-:Y:S01]  /*1de0*/  IMAD.WIDE.U32 R6, R6, UR34, R250 ;  /* 0x0000002206067c25 */ /* 0x000fe2000f8e00fa */
[----:B---3--:R-:W-:Y:S02]  /*1df0*/  UIMAD UR15, UR39, UR15, UR13 ;  /* 0x0000000f270f72a4 */ /* 0x008fe4000f8e020d */
[----:B------:R-:W-:Y:S01]  /*1e00*/  UIADD3 UR13, UR26, -UR38, URZ ;  /* 0x800000261a0d7290 */ /* 0x000fe2000fffe03f */
[----:B------:R-:W-:Y:S01]  /*1e10*/  IMAD.U32 R8, RZ, RZ, UR14 ;  /* 0x0000000eff087e24 */ /* 0x000fe2000f8e00ff */
[----:B------:R-:W-:Y:S01]  /*1e20*/  IADD3 R6, P0, R6, UR51, RZ ;  /* 0x0000003306067c10 */ /* 0x000fe2000ff1e0ff */
[----:B------:R-:W-:Y:S01]  /*1e30*/  UIMAD UR14, UR28, UR18, URZ ;  /* 0x000000121c0e72a4 */ /* 0x000fe2000f8e023f */
[----:B------:R-:W-:Y:S01]  /*1e40*/  VIADD R5, R5, UR17 ;  /* 0x0000001105057c36 */ /* 0x000fe20008000000 */
[----:B------:R-:W-:Y:S01]  /*1e50*/  USHF.R.S32.HI UR45, URZ, 0x1f, UR13 ;  /* 0x0000001f3f2d7899 */ /* 0x000fe2000801140d */
[----:B------:R-:W-:Y:S01]  /*1e60*/  IADD3.X R7, R7, UR44, R0, P0, !PT ;  /* 0x0000002c07077c10 */ /* 0x000fe200087fe400 */
[----:B------:R-:W-:Y:S01]  /*1e70*/  UIMAD UR28, UR39, UR19, UR14 ;  /* 0x00000013271c72a4 */ /* 0x000fe2000f8e020e */
[----:B------:R-:W-:Y:S01]  /*1e80*/  LEA.HI R0, R9, R18, RZ, 0x5 ;  /* 0x0000001209007211 */ /* 0x000fe200078f28ff */
[----:B------:R-:W-:Y:S01]  /*1e90*/  ULEA.HI UR45, UR45, UR13, URZ, 0x6 ;  /* 0x0000000d2d2d7291 */ /* 0x000fe2000f8f303f */
[----:B------:R-:W-:Y:S01]  /*1ea0*/  IMAD.WIDE.U32 R4, R8, UR39, R4 ;  /* 0x0000002708047c25 */ /* 0x000fe2000f8e0004 */
[----:B------:R-:W-:Y:S01]  /*1eb0*/  USHF.R.S32.HI UR14, URZ, 0x1f, UR12 ;  /* 0x0000001f3f0e7899 */ /* 0x000fe2000801140c */
[----:B------:R-:W-:Y:S01]  /*1ec0*/  LOP3.LUT R10, R0, 0xffffffe0, RZ, 0xc0, !PT ;  /* 0xffffffe0000a7812 */ /* 0x000fe200078ec0ff */
[----:B------:R-:W-:Y:S01]  /*1ed0*/  USHF.R.S32.HI UR45, URZ, 0x6, UR45 ;  /* 0x000000063f2d7899 */ /* 0x000fe2000801142d */
[----:B------:R-:W-:Y:S01]  /*1ee0*/  SHF.R.S32.HI R8, RZ, 0x5, R0 ;  /* 0x00000005ff087819 */ /* 0x000fe20000011400 */
[----:B------:R-:W-:Y:S01]  /*1ef0*/  UIADD3.X UR14, UR46, UR14, UR47, UP2, UP0 ;  /* 0x0000000e2e0e7290 */ /* 0x000fe200097e042f */
[----:B------:R-:W-:Y:S01]  /*1f00*/  IMAD.U32 R9, RZ, RZ, UR18 ;  /* 0x00000012ff097e24 */ /* 0x000fe2000f8e00ff */
[----:B------:R-:W-:Y:S01]  /*1f10*/  UISETP.LT.AND UP0, UPT, URZ, UR45, UPT ;  /* 0x0000002d3f00728c */ /* 0x000fe2000bf01270 */
[----:B------:R-:W-:Y:S01]  /*1f20*/  IMAD.IADD R18, R18, 0x1, -R10 ;  /* 0x0000000112127824 */ /* 0x000fe200078e0a0a */
[----:B------:R-:W-:Y:S01]  /*1f30*/  UIADD3 UR13, UP3, UP2, UR49, UR31, UR50 ;  /* 0x0000001f310d7290 */ /* 0x000fe2000fa7e032 */
[----:B------:R-:W-:Y:S01]  /*1f40*/  IMAD.WIDE.U32 R6, R9, UR39, R6 ;  /* 0x0000002709067c25 */ /* 0x000fe2000f8e0006 */
[----:B------:R-:W-:-:S02]  /*1f50*/  USEL UR45, URZ, UR45, !UP0 ;  /* 0x0000002d3f2d7287 */ /* 0x000fc4000c000000 */
[----:B------:R-:W-:Y:S01]  /*1f60*/  UIADD3.X UR17, UR48, UR14, UR43, UP3, UP2 ;  /* 0x0000000e30117290 */ /* 0x000fe20009fe442b */
[----:B------:R-:W-:Y:S01]  /*1f70*/  IMAD R8, R8, UR7, R18 ;  /* 0x0000000708087c24 */ /* 0x000fe2000f8e0212 */
[----:B------:R-:W-:Y:S01]  /*1f80*/  UISETP.GT.AND UP0, UPT, UR33, UR45, UPT ;  /* 0x0000002d2100728c */ /* 0x000fe2000bf04270 */
[----:B------:R-:W-:Y:S01]  /*1f90*/  IMAD R9, R19, UR10, RZ ;  /* 0x0000000a13097c24 */ /* 0x000fe2000f8e02ff */
[----:B------:R-:W-:Y:S01]  /*1fa0*/  ULDC.64 UR18, c[0x0][0x400] ;  /* 0x0001000000127ab9 */ /* 0x000fe20000000a00 */
[----:B------:R-:W-:Y:S01]  /*1fb0*/  VIADD R5, R5, UR15 ;  /* 0x0000000f05057c36 */ /* 0x000fe20008000000 */
[----:B------:R-:W-:Y:S01]  /*1fc0*/  IADD3 R0, P0, R8, UR13, RZ ;  /* 0x0000000d08007c10 */ /* 0x000fe2000ff1e0ff */
[C---:B------:R-:W-:Y:S01]  /*1fd0*/  IMAD R10, R2.reuse, UR11, R9 ;  /* 0x0000000b020a7c24 */ /* 0x040fe2000f8e0209 */
[----:B------:R-:W-:Y:S01]  /*1fe0*/  ULDC.64 UR34, c[0x0][0x210] ;  /* 0x0000840000227ab9 */ /* 0x000fe20000000a00 */
[----:B------:R-:W-:Y:S01]  /*1ff0*/  IMAD.WIDE.U32 R4, R2, UR10, R4 ;  /* 0x0000000a02047c25 */ /* 0x000fe2000f8e0004 */
[----:B------:R-:W-:Y:S01]  /*2000*/  LEA.HI.X.SX32 R9, R8, UR17, 0x1, P0 ;  /* 0x0000001108097c11 */ /* 0x000fe200080f0eff */
[----:B------:R-:W-:Y:S01]  /*2010*/  ULDC.64 UR26, c[0x0][0x3e0] ;  /* 0x0000f800001a7ab9 */ /* 0x000fe20000000a00 */
[----:B------:R-:W-:Y:S01]  /*2020*/  PLOP3.LUT P0, PT, PT, PT, UP0, 0x80, 0x0 ;  /* 0x000000000000781c */ /* 0x000fe20003f0f008 */
[----:B------:R-:W-:Y:S01]  /*2030*/  IMAD.IADD R8, R5, 0x1, R10 ;  /* 0x0000000105087824 */ /* 0x000fe200078e020a */
[----:B------:R-:W-:Y:S01]  /*2040*/  LEA R224, P2, R0, UR18, 0x2 ;  /* 0x0000001200e07c11 */ /* 0x000fe2000f8410ff */
[----:B------:R-:W-:Y:S01]  /*2050*/  VIADD R5, R7, UR28 ;  /* 0x0000001c07057c36 */ /* 0x000fe20008000000 */
[----:B------:R-:W-:Y:S01]  /*2060*/  LEA R245, P3, R4, UR26, 0x1 ;  /* 0x0000001a04f57c11 */ /* 0x000fe2000f8608ff */
[----:B------:R-:W-:Y:S01]  /*2070*/  UIMAD.WIDE UR14, UR37, 0x4, UR40 ;  /* 0x00000004250e78a5 */ /* 0x000fe2000f8e0228 */
[----:B------:R-:W-:Y:S01]  /*2080*/  LEA R244, P4, R6, UR34, 0x1 ;  /* 0x0000002206f47c11 */ /* 0x000fe2000f8808ff */
[----:B------:R-:W-:Y:S01]  /*2090*/  UMOV UR18, UR23 ;  /* 0x0000001700127c82 */ /* 0x000fe20008000000 */
[----:B------:R-:W-:Y:S01]  /*20a0*/  LEA.HI.X R221, R0, UR19, R9, 0x2, P2 ;  /* 0x0000001300dd7c11 */ /* 0x000fe200090f1409 */
[----:B------:R-:W-:Y:S01]  /*20b0*/  UMOV UR19, UR22 ;  /* 0x0000001600137c82 */ /* 0x000fe20008000000 */
[----:B------:R-:W-:-:S02]  /*20c0*/  LEA.HI.X R243, R4, UR27, R8, 0x1, P3 ;  /* 0x0000001b04f37c11 */ /* 0x000fc400098f0c08 */
[----:B------:R-:W-:Y:S01]  /*20d0*/  LEA.HI.X R242, R6, UR35, R5, 0x1, P4 ;  /* 0x0000002306f27c11 */ /* 0x000fe2000a0f0c05 */
[----:B------:R-:W-:Y:S06]  /*20e0*/  @P0 BRA `(.L_x_404) ;  /* 0x0000000800680947 */ /* 0x000fec0003800000 */
[----:B------:R-:W-:Y:S01]  /*20f0*/  @UP1 UIADD3 UR12, UR58, UR60, URZ ;  /* 0x0000003c3a0c1290 */ /* 0x000fe2000fffe03f */
[----:B------:R-:W-:-:S03]  /*2100*/  @UP1 ULDC.64 UR10, c[0x0][0x450] ;  /* 0x00011400000a1ab9 */ /* 0x000fc60000000a00 */
[----:B------:R-:W-:Y:S02]  /*2110*/  @UP1 UIMAD.WIDE.U32 UR6, UR12, UR10, URZ ;  /* 0x0000000a0c0612a5 */ /* 0x000fe4000f8e003f */
[----:B------:R-:W-:-:S04]  /*2120*/  @UP1 UIMAD UR12, UR12, UR11, URZ ;  /* 0x0000000b0c0c12a4 */ /* 0x000fc8000f8e023f */
[----:B------:R-:W-:Y:S01]  /*2130*/  @UP1 UIADD3 UR18, UR7, UR12, URZ ;  /* 0x0000000c07121290 */ /* 0x000fe2000fffe03f */
[----:B------:R-:W-:Y:S01]  /*2140*/  @UP1 UMOV UR17, UR6 ;  /* 0x0000000600111c82 */ /* 0x000fe20008000000 */
[----:B------:R-:W-:Y:S10]  /*2150*/  @P1 BRA `(.L_x_405) ;  /* 0x0000000000341947 */ /* 0x000ff40003800000 */
[----:B------:R-:W1:Y:S01]  /*2160*/  S2UR UR15, SR_CTAID.Y ;  /* 0x00000000000f79c3 */ /* 0x000e620000002600 */
        /* <DEDUP_REMOVED lines=8> */
[----:B-1----:R-:W-:Y:S02]  /*21f0*/  UIMAD.WIDE.U32 UR6, UR15, UR12, UR6 ;  /* 0x0000000c0f0672a5 */ /* 0x002fe4000f8e0006 */
[----:B------:R-:W-:-:S04]  /*2200*/  UIMAD UR13, UR15, UR13, UR14 ;  /* 0x0000000d0f0d72a4 */ /* 0x000fc8000f8e020e */
[----:B------:R-:W-:Y:S01]  /*2210*/  UIADD3 UR18, UR7, UR13, URZ ;  /* 0x0000000d07127290 */ /* 0x000fe2000fffe03f */
[----:B------:R-:W-:-:S11]  /*2220*/  UMOV UR17, UR6 ;  /* 0x0000000600117c82 */ /* 0x000fd60008000000 */
.L_x_405:
[----:B------:R-:W-:Y:S01]  /*2230*/  @UP1 UIADD3 UR14, UR58, UR60, URZ ;  /* 0x0000003c3a0e1290 */ /* 0x000fe2000fffe03f */
[----:B------:R-:W-:-:S03]  /*2240*/  @UP1 ULDC.64 UR6, c[0x0][0x458] ;  /* 0x0001160000061ab9 */ /* 0x000fc60000000a00 */
[----:B------:R-:W-:Y:S02]  /*2250*/  @UP1 UIMAD.WIDE.U32 UR12, UR14, UR6, URZ ;  /* 0x000000060e0c12a5 */ /* 0x000fe4000f8e003f */
[----:B------:R-:W-:-:S04]  /*2260*/  @UP1 UIMAD UR14, UR14, UR7, URZ ;  /* 0x000000070e0e12a4 */ /* 0x000fc8000f8e023f */
[----:B------:R-:W-:Y:S01]  /*2270*/  @UP1 UIADD3 UR16, UR13, UR14, URZ ;  /* 0x0000000e0d101290 */ /* 0x000fe2000fffe03f */
[----:B------:R-:W-:Y:S11]  /*2280*/  @P1 BRA `(.L_x_406) ;  /* 0x0000000000301947 */ /* 0x000ff60003800000 */
        /* <DEDUP_REMOVED lines=8> */
[----:B------:R-:W-:-:S04]  /*2310*/  UIMAD UR16, UR52, UR14, URZ ;  /* 0x0000000e341072a4 */ /* 0x000fc8000f8e023f */
[----:B-1----:R-:W-:Y:S02]  /*2320*/  UIMAD UR16, UR19, UR15, UR16 ;  /* 0x0000000f131072a4 */ /* 0x002fe4000f8e0210 */
[----:B------:R-:W-:-:S04]  /*2330*/  UIMAD.WIDE.U32 UR12, UR19, UR14, UR12 ;  /* 0x0000000e130c72a5 */ /* 0x000fc8000f8e000c */
[----:B------:R-:W-:-:S12]  /*2340*/  UIADD3 UR16, UR13, UR16, URZ ;  /* 0x000000100d107290 */ /* 0x000fd8000fffe03f */
.L_x_406:
[----:B------:R1:W5:Y:S04]  /*2350*/  LDL R12, [R1+0xc] ;  /* 0x00000c00010c7983 */ /* 0x0003680000100800 */
[----:B------:R1:W5:Y:S01]  /*2360*/  LDL R11, [R1+0x10] ;  /* 0x00001000010b7983 */ /* 0x0003620000100800 */
[----:B------:R-:W2:Y:S01]  /*2370*/  S2UR UR14, SR_CTAID.Z ;  /* 0x00000000000e79c3 */ /* 0x000ea20000002700 */
[----:B------:R-:W-:Y:S01]  /*2380*/  UIMAD UR13, UR30, UR10, URZ ;  /* 0x0000000a1e0d72a4 */ /* 0x000fe2000f8e023f */
[----:B------:R-:W-:Y:S01]  /*2390*/  IMAD.U32 R4, RZ, RZ, UR10 ;  /* 0x0000000aff047e24 */ /* 0x000fe2000f8e00ff */
[----:B------:R-:W-:Y:S01]  /*23a0*/  UIMAD UR5, UR57, -0x80, UR5 ;  /* 0xffffff80390578a4 */ /* 0x000fe2000f8e0205 */
[----:B------:R-:W-:Y:S01]  /*23b0*/  BSSY B0, `(.L_x_407) ;  /* 0x0000022000007945 */ /* 0x000fe20003800000 */
[----:B------:R-:W-:Y:S01]  /*23c0*/  UIMAD UR13, UR59, UR11, UR13 ;  /* 0x0000000b3b0d72a4 */ /* 0x000fe2000f8e020d */
[----:B------:R-:W-:-:S03]  /*23d0*/  IMAD.WIDE.U32 R4, R4, UR59, R250 ;  /* 0x0000003b04047c25 */ /* 0x000fc6000f8e00fa */
[----:B------:R-:W-:Y:S02]  /*23e0*/  ISETP.GE.AND P4, PT, R2, UR5, PT ;  /* 0x0000000502007c0c */ /* 0x000fe4000bf86270 */
[----:B------:R-:W-:Y:S02]  /*23f0*/  MOV R0, UR13 ;  /* 0x0000000d00007c02 */ /* 0x000fe40008000f00 */
[----:B------:R-:W-:Y:S01]  /*2400*/  IADD3 R6, P0, R4, UR17, RZ ;  /* 0x0000001104067c10 */ /* 0x000fe2000ff1e0ff */
[----:B------:R-:W-:-:S03]  /*2410*/  VIADD R4, R2, 0x40 ;  /* 0x0000004002047836 */ /* 0x000fc60000000000 */
[----:B------:R-:W-:Y:S02]  /*2420*/  IADD3.X R7, R5, UR18, R0, P0, !PT ;  /* 0x0000001205077c10 */ /* 0x000fe400087fe400 */
[----:B------:R-:W-:Y:S01]  /*2430*/  ISETP.GE.AND P3, PT, R4, UR5, PT ;  /* 0x0000000504007c0c */ /* 0x000fe2000bf66270 */
[----:B--2---:R-:W-:-:S03]  /*2440*/  USHF.R.S32.HI UR19, URZ, 0x1f, UR14 ;  /* 0x0000001f3f137899 */ /* 0x004fc6000801140e */
[----:B------:R-:W-:Y:S02]  /*2450*/  ULDC.64 UR14, c[0x0][0x468] ;  /* 0x00011a00000e7ab9 */ /* 0x000fe40000000a00 */
[----:B------:R-:W-:Y:S01]  /*2460*/  UIMAD UR13, UR19, UR14, URZ ;  /* 0x0000000e130d72a4 */ /* 0x000fe2000f8e023f */
[----:B------:R-:W-:-:S05]  /*2470*/  MOV R0, UR14 ;  /* 0x0000000e00007c02 */ /* 0x000fca0008000f00 */
[----:B------:R-:W2:Y:S02]  /*2480*/  S2UR UR19, SR_CTAID.Z ;  /* 0x00000000001379c3 */ /* 0x000ea40000002700 */
[----:B--2---:R-:W-:Y:S01]  /*2490*/  UIMAD UR15, UR19, UR15, UR13 ;  /* 0x0000000f130f72a4 */ /* 0x004fe2000f8e020d */
[----:B------:R-:W-:-:S05]  /*24a0*/  IMAD.WIDE.U32 R6, R0, UR19, R6 ;  /* 0x0000001300067c25 */ /* 0x000fca000f8e0006 */
[----:B------:R-:W-:Y:S01]  /*24b0*/  VIADD R10, R7, UR15 ;  /* 0x0000000f070a7c36 */ /* 0x000fe20008000000 */
[----:B-1----:R-:W-:Y:S06]  /*24c0*/  @P4 BRA `(.L_x_408) ;  /* 0x0000000000404947 */ /* 0x002fec0003800000 */
[----:B------:R-:W-:Y:S01]  /*24d0*/  MOV R5, R10 ;  /* 0x0000000a00057202 */ /* 0x000fe20000000f00 */
[----:B------:R-:W-:Y:S01]  /*24e0*/  IMAD R0, R19, UR10, RZ ;  /* 0x0000000a13007c24 */ /* 0x000fe2000f8e02ff */
[----:B------:R-:W-:Y:S01]  /*24f0*/  ULDC UR13, c[0x0][0x2d0] ;  /* 0x0000b400000d7ab9 */ /* 0x000fe20000000800 */
[----:B------:R-:W-:Y:S01]  /*2500*/  IMAD.MOV.U32 R4, RZ, RZ, R6 ;  /* 0x000000ffff047224 */ /* 0x000fe200078e0006 */
[----:B------:R-:W-:Y:S01]  /*2510*/  ISETP.GE.AND P5, PT, R250, UR13, PT ;  /* 0x0000000dfa007c0c */ /* 0x000fe2000bfa6270 */
[----:B------:R-:W-:Y:S01]  /*2520*/  IMAD R0, R2, UR11, R0 ;  /* 0x0000000b02007c24 */ /* 0x000fe2000f8e0200 */
        /* <DEDUP_REMOVED lines=10> */
.L_x_408:
[----:B------:R-:W-:Y:S05]  /*25d0*/  BSYNC B0 ;  /* 0x0000000000007941 */ /* 0x000fea0003800000 */
.L_x_407:
        /* <DEDUP_REMOVED lines=19> */
.L_x_410:
[----:B------:R-:W-:Y:S05]  /*2710*/  BSYNC B0 ;  /* 0x0000000000007941 */ /* 0x000fea0003800000 */
.L_x_409:
[----:B------:R-:W3:Y:S01]  /*2720*/  S2UR UR10, SR_CTAID.Z ;  /* 0x00000000000a79c3 */ /* 0x000ee20000002700 */
[----:B------:R-:W-:Y:S01]  /*2730*/  UIMAD UR5, UR30, UR6, URZ ;  /* 0x000000061e0572a4 */ /* 0x000fe2000f8e023f */
[----:B-12---:R-:W-:Y:S01]  /*2740*/  IMAD.U32 R4, RZ, RZ, UR6 ;  /* 0x00000006ff047e24 */ /* 0x006fe2000f8e00ff */
[----:B------:R-:W-:Y:S02]  /*2750*/  BSSY B0, `(.L_x_411) ;  /* 0x000001f000007945 */ /* 0x000fe40003800000 */
[----:B------:R-:W-:Y:S01]  /*2760*/  UIMAD UR5, UR59, UR7, UR5 ;  /* 0x000000073b0572a4 */ /* 0x000fe2000f8e0205 */
[----:B------:R-:W-:Y:S02]  /*2770*/  IMAD.WIDE.U32 R4, R4, UR59, R250 ;  /* 0x0000003b04047c25 */ /* 0x000fe4000f8e00fa */
[----:B------:R-:W1:Y:S03]  /*2780*/  S2UR UR13, SR_CTAID.Z ;  /* 0x00000000000d79c3 */ /* 0x000e660000002700 */
[----:B------:R-:W-:Y:S01]  /*2790*/  IMAD.U32 R0, RZ, RZ, UR5 ;  /* 0x00000005ff007e24 */ /* 0x000fe2000f8e00ff */
[----:B------:R-:W-:-:S04]  /*27a0*/  IADD3 R6, P0, R4, UR12, RZ ;  /* 0x0000000c04067c10 */ /* 0x000fc8000ff1e0ff */
[----:B------:R-:W-:Y:S01]  /*27b0*/  IADD3.X R7, R5, UR16, R0, P0, !PT ;  /* 0x0000001005077c10 */ /* 0x000fe200087fe400 */
[----:B---3--:R-:W-:-:S03]  /*27c0*/  USHF.R.S32.HI UR14, URZ, 0x1f, UR10 ;  /* 0x0000001f3f0e7899 */ /* 0x008fc6000801140a */
[----:B------:R-:W-:Y:S02]  /*27d0*/  ULDC.64 UR10, c[0x0][0x470] ;  /* 0x00011c00000a7ab9 */ /* 0x000fe40000000a00 */
[----:B------:R-:W-:Y:S01]  /*27e0*/  UIMAD UR5, UR14, UR10, URZ ;  /* 0x0000000a0e0572a4 */ /* 0x000fe2000f8e023f */
[----:B------:R-:W-:-:S03]  /*27f0*/  MOV R0, UR10 ;  /* 0x0000000a00007c02 */ /* 0x000fc60008000f00 */
[----:B-1----:R-:W-:Y:S02]  /*2800*/  UIMAD UR11, UR13, UR11, UR5 ;  /* 0x0000000b0d0b72a4 */ /* 0x002fe4000f8e0205 */
        /* <DEDUP_REMOVED lines=19> */
.L_x_412:
[----:B------:R-:W-:Y:S05]  /*2940*/  BSYNC B0 ;  /* 0x0000000000007941 */ /* 0x000fea0003800000 */
.L_x_411:
        /* <DEDUP_REMOVED lines=20> */
.L_x_404:
[----:B------:R-:W2:Y:S01]  /*2a90*/  LDL R20, [R1+0x1c] ;  /* 0x00001c0001147983 */ /* 0x000ea20000100800 */
[----:B------:R-:W-:Y:S01]  /*2aa0*/  PLOP3.LUT P0, PT, PT, PT, UP4, 0x80, 0x0 ;  /* 0x000000000000781c */ /* 0x000fe20003f0f048 */
[----:B------:R-:W-:Y:S01]  /*2ab0*/  UIMAD UR10, UR30, UR20, URZ ;  /* 0x000000141e0a72a4 */ /* 0x000fe2000f8e023f */
[----:B------:R-:W-:Y:S01]  /*2ac0*/  IMAD.U32 R4, RZ, RZ, UR20 ;  /* 0x00000014ff047e24 */ /* 0x000fe2000f8e00ff */
[----:B------:R-:W-:Y:S01]  /*2ad0*/  UIMAD UR11, UR57, -0x80, UR5 ;  /* 0xffffff80390b78a4 */ /* 0x000fe2000f8e0205 */
[----:B------:R-:W-:Y:S01]  /*2ae0*/  VIADD R7, R2, 0x40 ;  /* 0x0000004002077836 */ /* 0x000fe20000000000 */
        /* <DEDUP_REMOVED lines=66> */
.L_x_415:
[----:B------:R-:W-:Y:S05]  /*2f10*/  BSYNC B0 ;  /* 0x0000000000007941 */ /* 0x000fea0003800000 */
.L_x_414:
        /* <DEDUP_REMOVED lines=44> */
.L_x_417:
[----:B------:R-:W-:Y:S05]  /*31e0*/  BSYNC B0 ;  /* 0x0000000000007941 */ /* 0x000fea0003800000 */
.L_x_416:
        /* <DEDUP_REMOVED lines=41> */
.L_x_419:
[----:B------:R-:W-:Y:S05]  /*3480*/  BSYNC B0 ;  /* 0x0000000000007941 */ /* 0x000fea0003800000 */
.L_x_418:
        /* <DEDUP_REMOVED lines=16> */
.L_x_421:
        /* <DEDUP_REMOVED lines=37> */
.L_x_422:
[----:B------:R-:W-:Y:S05]  /*37e0*/  BSYNC B0 ;  /* 0x0000000000007941 */ /* 0x000fea0003800000 */
.L_x_420:
[----:B-1----:R-:W-:Y:S01]  /*37f0*/  IMAD.U32 R4, RZ, RZ, UR24 ;  /* 0x00000018ff047e24 */ /* 0x002fe2000f8e00ff */
[----:B------:R-:W-:Y:S01]  /*3800*/  UIMAD UR11, UR30, UR24, URZ ;  /* 0x000000181e0b72a4 */ /* 0x000fe2000f8e023f */
[----:B------:R1:W-:Y:S01]  /*3810*/  @P1 STS [R0+0x9000], RZ ;  /* 0x009000ff00001388 */ /* 0x0003e20000000800 */
[----:B----4-:R-:W-:Y:S01]  /*3820*/  VIADD R8, R249, 0x8 ;  /* 0x00000008f9087836 */ /* 0x010fe20000000000 */
[----:B------:R-:W-:Y:S01]  /*3830*/  ULDC.64 UR20, c[0x0][0x260] ;  /* 0x0000980000147ab9 */ /* 0x000fe20000000a00 */
[----:B------:R-:W-:Y:S01]  /*3840*/  IMAD.WIDE.U32 R4, R4, UR59, R250 ;  /* 0x0000003b04047c25 */ /* 0x000fe2000f8e00fa */
[----:B------:R-:W-:Y:S01]  /*3850*/  UIMAD UR11, UR59, UR25, UR11 ;  /* 0x000000193b0b72a4 */ /* 0x000fe2000f8e020b */
[----:B------:R1:W-:Y:S01]  /*3860*/  @P1 STS [R0+0x9004], RZ ;  /* 0x009004ff00001388 */ /* 0x0003e20000000800 */
[----:B------:R-:W-:Y:S01]  /*3870*/  BSSY B0, `(.L_x_423) ;  /* 0x000003b000007945 */ /* 0x000fe20003800000 */
[----:B------:R-:W-:Y:S02]  /*3880*/  IADD3 R6, P2, R4, UR29, RZ ;  /* 0x0000001d04067c10 */ /* 0x000fe4000ff5e0ff */
[----:B------:R1:W-:Y:S01]  /*3890*/  @P1 STS.64 [R0+0x9008], RZ ;  /* 0x009008ff00001388 */ /* 0x0003e20000000a00 */
[----:B------:R-:W-:-:S03]  /*38a0*/  IMAD.U32 R4, RZ, RZ, UR11 ;  /* 0x0000000bff047e24 */ /* 0x000fc6000f8e00ff */
[----:B------:R1:W-:Y:S02]  /*38b0*/  @P1 STS.128 [R0+0xb000], RZ ;  /* 0x00b000ff00001388 */ /* 0x0003e40000000c00 */
[----:B------:R-:W-:Y:S01]  /*38c0*/  IADD3.X R7, R5, UR32, R4, P2, !PT ;  /* 0x0000002005077c10 */ /* 0x000fe200097fe404 */
[----:B------:R-:W-:Y:S01]  /*38d0*/  IMAD R4, R15, UR20, RZ ;  /* 0x000000140f047c24 */ /* 0x000fe2000f8e02ff */
[----:B------:R1:W-:Y:S01]  /*38e0*/  @P1 STS.128 [R0+0xd000], RZ ;  /* 0x00d000ff00001388 */ /* 0x0003e20000000c00 */
[----:B------:R-:W-:Y:S02]  /*38f0*/  ISETP.GE.AND P2, PT, R8, UR10, PT ;  /* 0x0000000a08007c0c */ /* 0x000fe4000bf46270 */
[C---:B------:R-:W-:Y:S01]  /*3900*/  IMAD R4, R14.reuse, UR21, R4 ;  /* 0x000000150e047c24 */ /* 0x040fe2000f8e0204 */
[----:B------:R-:W-:Y:S01]  /*3910*/  IADD3 R5, R249, 0x20, RZ ;  /* 0x00000020f9057810 */ /* 0x000fe20007ffe0ff */
[----:B------:R-:W-:Y:S01]  /*3920*/  IMAD.WIDE.U32 R6, R14, UR20, R6 ;  /* 0x000000140e067c25 */ /* 0x000fe2000f8e0006 */
[----:B------:R-:W-:-:S02]  /*3930*/  P2R R16, PR, RZ, 0x4 ;  /* 0x00000004ff107803 */ /* 0x000fc40000000000 */
[C---:B------:R-:W-:Y:S01]  /*3940*/  ISETP.GE.AND P2, PT, R249.reuse, UR10, PT ;  /* 0x0000000af9007c0c */ /* 0x040fe2000bf46270 */
[----:B------:R-:W-:Y:S01]  /*3950*/  VIADD R14, R249, 0x28 ;  /* 0x00000028f90e7836 */ /* 0x000fe20000000000 */
[----:B------:R-:W-:Y:S02]  /*3960*/  ISETP.GE.AND P6, PT, R5, UR10, PT ;  /* 0x0000000a05007c0c */ /* 0x000fe4000bfc6270 */
[----:B------:R-:W-:Y:S02]  /*3970*/  P2R R15, PR, RZ, 0x4 ;  /* 0x00000004ff0f7803 */ /* 0x000fe40000000000 */
[----:B------:R-:W-:Y:S02]  /*3980*/  ISETP.GE.AND P5, PT, R14, UR10, PT ;  /* 0x0000000a0e007c0c */ /* 0x000fe4000bfa6270 */
[----:B------:R-:W-:Y:S01]  /*3990*/  IADD3 R9, R7, R4, RZ ;  /* 0x0000000407097210 */ /* 0x000fe20007ffe0ff */
[----:B------:R-:W-:Y:S10]  /*39a0*/  @P1 BRA `(.L_x_424) ;  /* 0x00000000009c1947 */ /* 0x000ff40003800000 */
        /* <DEDUP_REMOVED lines=39> */
.L_x_424:
[----:B------:R-:W-:Y:S05]  /*3c20*/  BSYNC B0 ;  /* 0x0000000000007941 */ /* 0x000fea0003800000 */
.L_x_423:
        /* <DEDUP_REMOVED lines=43> */
.L_x_426:
[----:B------:R-:W-:Y:S05]  /*3ee0*/  BSYNC B0 ;  /* 0x0000000000007941 */ /* 0x000fea0003800000 */
.L_x_425:
[----:B------:R-:W0:Y:S01]  /*3ef0*/  LDGDEPBAR ;  /* 0x00000000000079af */ /* 0x000e220000000000 */
[----:B------:R-:W-:Y:S01]  /*3f00*/  ISETP.NE.AND P2, PT, R15, RZ, PT ;  /* 0x000000ff0f00720c */ /* 0x000fe20003f45270 */
[----:B-12---:R-:W-:Y:S01]  /*3f10*/  IMAD.MOV.U32 R4, RZ, RZ, 0x4 ;  /* 0x00000004ff047424 */ /* 0x006fe200078e00ff */
[----:B------:R-:W-:Y:S01]  /*3f20*/  ISETP.NE.AND P1, PT, R16, RZ, PT ;  /* 0x000000ff1000720c */ /* 0x000fe20003f25270 */
[----:B------:R-:W-:Y:S01]  /*3f30*/  IMAD.MOV.U32 R6, RZ, RZ, 0x4 ;  /* 0x00000004ff067424 */ /* 0x000fe200078e00ff */
[----:B------:R-:W1:Y:S01]  /*3f40*/  LDC.64 R8, c[0x0][0x3b8] ;  /* 0x0000ee00ff087b82 */ /* 0x000e620000000a00 */
[----:B---34-:R-:W-:Y:S02]  /*3f50*/  IMAD.MOV.U32 R0, RZ, RZ, 0x7f800000 ;  /* 0x7f800000ff007424 */ /* 0x018fe400078e00ff */
[----:B------:R-:W-:Y:S02]  /*3f60*/  IMAD.MOV.U32 R10, RZ, RZ, 0x7f800000 ;  /* 0x7f800000ff0a7424 */ /* 0x000fe400078e00ff */
[----:B------:R-:W-:-:S02]  /*3f70*/  IMAD.MOV.U32 R2, RZ, RZ, 0x7f800000 ;  /* 0x7f800000ff027424 */ /* 0x000fc400078e00ff */
[----:B------:R-:W-:Y:S01]  /*3f80*/  IMAD.MOV.U32 R252, RZ, RZ, 0x7f800000 ;  /* 0x7f800000fffc7424 */ /* 0x000fe200078e00ff */
[----:B------:R-:W-:Y:S01]  /*3f90*/  S2UR UR10, SR_CTAID.Y ;  /* 0x00000000000a79c3 */ /* 0x000fe20000002600 */
[----:B------:R-:W-:-:S07]  /*3fa0*/  IMAD.WIDE R4, R249, R4, UR14 ;  /* 0x0000000ef9047e25 */ /* 0x000fce000f8e0204 */
[----:B------:R-:W2:Y:S01]  /*3fb0*/  S2UR UR11, SR_CTAID.Z ;  /* 0x00000000000b79c3 */ /* 0x000ea20000002700 */
[----:B------:R-:W-:Y:S01]  /*3fc0*/  @!P5 IMAD.WIDE R6, R14, R6, UR14 ;  /* 0x0000000e0e06de25 */ /* 0x000fe2000f8e0206 */
[----:B------:R-:W3:Y:S01]  /*3fd0*/  @!P2 LDG.E R10, desc[UR8][R4.64] ;  /* 0x00000008040aa981 */ /* 0x000ee2000c1e1900 */
[----:B------:R-:W-:-:S04]  /*3fe0*/  DEPBAR.LE SB0, 0x1 ;  /* 0x000080400000791a */ /* 0x000fc80000000000 */
[----:B------:R-:W4:Y:S01]  /*3ff0*/  @!P1 LDG.E R2, desc[UR8][R4.64+0x20] ;  /* 0x0000200804029981 */ /* 0x000f22000c1e1900 */
[----:B------:R-:W-:Y:S01]  /*4000*/  LEA R192, R218, UR4, 0x1 ;  /* 0x00000004dac07c11 */ /* 0x000fe2000f8e08ff */
[----:B------:R-:W-:Y:S02]  /*4010*/  USHF.L.U32 UR21, UR7, 0x4, URZ ;  /* 0x0000000407157899 */ /* 0x000fe4000800063f */
[----:B------:R4:W5:Y:S01]  /*4020*/  @!P6 LDG.E R252, desc[UR8][R4.64+0x80] ;  /* 0x0000800804fce981 */ /* 0x000962000c1e1900 */
[----:B------:R-:W-:Y:S01]  /*4030*/  USHF.L.U32 UR20, UR7, 0x3, URZ ;  /* 0x0000000307147899 */ /* 0x000fe2000800063f */
[----:B------:R-:W-:Y:S01]  /*4040*/  VIADD R209, R220, 0x1800 ;  /* 0x00001800dcd17836 */ /* 0x000fe20000000000 */
[----:B------:R-:W-:Y:S01]  /*4050*/  UIADD3 UR50, UR59, UR16, URZ ;  /* 0x000000103b327290 */ /* 0x000fe2000fffe03f */
[----:B------:R-:W3:Y:S01]  /*4060*/  @!P5 LDG.E R0, desc[UR8][R6.64] ;  /* 0x000000080600d981 */ /* 0x000ee2000c1e1900 */
[----:B------:R-:W-:Y:S01]  /*4070*/  IMAD.MOV.U32 R248, RZ, RZ, R237 ;  /* 0x000000fffff87224 */ /* 0x000fe200078e00ed */
        /* <DEDUP_REMOVED lines=31> */
[----:B--2---:R-:W-:Y:S01]  /*4270*/  UIMAD UR10, UR10, UR53, UR11 ;  /* 0x000000350a0a72a4 */ /* 0x004fe2000f8e020b */
[----:B------:R-:W-:Y:S02]  /*4280*/  CS2R R74, SRZ ;  /* 0x00000000004a7805 */ /* 0x000fe4000001ff00 */
[----:B------:R-:W-:Y:S01]  /*4290*/  CS2R R72, SRZ ;  /* 0x0000000000487805 */ /* 0x000fe2000001ff00 */
[----:B------:R-:W1:Y:S01]  /*42a0*/  LDSM.16.M88.4 R156, [R192+0xf000] ;  /* 0x00f00000c09c783b */ /* 0x000e620000000200 */
[----:B------:R-:W-:Y:S01]  /*42b0*/  USHF.L.U32 UR10, UR10, 0x5, URZ ;  /* 0x000000050a0a7899 */ /* 0x000fe2000800063f */
[----:B------:R-:W-:-:S02]  /*42c0*/  CS2R R70, SRZ ;  /* 0x0000000000467805 */ /* 0x000fc4000001ff00 */
[----:B------:R-:W-:Y:S01]  /*42d0*/  CS2R R68, SRZ ;  /* 0x0000000000447805 */ /* 0x000fe2000001ff00 */
[----:B------:R-:W2:Y:S01]  /*42e0*/  LDSM.16.M88.4 R160, [R192+0xf400] ;  /* 0x00f40000c0a0783b */ /* 0x000ea20000000200 */
[----:B------:R-:W-:Y:S01]  /*42f0*/  USHF.R.S32.HI UR11, URZ, 0x1f, UR10 ;  /* 0x0000001f3f0b7899 */ /* 0x000fe2000801140a */
        /* <DEDUP_REMOVED lines=18> */
[----:B------:R-:W1:Y:S01]  /*4420*/  LDSM.16.M88.4 R164, [R210] ;  /* 0x00000000d2a4783b */ /* 0x000e620000000200 */
[----:B------:R-:W-:Y:S02]  /*4430*/  CS2R R38, SRZ ;  /* 0x0000000000267805 */ /* 0x000fe4000001ff00 */
[----:B------:R-:W-:Y:S01]  /*4440*/  CS2R R36, SRZ ;  /* 0x0000000000247805 */ /* 0x000fe2000001ff00 */
[----:B------:R-:W-:Y:S01]  /*4450*/  ULDC UR13, c[0x0][0x394] ;  /* 0x0000e500000d7ab9 */ /* 0x000fe20000000800 */
[----:B------:R-:W1:Y:S01]  /*4460*/  LDSM.16.M88.4 R168, [R210+0x400] ;  /* 0x00040000d2a8783b */ /* 0x000e620000000200 */
[----:B------:R-:W-:Y:S02]  /*4470*/  UIMAD UR49, UR7, 0x18, URZ ;  /* 0x00000018073178a4 */ /* 0x000fe4000f8e023f */
[----:B------:R-:W-:Y:S01]  /*4480*/  USHF.L.U32 UR48, UR7, 0x5, URZ ;  /* 0x0000000507307899 */ /* 0x000fe2000800063f */
[----:B------:R-:W1:Y:S01]  /*4490*/  LDSM.16.M88.4 R180, [R210+0x2000] ;  /* 0x00200000d2b4783b */ /* 0x000e620000000200 */
[----:B------:R-:W-:-:S02]  /*44a0*/  UIMAD UR47, UR7, 0x28, URZ ;  /* 0x00000028072f78a4 */ /* 0x000fc4000f8e023f */
[----:B------:R-:W-:Y:S01]  /*44b0*/  UIMAD UR46, UR7, 0x30, URZ ;  /* 0x00000030072e78a4 */ /* 0x000fe2000f8e023f */
[----:B------:R-:W1:Y:S01]  /*44c0*/  LDSM.16.M88.4 R184, [R210+0x2400] ;  /* 0x00240000d2b8783b */ /* 0x000e620000000200 */
[----:B------:R-:W-:Y:S02]  /*44d0*/  UIMAD UR34, UR7, 0x38, URZ ;  /* 0x00000038072278a4 */ /* 0x000fe4000f8e023f */
[----:B------:R-:W-:Y:S01]  /*44e0*/  UIADD3 UR55, UR59, 0x80, URZ ;  /* 0x000000803b377890 */ /* 0x000fe2000fffe03f */
[----:B------:R-:W1:Y:S01]  /*44f0*/  LDSM.16.M88.4 R196, [R210+0x4000] ;  /* 0x00400000d2c4783b */ /* 0x000e620000000200 */
[----:B------:R-:W-:Y:S01]  /*4500*/  ULDC UR56, c[0x0][0x2d0] ;  /* 0x0000b40000387ab9 */ /* 0x000fe20000000800 */
[----:B------:R-:W-:Y:S02]  /*4510*/  ULDC UR61, c[0x0][0x398] ;  /* 0x0000e600003d7ab9 */ /* 0x000fe40000000800 */
[----:B------:R-:W1:Y:S01]  /*4520*/  LDSM.16.M88.4 R200, [R210+0x4400] ;  /* 0x00440000d2c8783b */ /* 0x000e620000000200 */
[----:B------:R-:W-:-:S02]  /*4530*/  UIADD3 UR31, UR21, 0x20, URZ ;  /* 0x00000020151f7890 */ /* 0x000fc4000fffe03f */
[----:B------:R-:W-:Y:S02]  /*4540*/  UIADD3 UR26, UR21, 0x40, URZ ;  /* 0x00000040151a7890 */ /* 0x000fe4000fffe03f */
[----:B------:R-:W-:Y:S02]  /*4550*/  UIADD3 UR30, UR20, UR31, URZ ;  /* 0x0000001f141e7290 */ /* 0x000fe4000fffe03f */
[----:B------:R-:W-:Y:S02]  /*4560*/  UIADD3 UR25, UR20, UR26, URZ ;  /* 0x0000001a14197290 */ /* 0x000fe4000fffe03f */
[----:B------:R-:W-:Y:S02]  /*4570*/  UIADD3 UR29, UR20, UR30, URZ ;  /* 0x0000001e141d7290 */ /* 0x000fe4000fffe03f */
[----:B------:R-:W-:Y:S01]  /*4580*/  UIADD3 UR24, UR20, UR25, URZ ;  /* 0x0000001914187290 */ /* 0x000fe2000fffe03f */
[----:B------:R-:W-:Y:S01]  /*4590*/  SEL R209, R209, R220, !P0 ;  /* 0x000000dcd1d17207 */ /* 0x000fe20004000000 */
[----:B------:R-:W-:-:S02]  /*45a0*/  UIADD3 UR28, UR20, UR29, URZ ;  /* 0x0000001d141c7290 */ /* 0x000fc4000fffe03f */
[----:B------:R-:W-:Y:S02]  /*45b0*/  UIADD3 UR23, UR20, UR24, URZ ;  /* 0x0000001814177290 */ /* 0x000fe4000fffe03f */
[----:B------:R-:W-:Y:S01]  /*45c0*/  UIADD3 UR52, -UR5, 0x80, UR50 ;  /* 0x0000008005347890 */ /* 0x000fe2000fffe132 */
[----:B------:R-:W-:Y:S01]  /*45d0*/  LEA R209, R209, UR4, 0x1 ;  /* 0x00000004d1d17c11 */ /* 0x000fe2000f8e08ff */
[----:B------:R-:W-:Y:S02]  /*45e0*/  UIADD3 UR27, UR20, UR28, URZ ;  /* 0x0000001c141b7290 */ /* 0x000fe4000fffe03f */
[----:B------:R-:W-:Y:S02]  /*45f0*/  UIADD3 UR22, UR20, UR23, URZ ;  /* 0x0000001714167290 */ /* 0x000fe4000fffe03f */
[----:B------:R-:W-:Y:S02]  /*4600*/  UIADD3 UR52, UR52, -UR38, URZ ;  /* 0x8000002634347290 */ /* 0x000fe4000fffe03f */
[----:B------:R-:W-:-:S02]  /*4610*/  UIADD3 UR33, UR20, UR27, URZ ;  /* 0x0000001b14217290 */ /* 0x000fc4000fffe03f */
[----:B------:R-:W-:Y:S01]  /*4620*/  UIADD3 UR32, UR20, UR22, URZ ;  /* 0x0000001614207290 */ /* 0x000fe2000fffe03f */
[----:B---3--:R-:W-:Y:S04]  /*4630*/  STL [R1], R0 ;  /* 0x0000000001007387 */ /* 0x008fe80000100800 */
[----:B----4-:R3:W-:Y:S01]  /*4640*/  STL [R1+0x8], R2 ;  /* 0x0000080201007387 */ /* 0x0107e20000100800 */
[----:B------:R-:W-:Y:S02]  /*4650*/  R2UR UR36, R6 ;  /* 0x00000000062472ca */ /* 0x000fe400000e0000 */
[--C-:B---3--:R-:W-:Y:S01]  /*4660*/  IADD3 R2, P2, P1, R4, UR10, R18.reuse ;  /* 0x0000000a04027c10 */ /* 0x108fe2000f95e012 */
[----:B------:R-:W-:Y:S01]  /*4670*/  ULDC UR10, c[0x0][0x2ec] ;  /* 0x0000bb00000a7ab9 */ /* 0x000fe20000000800 */
[----:B------:R-:W-:-:S03]  /*4680*/  SHF.R.S32.HI R0, RZ, 0x1f, R18 ;  /* 0x0000001fff007819 */ /* 0x000fc60000011412 */
[----:B------:R3:W-:Y:S01]  /*4690*/  STL [R1+0x28], R2 ;  /* 0x0000280201007387 */ /* 0x0007e20000100800 */
[----:B------:R-:W-:Y:S01]  /*46a0*/  IADD3.X R4, R5, UR11, R0, P2, P1 ;  /* 0x0000000b05047c10 */ /* 0x000fe200097e2400 */
[----:B------:R-:W-:Y:S01]  /*46b0*/  VIADD R0, R217, 0x1800 ;  /* 0x00001800d9007836 */ /* 0x000fe20000000000 */
[----:B------:R-:W-:-:S03]  /*46c0*/  R2UR UR51, R7 ;  /* 0x00000000073372ca */ /* 0x000fc600000e0000 */
[----:B------:R-:W-:Y:S02]  /*46d0*/  UIADD3 UR44, UR36, -0x61c88647, URZ ;  /* 0x9e3779b9242c7890 */ /* 0x000fe4000fffe03f */
[----:B------:R-:W-:Y:S01]  /*46e0*/  UIADD3 UR53, UR36, 0x3c6ef372, URZ ;  /* 0x3c6ef37224357890 */ /* 0x000fe2000fffe03f */
[----:B---3--:R-:W-:Y:S01]  /*46f0*/  IMAD R2, RZ, RZ, -UR12 ;  /* 0x8000000cff027e24 */ /* 0x008fe2000f8e02ff */
[----:B------:R-:W-:Y:S02]  /*4700*/  UIADD3 UR42, UR36, -0x255992d5, URZ ;  /* 0xdaa66d2b242a7890 */ /* 0x000fe4000fffe03f */
[----:B------:R-:W-:Y:S02]  /*4710*/  UIADD3 UR40, UR36, 0x78dde6e4, URZ ;  /* 0x78dde6e424287890 */ /* 0x000fe4000fffe03f */
[----:B------:R3:W-:Y:S01]  /*4720*/  STL [R1+0x18], R2 ;  /* 0x0000180201007387 */ /* 0x0007e20000100800 */
[----:B------:R-:W-:Y:S01]  /*4730*/  UIADD3 UR38, UR36, 0x1715609d, URZ ;  /* 0x1715609d24267890 */ /* 0x000fe2000fffe03f */
[----:B------:R-:W-:-:S02]  /*4740*/  ULDC.U8 UR11, c[0x0][0x388] ;  /* 0x0000e200000b7ab9 */ /* 0x000fc40000000000 */
[----:B------:R4:W-:Y:S01]  /*4750*/  STL [R1+0x4], R10 ;  /* 0x0000040a01007387 */ /* 0x0009e20000100800 */
[----:B---3--:R-:W-:-:S05]  /*4760*/  LOP3.LUT R2, R4, UR36, RZ, 0x3c, !PT ;  /* 0x0000002404027c12 */ /* 0x008fca000f8e3cff */
[----:B------:R4:W-:Y:S01]  /*4770*/  STL [R1+0x14], R2 ;  /* 0x0000140201007387 */ /* 0x0009e20000100800 */
[----:B------:R-:W-:Y:S01]  /*4780*/  SEL R0, R0, R217, !P0 ;  /* 0x000000d900007207 */ /* 0x000fe20004000000 */
[----:B------:R-:W-:-:S03]  /*4790*/  UIADD3 UR54, UR51, -0x4498517b, URZ ;  /* 0xbb67ae8533367890 */ /* 0x000fc6000fffe03f */
[----:B------:R-:W-:Y:S01]  /*47a0*/  LEA R208, R0, UR4, 0x1 ;  /* 0x0000000400d07c11 */ /* 0x000fe2000f8e08ff */
[----:B------:R-:W-:Y:S02]  /*47b0*/  UIADD3 UR43, UR51, 0x76cf5d0a, URZ ;  /* 0x76cf5d0a332b7890 */ /* 0x000fe4000fffe03f */
[----:B------:R-:W-:Y:S02]  /*47c0*/  UIADD3 UR41, UR51, 0x32370b8f, URZ ;  /* 0x32370b8f33297890 */ /* 0x000fe4000fffe03f */
[----:B------:R-:W-:Y:S02]  /*47d0*/  UIADD3 UR39, UR51, -0x126145ec, URZ ;  /* 0xed9eba1433277890 */ /* 0x000fe4000fffe03f */
[----:B------:R-:W-:Y:S02]  /*47e0*/  UIADD3 UR37, UR51, -0x56f99767, URZ ;  /* 0xa906689933257890 */ /* 0x000fe4000fffe03f */
[----:B------:R-:W-:Y:S02]  /*47f0*/  UIADD3 UR36, UR36, -0x4ab325aa, URZ ;  /* 0xb54cda5624247890 */ /* 0x000fe4000fffe03f */
[----:B-12---:R-:W-:-:S12]  /*4800*/  UIADD3 UR35, UR51, 0x646e171e, URZ ;  /* 0x646e171e33237890 */ /* 0x006fd8000fffe03f */
.L_x_431:
[----:B------:R-:W0:Y:S01]  /*4810*/  LDGDEPBAR ;  /* 0x00000000000079af */ /* 0x000e220000000000 */
[----:B------:R-:W-:Y:S01]  /*4820*/  LEA R0, R218, UR4, 0x1 ;  /* 0x00000004da007c11 */ /* 0x000fe2000f8e08ff */
[----:B------:R-:W-:Y:S01]  /*4830*/  IMAD.U32 R4, RZ, RZ, UR19 ;  /* 0x00000013ff047e24 */ /* 0x000fe2000f8e00ff */
[----:B----4-:R-:W-:Y:S01]  /*4840*/  IADD3 R2, R219, R209, RZ ;  /* 0x000000d1db027210 */ /* 0x010fe20007ffe0ff */
[----:B------:R-:W-:Y:S01]  /*4850*/  IMAD.U32 R5, RZ, RZ, UR18 ;  /* 0x00000012ff057e24 */ /* 0x000fe2000f8e00ff */
[----:B------:R-:W-:Y:S01]  /*4860*/  MOV R247, R221 ;  /* 0x000000dd00f77202 */ /* 0x000fe20000000f00 */
[----:B------:R-:W-:Y:S01]  /*4870*/  USHF.L.U32 UR7, UR6, 0x6, URZ ;  /* 0x0000000606077899 */ /* 0x000fe2000800063f */
[C---:B------:R-:W-:Y:S01]  /*4880*/  LEA R4, P0, R249.reuse, R4, 0x2 ;  /* 0x00000004f9047211 */ /* 0x040fe200078010ff */
[----:B------:R-:W-:Y:S01]  /*4890*/  ULDC UR12, c[0x0][0x394] ;  /* 0x0000e500000c7ab9 */ /* 0x000fe20000000800 */
[----:B------:R-:W-:Y:S01]  /*48a0*/  IMAD.MOV.U32 R246, RZ, RZ, R224 ;  /* 0x000000fffff67224 */ /* 0x000fe200078e00e0 */
[----:B------:R-:W-:Y:S01]  /*48b0*/  UISETP.GE.AND UP0, UPT, UR7, UR52, UPT ;  /* 0x000000340700728c */ /* 0x000fe2000bf06270 */
[----:B------:R-:W-:Y:S05]  /*48c0*/  LEA.HI.X.SX32 R5, R249, R5, 0x2, P0 ;  /* 0x00000005f9057211 */ /* 0x000fea00000f16ff */
[----:B------:R-:W-:Y:S01]  /*48d0*/  PLOP3.LUT P0, PT, PT, PT, UP0, 0x80, 0x0 ;  /* 0x000000000000781c */ /* 0x000fe20003f0f008 */
[----:B------:R-:W-:Y:S04]  /*48e0*/  DEPBAR.LE SB0, 0x0 ;  /* 0x000080000000791a */ /* 0x000fe80000000000 */
[----:B------:R-:W-:Y:S06]  /*48f0*/  BAR.SYNC.DEFER_BLOCKING 0x0 ;  /* 0x0000000000007b1d */ /* 0x000fec0000010000 */
[----:B------:R-:W-:Y:S04]  /*4900*/  LDSM.16.M88.4 R32, [R209] ;  /* 0x00000000d120783b */ /* 0x000fe80000000200 */
[----:B------:R-:W1:Y:S04]  /*4910*/  LDSM.16.M88.4 R16, [R0+0x9000] ;  /* 0x009000000010783b */ /* 0x000e680000000200 */
[----:B------:R-:W2:Y:S04]  /*4920*/  LDSM.16.M88.4 R28, [R209+0x800] ;  /* 0x00080000d11c783b */ /* 0x000ea80000000200 */
[----:B-----5:R-:W5:Y:S04]  /*4930*/  LDG.E R207, desc[UR8][R4.64] ;  /* 0x0000000804cf7981 */ /* 0x020f68000c1e1900 */
[----:B------:R-:W5:Y:S04]  /*4940*/  LDG.E R206, desc[UR8][R4.64+0x20] ;  /* 0x0000200804ce7981 */ /* 0x000f68000c1e1900 */
[----:B------:R-:W5:Y:S04]  /*4950*/  LDG.E R205, desc[UR8][R4.64+0x80] ;  /* 0x0000800804cd7981 */ /* 0x000f68000c1e1900 */
[----:B------:R1:W5:Y:S04]  /*4960*/  LDG.E R204, desc[UR8][R4.64+0xa0] ;  /* 0x0000a00804cc7981 */ /* 0x000368000c1e1900 */
[----:B------:R-:W3:Y:S04]  /*4970*/  LDSM.16.M88.4 R132, [R0+0x9400] ;  /* 0x009400000084783b */ /* 0x000ee80000000200 */
[----:B------:R-:W-:Y:S04]  /*4980*/  LDSM.16.M88.4 R136, [R2] ;  /* 0x000000000288783b */ /* 0x000fe80000000200 */
[----:B------:R-:W4:Y:S04]  /*4990*/  LDSM.16.M88.4 R140, [R210+-0x6000] ;  /* 0xffa00000d28c783b */ /* 0x000f280000000200 */
[----:B------:R-:W4:Y:S04]  /*49a0*/  LDSM.16.M88.4 R144, [R2+0x800] ;  /* 0x000800000290783b */ /* 0x000f280000000200 */
[----:B------:R-:W4:Y:S04]  /*49b0*/  LDSM.16.M88.4 R148, [R210+-0x5c00] ;  /* 0xffa40000d294783b */ /* 0x000f280000000200 */
[----:B------:R-:W-:Y:S01]  /*49c0*/  LDSM.16.M88.4 R152, [R209+0x1800] ;  /* 0x00180000d198783b */ /* 0x000fe20000000200 */
[-C--:B-1----:R-:W-:Y:S06]  /*49d0*/  HMMA.16816.F32 R4, R32, R16.reuse, RZ ;  /* 0x000000102004723c */ /* 0x082fec00000018ff */
[C---:B--2---:R-:W-:Y:S06]  /*49e0*/  HMMA.16816.F32 R8, R28.reuse, R16, RZ ;  /* 0x000000101c08723c */ /* 0x044fec00000018ff */
[-C--:B------:R-:W-:Y:S06]  /*49f0*/  HMMA.16816.F32 R12, R28, R18.reuse, RZ ;  /* 0x000000121c0c723c */ /* 0x080fec00000018ff */
[C---:B------:R-:W-:Y:S06]  /*4a00*/  HMMA.16816.F32 R16, R32.reuse, R18, RZ ;  /* 0x000000122010723c */ /* 0x040fec00000018ff */
[-C--:B---3--:R-:W-:Y:S06]  /*4a10*/  HMMA.16816.F32 R20, R32, R132.reuse, RZ ;  /* 0x000000842014723c */ /* 0x088fec00000018ff */
[C---:B------:R-:W-:Y:S06]  /*4a20*/  HMMA.16816.F32 R24, R28.reuse, R132, RZ ;  /* 0x000000841c18723c */ /* 0x040fec00000018ff */
[-C--:B------:R-:W-:Y:S06]  /*4a30*/  HMMA.16816.F32 R28, R28, R134.reuse, RZ ;  /* 0x000000861c1c723c */ /* 0x080fec00000018ff */
[----:B------:R-:W-:Y:S01]  /*4a40*/  HMMA.16816.F32 R32, R32, R134, RZ ;  /* 0x000000862020723c */ /* 0x000fe200000018ff */
[----:B------:R-:W-:Y:S05]  /*4a50*/  LDSM.16.M88.4 R132, [R209+0x1000] ;  /* 0x00100000d184783b */ /* 0x000fea0000000200 */
[-C--:B----4-:R-:W-:Y:S06]  /*4a60*/  HMMA.16816.F32 R4, R136, R140.reuse, R4 ;  /* 0x0000008c8804723c */ /* 0x090fec0000001804 */
        /* <DEDUP_REMOVED lines=15> */
[----:B------:R-:W1:Y:S05]  /*4b60*/  LDSM.16.M88.4 R140, [R210+-0x4000] ;  /* 0xffc00000d28c783b */ /* 0x000e6a0000000200 */
[-C--:B--2---:R-:W-:Y:S06]  /*4b70*/  HMMA.16816.F32 R20, R132, R144.reuse, R20 ;  /* 0x000000908414723c */ /* 0x084fec0000001814 */
[C---:B------:R-:W-:Y:S06]  /*4b80*/  HMMA.16816.F32 R24, R152.reuse, R144, R24 ;  /* 0x000000909818723c */ /* 0x040fec0000001818 */
[-C--:B------:R-:W-:Y:S01]  /*4b90*/  HMMA.16816.F32 R28, R152, R146.reuse, R28 ;  /* 0x00000092981c723c */ /* 0x080fe2000000181c */
[----:B------:R-:W2:Y:S05]  /*4ba0*/  LDSM.16.M88.4 R152, [R210+-0x3c00] ;  /* 0xffc40000d298783b */ /* 0x000eaa0000000200 */
        /* <DEDUP_REMOVED lines=45> */
.L_x_427:
[----:B------:R-:W2:Y:S01]  /*4e80*/  LDL R136, [R1+0x30] ;  /* 0x0000300001887983 */ /* 0x000ea20000100800 */
[----:B------:R-:W-:Y:S01]  /*4e90*/  VIADD R2, R249, UR7 ;  /* 0x00000007f9027c36 */ /* 0x000fe20008000000 */
[----:B------:R-:W-:Y:S01]  /*4ea0*/  UIADD3 UR7, -UR12, UR5, -UR16 ;  /* 0x000000050c077290 */ /* 0x000fe2000fffe910 */
[----:B------:R-:W-:Y:S01]  /*4eb0*/  IMAD.U32 R0, RZ, RZ, UR57 ;  /* 0x00000039ff007e24 */ /* 0x000fe2000f8e00ff */
[----:B------:R-:W1:Y:S01]  /*4ec0*/  S2R R135, SR_TID.X ;  /* 0x0000000000877919 */ /* 0x000e620000002100 */
[C---:B------:R-:W-:Y:S01]  /*4ed0*/  VIADD R143, R2.reuse, 0x8 ;  /* 0x00000008028f7836 */ /* 0x040fe20000000000 */
[----:B------:R-:W-:Y:S01]  /*4ee0*/  UMOV UR13, UR12 ;  /* 0x0000000c000d7c82 */ /* 0x000fe20008000000 */
[C---:B------:R-:W-:Y:S01]  /*4ef0*/  VIADD R142, R2.reuse, 0x20 ;  /* 0x00000020028e7836 */ /* 0x040fe20000000000 */
[C---:B------:R-:W-:Y:S01]  /*4f00*/  VIADDMNMX R144, R2.reuse, UR7, RZ, !PT ;  /* 0x0000000702907c46 */ /* 0x040fe2000f8001ff */
[----:B------:R-:W-:Y:S01]  /*4f10*/  VIADD R141, R2, 0x28 ;  /* 0x00000028028d7836 */ /* 0x000fe20000000000 */
[----:B------:R-:W-:Y:S02]  /*4f20*/  VIADDMNMX R143, R143, UR7, RZ, !PT ;  /* 0x000000078f8f7c46 */ /* 0x000fe4000f8001ff */
[----:B------:R-:W-:Y:S02]  /*4f30*/  VIADDMNMX R142, R142, UR7, RZ, !PT ;  /* 0x000000078e8e7c46 */ /* 0x000fe4000f8001ff */
[----:B------:R-:W-:Y:S01]  /*4f40*/  VIADDMNMX R141, R141, UR7, RZ, !PT ;  /* 0x000000078d8d7c46 */ /* 0x000fe2000f8001ff */
[----:B------:R-:W-:Y:S04]  /*4f50*/  UIADD3 UR7, UR5, 0x1, -UR16 ;  /* 0x0000000105077890 */ /* 0x000fe8000fffe810 */
[----:B------:R-:W-:Y:S06]  /*4f60*/  UIADD3 UR7, UR7, UR61, URZ ;  /* 0x0000003d07077290 */ /* 0x000fec000fffe03f */
[----:B------:R-:W-:Y:S02]  /*4f70*/  IMAD.U32 R134, RZ, RZ, UR7 ;  /* 0x00000007ff867e24 */ /* 0x000fe4000f8e00ff */
[----:B------:R-:W-:Y:S02]  /*4f80*/  IMAD.U32 R133, RZ, RZ, UR7 ;  /* 0x00000007ff857e24 */ /* 0x000fe4000f8e00ff */
[----:B------:R-:W-:Y:S02]  /*4f90*/  IMAD.U32 R132, RZ, RZ, UR7 ;  /* 0x00000007ff847e24 */ /* 0x000fe4000f8e00ff */
[----:B------:R-:W-:Y:S05]  /*4fa0*/  IMAD.U32 R140, RZ, RZ, UR7 ;  /* 0x00000007ff8c7e24 */ /* 0x000fea000f8e00ff */
[----:B------:R-:W-:Y:S01]  /*4fb0*/  VIADDMNMX R140, R2, R140, UR5, PT ;  /* 0x00000005028c7e46 */ /* 0x000fe2000b80018c */
[----:B-1----:R-:W-:Y:S05]  /*4fc0*/  IMAD.SHL.U32 R135, R135, 0x2, RZ ;  /* 0x0000000287877824 */ /* 0x002fea00078e00ff */
[----:B--2---:R-:W-:Y:S02]  /*4fd0*/  LOP3.LUT R135, R136, 0x6, R135, 0xf8, !PT ;  /* 0x0000000688877812 */ /* 0x004fe400078ef887 */
[--C-:B------:R-:W-:Y:S02]  /*4fe0*/  IADD3 R136, R134, 0x8, R2.reuse ;  /* 0x0000000886887810 */ /* 0x100fe40007ffe002 */
[--C-:B------:R-:W-:Y:S01]  /*4ff0*/  IADD3 R134, R132, 0x28, R2.reuse ;  /* 0x0000002884867810 */ /* 0x100fe20007ffe002 */
[----:B------:R-:W-:Y:S01]  /*5000*/  IMAD R0, R0, 0x80, R135 ;  /* 0x0000008000007824 */ /* 0x000fe200078e0287 */
[----:B------:R-:W-:Y:S02]  /*5010*/  IADD3 R135, R133, 0x20, R2 ;  /* 0x0000002085877810 */ /* 0x000fe40007ffe002 */
[----:B------:R-:W-:Y:S01]  /*5020*/  VIMNMX R133, R136, UR5, PT ;  /* 0x0000000588857c48 */ /* 0x000fe2000bfe0100 */
[C---:B------:R-:W-:Y:S01]  /*5030*/  VIADD R139, R0.reuse, 0x1 ;  /* 0x00000001008b7836 */ /* 0x040fe20000000000 */
[C---:B------:R-:W-:Y:S01]  /*5040*/  ISETP.GE.AND P3, PT, R0.reuse, R144, PT ;  /* 0x000000900000720c */ /* 0x040fe20003f66270 */
[C---:B------:R-:W-:Y:S01]  /*5050*/  VIADD R138, R0.reuse, 0x8 ;  /* 0x00000008008a7836 */ /* 0x040fe20000000000 */
[C---:B------:R-:W-:Y:S01]  /*5060*/  ISETP.GE.AND P2, PT, R0.reuse, R143, PT ;  /* 0x0000008f0000720c */ /* 0x040fe20003f46270 */
[C---:B------:R-:W-:Y:S01]  /*5070*/  VIADD R137, R0.reuse, 0x9 ;  /* 0x0000000900897836 */ /* 0x040fe20000000000 */
[----:B------:R-:W-:Y:S01]  /*5080*/  VIMNMX R132, R135, UR5, PT ;  /* 0x0000000587847c48 */ /* 0x000fe2000bfe0100 */
[C---:B------:R-:W-:Y:S01]  /*5090*/  VIADD R136, R0.reuse, 0x10 ;  /* 0x0000001000887836 */ /* 0x040fe20000000000 */
[C---:B------:R-:W-:Y:S01]  /*50a0*/  ISETP.GE.AND P1, PT, R0.reuse, R142, PT ;  /* 0x0000008e0000720c */ /* 0x040fe20003f26270 */
[----:B------:R-:W-:Y:S01]  /*50b0*/  VIADD R135, R0, 0x11 ;  /* 0x0000001100877836 */ /* 0x000fe20000000000 */
[----:B------:R-:W-:Y:S01]  /*50c0*/  VIMNMX R2, R134, UR5, PT ;  /* 0x0000000586027c48 */ /* 0x000fe2000bfe0100 */
[C---:B------:R-:W-:Y:S01]  /*50d0*/  VIADD R134, R0.reuse, 0x18 ;  /* 0x0000001800867836 */ /* 0x040fe20000000000 */
[C---:B------:R-:W-:Y:S02]  /*50e0*/  ISETP.GE.AND P0, PT, R0.reuse, R141, PT ;  /* 0x0000008d0000720c */ /* 0x040fe40003f06270 */
[C---:B------:R-:W-:Y:S02]  /*50f0*/  ISETP.GE.OR P3, PT, R0.reuse, R140, !P3 ;  /* 0x0000008c0000720c */ /* 0x040fe40005f66670 */
[C---:B------:R-:W-:Y:S02]  /*5100*/  ISETP.GE.OR P2, PT, R0.reuse, R133, !P2 ;  /* 0x000000850000720c */ /* 0x040fe40005746670 */
[C---:B------:R-:W-:Y:S02]  /*5110*/  ISETP.GE.OR P1, PT, R0.reuse, R132, !P1 ;  /* 0x000000840000720c */ /* 0x040fe40004f26670 */
[C---:B------:R-:W-:Y:S01]  /*5120*/  ISETP.GE.OR P0, PT, R0.reuse, R2, !P0 ;  /* 0x000000020000720c */ /* 0x040fe20004706670 */
[----:B------:R-:W-:Y:S01]  /*5130*/  VIADD R0, R0, 0x19 ;  /* 0x0000001900007836 */ /* 0x000fe20000000000 */
        /* <DEDUP_REMOVED lines=88> */
.L_x_428:
[C---:B------:R-:W-:Y:S01]  /*56c0*/  FSETP.NEU.FTZ.AND P1, PT, R252.reuse, -INF , PT ;  /* 0xff800000fc00780b */ /* 0x040fe20003f3d000 */
[----:B------:R-:W2:Y:S01]  /*56d0*/  LDL R0, [R1+0x4] ;  /* 0x0000040001007983 */ /* 0x000ea20000100800 */
[----:B------:R-:W-:Y:S01]  /*56e0*/  FMUL.FTZ R133, R252, 1.4426950216293334961 ;  /* 0x3fb8aa3bfc857820 */ /* 0x000fe20000410000 */
[----:B------:R-:W-:Y:S02]  /*56f0*/  UISETP.GT.AND UP2, UPT, UR6, UR45, UPT ;  /* 0x0000002d0600728c */ /* 0x000fe4000bf44270 */
[----:B------:R-:W3:Y:S04]  /*5700*/  LDL R2, [R1+0x8] ;  /* 0x0000080001027983 */ /* 0x000ee80000100800 */
[----:B------:R-:W4:Y:S04]  /*5710*/  LDL R135, [R1] ;  /* 0x0000000001877983 */ /* 0x000f280000100800 */
[----:B------:R-:W4:Y:S04]  /*5720*/  LDL R134, [R1+0x28] ;  /* 0x0000280001867983 */ /* 0x000f280000100800 */
[----:B------:R-:W4:Y:S01]  /*5730*/  LDL R136, [R1+0x2c] ;  /* 0x00002c0001887983 */ /* 0x000f220000100800 */
[----:B------:R-:W1:Y:S01]  /*5740*/  S2R R138, SR_TID.X ;  /* 0x00000000008a7919 */ /* 0x000e620000002100 */
[----:B------:R-:W1:Y:S02]  /*5750*/  S2R R137, SR_TID.X ;  /* 0x0000000000897919 */ /* 0x000e640000002100 */
[----:B-1----:R-:W-:Y:S04]  /*5760*/  SHF.R.S32.HI R137, RZ, 0x1f, R137 ;  /* 0x0000001fff897819 */ /* 0x002fe80000011489 */
[----:B------:R-:W-:Y:S04]  /*5770*/  LEA.HI R137, R137, R138, RZ, 0x6 ;  /* 0x0000008a89897211 */ /* 0x000fe800078f30ff */
[----:B------:R-:W-:Y:S02]  /*5780*/  SHF.R.S32.HI R137, RZ, 0x6, R137 ;  /* 0x00000006ff897819 */ /* 0x000fe40000011489 */
[C---:B--2---:R-:W-:Y:S01]  /*5790*/  FSETP.NEU.FTZ.AND P0, PT, R0.reuse, -INF , PT ;  /* 0xff8000000000780b */ /* 0x044fe20003f1d000 */
[----:B------:R-:W-:Y:S01]  /*57a0*/  FMUL.FTZ R132, R0, 1.4426950216293334961 ;  /* 0x3fb8aa3b00847820 */ /* 0x000fe20000410000 */
[----:B---3--:R-:W-:Y:S04]  /*57b0*/  FMUL.FTZ R0, R2, 1.4426950216293334961 ;  /* 0x3fb8aa3b02007820 */ /* 0x008fe80000410000 */
[----:B------:R-:W-:Y:S02]  /*57c0*/  FSEL R132, R132, RZ, P0 ;  /* 0x000000ff84847208 */ /* 0x000fe40000000000 */
[----:B------:R-:W-:Y:S03]  /*57d0*/  FSETP.NEU.FTZ.AND P0, PT, R2, -INF , PT ;  /* 0xff8000000200780b */ /* 0x000fe60003f1d000 */
[--C-:B------:R-:W-:Y:S01]  /*57e0*/  FFMA.FTZ R20, R20, UR10, -R132.reuse ;  /* 0x0000000a14147c23 */ /* 0x100fe20008010884 */
[--C-:B------:R-:W-:Y:S01]  /*57f0*/  FFMA.FTZ R16, R16, UR10, -R132.reuse ;  /* 0x0000000a10107c23 */ /* 0x100fe20008010884 */
[--C-:B------:R-:W-:Y:S01]  /*5800*/  FFMA.FTZ R2, R32, UR10, -R132.reuse ;  /* 0x0000000a20027c23 */ /* 0x100fe20008010884 */
[----:B------:R-:W-:Y:S01]  /*5810*/  FSEL R32, R0, RZ, P0 ;  /* 0x000000ff00207208 */ /* 0x000fe20000000000 */
[----:B------:R1:W-:Y:S01]  /*5820*/  MUFU.EX2 R232, R20 ;  /* 0x0000001400e87308 */ /* 0x0003e20000000800 */
[C---:B----4-:R-:W-:Y:S01]  /*5830*/  FSETP.NEU.FTZ.AND P0, PT, R135.reuse, -INF , PT ;  /* 0xff8000008700780b */ /* 0x050fe20003f1d000 */
[----:B------:R-:W-:Y:S01]  /*5840*/  FMUL.FTZ R0, R135, 1.4426950216293334961 ;  /* 0x3fb8aa3b87007820 */ /* 0x000fe20000410000 */
[----:B------:R-:W-:Y:S01]  /*5850*/  FFMA.FTZ R222, R4, UR10, -R132 ;  /* 0x0000000a04de7c23 */ /* 0x000fe20008010884 */
[--C-:B------:R-:W-:Y:S01]  /*5860*/  FFMA.FTZ R7, R7, UR10, -R32.reuse ;  /* 0x0000000a07077c23 */ /* 0x100fe20008010820 */
[--C-:B------:R-:W-:Y:S01]  /*5870*/  FFMA.FTZ R19, R19, UR10, -R32.reuse ;  /* 0x0000000a13137c23 */ /* 0x100fe20008010820 */
[----:B------:R-:W-:Y:S01]  /*5880*/  IMAD.WIDE.U32 R134, R134, -0x2daee0ad, RZ ;  /* 0xd2511f5386867825 */ /* 0x000fe200078e00ff */
[----:B------:R-:W-:Y:S03]  /*5890*/  FSEL R0, R0, RZ, P0 ;  /* 0x000000ff00007208 */ /* 0x000fe60000000000 */
[----:B------:R2:W-:Y:S01]  /*58a0*/  MUFU.EX2 R230, R16 ;  /* 0x0000001000e67308 */ /* 0x0005e20000000800 */
[--C-:B------:R-:W-:Y:S01]  /*58b0*/  FFMA.FTZ R18, R18, UR10, -R32.reuse ;  /* 0x0000000a12127c23 */ /* 0x100fe20008010820 */
[----:B------:R-:W-:Y:S02]  /*58c0*/  IMAD.U32 R4, RZ, RZ, UR6 ;  /* 0x00000006ff047e24 */ /* 0x000fe4000f8e00ff */
[----:B------:R-:W-:Y:S01]  /*58d0*/  FFMA.FTZ R144, R6, UR10, -R32 ;  /* 0x0000000a06907c23 */ /* 0x000fe20008010820 */
[--C-:B------:R-:W-:Y:S01]  /*58e0*/  FFMA.FTZ R33, R33, UR10, -R132.reuse ;  /* 0x0000000a21217c23 */ /* 0x100fe20008010884 */
[----:B------:R-:W-:Y:S01]  /*58f0*/  FFMA.FTZ R221, R17, UR10, -R132 ;  /* 0x0000000a11dd7c23 */ /* 0x000fe20008010884 */
[----:B------:R-:W-:Y:S02]  /*5900*/  IMAD R4, R4, 0x4, R136 ;  /* 0x0000000404047824 */ /* 0x000fe400078e0288 */
[--C-:B------:R-:W-:Y:S01]  /*5910*/  FFMA.FTZ R153, R21, UR10, -R132.reuse ;  /* 0x0000000a15997c23 */ /* 0x100fe20008010884 */
[----:B------:R3:W4:Y:S01]  /*5920*/  MUFU.EX2 R236, R2 ;  /* 0x0000000200ec7308 */ /* 0x0007220000000800 */
[----:B-1----:R-:W4:Y:S01]  /*5930*/  LDL R20, [R1+0x14] ;  /* 0x0000140001147983 */ /* 0x002f220000100800 */
[----:B------:R-:W-:Y:S01]  /*5940*/  FFMA.FTZ R132, R5, UR10, -R132 ;  /* 0x0000000a05847c23 */ /* 0x000fe20008010884 */
[----:B------:R-:W-:Y:S01]  /*5950*/  FFMA.FTZ R35, R35, UR10, -R32 ;  /* 0x0000000a23237c23 */ /* 0x000fe20008010820 */
[----:B------:R-:W-:Y:S01]  /*5960*/  FFMA.FTZ R31, R31, UR10, -R0 ;  /* 0x0000000a1f1f7c23 */ /* 0x000fe20008010800 */
[----:B------:R-:W-:Y:S01]  /*5970*/  FFMA.FTZ R23, R23, UR10, -R32 ;  /* 0x0000000a17177c23 */ /* 0x000fe20008010820 */
[----:B------:R-:W-:Y:S01]  /*5980*/  FFMA.FTZ R15, R15, UR10, -R0 ;  /* 0x0000000a0f0f7c23 */ /* 0x000fe20008010800 */
[--C-:B------:R-:W-:Y:S03]  /*5990*/  FFMA.FTZ R226, R22, UR10, -R32.reuse ;  /* 0x0000000a16e27c23 */ /* 0x100fe60008010820 */
[----:B------:R1:W-:Y:S01]  /*59a0*/  MUFU.EX2 R227, R7 ;  /* 0x0000000700e37308 */ /* 0x0003e20000000800 */
[----:B--2---:R-:W-:Y:S02]  /*59b0*/  IMAD.U32 R16, RZ, RZ, UR57 ;  /* 0x00000039ff107e24 */ /* 0x004fe4000f8e00ff */
[----:B------:R-:W-:Y:S01]  /*59c0*/  FFMA.FTZ R32, R34, UR10, -R32 ;  /* 0x0000000a22207c23 */ /* 0x000fe20008010820 */
[--C-:B------:R-:W-:Y:S01]  /*59d0*/  FFMA.FTZ R147, R14, UR10, -R0.reuse ;  /* 0x0000000a0e937c23 */ /* 0x100fe20008010800 */
[--C-:B------:R-:W-:Y:S01]  /*59e0*/  FFMA.FTZ R142, R10, UR10, -R0.reuse ;  /* 0x0000000a0a8e7c23 */ /* 0x100fe20008010800 */
[----:B------:R-:W-:Y:S02]  /*59f0*/  IMAD R16, R16, 0x4, R137 ;  /* 0x0000000410107824 */ /* 0x000fe400078e0289 */
[--C-:B------:R-:W-:Y:S01]  /*5a00*/  FFMA.FTZ R145, R11, UR10, -R0.reuse ;  /* 0x0000000a0b917c23 */ /* 0x100fe20008010800 */
[--C-:B------:R-:W-:Y:S01]  /*5a10*/  FFMA.FTZ R27, R27, UR10, -R0.reuse ;  /* 0x0000000a1b1b7c23 */ /* 0x100fe20008010800 */
[----:B------:R-:W-:Y:S01]  /*5a20*/  MUFU.EX2 R235, R35 ;  /* 0x0000002300eb7308 */ /* 0x000fe20000000800 */
[----:B---3--:R-:W-:Y:S01]  /*5a30*/  FSEL R2, R133, RZ, P1 ;  /* 0x000000ff85027208 */ /* 0x008fe20000800000 */
[----:B------:R-:W-:Y:S01]  /*5a40*/  FFMA.FTZ R26, R26, UR10, -R0 ;  /* 0x0000000a1a1a7c23 */ /* 0x000fe20008010800 */
[----:B------:R-:W-:Y:S01]  /*5a50*/  LOP3.LUT R16, R135, UR51, R16, 0x96, !PT ;  /* 0x0000003387107c12 */ /* 0x000fe2000f8e9610 */
[----:B------:R-:W-:Y:S02]  /*5a60*/  VIADD R6, R4, 0x2 ;  /* 0x0000000204067836 */ /* 0x000fe40000000000 */
[----:B------:R-:W-:Y:S01]  /*5a70*/  FFMA.FTZ R0, R30, UR10, -R0 ;  /* 0x0000000a1e007c23 */ /* 0x000fe20008010800 */
[--C-:B------:R-:W-:Y:S01]  /*5a80*/  FFMA.FTZ R146, R8, UR10, -R2.reuse ;  /* 0x0000000a08927c23 */ /* 0x100fe20008010802 */
[--C-:B------:R-:W-:Y:S02]  /*5a90*/  FFMA.FTZ R141, R9, UR10, -R2.reuse ;  /* 0x0000000a098d7c23 */ /* 0x100fe40008010802 */
[----:B------:R2:W-:Y:S01]  /*5aa0*/  MUFU.EX2 R229, R19 ;  /* 0x0000001300e57308 */ /* 0x0005e20000000800 */
[----:B------:R-:W-:Y:S04]  /*5ab0*/  IMAD.WIDE.U32 R8, R4, -0x326172a9, RZ ;  /* 0xcd9e8d5704087825 */ /* 0x000fe800078e00ff */
[--C-:B------:R-:W-:Y:S01]  /*5ac0*/  FFMA.FTZ R28, R28, UR10, -R2.reuse ;  /* 0x0000000a1c1c7c23 */ /* 0x100fe20008010802 */
[--C-:B------:R-:W-:Y:S01]  /*5ad0*/  FFMA.FTZ R224, R12, UR10, -R2.reuse ;  /* 0x0000000a0ce07c23 */ /* 0x100fe20008010802 */
[----:B------:R-:W-:Y:S04]  /*5ae0*/  IMAD.WIDE.U32 R4, R16, -0x326172a9, RZ ;  /* 0xcd9e8d5710047825 */ /* 0x000fe800078e00ff */
[----:B------:R-:W-:Y:S01]  /*5af0*/  FFMA.FTZ R143, R13, UR10, -R2 ;  /* 0x0000000a0d8f7c23 */ /* 0x000fe20008010802 */
[----:B------:R3:W-:Y:S01]  /*5b00*/  MUFU.EX2 R228, R18 ;  /* 0x0000001200e47308 */ /* 0x0007e20000000800 */
[----:B-1----:R-:W-:Y:S01]  /*5b10*/  IMAD.WIDE.U32 R6, R6, -0x326172a9, RZ ;  /* 0xcd9e8d5706067825 */ /* 0x002fe200078e00ff */
[----:B------:R-:W-:Y:S03]  /*5b20*/  LOP3.LUT R12, R5, UR44, R8, 0x96, !PT ;  /* 0x0000002c050c7c12 */ /* 0x000fe6000f8e9608 */
[--C-:B------:R-:W-:Y:S01]  /*5b30*/  FFMA.FTZ R24, R24, UR10, -R2.reuse ;  /* 0x0000000a18187c23 */ /* 0x100fe20008010802 */
[----:B------:R-:W-:Y:S01]  /*5b40*/  FFMA.FTZ R25, R25, UR10, -R2 ;  /* 0x0000000a19197c23 */ /* 0x000fe20008010802 */
[----:B------:R-:W-:Y:S01]  /*5b50*/  LOP3.LUT R8, R5, UR44, R6, 0x96, !PT ;  /* 0x0000002c05087c12 */ /* 0x000fe2000f8e9606 */
[----:B------:R-:W-:Y:S02]  /*5b60*/  FFMA.FTZ R2, R29, UR10, -R2 ;  /* 0x0000000a1d027c23 */ /* 0x000fe40008010802 */
[----:B------:R-:W1:Y:S01]  /*5b70*/  MUFU.EX2 R234, R31 ;  /* 0x0000001f00ea7308 */ /* 0x000e620000000800 */
[----:B--2---:R-:W-:Y:S01]  /*5b80*/  LOP3.LUT R19, R134, UR54, RZ, 0x3c, !PT ;  /* 0x0000003686137c12 */ /* 0x004fe2000f8e3cff */
[----:B------:R-:W-:Y:S08]  /*5b90*/  IMAD.WIDE.U32 R12, R12, -0x2daee0ad, RZ ;  /* 0xd2511f530c0c7825 */ /* 0x000ff000078e00ff */
[----:B------:R-:W2:Y:S01]  /*5ba0*/  MUFU.EX2 R233, R28 ;  /* 0x0000001c00e97308 */ /* 0x000ea20000000800 */
[----:B---3--:R-:W-:Y:S09]  /*5bb0*/  LOP3.LUT R18, R4, UR53, RZ, 0x3c, !PT ;  /* 0x0000003504127c12 */ /* 0x008ff2000f8e3cff */
[----:B------:R-:W-:Y:S10]  /*5bc0*/  MUFU.EX2 R225, R33 ;  /* 0x0000002100e17308 */ /* 0x000ff40000000800 */
[----:B------:R-:W-:Y:S10]  /*5bd0*/  MUFU.EX2 R140, R132 ;  /* 0x00000084008c7308 */ /* 0x000ff40000000800 */
[----:B------:R-:W-:Y:S10]  /*5be0*/  MUFU.EX2 R155, R32 ;  /* 0x00000020009b7308 */ /* 0x000ff40000000800 */
[----:B------:R-:W-:Y:S10]  /*5bf0*/  MUFU.EX2 R154, R2 ;  /* 0x00000002009a7308 */ /* 0x000ff40000000800 */
[----:B------:R-:W-:Y:S10]  /*5c00*/  MUFU.EX2 R148, R0 ;  /* 0x0000000000947308 */ /* 0x000ff40000000800 */
[----:B------:R3:W2:Y:S10]  /*5c10*/  MUFU.EX2 R231, R23 ;  /* 0x0000001700e77308 */ /* 0x0006b40000000800 */
[----:B------:R1:W-:Y:S10]  /*5c20*/  MUFU.EX2 R223, R15 ;  /* 0x0000000f00df7308 */ /* 0x0003f40000000800 */
        /* <DEDUP_REMOVED lines=12> */
[----:B------:R-:W2:Y:S10]  /*5cf0*/  MUFU.EX2 R152, R24 ;  /* 0x0000001800987308 */ /* 0x000eb40000000800 */
[----:B------:R-:W2:Y:S10]  /*5d00*/  MUFU.EX2 R150, R27 ;  /* 0x0000001b00967308 */ /* 0x000eb40000000800 */
[----:B------:R-:W-:Y:S10]  /*5d10*/  MUFU.EX2 R151, R25 ;  /* 0x0000001900977308 */ /* 0x000ff40000000800 */
[----:B------:R-:W2:Y:S01]  /*5d20*/  MUFU.EX2 R149, R26 ;  /* 0x0000001a00957308 */ /* 0x000ea20000000800 */
[-C--:B----4-:R-:W-:Y:S02]  /*5d30*/  LOP3.LUT R9, R9, R20.reuse, RZ, 0x3c, !PT ;  /* 0x0000001409097212 */ /* 0x090fe400078e3cff */
[----:B------:R-:W-:Y:S03]  /*5d40*/  LOP3.LUT R16, R7, R20, RZ, 0x3c, !PT ;  /* 0x0000001407107212 */ /* 0x000fe600078e3cff */
[----:B------:R-:W-:Y:S04]  /*5d50*/  IMAD.WIDE.U32 R6, R9, -0x2daee0ad, RZ ;  /* 0xd2511f5309067825 */ /* 0x000fe800078e00ff */
[----:B------:R-:W-:Y:S01]  /*5d60*/  IMAD.WIDE.U32 R8, R8, -0x2daee0ad, RZ ;  /* 0xd2511f5308087825 */ /* 0x000fe200078e00ff */
[----:B------:R-:W-:Y:S02]  /*5d70*/  LOP3.LUT R7, R19, R7, RZ, 0x3c, !PT ;  /* 0x0000000713077212 */ /* 0x000fe400078e3cff */
[----:B------:R-:W-:Y:S01]  /*5d80*/  LOP3.LUT R20, R13, UR43, R6, 0x96, !PT ;  /* 0x0000002b0d147c12 */ /* 0x000fe2000f8e9606 */
[----:B------:R-:W-:Y:S04]  /*5d90*/  IMAD.WIDE.U32 R4, R16, -0x2daee0ad, RZ ;  /* 0xd2511f5310047825 */ /* 0x000fe800078e00ff */
[----:B------:R-:W-:Y:S01]  /*5da0*/  IMAD.WIDE.U32 R20, R20, -0x326172a9, RZ ;  /* 0xcd9e8d5714147825 */ /* 0x000fe200078e00ff */
[----:B------:R-:W-:Y:S02]  /*5db0*/  LOP3.LUT R5, R19, R5, RZ, 0x3c, !PT ;  /* 0x0000000513057212 */ /* 0x000fe400078e3cff */
[----:B------:R-:W-:Y:S01]  /*5dc0*/  LOP3.LUT R16, R9, UR43, R4, 0x96, !PT ;  /* 0x0000002b09107c12 */ /* 0x000fe2000f8e9604 */
[----:B------:R-:W-:Y:S04]  /*5dd0*/  IMAD.WIDE.U32 R6, R7, -0x326172a9, RZ ;  /* 0xcd9e8d5707067825 */ /* 0x000fe800078e00ff */
[----:B------:R-:W-:Y:S01]  /*5de0*/  IMAD.WIDE.U32 R16, R16, -0x326172a9, RZ ;  /* 0xcd9e8d5710107825 */ /* 0x000fe200078e00ff */
[C---:B------:R-:W-:Y:S02]  /*5df0*/  LOP3.LUT R7, R18.reuse, R7, RZ, 0x3c, !PT ;  /* 0x0000000712077212 */ /* 0x040fe400078e3cff */
[----:B------:R-:W-:Y:S01]  /*5e00*/  LOP3.LUT R19, R21, UR42, R6, 0x96, !PT ;  /* 0x0000002a15137c12 */ /* 0x000fe2000f8e9606 */
[----:B------:R-:W-:Y:S04]  /*5e10*/  IMAD.WIDE.U32 R4, R5, -0x326172a9, RZ ;  /* 0xcd9e8d5705047825 */ /* 0x000fe800078e00ff */
[----:B------:R-:W-:Y:S01]  /*5e20*/  IMAD.WIDE.U32 R6, R7, -0x2daee0ad, RZ ;  /* 0xd2511f5307067825 */ /* 0x000fe200078e00ff */
[----:B------:R-:W-:Y:S02]  /*5e30*/  LOP3.LUT R5, R18, R5, RZ, 0x3c, !PT ;  /* 0x0000000512057212 */ /* 0x000fe400078e3cff */
[----:B------:R-:W-:Y:S01]  /*5e40*/  LOP3.LUT R22, R17, UR42, R4, 0x96, !PT ;  /* 0x0000002a11167c12 */ /* 0x000fe2000f8e9604 */
[----:B------:R-:W-:Y:S01]  /*5e50*/  IMAD.WIDE.U32 R18, R19, -0x2daee0ad, RZ ;  /* 0xd2511f5313127825 */ /* 0x000fe200078e00ff */
[----:B------:R-:W-:Y:S03]  /*5e60*/  LOP3.LUT R7, R7, UR41, R12, 0x96, !PT ;  /* 0x0000002907077c12 */ /* 0x000fe6000f8e960c */
[----:B---3--:R-:W-:Y:S01]  /*5e70*/  IMAD.WIDE.U32 R22, R22, -0x2daee0ad, RZ ;  /* 0xd2511f5316167825 */ /* 0x008fe200078e00ff */
[----:B------:R-:W-:Y:S03]  /*5e80*/  LOP3.LUT R12, R19, UR39, R6, 0x96, !PT ;  /* 0x00000027130c7c12 */ /* 0x000fe6000f8e9606 */
[----:B------:R-:W-:Y:S04]  /*5e90*/  IMAD.WIDE.U32 R4, R5, -0x2daee0ad, RZ ;  /* 0xd2511f5305047825 */ /* 0x000fe800078e00ff */
[----:B------:R-:W-:Y:S01]  /*5ea0*/  IMAD.WIDE.U32 R6, R7, -0x326172a9, RZ ;  /* 0xcd9e8d5707067825 */ /* 0x000fe200078e00ff */
[----:B------:R-:W-:Y:S02]  /*5eb0*/  LOP3.LUT R5, R5, UR41, R8, 0x96, !PT ;  /* 0x0000002905057c12 */ /* 0x000fe4000f8e9608 */
[----:B------:R-:W-:Y:S01]  /*5ec0*/  LOP3.LUT R14, R23, UR39, R4, 0x96, !PT ;  /* 0x00000027170e7c12 */ /* 0x000fe2000f8e9604 */
[----:B------:R-:W-:Y:S01]  /*5ed0*/  IMAD.WIDE.U32 R12, R12, -0x326172a9, RZ ;  /* 0xcd9e8d570c0c7825 */ /* 0x000fe200078e00ff */
[----:B------:R-:W-:Y:S03]  /*5ee0*/  LOP3.LUT R8, R7, UR40, R20, 0x96, !PT ;  /* 0x0000002807087c12 */ /* 0x000fe6000f8e9614 */
[----:B-1----:R-:W-:Y:S01]  /*5ef0*/  IMAD.WIDE.U32 R14, R14, -0x326172a9, RZ ;  /* 0xcd9e8d570e0e7825 */ /* 0x002fe200078e00ff */
[----:B------:R-:W-:Y:S03]  /*5f00*/  LOP3.LUT R7, R13, UR38, R6, 0x96, !PT ;  /* 0x000000260d077c12 */ /* 0x000fe6000f8e9606 */
[----:B------:R-:W-:Y:S04]  /*5f10*/  IMAD.WIDE.U32 R4, R5, -0x326172a9, RZ ;  /* 0xcd9e8d5705047825 */ /* 0x000fe800078e00ff */
[----:B------:R-:W-:Y:S01]  /*5f20*/  IMAD.WIDE.U32 R8, R8, -0x2daee0ad, RZ ;  /* 0xd2511f5308087825 */ /* 0x000fe200078e00ff */
[----:B------:R-:W-:Y:S02]  /*5f30*/  LOP3.LUT R10, R5, UR40, R16, 0x96, !PT ;  /* 0x00000028050a7c12 */ /* 0x000fe4000f8e9610 */
[----:B------:R-:W-:Y:S01]  /*5f40*/  LOP3.LUT R6, R15, UR38, R4, 0x96, !PT ;  /* 0x000000260f067c12 */ /* 0x000fe2000f8e9604 */
[----:B------:R-:W-:Y:S01]  /*5f50*/  IMAD.WIDE.U32 R4, R7, -0x2daee0ad, RZ ;  /* 0xd2511f5307047825 */ /* 0x000fe200078e00ff */
[----:B------:R-:W-:Y:S03]  /*5f60*/  LOP3.LUT R18, R9, UR37, R18, 0x96, !PT ;  /* 0x0000002509127c12 */ /* 0x000fe6000f8e9612 */
[----:B------:R-:W-:Y:S01]  /*5f70*/  IMAD.WIDE.U32 R10, R10, -0x2daee0ad, RZ ;  /* 0xd2511f530a0a7825 */ /* 0x000fe200078e00ff */
[----:B------:R-:W-:Y:S02]  /*5f80*/  LOP3.LUT R15, R4, 0xff, RZ, 0xc0, !PT ;  /* 0x000000ff040f7812 */ /* 0x000fe400078ec0ff */
[----:B------:R-:W-:Y:S01]  /*5f90*/  LOP3.LUT R9, R5, UR35, R8, 0x96, !PT ;  /* 0x0000002305097c12 */ /* 0x000fe2000f8e9608 */
[----:B------:R-:W-:Y:S01]  /*5fa0*/  IMAD.WIDE.U32 R6, R6, -0x2daee0ad, RZ ;  /* 0xd2511f5306067825 */ /* 0x000fe200078e00ff */
[--C-:B------:R-:W-:Y:S02]  /*5fb0*/  SHF.R.U32.HI R13, RZ, 0x18, R4.reuse ;  /* 0x00000018ff0d7819 */ /* 0x100fe40000011604 */
[----:B------:R-:W-:Y:S02]  /*5fc0*/  SHF.R.U32.HI R16, RZ, 0x10, R4 ;  /* 0x00000010ff107819 */ /* 0x000fe40000011604 */
[----:B------:R-:W-:Y:S01]  /*5fd0*/  LOP3.LUT R17, R4, 0xffff, RZ, 0xc0, !PT ;  /* 0x0000ffff04117812 */ /* 0x000fe200078ec0ff */
[----:B------:R-:W-:Y:S01]  /*5fe0*/  IMAD.WIDE.U32 R4, R18, -0x326172a9, RZ ;  /* 0xcd9e8d5712047825 */ /* 0x000fe200078e00ff */
[----:B------:R-:W-:Y:S02]  /*5ff0*/  LOP3.LUT R8, R7, UR35, R10, 0x96, !PT ;  /* 0x0000002307087c12 */ /* 0x000fe4000f8e960a */
[----:B------:R-:W-:Y:S02]  /*6000*/  SHF.R.U32.HI R10, RZ, 0x18, R6 ;  /* 0x00000018ff0a7819 */ /* 0x000fe40000011606 */
[----:B------:R-:W-:Y:S02]  /*6010*/  ISETP.LE.U32.AND P3, PT, R15, UR11, PT ;  /* 0x0000000b0f007c0c */ /* 0x000fe4000bf63070 */
[----:B------:R-:W-:Y:S02]  /*6020*/  LOP3.LUT R22, R11, UR37, R22, 0x96, !PT ;  /* 0x000000250b167c12 */ /* 0x000fe4000f8e9616 */
[C---:B------:R-:W-:Y:S02]  /*6030*/  LOP3.LUT R11, R6.reuse, 0xff, RZ, 0xc0, !PT ;  /* 0x000000ff060b7812 */ /* 0x040fe400078ec0ff */
[----:B------:R-:W-:Y:S02]  /*6040*/  SHF.R.U32.HI R18, RZ, 0x10, R6 ;  /* 0x00000010ff127819 */ /* 0x000fe40000011606 */
[----:B------:R-:W-:Y:S02]  /*6050*/  LOP3.LUT R19, R6, 0xffff, RZ, 0xc0, !PT ;  /* 0x0000ffff06137812 */ /* 0x000fe400078ec0ff */
[----:B------:R-:W-:Y:S02]  /*6060*/  ISETP.LE.U32.AND P0, PT, R10, UR11, PT ;  /* 0x0000000b0a007c0c */ /* 0x000fe4000bf03070 */
[----:B------:R-:W-:Y:S01]  /*6070*/  LOP3.LUT R6, R4, 0xff, RZ, 0xc0, !PT ;  /* 0x000000ff04067812 */ /* 0x000fe200078ec0ff */
[----:B------:R-:W-:Y:S01]  /*6080*/  @!P3 FADD.FTZ R236, -R236, -RZ ;  /* 0x800000ffececb221 */ /* 0x000fe20000010100 */
[----:B------:R-:W-:Y:S02]  /*6090*/  SHF.R.U32.HI R10, RZ, 0x18, R4 ;  /* 0x00000018ff0a7819 */ /* 0x000fe40000011604 */
[----:B------:R-:W-:Y:S02]  /*60a0*/  ISETP.LE.U32.AND P2, PT, R13, UR11, PT ;  /* 0x0000000b0d007c0c */ /* 0x000fe4000bf43070 */
[----:B------:R-:W-:Y:S02]  /*60b0*/  LOP3.LUT R7, R5, UR36, R12, 0x96, !PT ;  /* 0x0000002405077c12 */ /* 0x000fe4000f8e960c */
[----:B------:R-:W-:Y:S02]  /*60c0*/  SHF.R.U32.HI R12, RZ, 0x10, R4 ;  /* 0x00000010ff0c7819 */ /* 0x000fe40000011604 */
[----:B------:R-:W-:Y:S01]  /*60d0*/  LOP3.LUT R13, R4, 0xffff, RZ, 0xc0, !PT ;  /* 0x0000ffff040d7812 */ /* 0x000fe200078ec0ff */
[----:B------:R-:W-:Y:S01]  /*60e0*/  @!P0 FADD.FTZ R234, -R234, -RZ ;  /* 0x800000ffeaea8221 */ /* 0x000fe20000010100 */
[----:B------:R-:W-:Y:S01]  /*60f0*/  ISETP.LE.U32.AND P6, PT, R6, UR11, PT ;  /* 0x0000000b06007c0c */ /* 0x000fe2000bfc3070 */
[----:B------:R-:W-:Y:S01]  /*6100*/  IMAD.WIDE.U32 R4, R22, -0x326172a9, RZ ;  /* 0xcd9e8d5716047825 */ /* 0x000fe200078e00ff */
[----:B------:R-:W-:Y:S02]  /*6110*/  LOP3.LUT R6, R9, 0xff, RZ, 0xc0, !PT ;  /* 0x000000ff09067812 */ /* 0x000fe400078ec0ff */
[----:B------:R-:W-:Y:S01]  /*6120*/  ISETP.LE.U32.AND P5, PT, R10, UR11, PT ;  /* 0x0000000b0a007c0c */ /* 0x000fe2000bfa3070 */
[----:B------:R-:W-:Y:S01]  /*6130*/  @!P2 FADD.FTZ R235, -R235, -RZ ;  /* 0x800000ffebeba221 */ /* 0x000fe20000010100 */
[----:B------:R-:W-:Y:S02]  /*6140*/  SHF.R.U32.HI R10, RZ, 0x18, R9 ;  /* 0x00000018ff0a7819 */ /* 0x000fe40000011609 */
[----:B------:R-:W-:Y:S02]  /*6150*/  ISETP.LE.U32.AND P4, PT, R6, UR11, PT ;  /* 0x0000000b06007c0c */ /* 0x000fe4000bf83070 */
[----:B------:R-:W-:Y:S02]  /*6160*/  ISETP.LE.U32.AND P1, PT, R11, UR11, PT ;  /* 0x0000000b0b007c0c */ /* 0x000fe4000bf23070 */
[----:B------:R-:W-:Y:S01]  /*6170*/  ISETP.LE.U32.AND P3, PT, R10, UR11, PT ;  /* 0x0000000b0a007c0c */ /* 0x000fe2000bf63070 */
[----:B------:R-:W-:Y:S01]  /*6180*/  @!P6 FADD.FTZ R230, -R230, -RZ ;  /* 0x800000ffe6e6e221 */ /* 0x000fe20000010100 */
[----:B------:R-:W-:Y:S02]  /*6190*/  LOP3.LUT R6, R5, UR36, R14, 0x96, !PT ;  /* 0x0000002405067c12 */ /* 0x000fe4000f8e960e */
[----:B------:R-:W-:Y:S01]  /*61a0*/  LOP3.LUT R11, R4, 0xff, RZ, 0xc0, !PT ;  /* 0x000000ff040b7812 */ /* 0x000fe200078ec0ff */
[----:B------:R-:W-:Y:S01]  /*61b0*/  @!P5 FADD.FTZ R229, -R229, -RZ ;  /* 0x800000ffe5e5d221 */ /* 0x000fe20000010100 */
[--C-:B------:R-:W-:Y:S02]  /*61c0*/  SHF.R.U32.HI R10, RZ, 0x18, R4.reuse ;  /* 0x00000018ff0a7819 */ /* 0x100fe40000011604 */
[----:B------:R-:W-:Y:S01]  /*61d0*/  SHF.R.U32.HI R14, RZ, 0x10, R4 ;  /* 0x00000010ff0e7819 */ /* 0x000fe20000011604 */
[----:B------:R-:W-:Y:S01]  /*61e0*/  @!P4 FADD.FTZ R232, -R232, -RZ ;  /* 0x800000ffe8e8c221 */ /* 0x000fe20000010100 */
[----:B------:R-:W-:Y:S01]  /*61f0*/  LOP3.LUT R15, R4, 0xffff, RZ, 0xc0, !PT ;  /* 0x0000ffff040f7812 */ /* 0x000fe200078ec0ff */
[----:B--2---:R-:W-:Y:S01]  /*6200*/  @!P1 FADD.FTZ R233, -R233, -RZ ;  /* 0x800000ffe9e99221 */ /* 0x004fe20000010100 */
[----:B------:R-:W-:Y:S01]  /*6210*/  LOP3.LUT R4, R16, 0xff, RZ, 0xc0, !PT ;  /* 0x000000ff10047812 */ /* 0x000fe200078ec0ff */
[----:B------:R-:W-:Y:S01]  /*6220*/  @!P3 FADD.FTZ R231, -R231, -RZ ;  /* 0x800000ffe7e7b221 */ /* 0x000fe20000010100 */
[----:B------:R-:W-:Y:S02]  /*6230*/  LOP3.LUT R5, R8, 0xff, RZ, 0xc0, !PT ;  /* 0x000000ff08057812 */ /* 0x000fe400078ec0ff */
[----:B------:R-:W-:Y:S02]  /*6240*/  ISETP.LE.U32.AND P2, PT, R4, UR11, PT ;  /* 0x0000000b04007c0c */ /* 0x000fe4000bf43070 */
[----:B------:R-:W-:Y:S02]  /*6250*/  SHF.R.U32.HI R4, RZ, 0x18, R7 ;  /* 0x00000018ff047819 */ /* 0x000fe40000011607 */
[----:B------:R-:W-:Y:S02]  /*6260*/  ISETP.LE.U32.AND P1, PT, R5, UR11, PT ;  /* 0x0000000b05007c0c */ /* 0x000fe4000bf23070 */
[----:B------:R-:W-:Y:S02]  /*6270*/  ISETP.LE.U32.AND P0, PT, R4, UR11, PT ;  /* 0x0000000b04007c0c */ /* 0x000fe4000bf03070 */
[----:B------:R-:W-:Y:S02]  /*6280*/  LOP3.LUT R4, R7, 0xff, RZ, 0xc0, !PT ;  /* 0x000000ff07047812 */ /* 0x000fe400078ec0ff */
[----:B------:R-:W-:Y:S02]  /*6290*/  SHF.R.U32.HI R5, RZ, 0x18, R8 ;  /* 0x00000018ff057819 */ /* 0x000fe40000011608 */
[----:B------:R-:W-:Y:S01]  /*62a0*/  ISETP.LE.U32.AND P6, PT, R4, UR11, PT ;  /* 0x0000000b04007c0c */ /* 0x000fe2000bfc3070 */
[----:B------:R-:W-:Y:S01]  /*62b0*/  @!P2 FADD.FTZ R155, -R155, -RZ ;  /* 0x800000ff9b9ba221 */ /* 0x000fe20000010100 */
[----:B------:R-:W-:Y:S02]  /*62c0*/  LOP3.LUT R4, R12, 0xff, RZ, 0xc0, !PT ;  /* 0x000000ff0c047812 */ /* 0x000fe400078ec0ff */
[----:B------:R-:W-:Y:S01]  /*62d0*/  ISETP.LE.U32.AND P5, PT, R5, UR11, PT ;  /* 0x0000000b05007c0c */ /* 0x000fe2000bfa3070 */
[----:B------:R-:W-:Y:S01]  /*62e0*/  @!P1 FADD.FTZ R152, -R152, -RZ ;  /* 0x800000ff98989221 */ /* 0x000fe20000010100 */
[----:B------:R-:W-:Y:S01]  /*62f0*/  ISETP.LE.U32.AND P4, PT, R4, UR11, PT ;  /* 0x0000000b04007c0c */ /* 0x000fe2000bf83070 */
[----:B------:R-:W-:Y:S01]  /*6300*/  @!P0 FADD.FTZ R227, -R227, -RZ ;  /* 0x800000ffe3e38221 */ /* 0x000fe20000010100 */
[----:B------:R-:W-:Y:S02]  /*6310*/  SHF.R.U32.HI R4, RZ, 0x10, R9 ;  /* 0x00000010ff047819 */ /* 0x000fe40000011609 */
[----:B------:R-:W-:Y:S02]  /*6320*/  ISETP.LE.U32.AND P3, PT, R11, UR11, PT ;  /* 0x0000000b0b007c0c */ /* 0x000fe4000bf63070 */
[----:B------:R-:W-:Y:S01]  /*6330*/  LOP3.LUT R5, R4, 0xff, RZ, 0xc0, !PT ;  /* 0x000000ff04057812 */ /* 0x000fe200078ec0ff */
[----:B------:R-:W-:Y:S01]  /*6340*/  @!P6 FADD.FTZ R222, -R222, -RZ ;  /* 0x800000ffdedee221 */ /* 0x000fe20000010100 */
[----:B------:R-:W-:Y:S02]  /*6350*/  SHF.R.U32.HI R4, RZ, 0x8, R17 ;  /* 0x00000008ff047819 */ /* 0x000fe40000011611 */
[----:B------:R-:W-:Y:S01]  /*6360*/  ISETP.LE.U32.AND P0, PT, R10, UR11, PT ;  /* 0x0000000b0a007c0c */ /* 0x000fe2000bf03070 */
[----:B------:R-:W-:Y:S01]  /*6370*/  @!P5 FADD.FTZ R150, -R150, -RZ ;  /* 0x800000ff9696d221 */ /* 0x000fe20000010100 */
[----:B------:R-:W-:Y:S01]  /*6380*/  ISETP.LE.U32.AND P6, PT, R5, UR11, PT ;  /* 0x0000000b05007c0c */ /* 0x000fe2000bfc3070 */
[----:B------:R-:W-:Y:S01]  /*6390*/  @!P4 FADD.FTZ R228, -R228, -RZ ;  /* 0x800000ffe4e4c221 */ /* 0x000fe20000010100 */
[----:B------:R-:W-:Y:S02]  /*63a0*/  LOP3.LUT R4, R4, 0xffff, RZ, 0xc0, !PT ;  /* 0x0000ffff04047812 */ /* 0x000fe400078ec0ff */
[----:B------:R-:W-:Y:S01]  /*63b0*/  SHF.R.U32.HI R5, RZ, 0x10, R7 ;  /* 0x00000010ff057819 */ /* 0x000fe20000011607 */
[----:B------:R-:W-:Y:S01]  /*63c0*/  @!P3 FADD.FTZ R224, -R224, -RZ ;  /* 0x800000ffe0e0b221 */ /* 0x000fe20000010100 */
[----:B------:R-:W-:Y:S02]  /*63d0*/  ISETP.LE.U32.AND P4, PT, R4, UR11, PT ;  /* 0x0000000b04007c0c */ /* 0x000fe4000bf83070 */
[----:B------:R-:W-:Y:S02]  /*63e0*/  SHF.R.U32.HI R10, RZ, 0x8, R13 ;  /* 0x00000008ff0a7819 */ /* 0x000fe4000001160d */
[----:B------:R-:W-:Y:S01]  /*63f0*/  LOP3.LUT R4, R5, 0xff, RZ, 0xc0, !PT ;  /* 0x000000ff05047812 */ /* 0x000fe200078ec0ff */
[----:B------:R-:W-:Y:S01]  /*6400*/  @!P0 FADD.FTZ R223, -R223, -RZ ;  /* 0x800000ffdfdf8221 */ /* 0x000fe20000010100 */
[----:B------:R-:W-:Y:S01]  /*6410*/  LOP3.LUT R5, R10, 0xffff, RZ, 0xc0, !PT ;  /* 0x0000ffff0a057812 */ /* 0x000fe200078ec0ff */
[----:B------:R-:W-:Y:S01]  /*6420*/  @!P6 FADD.FTZ R226, -R226, -RZ ;  /* 0x800000ffe2e2e221 */ /* 0x000fe20000010100 */
[----:B------:R-:W-:Y:S02]  /*6430*/  ISETP.LE.U32.AND P3, PT, R4, UR11, PT ;  /* 0x0000000b04007c0c */ /* 0x000fe4000bf63070 */
[----:B------:R-:W-:Y:S02]  /*6440*/  LOP3.LUT R4, R6, 0xff, RZ, 0xc0, !PT ;  /* 0x000000ff06047812 */ /* 0x000fe400078ec0ff */
[----:B------:R-:W-:Y:S01]  /*6450*/  ISETP.LE.U32.AND P0, PT, R5, UR11, PT ;  /* 0x0000000b05007c0c */ /* 0x000fe2000bf03070 */
[----:B------:R-:W-:Y:S01]  /*6460*/  @!P4 FADD.FTZ R225, -R225, -RZ ;  /* 0x800000ffe1e1c221 */ /* 0x000fe20000010100 */
[----:B------:R-:W-:Y:S02]  /*6470*/  ISETP.LE.U32.AND P6, PT, R4, UR11, PT ;  /* 0x0000000b04007c0c */ /* 0x000fe4000bfc3070 */
[----:B------:R-:W-:Y:S02]  /*6480*/  SHF.R.U32.HI R5, RZ, 0x18, R6 ;  /* 0x00000018ff057819 */ /* 0x000fe40000011606 */
[----:B------:R-:W-:Y:S02]  /*6490*/  LOP3.LUT R4, R9, 0xffff, RZ, 0xc0, !PT ;  /* 0x0000ffff09047812 */ /* 0x000fe400078ec0ff */
[----:B------:R-:W-:Y:S01]  /*64a0*/  LOP3.LUT R7, R7, 0xffff, RZ, 0xc0, !PT ;  /* 0x0000ffff07077812 */ /* 0x000fe200078ec0ff */
[----:B------:R-:W-:Y:S01]  /*64b0*/  @!P3 FADD.FTZ R144, -R144, -RZ ;  /* 0x800000ff9090b221 */ /* 0x000fe20000010100 */
[----:B------:R-:W-:Y:S02]  /*64c0*/  ISETP.LE.U32.AND P4, PT, R5, UR11, PT ;  /* 0x0000000b05007c0c */ /* 0x000fe4000bf83070 */
[----:B------:R-:W-:Y:S01]  /*64d0*/  LOP3.LUT R5, R14, 0xff, RZ, 0xc0, !PT ;  /* 0x000000ff0e057812 */ /* 0x000fe200078ec0ff */
[----:B------:R-:W-:Y:S01]  /*64e0*/  @!P0 FADD.FTZ R221, -R221, -RZ ;  /* 0x800000ffdddd8221 */ /* 0x000fe20000010100 */
[----:B------:R-:W-:Y:S01]  /*64f0*/  SHF.R.U32.HI R7, RZ, 0x8, R7 ;  /* 0x00000008ff077819 */ /* 0x000fe20000011607 */
[----:B------:R-:W-:Y:S01]  /*6500*/  @!P6 FADD.FTZ R146, -R146, -RZ ;  /* 0x800000ff9292e221 */ /* 0x000fe20000010100 */
[----:B------:R-:W-:Y:S02]  /*6510*/  SHF.R.U32.HI R4, RZ, 0x8, R4 ;  /* 0x00000008ff047819 */ /* 0x000fe40000011604 */
[----:B------:R-:W-:Y:S02]  /*6520*/  ISETP.LE.U32.AND P3, PT, R5, UR11, PT ;  /* 0x0000000b05007c0c */ /* 0x000fe4000bf63070 */
[----:B------:R-:W-:Y:S02]  /*6530*/  LOP3.LUT R5, R7, 0xffff, RZ, 0xc0, !PT ;  /* 0x0000ffff07057812 */ /* 0x000fe400078ec0ff */
[----:B------:R-:W-:Y:S01]  /*6540*/  LOP3.LUT R4, R4, 0xffff, RZ, 0xc0, !PT ;  /* 0x0000ffff04047812 */ /* 0x000fe200078ec0ff */
[----:B------:R-:W-:Y:S01]  /*6550*/  @!P4 FADD.FTZ R145, -R145, -RZ ;  /* 0x800000ff9191c221 */ /* 0x000fe20000010100 */
[----:B------:R-:W-:Y:S02]  /*6560*/  ISETP.LE.U32.AND P6, PT, R5, UR11, PT ;  /* 0x0000000b05007c0c */ /* 0x000fe4000bfc3070 */
[----:B------:R-:W-:Y:S02]  /*6570*/  ISETP.LE.U32.AND P0, PT, R4, UR11, PT ;  /* 0x0000000b04007c0c */ /* 0x000fe4000bf03070 */
[----:B------:R-:W-:Y:S02]  /*6580*/  SHF.R.U32.HI R5, RZ, 0x10, R6 ;  /* 0x00000010ff057819 */ /* 0x000fe40000011606 */
[----:B------:R-:W-:Y:S01]  /*6590*/  LOP3.LUT R6, R6, 0xffff, RZ, 0xc0, !PT ;  /* 0x0000ffff06067812 */ /* 0x000fe200078ec0ff */
[----:B------:R-:W-:Y:S01]  /*65a0*/  @!P3 FADD.FTZ R147, -R147, -RZ ;  /* 0x800000ff9393b221 */ /* 0x000fe20000010100 */
[----:B------:R-:W-:Y:S02]  /*65b0*/  LOP3.LUT R7, R5, 0xff, RZ, 0xc0, !PT ;  /* 0x000000ff05077812 */ /* 0x000fe400078ec0ff */
[----:B------:R-:W-:Y:S02]  /*65c0*/  SHF.R.U32.HI R4, RZ, 0x8, R15 ;  /* 0x00000008ff047819 */ /* 0x000fe4000001160f */
[----:B------:R-:W-:Y:S01]  /*65d0*/  SHF.R.U32.HI R5, RZ, 0x8, R6 ;  /* 0x00000008ff057819 */ /* 0x000fe20000011606 */
[----:B------:R-:W-:Y:S01]  /*65e0*/  @!P6 FADD.FTZ R140, -R140, -RZ ;  /* 0x800000ff8c8ce221 */ /* 0x000fe20000010100 */
[----:B------:R-:W-:Y:S01]  /*65f0*/  ISETP.LE.U32.AND P4, PT, R7, UR11, PT ;  /* 0x0000000b07007c0c */ /* 0x000fe2000bf83070 */
[----:B------:R-:W-:Y:S01]  /*6600*/  @!P0 FADD.FTZ R153, -R153, -RZ ;  /* 0x800000ff99998221 */ /* 0x000fe20000010100 */
[----:B------:R-:W-:Y:S02]  /*6610*/  LOP3.LUT R4, R4, 0xffff, RZ, 0xc0, !PT ;  /* 0x0000ffff04047812 */ /* 0x000fe400078ec0ff */
[----:B------:R-:W-:Y:S02]  /*6620*/  LOP3.LUT R5, R5, 0xffff, RZ, 0xc0, !PT ;  /* 0x0000ffff05057812 */ /* 0x000fe400078ec0ff */
[----:B------:R-:W-:Y:S02]  /*6630*/  ISETP.LE.U32.AND P3, PT, R4, UR11, PT ;  /* 0x0000000b04007c0c */ /* 0x000fe4000bf63070 */
[----:B------:R-:W-:Y:S02]  /*6640*/  ISETP.LE.U32.AND P0, PT, R5, UR11, PT ;  /* 0x0000000b05007c0c */ /* 0x000fe4000bf03070 */
[----:B------:R-:W-:Y:S02]  /*6650*/  LOP3.LUT R4, R18, 0xff, RZ, 0xc0, !PT ;  /* 0x000000ff12047812 */ /* 0x000fe400078ec0ff */
[----:B------:R-:W-:Y:S01]  /*6660*/  SHF.R.U32.HI R5, RZ, 0x10, R8 ;  /* 0x00000010ff057819 */ /* 0x000fe20000011608 */
[----:B------:R-:W-:Y:S01]  /*6670*/  @!P4 FADD.FTZ R142, -R142, -RZ ;  /* 0x800000ff8e8ec221 */ /* 0x000fe20000010100 */
[----:B------:R-:W-:Y:S02]  /*6680*/  ISETP.LE.U32.AND P6, PT, R4, UR11, PT ;  /* 0x0000000b04007c0c */ /* 0x000fe4000bfc3070 */
[----:B------:R-:W-:Y:S02]  /*6690*/  LOP3.LUT R4, R5, 0xff, RZ, 0xc0, !PT ;  /* 0x000000ff05047812 */ /* 0x000fe400078ec0ff */
[----:B------:R-:W-:Y:S01]  /*66a0*/  LOP3.LUT R8, R8, 0xffff, RZ, 0xc0, !PT ;  /* 0x0000ffff08087812 */ /* 0x000fe200078ec0ff */
[----:B------:R-:W-:Y:S01]  /*66b0*/  @!P3 FADD.FTZ R143, -R143, -RZ ;  /* 0x800000ff8f8fb221 */ /* 0x000fe20000010100 */
[----:B------:R-:W-:Y:S01]  /*66c0*/  ISETP.LE.U32.AND P4, PT, R4, UR11, PT ;  /* 0x0000000b04007c0c */ /* 0x000fe2000bf83070 */
[----:B------:R-:W-:Y:S01]  /*66d0*/  @!P0 FADD.FTZ R141, -R141, -RZ ;  /* 0x800000ff8d8d8221 */ /* 0x000fe20000010100 */
[----:B------:R-:W-:Y:S02]  /*66e0*/  F2FP.RELU.F16.F32.PACK_AB R4, R227, R144 ;  /* 0x00000090e304723e */ /* 0x000fe400000008ff */
[----:B------:R-:W-:Y:S02]  /*66f0*/  SHF.R.U32.HI R5, RZ, 0x8, R19 ;  /* 0x00000008ff057819 */ /* 0x000fe40000011613 */
[----:B------:R-:W-:Y:S01]  /*6700*/  SHF.R.U32.HI R6, RZ, 0x8, R8 ;  /* 0x00000008ff067819 */ /* 0x000fe20000011608 */
[----:B------:R1:W-:Y:S01]  /*6710*/  STS [R238+0x13400], R4 ;  /* 0x01340004ee007388 */ /* 0x0003e20000000800 */
[----:B------:R-:W-:Y:S01]  /*6720*/  F2FP.RELU.F16.F32.PACK_AB R7, R140, R222 ;  /* 0x000000de8c07723e */ /* 0x000fe200000008ff */
[----:B------:R-:W-:Y:S01]  /*6730*/  @!P6 FADD.FTZ R148, -R148, -RZ ;  /* 0x800000ff9494e221 */ /* 0x000fe20000010100 */
[----:B------:R-:W-:Y:S02]  /*6740*/  LOP3.LUT R5, R5, 0xffff, RZ, 0xc0, !PT ;  /* 0x0000ffff05057812 */ /* 0x000fe400078ec0ff */
[----:B------:R-:W-:Y:S01]  /*6750*/  LOP3.LUT R6, R6, 0xffff, RZ, 0xc0, !PT ;  /* 0x0000ffff06067812 */ /* 0x000fe200078ec0ff */
[----:B------:R-:W-:Y:S01]  /*6760*/  STS [R238+0x13000], R7 ;  /* 0x01300007ee007388 */ /* 0x000fe20000000800 */
[----:B------:R-:W-:Y:S01]  /*6770*/  F2FP.RELU.F16.F32.PACK_AB R2, R229, R228 ;  /* 0x000000e4e502723e */ /* 0x000fe200000008ff */
[----:B------:R-:W-:Y:S01]  /*6780*/  @!P4 FADD.FTZ R149, -R149, -RZ ;  /* 0x800000ff9595c221 */ /* 0x000fe20000010100 */
[----:B------:R-:W-:Y:S02]  /*6790*/  ISETP.LE.U32.AND P3, PT, R5, UR11, PT ;  /* 0x0000000b05007c0c */ /* 0x000fe4000bf63070 */
[----:B------:R-:W-:Y:S01]  /*67a0*/  ISETP.LE.U32.AND P0, PT, R6, UR11, PT ;  /* 0x0000000b06007c0c */ /* 0x000fe2000bf03070 */
[----:B------:R2:W-:Y:S01]  /*67b0*/  STS [R241+0x13400], R2 ;  /* 0x01340002f1007388 */ /* 0x0005e20000000800 */
[----:B------:R-:W-:Y:S02]  /*67c0*/  F2FP.RELU.F16.F32.PACK_AB R6, R141, R146 ;  /* 0x000000928d06723e */ /* 0x000fe400000008ff */
[----:B------:R-:W-:Y:S02]  /*67d0*/  F2FP.RELU.F16.F32.PACK_AB R5, R145, R142 ;  /* 0x0000008e9105723e */ /* 0x000fe400000008ff */
[----:B------:R-:W-:Y:S02]  /*67e0*/  F2FP.RELU.F16.F32.PACK_AB R0, R225, R236 ;  /* 0x000000ece100723e */ /* 0x000fe400000008ff */
[----:B------:R-:W-:Y:S02]  /*67f0*/  FSETP.GE.FTZ.AND P1, PT, R140, RZ, PT ;  /* 0x000000ff8c00720b */ /* 0x000fe40003f36000 */
[----:B------:R-:W-:Y:S01]  /*6800*/  FSETP.GE.FTZ.AND P2, PT, R222, RZ, PT ;  /* 0x000000ffde00720b */ /* 0x000fe20003f56000 */
[----:B------:R-:W-:Y:S01]  /*6810*/  @!P3 FADD.FTZ R154, -R154, -RZ ;  /* 0x800000ff9a9ab221 */ /* 0x000fe20000010100 */
[----:B------:R-:W-:Y:S01]  /*6820*/  FSETP.GE.FTZ.AND P3, PT, R146, RZ, PT ;  /* 0x000000ff9200720b */ /* 0x000fe20003f76000 */
[----:B------:R-:W-:Y:S01]  /*6830*/  @!P0 FADD.FTZ R151, -R151, -RZ ;  /* 0x800000ff97978221 */ /* 0x000fe20000010100 */
[----:B-1----:R-:W-:Y:S02]  /*6840*/  F2FP.RELU.F16.F32.PACK_AB R4, R221, R230 ;  /* 0x000000e6dd04723e */ /* 0x002fe400000008ff */
[----:B------:R-:W-:Y:S03]  /*6850*/  FSETP.GE.FTZ.AND P0, PT, R144, RZ, PT ;  /* 0x000000ff9000720b */ /* 0x000fe60003f16000 */
[----:B------:R1:W-:Y:S04]  /*6860*/  STS [R241+0x13000], R4 ;  /* 0x01300004f1007388 */ /* 0x0003e80000000800 */
[----:B------:R3:W-:Y:S01]  /*6870*/  STS [R238+0x14000], R6 ;  /* 0x01400006ee007388 */ /* 0x0007e20000000800 */
[----:B--2---:R-:W-:Y:S03]  /*6880*/  F2FP.RELU.F16.F32.PACK_AB R2, R231, R226 ;  /* 0x000000e2e702723e */ /* 0x004fe600000008ff */
[----:B------:R2:W-:Y:S01]  /*6890*/  STS [R238+0x14400], R5 ;  /* 0x01440005ee007388 */ /* 0x0005e20000000800 */
[----:B-1----:R-:W-:Y:S02]  /*68a0*/  F2FP.RELU.F16.F32.PACK_AB R4, R153, R232 ;  /* 0x000000e89904723e */ /* 0x002fe400000008ff */
[----:B---3--:R-:W-:Y:S02]  /*68b0*/  F2FP.RELU.F16.F32.PACK_AB R6, R143, R224 ;  /* 0x000000e08f06723e */ /* 0x008fe400000008ff */
[----:B--2---:R-:W-:Y:S03]  /*68c0*/  F2FP.RELU.F16.F32.PACK_AB R5, R223, R147 ;  /* 0x00000093df05723e */ /* 0x004fe600000008ff */
[----:B------:R1:W-:Y:S04]  /*68d0*/  STS [R241+0x14000], R6 ;  /* 0x01400006f1007388 */ /* 0x0003e80000000800 */
        /* <DEDUP_REMOVED lines=12> */
[----:B------:R-:W-:Y:S04]  /*69a0*/  STS [R239+0x14000], R2 ;  /* 0x01400002ef007388 */ /* 0x000fe80000000800 */
        /* <DEDUP_REMOVED lines=57> */
[----:B-----5:R-:W-:Y:S01]  /*6d40*/  FADD.FTZ R0, -R206, R6 ;  /* 0x00000006ce007221 */ /* 0x020fe20000010100 */
[----:B------:R-:W-:Y:S01]  /*6d50*/  FADD.FTZ R2, -R207, R5 ;  /* 0x00000005cf027221 */ /* 0x000fe20000010100 */
[-C--:B------:R-:W-:Y:S03]  /*6d60*/  HMMA.16816.F32 R20, R132, R200.reuse, R20 ;  /* 0x000000c88414723c */ /* 0x080fe60000001814 */
[----:B------:R-:W-:Y:S01]  /*6d70*/  FSEL R0, R0, R206, P0 ;  /* 0x000000ce00007208 */ /* 0x000fe20000000000 */
[----:B------:R-:W-:Y:S01]  /*6d80*/  FADD.FTZ R11, -R204, R11 ;  /* 0x0000000bcc0b7221 */ /* 0x000fe20000010100 */
[----:B------:R-:W-:Y:S01]  /*6d90*/  FSETP.GE.FTZ.AND P0, PT, R227, RZ, PT ;  /* 0x000000ffe300720b */ /* 0x000fe20003f16000 */
[----:B------:R-:W-:Y:S01]  /*6da0*/  FADD.FTZ R4, -R207, R4 ;  /* 0x00000004cf047221 */ /* 0x000fe20000010100 */
[-C--:B------:R-:W-:Y:S01]  /*6db0*/  FSEL R2, R2, R207.reuse, P1 ;  /* 0x000000cf02027208 */ /* 0x080fe20000800000 */
[----:B------:R-:W-:Y:S01]  /*6dc0*/  FMUL.FTZ R144, R144, R0 ;  /* 0x0000000090907220 */ /* 0x000fe20000410000 */
[----:B------:R-:W-:Y:S01]  /*6dd0*/  FSETP.GE.FTZ.AND P1, PT, R142, RZ, PT ;  /* 0x000000ff8e00720b */ /* 0x000fe20003f36000 */
[C---:B------:R-:W-:Y:S04]  /*6de0*/  HMMA.16816.F32 R24, R136.reuse, R200, R24 ;  /* 0x000000c88818723c */ /* 0x040fe80000001818 */
[----:B------:R-:W-:Y:S01]  /*6df0*/  FSEL R4, R4, R207, P2 ;  /* 0x000000cf04047208 */ /* 0x000fe20001000000 */
[----:B------:R-:W-:Y:S01]  /*6e00*/  FADD.FTZ R0, -R206, R7 ;  /* 0x00000007ce007221 */ /* 0x000fe20000010100 */
[----:B------:R-:W-:Y:S01]  /*6e10*/  FSETP.GE.FTZ.AND P2, PT, R141, RZ, PT ;  /* 0x000000ff8d00720b */ /* 0x000fe20003f56000 */
[----:B------:R-:W-:Y:S01]  /*6e20*/  FADD.FTZ R15, -R204, R15 ;  /* 0x0000000fcc0f7221 */ /* 0x000fe20000010100 */
[----:B------:R-:W-:Y:S01]  /*6e30*/  FMUL.FTZ R140, R140, R2 ;  /* 0x000000028c8c7220 */ /* 0x000fe20000410000 */
[-C--:B------:R-:W-:Y:S03]  /*6e40*/  HMMA.16816.F32 R28, R136, R202.reuse, R28 ;  /* 0x000000ca881c723c */ /* 0x080fe6000000181c */
[----:B------:R-:W-:Y:S01]  /*6e50*/  FSEL R0, R0, R206, P0 ;  /* 0x000000ce00007208 */ /* 0x000fe20000000000 */
[C---:B------:R-:W-:Y:S01]  /*6e60*/  FADD.FTZ R2, -R204.reuse, R10 ;  /* 0x0000000acc027221 */ /* 0x040fe20000010100 */
[----:B------:R-:W-:Y:S01]  /*6e70*/  FSETP.GE.FTZ.AND P0, PT, R145, RZ, PT ;  /* 0x000000ff9100720b */ /* 0x000fe20003f16000 */
[----:B------:R-:W-:Y:S01]  /*6e80*/  FADD.FTZ R7, -R204, R14 ;  /* 0x0000000ecc077221 */ /* 0x000fe20000010100 */
[----:B------:R-:W-:Y:S01]  /*6e90*/  FADD.FTZ R19, -R206, R19 ;  /* 0x00000013ce137221 */ /* 0x000fe20000010100 */
[----:B------:R-:W-:Y:S01]  /*6ea0*/  FMUL.FTZ R227, R227, R0 ;  /* 0x00000000e3e37220 */ /* 0x000fe20000410000 */
[----:B------:R-:W-:Y:S04]  /*6eb0*/  HMMA.16816.F32 R32, R132, R202, R32 ;  /* 0x000000ca8420723c */ /* 0x000fe80000001820 */
[-C--:B------:R-:W-:Y:S01]  /*6ec0*/  FSEL R0, R11, R204.reuse, P0 ;  /* 0x000000cc0b007208 */ /* 0x080fe20000000000 */
[----:B------:R-:W-:Y:S01]  /*6ed0*/  FADD.FTZ R6, -R205, R12 ;  /* 0x0000000ccd067221 */ /* 0x000fe20000010100 */
[----:B------:R-:W-:Y:S01]  /*6ee0*/  FSETP.GE.FTZ.AND P0, PT, R223, RZ, PT ;  /* 0x000000ffdf00720b */ /* 0x000fe20003f16000 */
[----:B------:R-:W-:Y:S01]  /*6ef0*/  FADD.FTZ R5, -R205, R8 ;  /* 0x00000008cd057221 */ /* 0x000fe20000010100 */
[----:B------:R-:W-:Y:S02]  /*6f00*/  FSEL R2, R2, R204, P1 ;  /* 0x000000cc02027208 */ /* 0x000fe40000800000 */
[----:B------:R-:W-:Y:S01]  /*6f10*/  FSETP.GE.FTZ.AND P1, PT, R147, RZ, PT ;  /* 0x000000ff9300720b */ /* 0x000fe20003f36000 */
[----:B------:R-:W-:Y:S01]  /*6f20*/  FMUL.FTZ R14, R145, R0 ;  /* 0x00000000910e7220 */ /* 0x000fe20000410000 */
[----:B------:R-:W-:Y:S01]  /*6f30*/  FSEL R0, R15, R204, P0 ;  /* 0x000000cc0f007208 */ /* 0x000fe20000000000 */
[----:B------:R-:W-:Y:S01]  /*6f40*/  FMUL.FTZ R142, R142, R2 ;  /* 0x000000028e8e7220 */ /* 0x000fe20000410000 */
[----:B------:R-:W-:Y:S01]  /*6f50*/  FSETP.GE.FTZ.AND P0, PT, R229, RZ, PT ;  /* 0x000000ffe500720b */ /* 0x000fe20003f16000 */
[----:B------:R-:W-:Y:S01]  /*6f60*/  FMUL.FTZ R222, R222, R4 ;  /* 0x00000004dede7220 */ /* 0x000fe20000410000 */
[----:B------:R-:W-:Y:S01]  /*6f70*/  F2FP.F16.F32.PACK_AB R2, R227, R144 ;  /* 0x00000090e302723e */ /* 0x000fe200000000ff */
[----:B------:R-:W-:Y:S01]  /*6f80*/  FMUL.FTZ R12, R223, R0 ;  /* 0x00000000df0c7220 */ /* 0x000fe20000410000 */
[----:B------:R-:W-:Y:S01]  /*6f90*/  FSEL R0, R19, R206, P0 ;  /* 0x000000ce13007208 */ /* 0x000fe20000000000 */
[----:B------:R1:W5:Y:S01]  /*6fa0*/  LDL R227, [R1+0x10] ;  /* 0x0000100001e37983 */ /* 0x0003620000100800 */
[-C--:B------:R-:W-:Y:S01]  /*6fb0*/  FSEL R5, R5, R205.reuse, P3 ;  /* 0x000000cd05057208 */ /* 0x080fe20001800000 */
[----:B------:R-:W-:Y:S01]  /*6fc0*/  FADD.FTZ R4, -R205, R9 ;  /* 0x00000009cd047221 */ /* 0x000fe20000010100 */
[----:B------:R-:W-:Y:S01]  /*6fd0*/  FSETP.GE.FTZ.AND P3, PT, R224, RZ, PT ;  /* 0x000000ffe000720b */ /* 0x000fe20003f76000 */
[----:B------:R-:W-:Y:S01]  /*6fe0*/  FMUL.FTZ R10, R229, R0 ;  /* 0x00000000e50a7220 */ /* 0x000fe20000410000 */
[----:B------:R-:W-:Y:S01]  /*6ff0*/  FSETP.GE.FTZ.AND P0, PT, R231, RZ, PT ;  /* 0x000000ffe700720b */ /* 0x000fe20003f16000 */
[----:B------:R1:W5:Y:S01]  /*7000*/  LDL R229, [R1+0xc] ;  /* 0x00000c0001e57983 */ /* 0x0003620000100800 */
[-C--:B------:R-:W-:Y:S01]  /*7010*/  FSEL R6, R6, R205.reuse, P3 ;  /* 0x000000cd06067208 */ /* 0x080fe20001800000 */
[----:B------:R-:W-:Y:S01]  /*7020*/  FADD.FTZ R16, -R207, R16 ;  /* 0x00000010cf107221 */ /* 0x000fe20000010100 */
[----:B------:R-:W-:Y:S01]  /*7030*/  FSEL R4, R4, R205, P2 ;  /* 0x000000cd04047208 */ /* 0x000fe20001000000 */
[----:B------:R-:W-:Y:S01]  /*7040*/  FADD.FTZ R13, -R205, R13 ;  /* 0x0000000dcd0d7221 */ /* 0x000fe20000010100 */
[----:B------:R-:W-:Y:S01]  /*7050*/  FSETP.GE.FTZ.AND P3, PT, R230, RZ, PT ;  /* 0x000000ffe600720b */ /* 0x000fe20003f76000 */
[----:B------:R-:W-:Y:S01]  /*7060*/  FMUL.FTZ R224, R224, R6 ;  /* 0x00000006e0e07220 */ /* 0x000fe20000410000 */
[----:B------:R-:W-:Y:S01]  /*7070*/  FSETP.GE.FTZ.AND P2, PT, R143, RZ, PT ;  /* 0x000000ff8f00720b */ /* 0x000fe20003f56000 */
[----:B------:R-:W-:Y:S01]  /*7080*/  FMUL.FTZ R141, R141, R4 ;  /* 0x000000048d8d7220 */ /* 0x000fe20000410000 */
[----:B------:R-:W-:Y:S01]  /*7090*/  FSEL R6, R16, R207, P3 ;  /* 0x000000cf10067208 */ /* 0x000fe20001800000 */
[----:B------:R-:W-:Y:S01]  /*70a0*/  FADD.FTZ R20, -R207, R20 ;  /* 0x00000014cf147221 */ /* 0x000fe20000010100 */
[----:B------:R-:W-:Y:S01]  /*70b0*/  FSEL R4, R7, R204, P1 ;  /* 0x000000cc07047208 */ /* 0x000fe20000800000 */
[----:B------:R-:W-:Y:S01]  /*70c0*/  FMUL.FTZ R146, R146, R5 ;  /* 0x0000000592927220 */ /* 0x000fe20000410000 */
[----:B------:R-:W-:Y:S01]  /*70d0*/  FSETP.GE.FTZ.AND P3, PT, R232, RZ, PT ;  /* 0x000000ffe800720b */ /* 0x000fe20003f76000 */
[C---:B------:R-:W-:Y:S01]  /*70e0*/  FADD.FTZ R8, -R206.reuse, R23 ;  /* 0x00000017ce087221 */ /* 0x040fe20000010100 */
[----:B------:R-:W-:Y:S01]  /*70f0*/  FSEL R5, R13, R205, P2 ;  /* 0x000000cd0d057208 */ /* 0x000fe20001000000 */
[----:B------:R-:W-:Y:S01]  /*7100*/  FADD.FTZ R18, -R206, R18 ;  /* 0x00000012ce127221 */ /* 0x000fe20000010100 */
[----:B------:R-:W-:Y:S01]  /*7110*/  FSETP.GE.FTZ.AND P1, PT, R228, RZ, PT ;  /* 0x000000ffe400720b */ /* 0x000fe20003f36000 */
[----:B------:R-:W-:Y:S01]  /*7120*/  FADD.FTZ R17, -R207, R17 ;  /* 0x00000011cf117221 */ /* 0x000fe20000010100 */
[----:B------:R-:W-:Y:S01]  /*7130*/  FSETP.GE.FTZ.AND P2, PT, R221, RZ, PT ;  /* 0x000000ffdd00720b */ /* 0x000fe20003f56000 */
[----:B------:R-:W-:Y:S01]  /*7140*/  FMUL.FTZ R147, R147, R4 ;  /* 0x0000000493937220 */ /* 0x000fe20000410000 */
[----:B------:R-:W-:Y:S01]  /*7150*/  FSEL R0, R20, R207, P3 ;  /* 0x000000cf14007208 */ /* 0x000fe20001800000 */
[----:B------:R-:W-:Y:S01]  /*7160*/  FMUL.FTZ R230, R230, R6 ;  /* 0x00000006e6e67220 */ /* 0x000fe20000410000 */
[-C--:B------:R-:W-:Y:S01]  /*7170*/  FSEL R8, R8, R206.reuse, P0 ;  /* 0x000000ce08087208 */ /* 0x080fe20000000000 */
[----:B------:R-:W-:Y:S01]  /*7180*/  FADD.FTZ R27, -R204, R27 ;  /* 0x0000001bcc1b7221 */ /* 0x000fe20000010100 */
[----:B------:R-:W-:Y:S01]  /*7190*/  FSEL R4, R18, R206, P1 ;  /* 0x000000ce12047208 */ /* 0x000fe20000800000 */
        /* <DEDUP_REMOVED lines=9> */
[----:B------:R-:W-:Y:S01]  /*7230*/  FSETP.GE.FTZ.AND P2, PT, R153, RZ, PT ;  /* 0x000000ff9900720b */ /* 0x000fe20003f56000 */
[----:B------:R-:W-:Y:S01]  /*7240*/  FMUL.FTZ R228, R228, R4 ;  /* 0x00000004e4e47220 */ /* 0x000fe20000410000 */
[----:B------:R-:W-:Y:S01]  /*7250*/  FSEL R0, R27, R204, P0 ;  /* 0x000000cc1b007208 */ /* 0x000fe20000000000 */
[----:B------:R-:W-:Y:S01]  /*7260*/  FMUL.FTZ R11, R221, R5 ;  /* 0x00000005dd0b7220 */ /* 0x000fe20000410000 */
[----:B------:R-:W-:Y:S01]  /*7270*/  FSEL R6, R6, R205, P3 ;  /* 0x000000cd06067208 */ /* 0x000fe20001800000 */
[----:B------:R-:W-:Y:S01]  /*7280*/  FADD.FTZ R5, -R205, R25 ;  /* 0x00000019cd057221 */ /* 0x000fe20000010100 */
[----:B------:R-:W-:Y:S01]  /*7290*/  FSETP.GE.FTZ.AND P0, PT, R234, RZ, PT ;  /* 0x000000ffea00720b */ /* 0x000fe20003f16000 */
[----:B------:R-:W-:Y:S01]  /*72a0*/  FADD.FTZ R26, -R204, R26 ;  /* 0x0000001acc1a7221 */ /* 0x000fe20000010100 */
[----:B------:R-:W-:Y:S01]  /*72b0*/  FSEL R4, R22, R206, P1 ;  /* 0x000000ce16047208 */ /* 0x000fe20000800000 */
[----:B------:R-:W-:Y:S01]  /*72c0*/  FMUL.FTZ R152, R152, R6 ;  /* 0x0000000698987220 */ /* 0x000fe20000410000 */
[----:B------:R-:W-:Y:S01]  /*72d0*/  FSEL R9, R9, R207, P2 ;  /* 0x000000cf09097208 */ /* 0x000fe20001000000 */
[----:B------:R-:W-:Y:S01]  /*72e0*/  FMUL.FTZ R6, R150, R0 ;  /* 0x0000000096067220 */ /* 0x000fe20000410000 */
[----:B------:R-:W-:Y:S01]  /*72f0*/  FSETP.GE.FTZ.AND P2, PT, R151, RZ, PT ;  /* 0x000000ff9700720b */ /* 0x000fe20003f56000 */
[----:B------:R-:W-:Y:S01]  /*7300*/  FMUL.FTZ R226, R226, R4 ;  /* 0x00000004e2e27220 */ /* 0x000fe20000410000 */
[----:B------:R-:W-:Y:S01]  /*7310*/  FSETP.GE.FTZ.AND P1, PT, R149, RZ, PT ;  /* 0x000000ff9500720b */ /* 0x000fe20003f36000 */
[----:B------:R-:W-:Y:S01]  /*7320*/  FADD.FTZ R0, -R204, R30 ;  /* 0x0000001ecc007221 */ /* 0x000fe20000010100 */
[----:B------:R-:W-:Y:S01]  /*7330*/  FSEL R5, R5, R205, P2 ;  /* 0x000000cd05057208 */ /* 0x000fe20001000000 */
[----:B------:R-:W-:Y:S01]  /*7340*/  FADD.FTZ R34, -R206, R34 ;  /* 0x00000022ce227221 */ /* 0x000fe20000010100 */
[----:B------:R-:W-:Y:S01]  /*7350*/  FSEL R4, R26, R204, P1 ;  /* 0x000000cc1a047208 */ /* 0x000fe20000800000 */
[----:B------:R-:W-:Y:S01]  /*7360*/  FMUL.FTZ R9, R153, R9 ;  /* 0x0000000999097220 */ /* 0x000fe20000410000 */
[----:B------:R-:W-:Y:S01]  /*7370*/  FSETP.GE.FTZ.AND P2, PT, R154, RZ, PT ;  /* 0x000000ff9a00720b */ /* 0x000fe20003f56000 */
[----:B------:R-:W-:Y:S01]  /*7380*/  FMUL.FTZ R5, R151, R5 ;  /* 0x0000000597057220 */ /* 0x000fe20000410000 */
[----:B------:R-:W-:Y:S01]  /*7390*/  FSETP.GE.FTZ.AND P1, PT, R148, RZ, PT ;  /* 0x000000ff9400720b */ /* 0x000fe20003f36000 */
[----:B------:R-:W-:Y:S01]  /*73a0*/  FMUL.FTZ R149, R149, R4 ;  /* 0x0000000495957220 */ /* 0x000fe20000410000 */
[----:B------:R-:W-:Y:S01]  /*73b0*/  FSETP.GE.FTZ.AND P3, PT, R233, RZ, PT ;  /* 0x000000ffe900720b */ /* 0x000fe20003f76000 */
[----:B------:R-:W-:Y:S01]  /*73c0*/  FADD.FTZ R4, -R205, R28 ;  /* 0x0000001ccd047221 */ /* 0x000fe20000010100 */
[----:B------:R-:W-:Y:S01]  /*73d0*/  FSEL R0, R0, R204, P1 ;  /* 0x000000cc00007208 */ /* 0x000fe20000800000 */
[----:B------:R-:W-:Y:S01]  /*73e0*/  @P0 FADD.FTZ R204, -R204, R31 ;  /* 0x0000001fcccc0221 */ /* 0x000fe20000010100 */
[----:B------:R-:W-:Y:S01]  /*73f0*/  FSETP.GE.FTZ.AND P0, PT, R235, RZ, PT ;  /* 0x000000ffeb00720b */ /* 0x000fe20003f16000 */
[----:B------:R-:W-:Y:S01]  /*7400*/  FADD.FTZ R32, -R207, R32 ;  /* 0x00000020cf207221 */ /* 0x000fe20000010100 */
[----:B------:R-:W-:Y:S01]  /*7410*/  FSEL R4, R4, R205, P3 ;  /* 0x000000cd04047208 */ /* 0x000fe20001800000 */
[----:B------:R-:W-:Y:S01]  /*7420*/  FMUL.FTZ R8, R231, R8 ;  /* 0x00000008e7087220 */ /* 0x000fe20000410000 */
[----:B------:R-:W-:Y:S01]  /*7430*/  FSETP.GE.FTZ.AND P1, PT, R225, RZ, PT ;  /* 0x000000ffe100720b */ /* 0x000fe20003f36000 */
[----:B------:R-:W-:Y:S01]  /*7440*/  @P2 FADD.FTZ R205, -R205, R29 ;  /* 0x0000001dcdcd2221 */ /* 0x000fe20000010100 */
[----:B------:R-:W-:Y:S01]  /*7450*/  FSETP.GE.FTZ.AND P2, PT, R155, RZ, PT ;  /* 0x000000ff9b00720b */ /* 0x000fe20003f56000 */
[----:B------:R-:W-:Y:S01]  /*7460*/  FMUL.FTZ R16, R233, R4 ;  /* 0x00000004e9107220 */ /* 0x000fe20000410000 */
[----:B------:R-:W-:Y:S01]  /*7470*/  FSETP.GE.FTZ.AND P3, PT, R236, RZ, PT ;  /* 0x000000ffec00720b */ /* 0x000fe20003f76000 */
[----:B------:R-:W-:Y:S01]  /*7480*/  FMUL.FTZ R0, R148, R0 ;  /* 0x0000000094007220 */ /* 0x000fe20000410000 */
[----:B------:R-:W-:Y:S01]  /*7490*/  FSEL R34, R34, R206, P2 ;  /* 0x000000ce22227208 */ /* 0x000fe20001000000 */
[----:B------:R-:W-:Y:S01]  /*74a0*/  FMUL.FTZ R4, R234, R204 ;  /* 0x000000ccea047220 */ /* 0x000fe20000410000 */
[----:B------:R-:W-:Y:S01]  /*74b0*/  F2FP.F16.F32.PACK_AB R9, R9, R7 ;  /* 0x000000070909723e */ /* 0x000fe200000000ff */
[----:B------:R-:W-:Y:S01]  /*74c0*/  @P0 FADD.FTZ R206, -R206, R35 ;  /* 0x00000023cece0221 */ /* 0x000fe20000010100 */
[----:B------:R-:W-:Y:S01]  /*74d0*/  PLOP3.LUT P0, PT, PT, PT, UP2, 0x80, 0x0 ;  /* 0x000000000000781c */ /* 0x000fe20003f0f028 */
[----:B------:R-:W-:Y:S01]  /*74e0*/  FMUL.FTZ R34, R155, R34 ;  /* 0x000000229b227220 */ /* 0x000fe20000410000 */
[----:B------:R-:W-:Y:S01]  /*74f0*/  F2FP.F16.F32.PACK_AB R7, R5, R152 ;  /* 0x000000980507723e */ /* 0x000fe200000000ff */
[----:B------:R-:W-:Y:S01]  /*7500*/  FMUL.FTZ R5, R154, R205 ;  /* 0x000000cd9a057220 */ /* 0x000fe20000410000 */
[----:B------:R-:W-:Y:S01]  /*7510*/  FSEL R32, R32, R207, P3 ;  /* 0x000000cf20207208 */ /* 0x000fe20001800000 */
[----:B------:R-:W-:Y:S01]  /*7520*/  @P1 FADD.FTZ R207, -R207, R33 ;  /* 0x00000021cfcf1221 */ /* 0x000fe20000010100 */
[----:B------:R-:W-:Y:S01]  /*7530*/  F2FP.F16.F32.PACK_AB R140, R140, R222 ;  /* 0x000000de8c8c723e */ /* 0x000fe200000000ff */
[----:B------:R-:W-:Y:S01]  /*7540*/  FMUL.FTZ R206, R235, R206 ;  /* 0x000000ceebce7220 */ /* 0x000fe20000410000 */
[----:B------:R-:W-:Y:S01]  /*7550*/  F2FP.F16.F32.PACK_AB R15, R141, R146 ;  /* 0x000000928d0f723e */ /* 0x000fe200000000ff */
[----:B------:R-:W-:Y:S01]  /*7560*/  FMUL.FTZ R32, R236, R32 ;  /* 0x00000020ec207220 */ /* 0x000fe20000410000 */
[----:B------:R-:W-:Y:S01]  /*7570*/  F2FP.F16.F32.PACK_AB R14, R14, R142 ;  /* 0x0000008e0e0e723e */ /* 0x000fe200000000ff */
[----:B------:R-:W-:Y:S01]  /*7580*/  FMUL.FTZ R207, R225, R207 ;  /* 0x000000cfe1cf7220 */ /* 0x000fe20000410000 */
[----:B------:R-:W-:Y:S02]  /*7590*/  F2FP.F16.F32.PACK_AB R13, R13, R224 ;  /* 0x000000e00d0d723e */ /* 0x000fe400000000ff */
[----:B------:R-:W-:Y:S02]  /*75a0*/  F2FP.F16.F32.PACK_AB R12, R12, R147 ;  /* 0x000000930c0c723e */ /* 0x000fe400000000ff */
[----:B------:R-:W-:Y:S02]  /*75b0*/  F2FP.F16.F32.PACK_AB R11, R11, R230 ;  /* 0x000000e60b0b723e */ /* 0x000fe400000000ff */
[----:B------:R-:W-:Y:S02]  /*75c0*/  F2FP.F16.F32.PACK_AB R10, R10, R228 ;  /* 0x000000e40a0a723e */ /* 0x000fe400000000ff */
[----:B------:R-:W-:Y:S02]  /*75d0*/  F2FP.F16.F32.PACK_AB R8, R8, R226 ;  /* 0x000000e20808723e */ /* 0x000fe400000000ff */
[----:B------:R-:W-:Y:S02]  /*75e0*/  F2FP.F16.F32.PACK_AB R6, R6, R149 ;  /* 0x000000950606723e */ /* 0x000fe400000000ff */
[----:B------:R-:W-:Y:S02]  /*75f0*/  F2FP.F16.F32.PACK_AB R5, R5, R16 ;  /* 0x000000100505723e */ /* 0x000fe400000000ff */
        /* <DEDUP_REMOVED lines=11> */
[C---:B------:R-:W-:Y:S01]  /*76b0*/  VIADD R0, R248.reuse, UR7 ;  /* 0x00000007f8007c36 */ /* 0x040fe20008000000 */
[C---:B------:R-:W-:Y:S01]  /*76c0*/  @!P2 IADD3 R18, R248.reuse, UR7, RZ ;  /* 0x00000007f812ac10 */ /* 0x040fe2000fffe0ff */
[----:B------:R-:W-:Y:S01]  /*76d0*/  @!P1 VIADD R19, R248, UR7 ;  /* 0x00000007f8139c36 */ /* 0x000fe20008000000 */
[----:B------:R2:W-:Y:S01]  /*76e0*/  @P3 STS [R237], RZ ;  /* 0x000000ffed003388 */ /* 0x0005e20000000800 */
[----:B------:R-:W-:Y:S01]  /*76f0*/  VIADD R209, R209, UR7 ;  /* 0x00000007d1d17c36 */ /* 0x000fe20008000000 */
[----:B------:R-:W-:Y:S02]  /*7700*/  MOV R248, R0 ;  /* 0x0000000000f87202 */ /* 0x000fe40000000f00 */
[----:B------:R2:W-:Y:S01]  /*7710*/  @P3 STS [R237+0x4], RZ ;  /* 0x000004ffed003388 */ /* 0x0005e20000000800 */
[----:B-1----:R-:W-:Y:S03]  /*7720*/  LEA R16, -R16, RZ, 0x6 ;  /* 0x000000ff10107211 */ /* 0x002fe600078e31ff */
[----:B------:R2:W-:Y:S01]  /*7730*/  @P3 STS [R237+0x8], RZ ;  /* 0x000008ffed003388 */ /* 0x0005e20000000800 */
[C---:B------:R-:W-:Y:S02]  /*7740*/  LEA R244, P4, R16.reuse, R244, 0x1 ;  /* 0x000000f410f47211 */ /* 0x040fe400078808ff */
[----:B------:R-:W-:Y:S01]  /*7750*/  SHF.R.S32.HI R17, RZ, 0x1f, R16 ;  /* 0x0000001fff117819 */ /* 0x000fe20000011410 */
[----:B------:R2:W-:Y:S03]  /*7760*/  @P3 STS [R237+0xc], RZ ;  /* 0x00000cffed003388 */ /* 0x0005e60000000800 */
[----:B------:R-:W-:Y:S01]  /*7770*/  LEA.HI.X R242, R16, R242, R17, 0x1, P4 ;  /* 0x000000f210f27211 */ /* 0x000fe200020f0c11 */
[----:B------:R-:W-:Y:S04]  /*7780*/  @!P3 IMAD.MOV.U32 R16, RZ, RZ, R244 ;  /* 0x000000ffff10b224 */ /* 0x000fe800078e00f4 */
[--C-:B------:R-:W-:Y:S05]  /*7790*/  @!P3 IMAD.MOV.U32 R17, RZ, RZ, R242.reuse ;  /* 0x000000ffff11b224 */ /* 0x100fea00078e00f2 */
        /* <DEDUP_REMOVED lines=8> */
[-C--:B-1----:R-:W-:Y:S01]  /*7820*/  @!P2 MOV R16, R244.reuse ;  /* 0x000000f40010a202 */ /* 0x082fe20000000f00 */
[--C-:B------:R-:W-:Y:S05]  /*7830*/  @!P2 IMAD.MOV.U32 R17, RZ, RZ, R242.reuse ;  /* 0x000000ffff11a224 */ /* 0x100fea00078e00f2 */
        /* <DEDUP_REMOVED lines=8> */
[----:B-1----:R-:W-:Y:S01]  /*78c0*/  @!P1 MOV R16, R244 ;  /* 0x000000f400109202 */ /* 0x002fe20000000f00 */
[----:B------:R-:W-:Y:S05]  /*78d0*/  @!P1 IMAD.MOV.U32 R17, RZ, RZ, R242 ;  /* 0x000000ffff119224 */ /* 0x000fea00078e00f2 */
[----:B------:R-:W-:Y:S01]  /*78e0*/  @!PT LDS RZ, [RZ] ;  /* 0x00000000fffff984 */ /* 0x000fe20000000800 */
[----:B------:R-:W-:Y:S01]  /*78f0*/  @!PT LDS RZ, [RZ] ;  /* 0x00000000fffff984 */ /* 0x000fe20000000800 */
[----:B------:R-:W-:Y:S01]  /*7900*/  @!PT LDS RZ, [RZ] ;  /* 0x00000000fffff984 */ /* 0x000fe20000000800 */
[----:B------:R2:W-:Y:S04]  /*7910*/  @!P1 LDGSTS.E.BYPASS.LTC128B.128 [R19+0x2000], desc[UR8][R16.64+0x80] ;  /* 0x0200008010139fae */ /* 0x0005e8000b901d48 */
[----:B------:R-:W0:Y:S02]  /*7920*/  LDGDEPBAR ;  /* 0x00000000000079af */ /* 0x000e240000000000 */
.L_x_429:
[----:B------:R1:W-:Y:S01]  /*7930*/  STS [R238+0xf400], R2 ;  /* 0x00f40002ee007388 */ /* 0x0003e20000000800 */
[----:B------:R-:W-:Y:S03]  /*7940*/  F2FP.F16.F32.PACK_AB R0, R206, R34 ;  /* 0x00000022ce00723e */ /* 0x000fe600000000ff */
[----:B------:R-:W-:Y:S04]  /*7950*/  STS [R238+0xf000], R140 ;  /* 0x00f0008cee007388 */ /* 0x000fe80000000800 */
[----:B------:R-:W-:Y:S04]  /*7960*/  STS [R241+0xf000], R11 ;  /* 0x00f0000bf1007388 */ /* 0x000fe80000000800 */
[----:B------:R-:W-:Y:S04]  /*7970*/  STS [R241+0xf400], R10 ;  /* 0x00f4000af1007388 */ /* 0x000fe80000000800 */
[----:B------:R-:W-:Y:S04]  /*7980*/  STS [R238+0x10000], R15 ;  /* 0x0100000fee007388 */ /* 0x000fe80000000800 */
[----:B------:R-:W-:Y:S04]  /*7990*/  STS [R238+0x10400], R14 ;  /* 0x0104000eee007388 */ /* 0x000fe80000000800 */
[----:B------:R-:W-:Y:S01]  /*79a0*/  STS [R241+0x10000], R13 ;  /* 0x0100000df1007388 */ /* 0x000fe20000000800 */
[----:B-1----:R-:W-:Y:S03]  /*79b0*/  F2FP.F16.F32.PACK_AB R2, R207, R32 ;  /* 0x00000020cf02723e */ /* 0x002fe600000000ff */
        /* <DEDUP_REMOVED lines=95> */
[----:B------:R-:W-:Y:S01]  /*7fb0*/  @!P3 IMAD.MOV.U32 R8, RZ, RZ, R245 ;  /* 0x000000ffff08b224 */ /* 0x000fe200078e00f5 */
        /* <DEDUP_REMOVED lines=21> */
.L_x_430:
[----:B------:R1:W3:Y:S01]  /*8110*/  LDL R226, [R1] ;  /* 0x0000000001e27983 */ /* 0x0002e20000100800 */
[----:B--2---:R-:W-:Y:S01]  /*8120*/  IMAD.MOV.U32 R4, RZ, RZ, 0x4 ;  /* 0x00000004ff047424 */ /* 0x004fe200078e00ff */
[----:B------:R-:W-:Y:S01]  /*8130*/  @UP2 UIADD3 UR12, UP0, UR14, -0x100, URZ ;  /* 0xffffff000e0c2890 */ /* 0x000fe2000ff1e03f */
[----:B------:R-:W-:Y:S01]  /*8140*/  @P0 VIADD R2, R249, 0xffffffc0 ;  /* 0xffffffc0f9020836 */ /* 0x000fe20000000000 */
[----:B------:R1:W2:Y:S01]  /*8150*/  LDL R228, [R1+0x8] ;  /* 0x0000080001e47983 */ /* 0x0002a20000100800 */
[----:B------:R-:W-:Y:S02]  /*8160*/  UISETP.GT.AND UP1, UPT, UR6, UR45, UPT ;  /* 0x0000002d0600728c */ /* 0x000fe4000bf24270 */
[----:B------:R-:W-:Y:S01]  /*8170*/  @P0 IMAD.WIDE R222, R2, R4, UR14 ;  /* 0x0000000e02de0e25 */ /* 0x000fe2000f8e0204 */
[----:B------:R1:W4:Y:S01]  /*8180*/  LDL R230, [R1+0x4] ;  /* 0x0000040001e67983 */ /* 0x0003220000100800 */
[----:B------:R-:W-:Y:S02]  /*8190*/  @UP2 UIADD3.X UR7, UR15, -0x1, URZ, UP0, !UPT ;  /* 0xffffffff0f072890 */ /* 0x000fe400087fe43f */
[----:B------:R-:W-:Y:S01]  /*81a0*/  IMAD.U32 R2, RZ, RZ, UR48 ;  /* 0x00000030ff027e24 */ /* 0x000fe2000f8e00ff */
[----:B------:R-:W4:Y:S01]  /*81b0*/  LDL R221, [R1+0x18] ;  /* 0x0000180001dd7983 */ /* 0x000f220000100800 */
[----:B------:R-:W-:Y:S03]  /*81c0*/  @UP2 UMOV UR14, UR12 ;  /* 0x0000000c000e2c82 */ /* 0x000fe60008000000 */
[----:B------:R-:W-:Y:S01]  /*81d0*/  LDSM.16.M88.4 R24, [R213] ;  /* 0x00000000d518783b */ /* 0x000fe20000000200 */
[----:B------:R-:W-:Y:S01]  /*81e0*/  @UP2 UMOV UR15, UR7 ;  /* 0x00000007000f2c82 */ /* 0x000fe20008000000 */
[----:B------:R-:W-:Y:S02]  /*81f0*/  ULOP3.LUT UR7, UR6, 0x1, URZ, 0xc0, !UPT ;  /* 0x0000000106077892 */ /* 0x000fe4000f8ec03f */
[----:B------:R-:W1:Y:S01]  /*8200*/  LDSM.16.MT88.4 R8, [R0+0x9000] ;  /* 0x009000000008783b */ /* 0x000e620000004200 */
[----:B------:R-:W-:Y:S02]  /*8210*/  UIADD3 UR6, UR6, -0x1, URZ ;  /* 0xffffffff06067890 */ /* 0x000fe4000fffe03f */
[----:B------:R-:W-:Y:S01]  /*8220*/  UISETP.NE.U32.AND UP0, UPT, UR7, 0x1, UPT ;  /* 0x000000010700788c */ /* 0x000fe2000bf05070 */
[----:B------:R-:W1:Y:S04]  /*8230*/  LDSM.16.MT88.4 R16, [R0+0xb000] ;  /* 0x00b000000010783b */ /* 0x000e680000004200 */
[----:B------:R-:W1:Y:S04]  /*8240*/  LDSM.16.MT88.4 R28, [R0+0xd000] ;  /* 0x00d00000001c783b */ /* 0x000e680000004200 */
[----:B------:R-:W-:Y:S04]  /*8250*/  LDSM.16.M88.4 R32, [R214] ;  /* 0x00000000d620783b */ /* 0x000fe80000000200 */
[----:B------:R-:W1:Y:S04]  /*8260*/  LDSM.16.MT88.4 R132, [R0+0x9400] ;  /* 0x009400000084783b */ /* 0x000e680000004200 */
[----:B------:R-:W1:Y:S04]  /*8270*/  LDSM.16.MT88.4 R136, [R0+0xb400] ;  /* 0x00b400000088783b */ /* 0x000e680000004200 */
[----:B------:R-:W1:Y:S04]  /*8280*/  LDSM.16.MT88.4 R140, [R0+0xd400] ;  /* 0x00d40000008c783b */ /* 0x000e680000004200 */
[----:B------:R-:W-:Y:S04]  /*8290*/  LDSM.16.M88.4 R144, [R216] ;  /* 0x00000000d890783b */ /* 0x000fe80000000200 */
[----:B------:R-:W1:Y:S04]  /*82a0*/  LDSM.16.MT88.4 R148, [R0+0x9800] ;  /* 0x009800000094783b */ /* 0x000e680000004200 */
[----:B------:R-:W-:Y:S01]  /*82b0*/  LDSM.16.MT88.4 R152, [R0+0xd800] ;  /* 0x00d800000098783b */ /* 0x000fe20000004200 */
[C---:B-1----:R-:W-:Y:S03]  /*82c0*/  HMMA.16816.F32 R4, R24.reuse, R8, RZ ;  /* 0x000000081804723c */ /* 0x042fe600000018ff */
[----:B------:R-:W-:Y:S04]  /*82d0*/  LDSM.16.MT88.4 R204, [R0+0xc000] ;  /* 0x00c0000000cc783b */ /* 0x000fe80000004200 */
[----:B------:R1:W5:Y:S01]  /*82e0*/  @P0 LDG.E R252, desc[UR8][R222.64+0x80] ;  /* 0x00008008defc0981 */ /* 0x000362000c1e1900 */
[C---:B------:R-:W-:Y:S06]  /*82f0*/  HMMA.16816.F32 R8, R24.reuse, R10, RZ ;  /* 0x0000000a1808723c */ /* 0x040fec00000018ff */
        /* <DEDUP_REMOVED lines=14> */
[----:B------:R-:W1:Y:S01]  /*83e0*/  LDSM.16.MT88.4 R140, [R0+0xdc00] ;  /* 0x00dc0000008c783b */ /* 0x000e620000004200 */
[C---:B------:R-:W-:Y:S06]  /*83f0*/  HMMA.16816.F32 R4, R144.reuse, R148, R4 ;  /* 0x000000949004723c */ /* 0x040fec0000001804 */
[C---:B------:R-:W-:Y:S01]  /*8400*/  HMMA.16816.F32 R8, R144.reuse, R150, R8 ;  /* 0x000000969008723c */ /* 0x040fe20000001808 */
[----:B------:R-:W-:Y:S05]  /*8410*/  LDSM.16.MT88.4 R148, [R0+0xa000] ;  /* 0x00a000000094783b */ /* 0x000fea0000004200 */
[C---:B-1----:R-:W-:Y:S06]  /*8420*/  HMMA.16816.F32 R12, R144.reuse, R28, R12 ;  /* 0x0000001c900c723c */ /* 0x042fec000000180c */
[C---:B------:R-:W-:Y:S01]  /*8430*/  HMMA.16816.F32 R16, R144.reuse, R30, R16 ;  /* 0x0000001e9010723c */ /* 0x040fe20000001810 */
[----:B------:R-:W1:Y:S05]  /*8440*/  LDSM.16.M88.4 R28, [R213+0x2000] ;  /* 0x00200000d51c783b */ /* 0x000e6a0000000200 */
[C---:B------:R-:W-:Y:S06]  /*8450*/  HMMA.16816.F32 R20, R144.reuse, R152, R20 ;  /* 0x000000989014723c */ /* 0x040fec0000001814 */
[----:B------:R-:W-:Y:S01]  /*8460*/  HMMA.16816.F32 R24, R144, R154, R24 ;  /* 0x0000009a9018723c */ /* 0x000fe20000001818 */
[----:B------:R-:W-:Y:S04]  /*8470*/  LDSM.16.MT88.4 R144, [R0+0xa400] ;  /* 0x00a400000090783b */ /* 0x000fe80000004200 */
[----:B------:R-:W-:Y:S01]  /*8480*/  LDSM.16.MT88.4 R152, [R0+0xc400] ;  /* 0x00c400000098783b */ /* 0x000fe20000004200 */
[C---:B------:R-:W-:Y:S06]  /*8490*/  HMMA.16816.F32 R4, R132.reuse, R136, R4 ;  /* 0x000000888404723c */ /* 0x040fec0000001804 */
[C---:B------:R-:W-:Y:S01]  /*84a0*/  HMMA.16816.F32 R8, R132.reuse, R138, R8 ;  /* 0x0000008a8408723c */ /* 0x040fe20000001808 */
[----:B------:R-:W1:Y:S05]  /*84b0*/  LDSM.16.MT88.4 R136, [R0+0xe000] ;  /* 0x00e000000088783b */ /* 0x000e6a0000004200 */
[C---:B------:R-:W-:Y:S06]  /*84c0*/  HMMA.16816.F32 R12, R132.reuse, R32, R12 ;  /* 0x00000020840c723c */ /* 0x040fec000000180c */
[C---:B------:R-:W-:Y:S01]  /*84d0*/  HMMA.16816.F32 R16, R132.reuse, R34, R16 ;  /* 0x000000228410723c */ /* 0x040fe20000001810 */
[----:B------:R-:W1:Y:S05]  /*84e0*/  LDSM.16.M88.4 R32, [R214+0x2000] ;  /* 0x00200000d620783b */ /* 0x000e6a0000000200 */
[C---:B------:R-:W-:Y:S06]  /*84f0*/  HMMA.16816.F32 R20, R132.reuse, R140, R20 ;  /* 0x0000008c8414723c */ /* 0x040fec0000001814 */
[----:B------:R-:W-:Y:S01]  /*8500*/  HMMA.16816.F32 R24, R132, R142, R24 ;  /* 0x0000008e8418723c */ /* 0x000fe20000001818 */
[----:B------:R-:W3:Y:S04]  /*8510*/  LDSM.16.MT88.4 R132, [R0+0xe400] ;  /* 0x00e400000084783b */ /* 0x000ee80000004200 */
        /* <DEDUP_REMOVED lines=17> */
[C---:B---3--:R-:W-:Y:S06]  /*8630*/  HMMA.16816.F32 R20, R32.reuse, R132, R20 ;  /* 0x000000842014723c */ /* 0x048fec0000001814 */
[----:B------:R-:W-:Y:S01]  /*8640*/  HMMA.16816.F32 R24, R32, R134, R24 ;  /* 0x000000862018723c */ /* 0x000fe20000001818 */
[----:B------:R3:W4:Y:S01]  /*8650*/  LDSM.16.MT88.4 R32, [R0+0xec00] ;  /* 0x00ec00000020783b */ /* 0x0007220000004200 */
[----:B------:R-:W-:Y:S04]  /*8660*/  IMAD.U32 R132, RZ, RZ, UR21 ;  /* 0x00000015ff847e24 */ /* 0x000fe8000f8e00ff */
[C---:B-1----:R-:W-:Y:S06]  /*8670*/  HMMA.16816.F32 R4, R140.reuse, R148, R4 ;  /* 0x000000948c04723c */ /* 0x042fec0000001804 */
[C---:B------:R-:W-:Y:S06]  /*8680*/  HMMA.16816.F32 R8, R140.reuse, R150, R8 ;  /* 0x000000968c08723c */ /* 0x040fec0000001808 */
[C---:B------:R-:W-:Y:S06]  /*8690*/  HMMA.16816.F32 R12, R140.reuse, R204, R12 ;  /* 0x000000cc8c0c723c */ /* 0x040fec000000180c */
[C---:B------:R-:W-:Y:S01]  /*86a0*/  HMMA.16816.F32 R16, R140.reuse, R206, R16 ;  /* 0x000000ce8c10723c */ /* 0x040fe20000001810 */
[----:B---3--:R-:W-:Y:S05]  /*86b0*/  IMAD.U32 R0, RZ, RZ, UR20 ;  /* 0x00000014ff007e24 */ /* 0x008fea000f8e00ff */
[C---:B------:R-:W-:Y:S01]  /*86c0*/  HMMA.16816.F32 R20, R140.reuse, R28, R20 ;  /* 0x0000001c8c14723c */ /* 0x040fe20000001814 */
[----:B------:R-:W3:Y:S04]  /*86d0*/  @P0 LDG.E R226, desc[UR8][R222.64+0xa0] ;  /* 0x0000a008dee20981 */ /* 0x000ee8000c1e1900 */
[----:B--2---:R-:W2:Y:S01]  /*86e0*/  @P0 LDG.E R228, desc[UR8][R222.64+0x20] ;  /* 0x00002008dee40981 */ /* 0x004ea2000c1e1900 */
[----:B------:R-:W-:Y:S03]  /*86f0*/  HMMA.16816.F32 R24, R140, R30, R24 ;  /* 0x0000001e8c18723c */ /* 0x000fe60000001818 */
[----:B----4-:R-:W4:Y:S03]  /*8700*/  @P0 LDG.E R230, desc[UR8][R222.64] ;  /* 0x00000008dee60981 */ /* 0x010f26000c1e1900 */
[C---:B------:R-:W-:Y:S01]  /*8710*/  HMMA.16816.F32 R4, R136.reuse, R144, R4 ;  /* 0x000000908804723c */ /* 0x040fe20000001804 */
[----:B------:R-:W-:Y:S04]  /*8720*/  IMAD.U32 R30, RZ, RZ, UR20 ;  /* 0x00000014ff1e7e24 */ /* 0x000fe8000f8e00ff */
[C---:B------:R-:W-:Y:S01]  /*8730*/  LEA R224, P1, R221.reuse, R246, 0x2 ;  /* 0x000000f6dde07211 */ /* 0x040fe200078210ff */
[C---:B------:R-:W-:Y:S05]  /*8740*/  HMMA.16816.F32 R8, R136.reuse, R146, R8 ;  /* 0x000000928808723c */ /* 0x040fea0000001808 */
[----:B------:R-:W-:Y:S01]  /*8750*/  LEA.HI.X.SX32 R221, R221, R247, 0x2, P1 ;  /* 0x000000f7dddd7211 */ /* 0x000fe200008f16ff */
[C---:B------:R-:W-:Y:S05]  /*8760*/  HMMA.16816.F32 R12, R136.reuse, R152, R12 ;  /* 0x00000098880c723c */ /* 0x040fea000000180c */
[----:B------:R-:W-:Y:S01]  /*8770*/  IMAD.MOV.U32 R28, RZ, RZ, R224 ;  /* 0x000000ffff1c7224 */ /* 0x000fe200078e00e0 */
[C---:B------:R-:W-:Y:S05]  /*8780*/  HMMA.16816.F32 R16, R136.reuse, R154, R16 ;  /* 0x0000009a8810723c */ /* 0x040fea0000001810 */
[----:B------:R-:W-:Y:S01]  /*8790*/  IMAD.MOV.U32 R29, RZ, RZ, R221 ;  /* 0x000000ffff1d7224 */ /* 0x000fe200078e00dd */
[C---:B------:R-:W-:Y:S04]  /*87a0*/  HMMA.16816.F32 R20, R136.reuse, R32, R20 ;  /* 0x000000208814723c */ /* 0x040fe80000001814 */
[----:B------:R1:W-:Y:S01]  /*87b0*/  REDG.E.ADD.F32.FTZ.RN.STRONG.GPU desc[UR8][R28.64], R4 ;  /* 0x000000041c0079a6 */ /* 0x0003e2000c10f388 */
[-C--:B------:R-:W-:Y:S01]  /*87c0*/  LEA R30, P1, R30, R28.reuse, 0x2 ;  /* 0x0000001c1e1e7211 */ /* 0x080fe200078210ff */
[----:B------:R-:W-:Y:S01]  /*87d0*/  HMMA.16816.F32 R24, R136, R34, R24 ;  /* 0x000000228818723c */ /* 0x000fe20000001818 */
[----:B------:R-:W-:Y:S01]  /*87e0*/  IMAD.U32 R32, RZ, RZ, UR48 ;  /* 0x00000030ff207e24 */ /* 0x000fe2000f8e00ff */
[----:B------:R-:W-:Y:S03]  /*87f0*/  LDSM.16.MT88.4 R136, [R208+0x2400] ;  /* 0x00240000d088783b */ /* 0x000fe60000004200 */
[-C--:B------:R-:W-:Y:S01]  /*8800*/  LEA.HI.X.SX32 R31, R0, R29.reuse, 0x2, P1 ;  /* 0x0000001d001f7211 */ /* 0x080fe200008f16ff */
[----:B------:R-:W-:Y:S01]  /*8810*/  IMAD.U32 R0, RZ, RZ, UR21 ;  /* 0x00000015ff007e24 */ /* 0x000fe2000f8e00ff */
[-C--:B------:R-:W-:Y:S01]  /*8820*/  LEA R32, P1, R32, R28.reuse, 0x2 ;  /* 0x0000001c20207211 */ /* 0x080fe200078210ff */
[----:B------:R-:W-:Y:S02]  /*8830*/  IMAD.U32 R34, RZ, RZ, UR49 ;  /* 0x00000031ff227e24 */ /* 0x000fe4000f8e00ff */
[----:B------:R1:W-:Y:S01]  /*8840*/  REDG.E.ADD.F32.FTZ.RN.STRONG.GPU desc[UR8][R30.64], R5 ;  /* 0x000000051e0079a6 */ /* 0x0003e2000c10f388 */
[-C--:B------:R-:W-:Y:S01]  /*8850*/  LEA.HI.X.SX32 R33, R2, R29.reuse, 0x2, P1 ;  /* 0x0000001d02217211 */ /* 0x080fe200008f16ff */
[----:B------:R-:W-:Y:S01]  /*8860*/  IMAD.U32 R2, RZ, RZ, UR46 ;  /* 0x0000002eff027e24 */ /* 0x000fe2000f8e00ff */
[-C--:B------:R-:W-:Y:S01]  /*8870*/  LEA R34, P2, R34, R28.reuse, 0x2 ;  /* 0x0000001c22227211 */ /* 0x080fe200078410ff */
[----:B-1----:R-:W-:Y:S02]  /*8880*/  IMAD.U32 R4, RZ, RZ, UR47 ;  /* 0x0000002fff047e24 */ /* 0x002fe4000f8e00ff */
[----:B------:R-:W-:Y:S05]  /*8890*/  IMAD.U32 R5, RZ, RZ, UR49 ;  /* 0x00000031ff057e24 */ /* 0x000fea000f8e00ff */
[-C--:B------:R-:W-:Y:S01]  /*88a0*/  LEA.HI.X.SX32 R35, R5, R29.reuse, 0x2, P2 ;  /* 0x0000001d05237211 */ /* 0x080fe200010f16ff */
[----:B---3--:R-:W-:Y:S04]  /*88b0*/  @P0 STL [R1], R226 ;  /* 0x000000e201000387 */ /* 0x008fe80000100800 */
[----:B--2---:R-:W-:Y:S04]  /*88c0*/  @P0 STL [R1+0x8], R228 ;  /* 0x000008e401000387 */ /* 0x004fe80000100800 */
[----:B----4-:R-:W-:Y:S01]  /*88d0*/  @P0 STL [R1+0x4], R230 ;  /* 0x000004e601000387 */ /* 0x010fe20000100800 */
        /* <DEDUP_REMOVED lines=10> */
[----:B------:R-:W-:Y:S04]  /*8980*/  LDSM.16.MT88.4 R32, [R3+0xf800] ;  /* 0x00f800000320783b */ /* 0x000fe80000004200 */
        /* <DEDUP_REMOVED lines=55> */
[----:B-1----:R-:W-:Y:S02]  /*8d00*/  IMAD.U32 R9, RZ, RZ, UR25 ;  /* 0x00000019ff097e24 */ /* 0x002fe4000f8e00ff */
        /* <DEDUP_REMOVED lines=60> */
[----:B------:R-:W4:Y:S05]  /*90d0*/  LDSM.16.MT88.4 R132, [R3+0x12800] ;  /* 0x012800000384783b */ /* 0x000f2a0000004200 */
[----:B------:R-:W-:Y:S01]  /*90e0*/  HMMA.16816.F32 R128, R32, R138, R128 ;  /* 0x0000008a2080723c */ /* 0x000fe20000001880 */
[----:B------:R-:W4:Y:S04]  /*90f0*/  LDSM.16.MT88.4 R32, [R208+0x1c00] ;  /* 0x001c0000d020783b */ /* 0x000f280000004200 */
[----:B------:R2:W4:Y:S01]  /*9100*/  LDSM.16.MT88.4 R136, [R208+0x2c00] ;  /* 0x002c0000d088783b */ /* 0x0005220000004200 */
[-C--:B-1----:R-:W-:Y:S06]  /*9110*/  HMMA.16816.F32 R84, R4, R8.reuse, R84 ;  /* 0x000000080454723c */ /* 0x082fec0000001854 */
[C---:B------:R-:W-:Y:S06]  /*9120*/  HMMA.16816.F32 R88, R12.reuse, R8, R88 ;  /* 0x000000080c58723c */ /* 0x040fec0000001858 */
[-C--:B------:R-:W-:Y:S06]  /*9130*/  HMMA.16816.F32 R92, R12, R10.reuse, R92 ;  /* 0x0000000a0c5c723c */ /* 0x080fec000000185c */
[C---:B------:R-:W-:Y:S05]  /*9140*/  HMMA.16816.F32 R96, R4.reuse, R10, R96 ;  /* 0x0000000a0460723c */ /* 0x040fea0000001860 */
[----:B--2---:R-:W-:Y:S01]  /*9150*/  IMAD.MOV.U32 R208, RZ, RZ, R0 ;  /* 0x000000ffffd07224 */ /* 0x004fe200078e0000 */
        /* <DEDUP_REMOVED lines=8> */
[-C--:B---3--:R-:W-:Y:S06]  /*91e0*/  HMMA.16816.F32 R84, R20, R24.reuse, R84 ;  /* 0x000000181454723c */ /* 0x088fec0000001854 */
        /* <DEDUP_REMOVED lines=221> */
[----:B------:R-:W3:Y:S01]  /*9fc0*/  S2UR UR13, SR_CTAID.Y ;  /* 0x00000000000d79c3 */ /* 0x000ee20000002600 */
[----:B------:R-:W-:Y:S01]  /*9fd0*/  USHF.R.S32.HI UR10, URZ, 0x1f, UR58 ;  /* 0x0000001f3f0a7899 */ /* 0x000fe2000801143a */
[----:B------:R-:W-:-:S03]  /*9fe0*/  ULDC.64 UR6, c[0x0][0x450] ;  /* 0x0001140000067ab9 */ /* 0x000fc60000000a00 */
[----:B------:R-:W-:Y:S02]  /*9ff0*/  UIMAD UR12, UR10, UR6, URZ ;  /* 0x000000060a0c72a4 */ /* 0x000fe4000f8e023f */
[----:B------:R-:W-:Y:S01]  /*a000*/  UIMAD.WIDE.U32 UR10, UR58, UR6, URZ ;  /* 0x000000063a0a72a5 */ /* 0x000fe2000f8e003f */
[----:B------:R-:W4:Y:S01]  /*a010*/  S2UR UR15, SR_CTAID.Y ;  /* 0x00000000000f79c3 */ /* 0x000f220000002600 */
[----:B------:R-:W-:-:S04]  /*a020*/  UIMAD UR14, UR58, UR7, UR12 ;  /* 0x000000073a0e72a4 */ /* 0x000fc8000f8e020c */
[----:B------:R-:W-:Y:S02]  /*a030*/  UIADD3 UR11, UR11, UR14, URZ ;  /* 0x0000000e0b0b7290 */ /* 0x000fe4000fffe03f */
[----:B---3--:R-:W-:-:S03]  /*a040*/  USHF.R.S32.HI UR16, URZ, 0x1f, UR13 ;  /* 0x0000001f3f107899 */ /* 0x008fc6000801140d */
[----:B------:R-:W-:Y:S02]  /*a050*/  ULDC.64 UR12, c[0x0][0x438] ;  /* 0x00010e00000c7ab9 */ /* 0x000fe40000000a00 */
[----:B------:R-:W-:Y:S02]  /*a060*/  UIMAD UR14, UR16, UR12, URZ ;  /* 0x0000000c100e72a4 */ /* 0x000fe4000f8e023f */
[----:B----4-:R-:W-:Y:S02]  /*a070*/  UIMAD.WIDE.U32 UR10, UR15, UR12, UR10 ;  /* 0x0000000c0f0a72a5 */ /* 0x010fe4000f8e000a */
[----:B------:R-:W-:-:S04]  /*a080*/  UIMAD UR13, UR15, UR13, UR14 ;  /* 0x0000000d0f0d72a4 */ /* 0x000fc8000f8e020e */
[----:B------:R-:W-:Y:S01]  /*a090*/  UIADD3 UR19, UR11, UR13, URZ ;  /* 0x0000000d0b137290 */ /* 0x000fe2000fffe03f */
[----:B------:R-:W-:-:S11]  /*a0a0*/  UMOV UR18, UR10 ;  /* 0x0000000a00127c82 */ /* 0x000fd60008000000 */
.L_x_432:
        /* <DEDUP_REMOVED lines=8> */
[----:B------:R-:W2:Y:S01]  /*a130*/  S2UR UR15, SR_CTAID.Y ;  /* 0x00000000000f79c3 */ /* 0x000ea20000002600 */
[----:B------:R-:W-:Y:S01]  /*a140*/  USHF.R.S32.HI UR12, URZ, 0x1f, UR58 ;  /* 0x0000001f3f0c7899 */ /* 0x000fe2000801143a */
[----:B------:R-:W-:-:S03]  /*a150*/  ULDC.64 UR10, c[0x0][0x458] ;  /* 0x00011600000a7ab9 */ /* 0x000fc60000000a00 */
[----:B------:R-:W-:Y:S02]  /*a160*/  UIMAD UR14, UR12, UR10, URZ ;  /* 0x0000000a0c0e72a4 */ /* 0x000fe4000f8e023f */
[----:B------:R-:W-:Y:S01]  /*a170*/  UIMAD.WIDE.U32 UR12, UR58, UR10, URZ ;  /* 0x0000000a3a0c72a5 */ /* 0x000fe2000f8e003f */
[----:B------:R-:W3:Y:S01]  /*a180*/  S2UR UR17, SR_CTAID.Y ;  /* 0x00000000001179c3 */ /* 0x000ee20000002600 */
[----:B------:R-:W-:-:S04]  /*a190*/  UIMAD UR58, UR58, UR11, UR14 ;  /* 0x0000000b3a3a72a4 */ /* 0x000fc8000f8e020e */
[----:B------:R-:W-:Y:S02]  /*a1a0*/  UIADD3 UR13, UR13, UR58, URZ ;  /* 0x0000003a0d0d7290 */ /* 0x000fe4000fffe03f */
[----:B--2---:R-:W-:-:S03]  /*a1b0*/  USHF.R.S32.HI UR16, URZ, 0x1f, UR15 ;  /* 0x0000001f3f107899 */ /* 0x004fc6000801140f */
[----:B------:R-:W-:Y:S02]  /*a1c0*/  ULDC.64 UR14, c[0x0][0x440] ;  /* 0x00011000000e7ab9 */ /* 0x000fe40000000a00 */
[----:B------:R-:W-:Y:S02]  /*a1d0*/  UIMAD UR16, UR16, UR14, URZ ;  /* 0x0000000e101072a4 */ /* 0x000fe4000f8e023f */
[----:B---3--:R-:W-:Y:S02]  /*a1e0*/  UIMAD.WIDE.U32 UR12, UR17, UR14, UR12 ;  /* 0x0000000e110c72a5 */ /* 0x008fe4000f8e000c */
[----:B------:R-:W-:-:S04]  /*a1f0*/  UIMAD UR15, UR17, UR15, UR16 ;  /* 0x0000000f110f72a4 */ /* 0x000fc8000f8e0210 */
[----:B------:R-:W-:-:S03]  /*a200*/  UIADD3 UR17, UR13, UR15, URZ ;  /* 0x0000000f0d117290 */ /* 0x000fc6000fffe03f */
[----:B------:R-:W-:-:S09]  /*a210*/  UMOV UR13, UR12 ;  /* 0x0000000c000d7c82 */ /* 0x000fd20008000000 */
.L_x_433:
[----:B------:R-:W-:Y:S01]  /*a220*/  BAR.SYNC.DEFER_BLOCKING 0x0 ;  /* 0x0000000000007b1d */ /* 0x000fe20000010000 */
[----:B------:R-:W-:Y:S01]  /*a230*/  USHF.R.S32.HI UR12, URZ, 0x1f, UR59 ;  /* 0x0000001f3f0c7899 */ /* 0x000fe2000801143b */
[----:B-1----:R-:W-:Y:S01]  /*a240*/  SHF.R.S32.HI R8, RZ, 0x1f, R9 ;  /* 0x0000001fff087819 */ /* 0x002fe20000011409 */
[----:B------:R-:W-:Y:S01]  /*a250*/  IMAD.U32 R2, RZ, RZ, UR6 ;  /* 0x00000006ff027e24 */ /* 0x000fe2000f8e00ff */
[----:B------:R-:W-:Y:S01]  /*a260*/  SHF.R.S32.HI R7, RZ, 0x1f, R250 ;  /* 0x0000001fff077819 */ /* 0x000fe200000114fa */
[----:B------:R-:W-:-:S03]  /*a270*/  UIMAD UR14, UR12, UR6, URZ ;  /* 0x000000060c0e72a4 */ /* 0x000fc6000f8e023f */
[----:B------:R-:W1:Y:S01]  /*a280*/  S2UR UR15, SR_CTAID.Z ;  /* 0x00000000000f79c3 */ /* 0x000e620000002700 */
[----:B------:R-:W-:Y:S01]  /*a290*/  IMAD.MOV.U32 R6, RZ, RZ, R250 ;  /* 0x000000ffff067224 */ /* 0x000fe200078e00fa */
[----:B------:R-:W-:Y:S01]  /*a2a0*/  LEA.HI R8, R8, R9, RZ, 0x2 ;  /* 0x0000000908087211 */ /* 0x000fe200078f10ff */
[----:B------:R-:W-:Y:S01]  /*a2b0*/  UIMAD UR14, UR59, UR7, UR14 ;  /* 0x000000073b0e72a4 */ /* 0x000fe2000f8e020e */
[----:B------:R-:W-:Y:S01]  /*a2c0*/  BSSY B0, `(.L_x_434) ;  /* 0x000002d000007945 */ /* 0x000fe20003800000 */
[----:B------:R-:W-:Y:S01]  /*a2d0*/  IMAD.WIDE.U32 R4, R2, UR59, R6 ;  /* 0x0000003b02047c25 */ /* 0x000fe2000f8e0006 */
[----:B------:R-:W-:Y:S01]  /*a2e0*/  UIMAD UR5, UR57, -0x80, UR5 ;  /* 0xffffff80390578a4 */ /* 0x000fe2000f8e0205 */
[----:B------:R-:W-:Y:S01]  /*a2f0*/  SHF.R.S32.HI R2, RZ, 0x2, R8 ;  /* 0x00000002ff027819 */ /* 0x000fe20000011408 */
[----:B------:R-:W2:Y:S01]  /*a300*/  S2UR UR20, SR_CTAID.Z ;  /* 0x00000000001479c3 */ /* 0x000ea20000002700 */
[----:B------:R-:W-:Y:S01]  /*a310*/  IMAD.U32 R8, RZ, RZ, UR14 ;  /* 0x0000000eff087e24 */ /* 0x000fe2000f8e00ff */
[----:B------:R-:W-:-:S02]  /*a320*/  IADD3 R4, P0, R4, UR18, RZ ;  /* 0x0000001204047c10 */ /* 0x000fc4000ff1e0ff */
[C---:B------:R-:W-:Y:S01]  /*a330*/  ISETP.GE.AND P4, PT, R2.reuse, UR5, PT ;  /* 0x0000000502007c0c */ /* 0x040fe2000bf86270 */
[----:B------:R-:W-:Y:S01]  /*a340*/  VIADD R9, R2, 0x40 ;  /* 0x0000004002097836 */ /* 0x000fe20000000000 */
[----:B------:R-:W-:Y:S02]  /*a350*/  IADD3.X R5, R5, UR19, R8, P0, !PT ;  /* 0x0000001305057c10 */ /* 0x000fe400087fe408 */
[----:B------:R-:W-:Y:S01]  /*a360*/  SHF.R.S32.HI R26, RZ, 0x1f, R2 ;  /* 0x0000001fff1a7819 */ /* 0x000fe20000011402 */
[----:B------:R3:W4:Y:S01]  /*a370*/  LDS.128 R36, [R0+0xa000] ;  /* 0x00a0000000247984 */ /* 0x0007220000000c00 */
[----:B------:R-:W-:-:S03]  /*a380*/  ISETP.GE.AND P3, PT, R9, UR5, PT ;  /* 0x0000000509007c0c */ /* 0x000fc6000bf66270 */
[----:B------:R3:W3:Y:S01]  /*a390*/  LDS.128 R32, [R0+0xc000] ;  /* 0x00c0000000207984 */ /* 0x0006e20000000c00 */
[----:B-1----:R-:W-:-:S03]  /*a3a0*/  USHF.R.S32.HI UR16, URZ, 0x1f, UR15 ;  /* 0x0000001f3f107899 */ /* 0x002fc6000801140f */
[----:B------:R1:W1:Y:S01]  /*a3b0*/  LDS.128 R28, [R0+0xe000] ;  /* 0x00e00000001c7984 */ /* 0x0002620000000c00 */
[----:B------:R-:W-:Y:S02]  /*a3c0*/  ULDC.64 UR14, c[0x0][0x468] ;  /* 0x00011a00000e7ab9 */ /* 0x000fe40000000a00 */
[----:B------:R-:W-:Y:S01]  /*a3d0*/  UIMAD UR16, UR16, UR14, URZ ;  /* 0x0000000e101072a4 */ /* 0x000fe2000f8e023f */
[----:B------:R1:W1:Y:S01]  /*a3e0*/  LDS.128 R48, [R0+0x10000] ;  /* 0x0100000000307984 */ /* 0x0002620000000c00 */
[----:B------:R-:W-:Y:S02]  /*a3f0*/  IMAD.U32 R8, RZ, RZ, UR14 ;  /* 0x0000000eff087e24 */ /* 0x000fe4000f8e00ff */
[----:B--2---:R-:W-:Y:S01]  /*a400*/  UIMAD UR15, UR20, UR15, UR16 ;  /* 0x0000000f140f72a4 */ /* 0x004fe2000f8e0210 */
[----:B------:R2:W1:Y:S01]  /*a410*/  LDS.128 R44, [R0+0x12000] ;  /* 0x01200000002c7984 */ /* 0x0004620000000c00 */
[----:B------:R-:W-:-:S03]  /*a420*/  IMAD.WIDE.U32 R8, R8, UR20, R4 ;  /* 0x0000001408087c25 */ /* 0x000fc6000f8e0004 */
[----:B------:R2:W1:Y:S01]  /*a430*/  LDS.128 R40, [R0+0x14000] ;  /* 0x0140000000287984 */ /* 0x0004620000000c00 */
[----:B------:R-:W-:Y:S01]  /*a440*/  VIADD R24, R9, UR15 ;  /* 0x0000000f09187c36 */ /* 0x000fe20008000000 */
[----:B------:R-:W-:Y:S06]  /*a450*/  @P4 BRA `(.L_x_435) ;  /* 0x00000000004c4947 */ /* 0x000fec0003800000 */
[----:B------:R-:W-:Y:S01]  /*a460*/  ULDC UR16, c[0x0][0x2d0] ;  /* 0x0000b40000107ab9 */ /* 0x000fe20000000800 */
[----:B------:R-:W5:Y:S01]  /*a470*/  LDS.128 R20, [R0+0xb000] ;  /* 0x00b0000000147984 */ /* 0x000f620000000c00 */
[----:B------:R-:W-:Y:S01]  /*a480*/  ISETP.GE.AND P2, PT, R250, UR16, PT ;  /* 0x00000010fa007c0c */ /* 0x000fe2000bf46270 */
[----:B------:R-:W-:Y:S01]  /*a490*/  IMAD.MOV.U32 R4, RZ, RZ, R8 ;  /* 0x000000ffff047224 */ /* 0x000fe200078e0008 */
[----:B------:R-:W-:Y:S01]  /*a4a0*/  MOV R5, R24 ;  /* 0x0000001800057202 */ /* 0x000fe20000000f00 */
[----:B------:R-:W4:Y:S01]  /*a4b0*/  LDS.128 R16, [R0+0xd000] ;  /* 0x00d0000000107984 */ /* 0x000f220000000c00 */
        /* <DEDUP_REMOVED lines=11> */
[----:B----4-:R4:W-:Y:S04]  /*a570*/  @!P0 STG.E.128 desc[UR8][R4.64+0x80], R16 ;  /* 0x0000801004008986 */ /* 0x0109e8000c101d08 */
[----:B---3--:R4:W-:Y:S02]  /*a580*/  @!P2 STG.E.128 desc[UR8][R4.64], R12 ;  /* 0x0000000c0400a986 */ /* 0x0089e4000c101d08 */
.L_x_435:
[----:B------:R-:W-:Y:S05]  /*a590*/  BSYNC B0 ;  /* 0x0000000000007941 */ /* 0x000fea0003800000 */
.L_x_434:
[----:B------:R-:W-:Y:S04]  /*a5a0*/  BSSY B0, `(.L_x_436) ;  /* 0x0000013000007945 */ /* 0x000fe80003800000 */
[----:B------:R-:W-:Y:S05]  /*a5b0*/  @P3 BRA `(.L_x_437) ;  /* 0x0000000000443947 */ /* 0x000fea0003800000 */
[----:B-1--4-:R-:W-:Y:S01]  /*a5c0*/  IADD3 R4, P0, R2, 0x40, RZ ;  /* 0x0000004002047810 */ /* 0x012fe20007f1e0ff */
        /* <DEDUP_REMOVED lines=15> */
[----:B------:R1:W-:Y:S02]  /*a6c0*/  @!P0 STG.E.128 desc[UR8][R4.64+0x80], R28 ;  /* 0x0000801c04008986 */ /* 0x0003e4000c101d08 */
.L_x_437:
[----:B------:R-:W-:Y:S05]  /*a6d0*/  BSYNC B0 ;  /* 0x0000000000007941 */ /* 0x000fea0003800000 */
.L_x_436:
[----:B------:R-:W5:Y:S01]  /*a6e0*/  S2UR UR6, SR_CTAID.Z ;  /* 0x00000000000679c3 */ /* 0x000f620000002700 */
[----:B------:R-:W-:Y:S01]  /*a6f0*/  UIMAD UR5, UR12, UR10, URZ ;  /* 0x0000000a0c0572a4 */ /* 0x000fe2000f8e023f */
[----:B-1--4-:R-:W-:Y:S01]  /*a700*/  IMAD.U32 R4, RZ, RZ, UR10 ;  /* 0x0000000aff047e24 */ /* 0x012fe2000f8e00ff */
[----:B------:R-:W1:Y:S01]  /*a710*/  LDS.128 R20, [R0+0xf000] ;  /* 0x00f0000000147984 */ /* 0x000e620000000c00 */
[----:B------:R-:W-:Y:S01]  /*a720*/  BSSY B0, `(.L_x_438) ;  /* 0x0000021000007945 */ /* 0x000fe20003800000 */
[----:B------:R-:W-:Y:S01]  /*a730*/  UIMAD UR5, UR59, UR11, UR5 ;  /* 0x0000000b3b0572a4 */ /* 0x000fe2000f8e0205 */
[----:B------:R-:W-:Y:S01]  /*a740*/  IMAD.WIDE.U32 R6, R4, UR59, R6 ;  /* 0x0000003b04067c25 */ /* 0x000fe2000f8e0006 */
[----:B------:R-:W4:Y:S01]  /*a750*/  LDS.128 R16, [R0+0x11000] ;  /* 0x0110000000107984 */ /* 0x000f220000000c00 */
[----:B------:R-:W2:Y:S03]  /*a760*/  S2UR UR14, SR_CTAID.Z ;  /* 0x00000000000e79c3 */ /* 0x000ea60000002700 */
[----:B------:R2:W1:Y:S01]  /*a770*/  LDS.128 R12, [R0+0x13000] ;  /* 0x01300000000c7984 */ /* 0x0004620000000c00 */
[----:B------:R-:W-:Y:S01]  /*a780*/  IADD3 R6, P0, R6, UR13, RZ ;  /* 0x0000000d06067c10 */ /* 0x000fe2000ff1e0ff */
[----:B-----5:R-:W-:-:S03]  /*a790*/  USHF.R.S32.HI UR15, URZ, 0x1f, UR6 ;  /* 0x0000001f3f0f7899 */ /* 0x020fc60008011406 */
[----:B------:R-:W-:Y:S01]  /*a7a0*/  ULDC.64 UR6, c[0x0][0x470] ;  /* 0x00011c0000067ab9 */ /* 0x000fe20000000a00 */
[----:B--23--:R-:W-:Y:S01]  /*a7b0*/  IMAD.U32 R0, RZ, RZ, UR5 ;  /* 0x00000005ff007e24 */ /* 0x00cfe2000f8e00ff */
[----:B------:R-:W-:-:S04]  /*a7c0*/  UIMAD UR5, UR15, UR6, URZ ;  /* 0x000000060f0572a4 */ /* 0x000fc8000f8e023f */
[----:B------:R-:W-:Y:S01]  /*a7d0*/  IADD3.X R7, R7, UR17, R0, P0, !PT ;  /* 0x0000001107077c10 */ /* 0x000fe200087fe400 */
[----:B------:R-:W-:Y:S01]  /*a7e0*/  UIMAD UR7, UR14, UR7, UR5 ;  /* 0x000000070e0772a4 */ /* 0x000fe2000f8e0205 */
[----:B------:R-:W-:-:S05]  /*a7f0*/  MOV R0, UR6 ;  /* 0x0000000600007c02 */ /* 0x000fca0008000f00 */
[----:B------:R-:W-:-:S05]  /*a800*/  IMAD.WIDE.U32 R6, R0, UR14, R6 ;  /* 0x0000000e00067c25 */ /* 0x000fca000f8e0006 */
[----:B------:R-:W-:Y:S01]  /*a810*/  IADD3 R0, R7, UR7, RZ ;  /* 0x0000000707007c10 */ /* 0x000fe2000fffe0ff */
[----:B-1--4-:R-:W-:Y:S06]  /*a820*/  @P4 BRA `(.L_x_439) ;  /* 0x0000000000404947 */ /* 0x012fec0003800000 */
[----:B------:R-:W-:Y:S01]  /*a830*/  MOV R5, R0 ;  /* 0x0000000000057202 */ /* 0x000fe20000000f00 */
[----:B------:R-:W-:Y:S01]  /*a840*/  IMAD.MOV.U32 R4, RZ, RZ, R6 ;  /* 0x000000ffff047224 */ /* 0x000fe200078e0006 */
[----:B------:R-:W-:Y:S01]  /*a850*/  ULDC UR5, c[0x0][0x2d0] ;  /* 0x0000b40000057ab9 */ /* 0x000fe20000000800 */
[----:B------:R-:W-:Y:S01]  /*a860*/  IMAD R10, R26, UR10, RZ ;  /* 0x0000000a1a0a7c24 */ /* 0x000fe2000f8e02ff */
[----:B------:R-:W-:Y:S01]  /*a870*/  ISETP.GE.AND P2, PT, R250, UR5, PT ;  /* 0x00000005fa007c0c */ /* 0x000fe2000bf46270 */
[C---:B------:R-:W-:Y:S01]  /*a880*/  IMAD.WIDE.U32 R8, R2.reuse, UR10, R4 ;  /* 0x0000000a02087c25 */ /* 0x040fe2000f8e0004 */
        /* <DEDUP_REMOVED lines=10> */
.L_x_439:
[----:B------:R-:W-:Y:S05]  /*a930*/  BSYNC B0 ;  /* 0x0000000000007941 */ /* 0x000fea0003800000 */
.L_x_438:
        /* <DEDUP_REMOVED lines=18> */
.L_x_413:
[----:B------:R-:W-:Y:S05]  /*aa60*/  BSYNC B1 ;  /* 0x0000000000017941 */ /* 0x000fea0003800000 */
.L_x_399:
        /* <DEDUP_REMOVED lines=8> */
.L_x_440:
[----:B------:R-:W-:Y:S05]  /*aaf0*/  EXIT ;  /* 0x000000000000794d */ /* 0x000fea0003800000 */
.L_x_442:
        /* <DEDUP_REMOVED lines=16> */
.L_x_1290:


//--------------------- .text._ZN5flash44flash_bwd_dq_dk_dv_loop_seqk_parallel_kernelI23Flash_bwd_kernel_traitsILi96ELi64ELi128ELi8ELi2ELi4ELi4ELb1ELb0EN7cutlass6half_tE19Flash_kernel_traitsILi96ELi64ELi128ELi8ES3_EELb0ELb0ELb1ELb0ELb0ELb0ELb1EEEvNS_16Flash_bwd_paramsE --------------------------
	.section	.text._ZN5flash44flash_bwd_dq_dk_dv_loop_seqk_parallel_kernelI23Flash_bwd_kernel_traitsILi96ELi64ELi128ELi8ELi2ELi4ELi4ELb1ELb0EN7cutlass6half_tE19Flash_kernel_traitsILi96ELi64ELi128ELi8ES3_EELb0ELb0ELb1ELb0ELb0ELb0ELb1EEEvNS_16Flash_bwd_paramsE,"ax",@progbits
	.align	128
        .global         _ZN5flash44flash_bwd_dq_dk_dv_loop_seqk_parallel_kernelI23Flash_bwd_kernel_traitsILi96ELi64ELi128ELi8ELi2ELi4ELi4ELb1ELb0EN7cutlass6half_tE19Flash_kernel_traitsILi96ELi64ELi128ELi8ES3_EELb0ELb0ELb1ELb0ELb0ELb0ELb1EEEvNS_16Flash_bwd_paramsE
        .type           _ZN5flash44flash_bwd_dq_dk_dv_loop_seqk_parallel_kernelI23Flash_bwd_kernel_traitsILi96ELi64ELi128ELi8ELi2ELi4ELi4ELb1ELb0EN7cutlass6half_tE19Flash_kernel_traitsILi96ELi64ELi128ELi8ES3_EELb0ELb0ELb1ELb0ELb0ELb0ELb1EEEvNS_16Flash_bwd_paramsE,@function
        .size           _ZN5flash44flash_bwd_dq_dk_dv_loop_seqk_parallel_kernelI23Flash_bwd_kernel_traitsILi96ELi64ELi128ELi8ELi2ELi4ELi4ELb1ELb0EN7cutlass6half_tE19Flash_kernel_traitsILi96ELi64ELi128ELi8ES3_EELb0ELb0ELb1ELb0ELb0ELb0ELb1EEEvNS_16Flash_bwd_paramsE,(.L_x_1291 - _ZN5flash44flash_bwd_dq_dk_dv_loop_seqk_parallel_kernelI23Flash_bwd_kernel_traitsILi96ELi64ELi128ELi8ELi2ELi4ELi4ELb1ELb0EN7cutlass6half_tE19Flash_kernel_traitsILi96ELi64ELi128ELi8ES3_EELb0ELb0ELb1ELb0ELb0ELb0ELb1EEEvNS_16Flash_bwd_paramsE)
        .other          _ZN5flash44flash_bwd_dq_dk_dv_loop_seqk_parallel_kernelI23Flash_bwd_kernel_traitsILi96ELi64ELi128ELi8ELi2ELi4ELi4ELb1ELb0EN7cutlass6half_tE19Flash_kernel_traitsILi96ELi64ELi128ELi8ES3_EELb0ELb0ELb1ELb0ELb0ELb0ELb1EEEvNS_16Flash_bwd_paramsE,@"STO_CUDA_ENTRY STV_DEFAULT"
_ZN5flash44flash_bwd_dq_dk_dv_loop_seqk_parallel_kernelI23Flash_bwd_kernel_traitsILi96ELi64ELi128ELi8ELi2ELi4ELi4ELb1ELb0EN7cutlass6half_tE19Flash_kernel_traitsILi96ELi64ELi128ELi8ES3_EELb0ELb0ELb1ELb0ELb0ELb0ELb1EEEvNS_16Flash_bwd_paramsE:
.text._ZN5flash44flash_bwd_dq_dk_dv_loop_seqk_parallel_kernelI23Flash_bwd_kernel_traitsILi96ELi64ELi128ELi8ELi2ELi4ELi4ELb1ELb0EN7cutlass6half_tE19Flash_kernel_traitsILi96ELi64ELi128ELi8ES3_EELb0ELb0ELb1ELb0ELb0ELb0ELb1EEEvNS_16Flash_bwd_paramsE:
        /* <DEDUP_REMOVED lines=18> */
[----:B------:R-:W-:Y:S02]  /*0120*/  IMAD.MOV.U32 R243, RZ, RZ, -0x10 ;  /* 0xfffffff0fff37424 */ /* 0x000fe400078e00ff */
        /* <DEDUP_REMOVED lines=24> */
[C---:B------:R-:W-:Y:S01]  /*02b0*/  IMAD.IADD R8, R10.reuse, 0x1, -R3 ;  /* 0x000000010a087824 */ /* 0x040fe200078e0a03 */
[----:B------:R-:W-:Y:S01]  /*02c0*/  LOP3.LUT R5, R5, 0xfffffffc, RZ, 0xc0, !PT ;  /* 0xfffffffc05057812 */ /* 0x000fe200078ec0ff */
[----:B------:R-:W-:Y:S01]  /*02d0*/  IMAD.IADD R10, R10, 0x1, -R2 ;  /* 0x000000010a0a7824 */ /* 0x000fe200078e0a02 */
[----:B------:R-:W-:Y:S02]  /*02e0*/  LEA.HI R22, R4, R0, RZ, 0x2 ;  /* 0x0000000004167211 */ /* 0x000fe400078f10ff */
[----:B------:R-:W-:Y:S01]  /*02f0*/  SHF.R.S32.HI R0, RZ, 0x5, R9 ;  /* 0x00000005ff007819 */ /* 0x000fe20000011409 */
[----:B------:R-:W-:Y:S01]  /*0300*/  IMAD.IADD R14, R21, 0x1, -R5 ;  /* 0x00000001150e7824 */ /* 0x000fe200078e0a05 */
[----:B------:R-:W-:-:S02]  /*0310*/  LEA.HI R19, R20, R21, RZ, 0x3 ;  /* 0x0000001514137211 */ /* 0x000fc400078f18ff */
[----:B------:R-:W-:Y:S01]  /*0320*/  SHF.R.S32.HI R2, RZ, 0x1f, R9 ;  /* 0x0000001fff027819 */ /* 0x000fe20000011409 */
[----:B------:R-:W-:Y:S01]  /*0330*/  IMAD.SHL.U32 R24, R14, 0x8, RZ ;  /* 0x000000080e187824 */ /* 0x000fe200078e00ff */
[-C--:B------:R-:W-:Y:S01]  /*0340*/  LEA.HI R3, R9, R0.reuse, RZ, 0x1 ;  /* 0x0000000009037211 */ /* 0x080fe200078f08ff */
[----:B------:R-:W-:Y:S01]  /*0350*/  IMAD R16, R0, 0x8, R8 ;  /* 0x0000000800107824 */ /* 0x000fe200078e0208 */
[----:B------:R-:W-:Y:S02]  /*0360*/  SHF.R.S32.HI R4, RZ, 0x3, R19 ;  /* 0x00000003ff047819 */ /* 0x000fe40000011413 */
[----:B------:R-:W-:Y:S01]  /*0370*/  LEA.HI R5, R2, R0, RZ, 0x2 ;  /* 0x0000000002057211 */ /* 0x000fe200078f10ff */
[----:B------:R-:W-:Y:S01]  /*0380*/  STL [R1+0x10], R24 ;  /* 0x0000101801007387 */ /* 0x000fe20000100800 */
[----:B------:R-:W-:Y:S01]  /*0390*/  LOP3.LUT R6, R3, 0xfffffffe, RZ, 0xc0, !PT ;  /* 0xfffffffe03067812 */ /* 0x000fe200078ec0ff */
[----:B------:R-:W-:Y:S01]  /*03a0*/  IMAD.SHL.U32 R4, R4, 0x40, RZ ;  /* 0x0000004004047824 */ /* 0x000fe200078e00ff */
[----:B------:R-:W-:-:S02]  /*03b0*/  LOP3.LUT R3, R5, 0xfffffffc, RZ, 0xc0, !PT ;  /* 0xfffffffc05037812 */ /* 0x000fc400078ec0ff */
[----:B------:R-:W-:Y:S01]  /*03c0*/  LOP3.LUT R7, R11, 0xfffffff0, RZ, 0xc0, !PT ;  /* 0xfffffff00b077812 */ /* 0x000fe200078ec0ff */
[----:B------:R-:W-:Y:S01]  /*03d0*/  IMAD.IADD R219, R0, 0x1, -R6 ;  /* 0x0000000100db7824 */ /* 0x000fe200078e0a06 */
[----:B------:R-:W-:Y:S01]  /*03e0*/  LOP3.LUT R2, R4, 0xc0, RZ, 0xc0, !PT ;  /* 0x000000c004027812 */ /* 0x000fe200078ec0ff */
[----:B------:R-:W-:Y:S01]  /*03f0*/  IMAD.IADD R12, R0, 0x1, -R3 ;  /* 0x00000001000c7824 */ /* 0x000fe200078e0a03 */
[----:B------:R-:W-:Y:S01]  /*0400*/  LOP3.LUT R3, R19, 0xfffffff8, RZ, 0xc0, !PT ;  /* 0xfffffff813037812 */ /* 0x000fe200078ec0ff */
[C---:B------:R-:W-:Y:S01]  /*0410*/  IMAD.IADD R0, R21.reuse, 0x1, -R7 ;  /* 0x0000000115007824 */ /* 0x040fe200078e0a07 */
[----:B------:R-:W-:Y:S02]  /*0420*/  LOP3.LUT R4, R2, 0x18, R24, 0xf8, !PT ;  /* 0x0000001802047812 */ /* 0x000fe400078ef818 */
[----:B------:R-:W-:Y:S01]  /*0430*/  SHF.R.U32.HI R2, RZ, 0x3, R2 ;  /* 0x00000003ff027819 */ /* 0x000fe20000011602 */
[----:B------:R-:W-:Y:S01]  /*0440*/  IMAD.IADD R3, R21, 0x1, -R3 ;  /* 0x0000000115037824 */ /* 0x000fe200078e0a03 */
[----:B------:R-:W-:-:S02]  /*0450*/  SHF.R.S32.HI R11, RZ, 0x1f, R0 ;  /* 0x0000001fff0b7819 */ /* 0x000fc40000011400 */
[----:B------:R-:W-:Y:S02]  /*0460*/  LOP3.LUT R13, R4, R2, RZ, 0x3c, !PT ;  /* 0x00000002040d7212 */ /* 0x000fe400078e3cff */
[-C--:B------:R-:W-:Y:S02]  /*0470*/  LEA.HI R11, R11, R0.reuse, RZ, 0x3 ;  /* 0x000000000b0b7211 */ /* 0x080fe400078f18ff */
[----:B------:R-:W-:Y:S02]  /*0480*/  LEA.HI R2, R0, R0, RZ, 0x1 ;  /* 0x0000000000027211 */ /* 0x000fe400078f08ff */
[----:B------:R-:W-:Y:S02]  /*0490*/  LEA.HI R7, R20, R21, RZ, 0x6 ;  /* 0x0000001514077211 */ /* 0x000fe400078f30ff */
[----:B------:R-:W-:Y:S02]  /*04a0*/  LEA.HI R9, R3, R3, RZ, 0x1 ;  /* 0x0000000303097211 */ /* 0x000fe400078f08ff */
[----:B------:R-:W-:-:S02]  /*04b0*/  LOP3.LUT R5, R11, 0xfffffff8, RZ, 0xc0, !PT ;  /* 0xfffffff80b057812 */ /* 0x000fc400078ec0ff */
[--C-:B------:R-:W-:Y:S02]  /*04c0*/  SHF.R.S32.HI R8, RZ, 0x1, R2.reuse ;  /* 0x00000001ff087819 */ /* 0x100fe40000011402 */
        /* <DEDUP_REMOVED lines=8> */
[----:B------:R-:W-:Y:S01]  /*0550*/  IMAD R0, R7, 0x4, R17 ;  /* 0x0000000407007824 */ /* 0x000fe200078e0211 */
[C---:B------:R-:W-:Y:S01]  /*0560*/  LOP3.LUT P2, RZ, R10.reuse, 0x2, RZ, 0xc0, !PT ;  /* 0x000000020aff7812 */ /* 0x040fe2000784c0ff */
        /* <DEDUP_REMOVED lines=25> */
[C---:B------:R-:W-:Y:S02]  /*0700*/  SEL R210, R218.reuse, 0xffffffe0, !P4 ;  /* 0xffffffe0dad27807 */ /* 0x040fe40006000000 */
        /* <DEDUP_REMOVED lines=75> */
[C---:B------:R-:W-:Y:S02]  /*0bc0*/  @P2 VIADD R244, R246.reuse, 0xffffffe0 ;  /* 0xffffffe0f6f42836 */ /* 0x040fe40000000000 */
        /* <DEDUP_REMOVED lines=14> */
.L_x_486:
        /* <DEDUP_REMOVED lines=67> */
.L_x_443:
        /* <DEDUP_REMOVED lines=22> */
[----:B------:R-:W-:Y:S01]  /*1240*/  ULDC.U8 UR36, c[0x0][0x3d8] ;  /* 0x0000f60000247ab9 */ /* 0x000fe20000000000 */
[----:B------:R-:W-:Y:S01]  /*1250*/  UIADD3 UR52, UR19, UR20, URZ ;  /* 0x0000001413347290 */ /* 0x000fe2000fffe03f */
[----:B-1----:R-:W-:Y:S01]  /*1260*/  IABS R6, R7 ;  /* 0x0000000700067213 */ /* 0x002fe20000000000 */
[----:B------:R-:W-:Y:S01]  /*1270*/  UISETP.NE.AND UP3, UPT, UR36, URZ, UPT ;  /* 0x0000003f2400728c */ /* 0x000fe2000bf65270 */
[----:B------:R-:W-:Y:S01]  /*1280*/  ISETP.NE.AND P3, PT, R7, RZ, PT ;  /* 0x000000ff0700720c */ /* 0x000fe20003f65270 */
[----:B------:R-:W-:Y:S01]  /*1290*/  USHF.L.U32 UR16, UR50, 0x7, URZ ;  /* 0x0000000732107899 */ /* 0x000fe2000800063f */
[----:B------:R-:W1:Y:S01]  /*12a0*/  I2F.RP R4, R6 ;  /* 0x0000000600047306 */ /* 0x000e620000209400 */
[----:B------:R-:W-:Y:S01]  /*12b0*/  ULDC.64 UR42, c[0x0][0x240] ;  /* 0x00009000002a7ab9 */ /* 0x000fe20000000a00 */
[----:B------:R-:W-:-:S02]  /*12c0*/  USHF.L.U64.HI UR22, UR50, 0x7, UR60 ;  /* 0x0000000732167899 */ /* 0x000fc4000801023c */
[----:B--2---:R-:W-:Y:S02]  /*12d0*/  UIMAD.WIDE.U32 UR24, UR5, UR12, URZ ;  /* 0x0000000c051872a5 */ /* 0x004fe4000f8e003f */
        /* <DEDUP_REMOVED lines=27> */
[--C-:B-1----:R-:W-:Y:S01]  /*1490*/  IMAD.MOV R0, RZ, RZ, -R5.reuse ;  /* 0x000000ffff007224 */ /* 0x102fe200078e0a05 */
[----:B------:R-:W-:Y:S01]  /*14a0*/  UIMAD.WIDE.U32 UR16, UR15, UR42, URZ ;  /* 0x0000002a0f1072a5 */ /* 0x000fe2000f8e003f */
[----:B------:R-:W-:Y:S01]  /*14b0*/  IMAD.MOV.U32 R4, RZ, RZ, RZ ;  /* 0x000000ffff047224 */ /* 0x000fe200078e00ff */
[----:B------:R-:W-:Y:S01]  /*14c0*/  UIADD3 UR13, UR13, UR5, URZ ;  /* 0x000000050d0d7290 */ /* 0x000fe2000fffe03f */
[----:B------:R-:W-:Y:S01]  /*14d0*/  IMAD R0, R0, R6, RZ ;  /* 0x0000000600007224 */ /* 0x000fe200078e02ff */
[----:B------:R-:W-:Y:S01]  /*14e0*/  ULDC UR48, c[0x0][0x2dc] ;  /* 0x0000b70000307ab9 */ /* 0x000fe20000000800 */
[----:B------:R-:W-:Y:S01]  /*14f0*/  ULDC UR37, c[0x0][0x270] ;  /* 0x00009c0000257ab9 */ /* 0x000fe20000000800 */
[----:B------:R-:W-:Y:S01]  /*1500*/  ULDC UR41, c[0x0][0x2c4] ;  /* 0x0000b10000297ab9 */ /* 0x000fe20000000800 */
[----:B------:R-:W-:Y:S01]  /*1510*/  IMAD.HI.U32 R0, R5, R0, R4 ;  /* 0x0000000005007227 */ /* 0x000fe200078e0004 */
[----:B------:R-:W-:-:S02]  /*1520*/  USHF.R.S32.HI UR7, URZ, 0x6, UR28 ;  /* 0x000000063f077899 */ /* 0x000fc4000801141c */
[----:B------:R-:W-:Y:S02]  /*1530*/  USHF.R.S32.HI UR5, URZ, 0x6, UR20 ;  /* 0x000000063f057899 */ /* 0x000fe40008011414 */
[----:B------:R-:W-:Y:S01]  /*1540*/  USEL UR58, UR18, UR16, !UP2 ;  /* 0x00000010123a7287 */ /* 0x000fe2000d000000 */
[----:B------:R-:W-:Y:S01]  /*1550*/  IMAD.HI.U32 R0, R0, R3, RZ ;  /* 0x0000000300007227 */ /* 0x000fe200078e00ff */
[----:B------:R-:W-:Y:S01]  /*1560*/  @UP1 UMOV UR32, UR8 ;  /* 0x0000000800201c82 */ /* 0x000fe20008000000 */
[----:B------:R-:W-:Y:S02]  /*1570*/  UIMAD UR21, UR15, UR43, URZ ;  /* 0x0000002b0f1572a4 */ /* 0x000fe4000f8e023f */
[----:B------:R-:W-:Y:S01]  /*1580*/  UIMAD.WIDE UR8, UR48, UR37, URZ ;  /* 0x00000025300872a5 */ /* 0x000fe2000f8e023f */
[----:B------:R-:W-:Y:S01]  /*1590*/  IADD3 R4, -R0, RZ, RZ ;  /* 0x000000ff00047210 */ /* 0x000fe20007ffe1ff */
[----:B------:R-:W-:Y:S02]  /*15a0*/  @UP3 UIMAD UR18, UR50, UR41, URZ ;  /* 0x00000029321232a4 */ /* 0x000fe4000f8e023f */
[----:B------:R-:W-:-:S02]  /*15b0*/  USEL UR22, UR22, URZ, UP0 ;  /* 0x0000003f16167287 */ /* 0x000fc40008000000 */
[C---:B------:R-:W-:Y:S01]  /*15c0*/  IMAD R3, R6.reuse, R4, R3 ;  /* 0x0000000406037224 */ /* 0x040fe200078e0203 */
[----:B------:R-:W-:Y:S02]  /*15d0*/  UISETP.LT.AND UP0, UPT, UR7, UR5, UPT ;  /* 0x000000050700728c */ /* 0x000fe4000bf01270 */
[----:B------:R-:W-:Y:S02]  /*15e0*/  @UP2 UIADD3 UR52, UR17, UR21, URZ ;  /* 0x0000001511342290 */ /* 0x000fe4000fffe03f */
[----:B------:R-:W-:Y:S01]  /*15f0*/  ISETP.GT.U32.AND P1, PT, R6, R3, PT ;  /* 0x000000030600720c */ /* 0x000fe20003f24070 */
[----:B------:R-:W-:Y:S02]  /*1600*/  UIMAD UR19, UR9, UR12, URZ ;  /* 0x0000000c091372a4 */ /* 0x000fe4000f8e023f */
[----:B------:R-:W-:Y:S02]  /*1610*/  @UP3 USEL UR18, UR18, UR15, !UP2 ;  /* 0x0000000f12123287 */ /* 0x000fe4000d000000 */
[----:B------:R-:W-:-:S02]  /*1620*/  UIMAD.WIDE.U32 UR16, UR8, UR12, URZ ;  /* 0x0000000c081072a5 */ /* 0x000fc4000f8e003f */
[----:B------:R-:W-:Y:S01]  /*1630*/  @!UP3 UIMAD UR20, UR50, UR37, UR59 ;  /* 0x000000253214b2a4 */ /* 0x000fe2000f8e023b */
[----:B------:R-:W-:Y:S01]  /*1640*/  @UP3 ULDC UR12, c[0x0][0x2e4] ;  /* 0x0000b900000c3ab9 */ /* 0x000fe20000000800 */
[----:B------:R-:W-:Y:S02]  /*1650*/  USEL UR37, UR7, UR5, UP0 ;  /* 0x0000000507257287 */ /* 0x000fe40008000000 */
[----:B------:R-:W-:Y:S02]  /*1660*/  @UP3 UIMAD UR36, UR59, UR12, UR18 ;  /* 0x0000000c3b2432a4 */ /* 0x000fe4000f8e0212 */
[----:B------:R-:W-:Y:S01]  /*1670*/  @!P1 IMAD.IADD R3, R3, 0x1, -R6 ;  /* 0x0000000103039824 */ /* 0x000fe200078e0a06 */
[----:B------:R-:W-:Y:S01]  /*1680*/  UIMAD UR19, UR8, UR13, UR19 ;  /* 0x0000000d081372a4 */ /* 0x000fe2000f8e0213 */
[----:B------:R-:W-:Y:S01]  /*1690*/  @!P1 VIADD R0, R0, 0x1 ;  /* 0x0000000100009836 */ /* 0x000fe20000000000 */
[----:B------:R-:W-:Y:S01]  /*16a0*/  UIMAD.WIDE.U32 UR12, UR8, UR15, URZ ;  /* 0x0000000f080c72a5 */ /* 0x000fe2000f8e003f */
[----:B------:R-:W-:Y:S01]  /*16b0*/  PLOP3.LUT P1, PT, PT, PT, UP1, 0x80, 0x0 ;  /* 0x000000000000781c */ /* 0x000fe20003f2f018 */
[----:B------:R-:W-:Y:S01]  /*16c0*/  ULEA UR18, UR37, 0xffffffc0, 0x6 ;  /* 0xffffffc025127891 */ /* 0x000fe2000f8e303f */
[----:B------:R-:W-:Y:S01]  /*16d0*/  ISETP.GE.U32.AND P0, PT, R3, R6, PT ;  /* 0x000000060300720c */ /* 0x000fe20003f06070 */
[----:B------:R-:W-:Y:S01]  /*16e0*/  USEL UR57, UR16, UR12, !UP2 ;  /* 0x0000000c10397287 */ /* 0x000fe2000d000000 */
[----:B------:R-:W-:Y:S01]  /*16f0*/  LOP3.LUT R3, R7, UR59, RZ, 0x3c, !PT ;  /* 0x0000003b07037c12 */ /* 0x000fe2000f8e3cff */
[----:B------:R-:W-:-:S02]  /*1700*/  USHF.R.S32.HI UR16, URZ, 0x1f, UR18 ;  /* 0x0000001f3f107899 */ /* 0x000fc40008011412 */
[----:B------:R-:W-:Y:S01]  /*1710*/  UIADD3 UR5, UP0, UR18, UR29, URZ ;  /* 0x0000001d12057290 */ /* 0x000fe2000ff1e03f */
[----:B------:R-:W-:Y:S01]  /*1720*/  ISETP.GE.AND P2, PT, R3, RZ, PT ;  /* 0x000000ff0300720c */ /* 0x000fe20003f46270 */
[----:B------:R-:W-:Y:S02]  /*1730*/  UIMAD UR7, UR9, UR15, URZ ;  /* 0x0000000f090772a4 */ /* 0x000fe4000f8e023f */
[----:B------:R-:W-:Y:S02]  /*1740*/  UIADD3.X UR12, UR16, UR22, URZ, UP0, !UPT ;  /* 0x00000016100c7290 */ /* 0x000fe400087fe43f */
[----:B------:R-:W-:Y:S02]  /*1750*/  UIMAD UR9, UR9, UR5, URZ ;  /* 0x00000005090972a4 */ /* 0x000fe4000f8e023f */
[----:B------:R-:W-:Y:S01]  /*1760*/  @UP1 UIADD3 UR25, UR44, UR47, URZ ;  /* 0x0000002f2c191290 */ /* 0x000fe2000fffe03f */
[----:B------:R-:W-:Y:S01]  /*1770*/  @P0 IADD3 R0, R0, 0x1, RZ ;  /* 0x0000000100000810 */ /* 0x000fe20007ffe0ff */
[----:B------:R-:W-:Y:S01]  /*1780*/  @!UP2 UIADD3 UR51, UR35, UR23, URZ ;  /* 0x000000172333a290 */ /* 0x000fe2000fffe03f */
[----:B------:R-:W-:Y:S01]  /*1790*/  PLOP3.LUT P0, PT, PT, PT, UP3, 0x80, 0x0 ;  /* 0x000000000000781c */ /* 0x000fe20003f0f038 */
[----:B------:R-:W-:-:S02]  /*17a0*/  @!UP3 UIMAD UR36, UR20, UR41, URZ ;  /* 0x000000291424b2a4 */ /* 0x000fc4000f8e023f */
[----:B------:R-:W-:Y:S01]  /*17b0*/  UIMAD.WIDE.U32 UR22, UR8, UR5, URZ ;  /* 0x00000005081672a5 */ /* 0x000fe2000f8e003f */
[----:B------:R-:W-:Y:S01]  /*17c0*/  IMAD.MOV.U32 R14, RZ, RZ, R0 ;  /* 0x000000ffff0e7224 */ /* 0x000fe200078e0000 */
[----:B------:R-:W-:Y:S01]  /*17d0*/  @UP1 ULDC.64 UR20, c[0x0][0x250] ;  /* 0x0000940000141ab9 */ /* 0x000fe20000000a00 */
[----:B------:R-:W-:Y:S02]  /*17e0*/  UIMAD UR5, UR8, UR12, UR9 ;  /* 0x0000000c080572a4 */ /* 0x000fe4000f8e0209 */
[----:B------:R-:W-:Y:S01]  /*17f0*/  UIMAD UR49, UR59, UR48, URZ ;  /* 0x000000303b3172a4 */ /* 0x000fe2000f8e023f */
[----:B------:R-:W-:Y:S01]  /*1800*/  @!P2 IADD3 R14, -R14, RZ, RZ ;  /* 0x000000ff0e0ea210 */ /* 0x000fe20007ffe1ff */
[----:B------:R-:W-:Y:S01]  /*1810*/  @UP1 UIMAD.WIDE.U32 UR8, UR25, UR20, URZ ;  /* 0x00000014190812a5 */ /* 0x000fe2000f8e003f */
[----:B------:R-:W-:Y:S01]  /*1820*/  @!P3 LOP3.LUT R14, RZ, R7, RZ, 0x33, !PT ;  /* 0x00000007ff0eb212 */ /* 0x000fe200078e33ff */
[----:B------:R-:W-:Y:S02]  /*1830*/  UIADD3 UR48, UR17, UR19, URZ ;  /* 0x0000001311307290 */ /* 0x000fe4000fffe03f */
[----:B------:R-:W-:-:S02]  /*1840*/  @UP2 UIADD3 UR48, UR13, UR7, URZ ;  /* 0x000000070d302290 */ /* 0x000fc4000fffe03f */
[----:B------:R-:W-:Y:S02]  /*1850*/  @UP1 UIMAD UR7, UR25, UR21, URZ ;  /* 0x00000015190712a4 */ /* 0x000fe4000f8e023f */
[----:B------:R-:W-:Y:S02]  /*1860*/  USEL UR54, UR40, URZ, UP4 ;  /* 0x0000003f28367287 */ /* 0x000fe4000a000000 */
[----:B------:R-:W-:Y:S02]  /*1870*/  USHF.R.S32.HI UR31, URZ, 0x1f, UR46 ;  /* 0x0000001f3f1f7899 */ /* 0x000fe4000801142e */
        /* <DEDUP_REMOVED lines=18> */
.L_x_445:
        /* <DEDUP_REMOVED lines=13> */
.L_x_446:
        /* <DEDUP_REMOVED lines=11> */
.L_x_447:
[----:B------:R-:W-:Y:S02]  /*1b20*/  ULDC UR5, c[0x0][0x270] ;  /* 0x00009c0000057ab9 */ /* 0x000fe40000000800 */
[----:B------:R-:W-:-:S04]  /*1b30*/  UIMAD UR5, UR50, UR5, UR59 ;  /* 0x00000005320572a4 */ /* 0x000fc8000f8e023b */
[----:B------:R-:W-:-:S12]  /*1b40*/  UIMAD UR5, UR5, UR61, URZ ;  /* 0x0000003d050572a4 */ /* 0x000fd8000f8e023f */
.L_x_448:
[----:B------:R-:W2:Y:S04]  /*1b50*/  LDL.64 R4, [R1+0x10] ;  /* 0x0000100001047983 */ /* 0x000ea80000100a00 */
[----:B------:R1:W2:Y:S01]  /*1b60*/  LDL.64 R24, [R1+0x10] ;  /* 0x0000100001187983 */ /* 0x0002a20000100a00 */
[----:B------:R-:W-:Y:S01]  /*1b70*/  USHF.R.S32.HI UR19, URZ, 0x1f, UR59 ;  /* 0x0000001f3f137899 */ /* 0x000fe2000801143b */
[----:B------:R-:W-:Y:S01]  /*1b80*/  BSSY B1, `(.L_x_444) ;  /* 0x0000897000017945 */ /* 0x000fe20003800000 */
[----:B------:R-:W-:Y:S01]  /*1b90*/  ULDC.64 UR8, c[0x0][0x428] ;  /* 0x00010a0000087ab9 */ /* 0x000fe20000000a00 */
[----:B------:R-:W3:Y:S01]  /*1ba0*/  S2R R10, SR_TID.X ;  /* 0x00000000000a7919 */ /* 0x000ee20000002100 */
[----:B------:R-:W-:Y:S01]  /*1bb0*/  UIADD3 UR7, UR18, UR5, URZ ;  /* 0x0000000512077290 */ /* 0x000fe2000fffe03f */
[----:B------:R-:W-:Y:S01]  /*1bc0*/  IMAD.U32 R9, RZ, RZ, UR8 ;  /* 0x00000008ff097e24 */ /* 0x000fe2000f8e00ff */
[----:B------:R-:W-:Y:S01]  /*1bd0*/  UIMAD UR5, UR19, UR8, URZ ;  /* 0x00000008130572a4 */ /* 0x000fe2000f8e023f */
[----:B------:R-:W-:Y:S01]  /*1be0*/  ULDC UR13, c[0x0][0x2dc] ;  /* 0x0000b700000d7ab9 */ /* 0x000fe20000000800 */
[----:B------:R-:W-:-:S02]  /*1bf0*/  ULDC UR15, c[0x0][0x270] ;  /* 0x00009c00000f7ab9 */ /* 0x000fc40000000800 */
[----:B------:R-:W-:Y:S02]  /*1c00*/  UIMAD UR23, UR59, UR9, UR5 ;  /* 0x000000093b1772a4 */ /* 0x000fe4000f8e0205 */
[----:B------:R-:W-:Y:S01]  /*1c10*/  UIMAD UR30, UR13, UR15, URZ ;  /* 0x0000000f0d1e72a4 */ /* 0x000fe2000f8e023f */
[----:B------:R-:W-:Y:S01]  /*1c20*/  ULDC.64 UR8, c[0x0][0x420] ;  /* 0x0001080000087ab9 */ /* 0x000fe20000000a00 */
[----:B------:R-:W-:Y:S01]  /*1c30*/  UIADD3 UR13, -UR6, UR14, UR46 ;  /* 0x0000000e060d7290 */ /* 0x000fe2000fffe12e */
[----:B------:R-:W-:Y:S01]  /*1c40*/  IMAD.U32 R0, RZ, RZ, UR8 ;  /* 0x00000008ff007e24 */ /* 0x000fe2000f8e00ff */
[----:B------:R-:W-:Y:S01]  /*1c50*/  UIMAD UR5, UR16, UR8, URZ ;  /* 0x00000008100572a4 */ /* 0x000fe2000f8e023f */
[----:B------:R-:W-:Y:S01]  /*1c60*/  ULDC UR38, c[0x0][0x398] ;  /* 0x0000e60000267ab9 */ /* 0x000fe20000000800 */
[----:B------:R-:W-:Y:S02]  /*1c70*/  ULDC.64 UR24, c[0x0][0x478] ;  /* 0x00011e0000187ab9 */ /* 0x000fe40000000a00 */
[----:B------:R-:W-:-:S02]  /*1c80*/  UIMAD UR5, UR18, UR9, UR5 ;  /* 0x00000009120572a4 */ /* 0x000fc4000f8e0205 */
[----:B------:R-:W-:Y:S02]  /*1c90*/  UIMAD.WIDE UR24, UR7, 0x4, UR24 ;  /* 0x00000004071878a5 */ /* 0x000fe4000f8e0218 */
[----:B------:R-:W-:Y:S01]  /*1ca0*/  UIADD3 UR36, UR18, UR36, URZ ;  /* 0x0000002412247290 */ /* 0x000fe2000fffe03f */
[----:B------:R-:W-:Y:S01]  /*1cb0*/  ULDC.64 UR34, c[0x0][0x210] ;  /* 0x0000840000227ab9 */ /* 0x000fe20000000a00 */
[----:B------:R-:W-:Y:S01]  /*1cc0*/  ULDC.64 UR28, c[0x0][0x3e0] ;  /* 0x0000f800001c7ab9 */ /* 0x000fe20000000a00 */
[----:B---3--:R-:W-:-:S04]  /*1cd0*/  SHF.R.S32.HI R11, RZ, 0x1f, R10 ;  /* 0x0000001fff0b7819 */ /* 0x008fc8000001140a */
[----:B------:R-:W-:-:S04]  /*1ce0*/  LEA.HI R3, R11, R10, RZ, 0x2 ;  /* 0x0000000a0b037211 */ /* 0x000fc800078f10ff */
[----:B------:R-:W-:-:S04]  /*1cf0*/  SHF.R.S32.HI R3, RZ, 0x2, R3 ;  /* 0x00000002ff037819 */ /* 0x000fc80000011403 */
[----:B------:R-:W-:Y:S01]  /*1d00*/  SHF.R.S32.HI R21, RZ, 0x1f, R3 ;  /* 0x0000001fff157819 */ /* 0x000fe20000011403 */
[----:B--2---:R-:W-:-:S05]  /*1d10*/  IMAD.MOV.U32 R24, RZ, RZ, R4 ;  /* 0x000000ffff187224 */ /* 0x004fca00078e0004 */
[----:B------:R-:W-:Y:S02]  /*1d20*/  SHF.R.S32.HI R25, RZ, 0x1f, R24 ;  /* 0x0000001fff197819 */ /* 0x000fe40000011418 */
[----:B------:R-:W-:Y:S01]  /*1d30*/  IADD3 R4, P0, R24, UR12, RZ ;  /* 0x0000000c18047c10 */ /* 0x000fe2000ff1e0ff */
[----:B------:R-:W-:Y:S02]  /*1d40*/  USHF.L.U32 UR12, UR30, 0x6, URZ ;  /* 0x000000061e0c7899 */ /* 0x000fe4000800063f */
[----:B------:R1:W-:Y:S01]  /*1d50*/  STL [R1+0x14], R25 ;  /* 0x0000141901007387 */ /* 0x0003e20000100800 */
[----:B------:R-:W-:Y:S01]  /*1d60*/  IADD3.X R5, R25, UR51, RZ, P0, !PT ;  /* 0x0000003319057c10 */ /* 0x000fe200087fe4ff */
[----:B------:R-:W-:Y:S02]  /*1d70*/  UIADD3 UR15, UP2, UP0, UR22, UR12, UR49 ;  /* 0x0000000c160f7290 */ /* 0x000fe4000f85e031 */
[----:B------:R-:W-:Y:S01]  /*1d80*/  IMAD.WIDE.U32 R4, R0, UR18, R4 ;  /* 0x0000001200047c25 */ /* 0x000fe2000f8e0004 */
[----:B------:R-:W-:-:S03]  /*1d90*/  IADD3 R0, P0, R3, UR18, RZ ;  /* 0x0000001203007c10 */ /* 0x000fc6000ff1e0ff */
[----:B------:R-:W-:Y:S01]  /*1da0*/  VIADD R5, R5, UR5 ;  /* 0x0000000505057c36 */ /* 0x000fe20008000000 */
[----:B------:R-:W-:Y:S01]  /*1db0*/  IADD3.X R8, R21, UR16, RZ, P0, !PT ;  /* 0x0000001015087c10 */ /* 0x000fe200087fe4ff */
[----:B------:R-:W-:Y:S01]  /*1dc0*/  UIADD3 UR5, UR13, -UR38, URZ ;  /* 0x800000260d057290 */ /* 0x000fe2000fffe03f */
[----:B------:R-:W-:Y:S01]  /*1dd0*/  IMAD.WIDE.U32 R6, R0, UR42, R24 ;  /* 0x0000002a00067c25 */ /* 0x000fe2000f8e0018 */
[----:B------:R-:W-:Y:S02]  /*1de0*/  ULDC.64 UR16, c[0x0][0x258] ;  /* 0x0000960000107ab9 */ /* 0x000fe40000000a00 */
[----:B------:R-:W-:Y:S01]  /*1df0*/  USHF.R.S32.HI UR22, URZ, 0x1f, UR5 ;  /* 0x0000001f3f167899 */ /* 0x000fe20008011405 */
[----:B------:R-:W-:Y:S01]  /*1e00*/  IMAD R8, R8, UR42, RZ ;  /* 0x0000002a08087c24 */ /* 0x000fe2000f8e02ff */
[----:B------:R-:W-:Y:S01]  /*1e10*/  IADD3 R6, P0, R6, UR58, RZ ;  /* 0x0000003a06067c10 */ /* 0x000fe2000ff1e0ff */
[----:B------:R-:W-:Y:S01]  /*1e20*/  IMAD.WIDE.U32 R4, R9, UR59, R4 ;  /* 0x0000003b09047c25 */ /* 0x000fe2000f8e0004 */
[----:B------:R-:W-:-:S02]  /*1e30*/  ULEA.HI UR22, UR22, UR5, URZ, 0x6 ;  /* 0x0000000516167291 */ /* 0x000fc4000f8f303f */
[----:B------:R-:W-:Y:S01]  /*1e40*/  USHF.R.S32.HI UR5, URZ, 0x1f, UR12 ;  /* 0x0000001f3f057899 */ /* 0x000fe2000801140c */
[----:B------:R-:W-:Y:S01]  /*1e50*/  IMAD R8, R0, UR43, R8 ;  /* 0x0000002b00087c24 */ /* 0x000fe2000f8e0208 */
[----:B------:R-:W-:Y:S01]  /*1e60*/  LEA.HI R0, R11, R10, RZ, 0x5 ;  /* 0x0000000a0b007211 */ /* 0x000fe200078f28ff */
[----:B------:R-:W-:Y:S01]  /*1e70*/  USHF.R.S32.HI UR22, URZ, 0x6, UR22 ;  /* 0x000000063f167899 */ /* 0x000fe20008011416 */
[----:B------:R-:W-:Y:S01]  /*1e80*/  VIADD R5, R5, UR23 ;  /* 0x0000001705057c36 */ /* 0x000fe20008000000 */
[----:B------:R-:W-:Y:S01]  /*1e90*/  UIMAD UR7, UR19, UR16, URZ ;  /* 0x00000010130772a4 */ /* 0x000fe2000f8e023f */
[----:B------:R-:W-:Y:S01]  /*1ea0*/  LOP3.LUT R9, R0, 0xffffffe0, RZ, 0xc0, !PT ;  /* 0xffffffe000097812 */ /* 0x000fe200078ec0ff */
[----:B------:R-:W-:Y:S01]  /*1eb0*/  UIADD3.X UR5, UR53, UR5, UR56, UP2, UP0 ;  /* 0x0000000535057290 */ /* 0x000fe200097e0438 */
[----:B------:R-:W-:Y:S01]  /*1ec0*/  IADD3.X R7, R7, UR52, R8, P0, !PT ;  /* 0x0000003407077c10 */ /* 0x000fe200087fe408 */
[----:B------:R-:W-:Y:S01]  /*1ed0*/  UISETP.LT.AND UP0, UPT, URZ, UR22, UPT ;  /* 0x000000163f00728c */ /* 0x000fe2000bf01270 */
[----:B------:R-:W-:Y:S01]  /*1ee0*/  SHF.R.S32.HI R8, RZ, 0x5, R0 ;  /* 0x00000005ff087819 */ /* 0x000fe20000011400 */
[----:B------:R-:W-:Y:S01]  /*1ef0*/  IMAD.IADD R9, R10, 0x1, -R9 ;  /* 0x000000010a097824 */ /* 0x000fe200078e0a09 */
[----:B------:R-:W-:Y:S01]  /*1f00*/  UIMAD UR17, UR59, UR17, UR7 ;  /* 0x000000113b1172a4 */ /* 0x000fe2000f8e0207 */
[----:B------:R-:W-:Y:S01]  /*1f10*/  IMAD.U32 R0, RZ, RZ, UR16 ;  /* 0x00000010ff007e24 */ /* 0x000fe2000f8e00ff */
[----:B------:R-:W-:Y:S01]  /*1f20*/  UIADD3 UR7, UP3, UP2, UR55, UR15, UR57 ;  /* 0x0000000f37077290 */ /* 0x000fe2000fa7e039 */
[----:B------:R-:W-:Y:S01]  /*1f30*/  IMAD R8, R8, UR30, R9 ;  /* 0x0000001e08087c24 */ /* 0x000fe2000f8e0209 */
[----:B------:R-:W-:Y:S01]  /*1f40*/  USEL UR22, URZ, UR22, !UP0 ;  /* 0x000000163f167287 */ /* 0x000fe2000c000000 */
[----:B------:R-:W-:Y:S01]  /*1f50*/  IMAD.WIDE.U32 R6, R0, UR59, R6 ;  /* 0x0000003b00067c25 */ /* 0x000fe2000f8e0006 */
[----:B------:R-:W-:-:S02]  /*1f60*/  UIADD3.X UR5, UR54, UR5, UR48, UP3, UP2 ;  /* 0x0000000536057290 */ /* 0x000fc40009fe4430 */
[----:B------:R-:W-:Y:S01]  /*1f70*/  UISETP.GT.AND UP0, UPT, UR37, UR22, UPT ;  /* 0x000000162500728c */ /* 0x000fe2000bf04270 */
[C---:B------:R-:W-:Y:S01]  /*1f80*/  IADD3 R0, P0, R8.reuse, UR7, RZ ;  /* 0x0000000708007c10 */ /* 0x040fe2000ff1e0ff */
[----:B------:R-:W-:Y:S01]  /*1f90*/  IMAD R9, R21, UR8, RZ ;  /* 0x0000000815097c24 */ /* 0x000fe2000f8e02ff */
[----:B------:R-:W-:Y:S01]  /*1fa0*/  ULDC.64 UR42, c[0x0][0x2b0] ;  /* 0x0000ac00002a7ab9 */ /* 0x000fe20000000a00 */
[C---:B------:R-:W-:Y:S01]  /*1fb0*/  IMAD.WIDE.U32 R4, R3.reuse, UR8, R4 ;  /* 0x0000000803047c25 */ /* 0x040fe2000f8e0004 */
[----:B------:R-:W-:Y:S01]  /*1fc0*/  LEA.HI.X.SX32 R8, R8, UR5, 0x1, P0 ;  /* 0x0000000508087c11 */ /* 0x000fe200080f0eff */
[----:B------:R-:W-:Y:S01]  /*1fd0*/  ULDC.64 UR18, c[0x0][0x400] ;  /* 0x0001000000127ab9 */ /* 0x000fe20000000a00 */
[----:B------:R-:W-:Y:S01]  /*1fe0*/  PLOP3.LUT P0, PT, PT, PT, UP0, 0x80, 0x0 ;  /* 0x000000000000781c */ /* 0x000fe20003f0f008 */
[----:B------:R-:W-:Y:S01]  /*1ff0*/  IMAD R9, R3, UR9, R9 ;  /* 0x0000000903097c24 */ /* 0x000fe2000f8e0209 */
[----:B------:R-:W-:Y:S01]  /*2000*/  UIMAD.WIDE UR8, UR36, 0x4, UR42 ;  /* 0x00000004240878a5 */ /* 0x000fe2000f8e022a */
[----:B------:R-:W-:Y:S01]  /*2010*/  LEA R240, P2, R0, UR18, 0x2 ;  /* 0x0000001200f07c11 */ /* 0x000fe2000f8410ff */
[----:B------:R-:W-:Y:S01]  /*2020*/  VIADD R7, R7, UR17 ;  /* 0x0000001107077c36 */ /* 0x000fe20008000000 */
[----:B------:R-:W-:Y:S01]  /*2030*/  LEA R250, P3, R4, UR28, 0x1 ;  /* 0x0000001c04fa7c11 */ /* 0x000fe2000f8608ff */
[----:B------:R-:W-:Y:S01]  /*2040*/  IMAD.IADD R5, R5, 0x1, R9 ;  /* 0x0000000105057824 */ /* 0x000fe200078e0209 */
[----:B------:R-:W-:Y:S01]  /*2050*/  LEA R249, P4, R6, UR34, 0x1 ;  /* 0x0000002206f97c11 */ /* 0x000fe2000f8808ff */
[----:B------:R-:W-:Y:S01]  /*2060*/  UIADD3 UR7, UR37, -0x1, URZ ;  /* 0xffffffff25077890 */ /* 0x000fe2000fffe03f */
[----:B------:R-:W-:Y:S01]  /*2070*/  LEA.HI.X R239, R0, UR19, R8, 0x2, P2 ;  /* 0x0000001300ef7c11 */ /* 0x000fe200090f1408 */
[----:B------:R-:W-:Y:S01]  /*2080*/  UMOV UR19, UR24 ;  /* 0x0000001800137c82 */ /* 0x000fe20008000000 */
[----:B------:R-:W-:Y:S01]  /*2090*/  LEA.HI.X R248, R4, UR29, R5, 0x1, P3 ;  /* 0x0000001d04f87c11 */ /* 0x000fe200098f0c05 */
[----:B------:R-:W-:Y:S01]  /*20a0*/  UMOV UR18, UR25 ;  /* 0x0000001900127c82 */ /* 0x000fe20008000000 */
[----:B------:R-:W-:Y:S01]  /*20b0*/  LEA.HI.X R247, R6, UR35, R7, 0x1, P4 ;  /* 0x0000002306f77c11 */ /* 0x000fe2000a0f0c07 */
[----:B------:R-:W-:Y:S01]  /*20c0*/  UMOV UR17, UR8 ;  /* 0x0000000800117c82 */ /* 0x000fe20008000000 */
[----:B------:R-:W-:Y:S01]  /*20d0*/  UMOV UR16, UR9 ;  /* 0x0000000900107c82 */ /* 0x000fe20008000000 */
        /* <DEDUP_REMOVED lines=20> */
.L_x_450:
        /* <DEDUP_REMOVED lines=19> */
.L_x_451:
        /* <DEDUP_REMOVED lines=38> */
.L_x_453:
[----:B------:R-:W-:Y:S05]  /*25b0*/  BSYNC B0 ;  /* 0x0000000000007941 */ /* 0x000fea0003800000 */
.L_x_452:
        /* <DEDUP_REMOVED lines=19> */
.L_x_455:
[----:B------:R-:W-:Y:S05]  /*26f0*/  BSYNC B0 ;  /* 0x0000000000007941 */ /* 0x000fea0003800000 */
.L_x_454:
        /* <DEDUP_REMOVED lines=32> */
.L_x_457:
[----:B------:R-:W-:Y:S05]  /*2900*/  BSYNC B0 ;  /* 0x0000000000007941 */ /* 0x000fea0003800000 */
.L_x_456:
        /* <DEDUP_REMOVED lines=20> */
.L_x_449:
        /* <DEDUP_REMOVED lines=72> */
.L_x_460:
[----:B------:R-:W-:Y:S05]  /*2ed0*/  BSYNC B0 ;  /* 0x0000000000007941 */ /* 0x000fea0003800000 */
.L_x_459:
        /* <DEDUP_REMOVED lines=44> */
.L_x_462:
[----:B------:R-:W-:Y:S05]  /*31a0*/  BSYNC B0 ;  /* 0x0000000000007941 */ /* 0x000fea0003800000 */
.L_x_461:
        /* <DEDUP_REMOVED lines=41> */
.L_x_464:
[----:B------:R-:W-:Y:S05]  /*3440*/  BSYNC B0 ;  /* 0x0000000000007941 */ /* 0x000fea0003800000 */
.L_x_463:
        /* <DEDUP_REMOVED lines=16> */
.L_x_466:
        /* <DEDUP_REMOVED lines=37> */
.L_x_467:
[----:B------:R-:W-:Y:S05]  /*37a0*/  BSYNC B0 ;  /* 0x0000000000007941 */ /* 0x000fea0003800000 */
.L_x_465:
        /* <DEDUP_REMOVED lines=11> */
[----:B------:R-:W-:Y:S02]  /*3860*/  ULDC.64 UR8, c[0x0][0x260] ;  /* 0x0000980000087ab9 */ /* 0x000fe40000000a00 */
[----:B--2---:R-:W-:Y:S01]  /*3870*/  IMAD R11, R15, UR8, RZ ;  /* 0x000000080f0b7c24 */ /* 0x004fe2000f8e02ff */
[----:B------:R1:W-:Y:S03]  /*3880*/  @P1 STS.128 [R0+0xb000], RZ ;  /* 0x00b000ff00001388 */ /* 0x0003e60000000c00 */
[----:B------:R-:W-:Y:S01]  /*3890*/  IMAD R11, R14, UR9, R11 ;  /* 0x000000090e0b7c24 */ /* 0x000fe2000f8e020b */
[----:B------:R1:W-:Y:S01]  /*38a0*/  @P1 STS.128 [R0+0xd000], RZ ;  /* 0x00d000ff00001388 */ /* 0x0003e20000000c00 */
[C---:B-----5:R-:W-:Y:S01]  /*38b0*/  VIADD R4, R22.reuse, 0x28 ;  /* 0x0000002816047836 */ /* 0x060fe20000000000 */
[----:B------:R-:W-:Y:S01]  /*38c0*/  SHF.R.S32.HI R20, RZ, 0x1f, R22 ;  /* 0x0000001fff147819 */ /* 0x000fe20000011416 */
[----:B------:R-:W-:-:S02]  /*38d0*/  VIADD R9, R22, 0x8 ;  /* 0x0000000816097836 */ /* 0x000fc40000000000 */
[----:B------:R-:W-:Y:S01]  /*38e0*/  VIADD R5, R22, 0x20 ;  /* 0x0000002016057836 */ /* 0x000fe20000000000 */
[----:B------:R-:W-:Y:S02]  /*38f0*/  ISETP.GE.AND P5, PT, R4, UR5, PT ;  /* 0x0000000504007c0c */ /* 0x000fe4000bfa6270 */
[----:B------:R-:W-:Y:S02]  /*3900*/  ISETP.GE.AND P3, PT, R9, UR5, PT ;  /* 0x0000000509007c0c */ /* 0x000fe4000bf66270 */
[----:B------:R-:W-:Y:S02]  /*3910*/  ISETP.GE.AND P6, PT, R5, UR5, PT ;  /* 0x0000000505007c0c */ /* 0x000fe4000bfc6270 */
[----:B------:R-:W-:Y:S01]  /*3920*/  IADD3.X R9, R7, UR33, R6, P2, !PT ;  /* 0x0000002107097c10 */ /* 0x000fe200097fe406 */
[----:B------:R-:W-:Y:S01]  /*3930*/  IMAD.SHL.U32 R6, R22, 0x4, RZ ;  /* 0x0000000416067824 */ /* 0x000fe200078e00ff */
[----:B------:R-:W-:Y:S02]  /*3940*/  SHF.R.S32.HI R5, RZ, 0x1f, R4 ;  /* 0x0000001fff057819 */ /* 0x000fe40000011404 */
[----:B------:R-:W-:Y:S01]  /*3950*/  P2R R19, PR, RZ, 0x8 ;  /* 0x00000008ff137803 */ /* 0x000fe20000000000 */
[----:B------:R-:W-:-:S02]  /*3960*/  IMAD.WIDE.U32 R8, R14, UR8, R8 ;  /* 0x000000080e087c25 */ /* 0x000fc4000f8e0008 */
[C---:B------:R-:W-:Y:S02]  /*3970*/  @!P5 LEA R16, P2, R4.reuse, UR17, 0x2 ;  /* 0x000000110410dc11 */ /* 0x040fe4000f8410ff */
        /* <DEDUP_REMOVED lines=47> */
.L_x_469:
[----:B------:R-:W-:Y:S05]  /*3c70*/  BSYNC B0 ;  /* 0x0000000000007941 */ /* 0x000fea0003800000 */
.L_x_468:
        /* <DEDUP_REMOVED lines=43> */
.L_x_471:
[----:B------:R-:W-:Y:S05]  /*3f30*/  BSYNC B0 ;  /* 0x0000000000007941 */ /* 0x000fea0003800000 */
.L_x_470:
[----:B------:R-:W-:Y:S01]  /*3f40*/  ISETP.NE.AND P1, PT, R19, RZ, PT ;  /* 0x000000ff1300720c */ /* 0x000fe20003f25270 */
[----:B------:R-:W-:Y:S01]  /*3f50*/  IMAD.MOV.U32 R3, RZ, RZ, 0x7f800000 ;  /* 0x7f800000ff037424 */ /* 0x000fe200078e00ff */
[----:B------:R-:W-:Y:S01]  /*3f60*/  ISETP.NE.AND P2, PT, R18, RZ, PT ;  /* 0x000000ff1200720c */ /* 0x000fe20003f45270 */
[----:B-12---:R-:W-:Y:S01]  /*3f70*/  IMAD.MOV.U32 R4, RZ, RZ, 0x7f800000 ;  /* 0x7f800000ff047424 */ /* 0x006fe200078e00ff */
[----:B------:R-:W0:Y:S01]  /*3f80*/  LDGDEPBAR ;  /* 0x00000000000079af */ /* 0x000e220000000000 */
[----:B---34-:R-:W-:Y:S02]  /*3f90*/  IMAD.MOV.U32 R0, RZ, RZ, 0x7f800000 ;  /* 0x7f800000ff007424 */ /* 0x018fe400078e00ff */
[----:B------:R-:W-:Y:S01]  /*3fa0*/  IMAD.MOV.U32 R5, RZ, RZ, 0x7f800000 ;  /* 0x7f800000ff057424 */ /* 0x000fe200078e00ff */
[----:B------:R-:W2:Y:S01]  /*3fb0*/  @!P6 LDG.E R3, desc[UR10][R6.64+0x80] ;  /* 0x0000800a0603e981 */ /* 0x000ea2000c1e1900 */
[----:B------:R-:W-:Y:S02]  /*3fc0*/  USHF.L.U32 UR21, UR30, 0x4, URZ ;  /* 0x000000041e157899 */ /* 0x000fe4000800063f */
[----:B------:R-:W-:Y:S01]  /*3fd0*/  UIADD3 UR35, UR46, UR14, URZ ;  /* 0x0000000e2e237290 */ /* 0x000fe2000fffe03f */
[----:B------:R-:W3:Y:S01]  /*3fe0*/  @!P5 LDG.E R0, desc[UR10][R16.64] ;  /* 0x0000000a1000d981 */ /* 0x000ee2000c1e1900 */
[----:B------:R-:W-:Y:S01]  /*3ff0*/  USHF.L.U32 UR20, UR30, 0x3, URZ ;  /* 0x000000031e147899 */ /* 0x000fe2000800063f */
[----:B------:R-:W-:-:S02]  /*4000*/  CS2R R126, SRZ ;  /* 0x00000000007e7805 */ /* 0x000fc4000001ff00 */
[----:B------:R-:W-:Y:S01]  /*4010*/  CS2R R124, SRZ ;  /* 0x00000000007c7805 */ /* 0x000fe2000001ff00 */
[----:B------:R-:W4:Y:S01]  /*4020*/  @!P1 LDG.E R4, desc[UR10][R6.64+0x20] ;  /* 0x0000200a06049981 */ /* 0x000f22000c1e1900 */
[----:B------:R-:W-:Y:S02]  /*4030*/  CS2R R130, SRZ ;  /* 0x0000000000827805 */ /* 0x000fe4000001ff00 */
[----:B------:R-:W-:Y:S02]  /*4040*/  CS2R R128, SRZ ;  /* 0x0000000000807805 */ /* 0x000fe4000001ff00 */
[----:B------:R-:W-:Y:S01]  /*4050*/  CS2R R122, SRZ ;  /* 0x00000000007a7805 */ /* 0x000fe2000001ff00 */
[----:B------:R1:W5:Y:S01]  /*4060*/  @!P2 LDG.E R5, desc[UR10][R6.64] ;  /* 0x0000000a0605a981 */ /* 0x000362000c1e1900 */
[----:B------:R-:W-:Y:S02]  /*4070*/  CS2R R120, SRZ ;  /* 0x0000000000787805 */ /* 0x000fe4000001ff00 */
        /* <DEDUP_REMOVED lines=20> */
[----:B-1----:R-:W-:Y:S01]  /*41c0*/  IMAD R6, RZ, RZ, -UR12 ;  /* 0x8000000cff067e24 */ /* 0x002fe2000f8e02ff */
        /* <DEDUP_REMOVED lines=37> */
[----:B------:R-:W-:Y:S01]  /*4420*/  ULDC UR43, c[0x0][0x2d0] ;  /* 0x0000b400002b7ab9 */ /* 0x000fe20000000800 */
[----:B------:R-:W-:Y:S01]  /*4430*/  ULDC UR48, c[0x0][0x398] ;  /* 0x0000e60000307ab9 */ /* 0x000fe20000000800 */
[----:B------:R-:W-:Y:S01]  /*4440*/  UIADD3 UR42, UR46, 0x80, URZ ;  /* 0x000000802e2a7890 */ /* 0x000fe2000fffe03f */
[----:B------:R-:W1:Y:S01]  /*4450*/  LDSM.16.M88.4 R192, [R209+0x13000] ;  /* 0x01300000d1c0783b */ /* 0x000e620000000200 */
[----:B------:R-:W-:-:S03]  /*4460*/  ULDC UR13, c[0x0][0x2ec] ;  /* 0x0000bb00000d7ab9 */ /* 0x000fc60000000800 */
[----:B------:R-:W1:Y:S04]  /*4470*/  LDSM.16.M88.4 R196, [R209+0x13400] ;  /* 0x01340000d1c4783b */ /* 0x000e680000000200 */
[----:B------:R-:W1:Y:S04]  /*4480*/  LDSM.16.M88.4 R200, [R210+0x13000] ;  /* 0x01300000d2c8783b */ /* 0x000e680000000200 */
[----:B------:R-:W1:Y:S01]  /*4490*/  LDSM.16.M88.4 R204, [R210+0x13400] ;  /* 0x01340000d2cc783b */ /* 0x000e620000000200 */
[----:B------:R-:W-:Y:S02]  /*44a0*/  UIADD3 UR28, UR21, 0x20, URZ ;  /* 0x00000020151c7890 */ /* 0x000fe4000fffe03f */
[----:B------:R-:W-:-:S02]  /*44b0*/  UIADD3 UR23, UR21, 0x40, URZ ;  /* 0x0000004015177890 */ /* 0x000fc4000fffe03f */
[----:B------:R-:W-:Y:S02]  /*44c0*/  UIADD3 UR41, -UR6, 0x80, UR35 ;  /* 0x0000008006297890 */ /* 0x000fe4000fffe123 */
[----:B------:R-:W-:Y:S02]  /*44d0*/  UIADD3 UR27, UR20, UR28, URZ ;  /* 0x0000001c141b7290 */ /* 0x000fe4000fffe03f */
[----:B------:R-:W-:Y:S02]  /*44e0*/  UIADD3 UR39, UR20, UR23, URZ ;  /* 0x0000001714277290 */ /* 0x000fe4000fffe03f */
[----:B------:R-:W-:Y:S02]  /*44f0*/  UIADD3 UR41, UR41, -UR38, URZ ;  /* 0x8000002629297290 */ /* 0x000fe4000fffe03f */
[----:B------:R-:W-:Y:S02]  /*4500*/  UIADD3 UR26, UR20, UR27, URZ ;  /* 0x0000001b141a7290 */ /* 0x000fe4000fffe03f */
[----:B------:R-:W-:-:S02]  /*4510*/  UIADD3 UR38, UR20, UR39, URZ ;  /* 0x0000002714267290 */ /* 0x000fc4000fffe03f */
[----:B------:R-:W-:Y:S02]  /*4520*/  UIADD3 UR25, UR20, UR26, URZ ;  /* 0x0000001a14197290 */ /* 0x000fe4000fffe03f */
[----:B------:R-:W-:Y:S02]  /*4530*/  UIADD3 UR37, UR20, UR38, URZ ;  /* 0x0000002614257290 */ /* 0x000fe4000fffe03f */
[----:B------:R-:W-:Y:S02]  /*4540*/  UIADD3 UR24, UR20, UR25, URZ ;  /* 0x0000001914187290 */ /* 0x000fe4000fffe03f */
[----:B------:R-:W-:Y:S01]  /*4550*/  UIADD3 UR36, UR20, UR37, URZ ;  /* 0x0000002514247290 */ /* 0x000fe2000fffe03f */
[----:B------:R-:W-:Y:S01]  /*4560*/  UMOV UR9, UR5 ;  /* 0x0000000500097c82 */ /* 0x000fe20008000000 */
[----:B------:R-:W-:Y:S02]  /*4570*/  UIMAD UR30, UR30, 0x38, URZ ;  /* 0x000000381e1e78a4 */ /* 0x000fe4000f8e023f */
[----:B------:R-:W-:-:S02]  /*4580*/  UIADD3 UR29, UR20, UR24, URZ ;  /* 0x00000018141d7290 */ /* 0x000fc4000fffe03f */
[----:B------:R-:W-:Y:S01]  /*4590*/  UIADD3 UR40, UR20, UR36, URZ ;  /* 0x0000002414287290 */ /* 0x000fe2000fffe03f */
[----:B------:R-:W-:Y:S01]  /*45a0*/  ULDC UR5, c[0x0][0x39c] ;  /* 0x0000e70000057ab9 */ /* 0x000fe20000000800 */
[----:B--2---:R2:W-:Y:S04]  /*45b0*/  STL [R1+0xc], R3 ;  /* 0x00000c0301007387 */ /* 0x0045e80000100800 */
[----:B----4-:R-:W-:Y:S04]  /*45c0*/  STL [R1+0x20], R4 ;  /* 0x0000200401007387 */ /* 0x010fe80000100800 */
[----:B------:R-:W-:Y:S04]  /*45d0*/  STL [R1+0x8], R224 ;  /* 0x000008e001007387 */ /* 0x000fe80000100800 */
[----:B---3--:R3:W-:Y:S04]  /*45e0*/  STL [R1+0x18], R0 ;  /* 0x0000180001007387 */ /* 0x0087e80000100800 */
[----:B-----5:R4:W-:Y:S01]  /*45f0*/  STL [R1+0x1c], R5 ;  /* 0x00001c0501007387 */ /* 0x0209e20000100800 */
[----:B--2---:R-:W-:-:S03]  /*4600*/  VIADD R3, R219, 0x1800 ;  /* 0x00001800db037836 */ /* 0x004fc60000000000 */
[----:B------:R-:W-:Y:S02]  /*4610*/  STL [R1+0x2c], R6 ;  /* 0x00002c0601007387 */ /* 0x000fe40000100800 */
[----:B------:R-:W-:Y:S01]  /*4620*/  SEL R208, R3, R219, !P0 ;  /* 0x000000db03d07207 */ /* 0x000fe20004000000 */
[C---:B---3--:R-:W-:Y:S02]  /*4630*/  VIADD R0, R22.reuse, 0xffffffc0 ;  /* 0xffffffc016007836 */ /* 0x048fe40000000000 */
[----:B----4-:R-:W-:-:S03]  /*4640*/  IMAD.SHL.U32 R5, R22, 0x4, RZ ;  /* 0x0000000416057824 */ /* 0x010fc600078e00ff */
[----:B------:R-:W-:Y:S02]  /*4650*/  SHF.R.S32.HI R3, RZ, 0x1f, R0 ;  /* 0x0000001fff037819 */ /* 0x000fe40000011400 */
[----:B------:R2:W-:Y:S02]  /*4660*/  STL [R1+0x4c], R5 ;  /* 0x00004c0501007387 */ /* 0x0005e40000100800 */
[C---:B------:R-:W-:Y:S01]  /*4670*/  SHF.L.U64.HI R3, R0.reuse, 0x2, R3 ;  /* 0x0000000200037819 */ /* 0x040fe20000010203 */
[----:B------:R-:W-:Y:S02]  /*4680*/  IMAD.SHL.U32 R0, R0, 0x4, RZ ;  /* 0x0000000400007824 */ /* 0x000fe400078e00ff */
[----:B------:R-:W-:Y:S01]  /*4690*/  VIADD R4, R217, 0x1800 ;  /* 0x00001800d9047836 */ /* 0x000fe20000000000 */
[----:B--2---:R-:W-:-:S05]  /*46a0*/  SHF.L.U64.HI R5, R22, 0x2, R20 ;  /* 0x0000000216057819 */ /* 0x004fca0000010214 */
[----:B------:R-:W-:Y:S04]  /*46b0*/  STL [R1+0x48], R5 ;  /* 0x0000480501007387 */ /* 0x000fe80000100800 */
[----:B------:R2:W-:Y:S04]  /*46c0*/  STL [R1+0x44], R3 ;  /* 0x0000440301007387 */ /* 0x0005e80000100800 */
[----:B------:R3:W-:Y:S01]  /*46d0*/  STL [R1+0x40], R0 ;  /* 0x0000400001007387 */ /* 0x0007e20000100800 */
[----:B------:R-:W-:Y:S02]  /*46e0*/  SEL R4, R4, R217, !P0 ;  /* 0x000000d904047207 */ /* 0x000fe40004000000 */
[----:B------:R-:W-:-:S02]  /*46f0*/  LEA R208, R208, UR4, 0x1 ;  /* 0x00000004d0d07c11 */ /* 0x000fc4000f8e08ff */
[----:B-12---:R-:W-:-:S07]  /*4700*/  LEA R3, R4, UR4, 0x1 ;  /* 0x0000000404037c11 */ /* 0x006fce000f8e08ff */
.L_x_476:
[----:B------:R-:W2:Y:S01]  /*4710*/  LDL R221, [R1+0x4c] ;  /* 0x00004c0001dd7983 */ /* 0x000ea20000100800 */
[----:B---3--:R-:W-:Y:S01]  /*4720*/  IADD3 R0, R218, R208, RZ ;  /* 0x000000d0da007210 */ /* 0x008fe20007ffe0ff */
[----:B------:R-:W-:Y:S02]  /*4730*/  USHF.L.U32 UR8, UR7, 0x6, URZ ;  /* 0x0000000607087899 */ /* 0x000fe4000800063f */
[----:B------:R-:W3:Y:S01]  /*4740*/  LDL R220, [R1+0x48] ;  /* 0x0000480001dc7983 */ /* 0x000ee20000100800 */
[----:B------:R-:W-:Y:S01]  /*4750*/  ULDC UR12, c[0x0][0x394] ;  /* 0x0000e500000c7ab9 */ /* 0x000fe20000000800 */
[----:B------:R-:W-:Y:S02]  /*4760*/  UISETP.GE.AND UP0, UPT, UR8, UR41, UPT ;  /* 0x000000290800728c */ /* 0x000fe4000bf06270 */
[----:B------:R-:W0:Y:S01]  /*4770*/  LDGDEPBAR ;  /* 0x00000000000079af */ /* 0x000e220000000000 */
[----:B------:R-:W-:Y:S04]  /*4780*/  DEPBAR.LE SB0, 0x0 ;  /* 0x000080000000791a */ /* 0x000fe80000000000 */
[----:B------:R-:W-:Y:S06]  /*4790*/  BAR.SYNC.DEFER_BLOCKING 0x0 ;  /* 0x0000000000007b1d */ /* 0x000fec0000010000 */
[----:B------:R-:W-:Y:S08]  /*47a0*/  LDSM.16.M88.4 R32, [R208] ;  /* 0x00000000d020783b */ /* 0x000ff00000000200 */
[----:B------:R-:W1:Y:S08]  /*47b0*/  LDSM.16.M88.4 R16, [R209+0x9000] ;  /* 0x00900000d110783b */ /* 0x000e700000000200 */
[----:B------:R-:W4:Y:S08]  /*47c0*/  LDSM.16.M88.4 R28, [R208+0x800] ;  /* 0x00080000d01c783b */ /* 0x000f300000000200 */
[----:B------:R-:W4:Y:S08]  /*47d0*/  LDSM.16.M88.4 R132, [R209+0x9400] ;  /* 0x00940000d184783b */ /* 0x000f300000000200 */
[----:B------:R-:W-:Y:S08]  /*47e0*/  LDSM.16.M88.4 R136, [R0] ;  /* 0x000000000088783b */ /* 0x000ff00000000200 */
[----:B------:R-:W4:Y:S01]  /*47f0*/  LDSM.16.M88.4 R140, [R210+0x9000] ;  /* 0x00900000d28c783b */ /* 0x000f220000000200 */
[-C--:B-1----:R-:W-:Y:S07]  /*4800*/  HMMA.16816.F32 R4, R32, R16.reuse, RZ ;  /* 0x000000102004723c */ /* 0x082fee00000018ff */
[----:B------:R-:W1:Y:S01]  /*4810*/  LDSM.16.M88.4 R144, [R0+0x800] ;  /* 0x000800000090783b */ /* 0x000e620000000200 */
[C---:B----4-:R-:W-:Y:S07]  /*4820*/  HMMA.16816.F32 R8, R28.reuse, R16, RZ ;  /* 0x000000101c08723c */ /* 0x050fee00000018ff */
[----:B------:R-:W4:Y:S01]  /*4830*/  LDSM.16.M88.4 R148, [R210+0x9400] ;  /* 0x00940000d294783b */ /* 0x000f220000000200 */
[-C--:B------:R-:W-:Y:S07]  /*4840*/  HMMA.16816.F32 R12, R28, R18.reuse, RZ ;  /* 0x000000121c0c723c */ /* 0x080fee00000018ff */
[----:B------:R-:W-:Y:S01]  /*4850*/  LDSM.16.M88.4 R152, [R209+0xb000] ;  /* 0x00b00000d198783b */ /* 0x000fe20000000200 */
[C---:B------:R-:W-:Y:S07]  /*4860*/  HMMA.16816.F32 R16, R32.reuse, R18, RZ ;  /* 0x000000122010723c */ /* 0x040fee00000018ff */
[----:B------:R-:W-:Y:S01]  /*4870*/  LDSM.16.M88.4 R156, [R208+0x1800] ;  /* 0x00180000d09c783b */ /* 0x000fe20000000200 */
[-C--:B------:R-:W-:Y:S06]  /*4880*/  HMMA.16816.F32 R20, R32, R132.reuse, RZ ;  /* 0x000000842014723c */ /* 0x080fec00000018ff */
[C---:B------:R-:W-:Y:S06]  /*4890*/  HMMA.16816.F32 R24, R28.reuse, R132, RZ ;  /* 0x000000841c18723c */ /* 0x040fec00000018ff */
[-C--:B------:R-:W-:Y:S06]  /*48a0*/  HMMA.16816.F32 R28, R28, R134.reuse, RZ ;  /* 0x000000861c1c723c */ /* 0x080fec00000018ff */
[----:B------:R-:W-:Y:S01]  /*48b0*/  HMMA.16816.F32 R32, R32, R134, RZ ;  /* 0x000000862020723c */ /* 0x000fe200000018ff */
[----:B------:R-:W4:Y:S05]  /*48c0*/  LDSM.16.M88.4 R132, [R208+0x1000] ;  /* 0x00100000d084783b */ /* 0x000f2a0000000200 */
[-C--:B------:R-:W-:Y:S06]  /*48d0*/  HMMA.16816.F32 R4, R136, R140.reuse, R4 ;  /* 0x0000008c8804723c */ /* 0x080fec0000001804 */
[C---:B-1----:R-:W-:Y:S06]  /*48e0*/  HMMA.16816.F32 R8, R144.reuse, R140, R8 ;  /* 0x0000008c9008723c */ /* 0x042fec0000001808 */
[-C--:B------:R-:W-:Y:S06]  /*48f0*/  HMMA.16816.F32 R12, R144, R142.reuse, R12 ;  /* 0x0000008e900c723c */ /* 0x080fec000000180c */
[C---:B------:R-:W-:Y:S01]  /*4900*/  HMMA.16816.F32 R16, R136.reuse, R142, R16 ;  /* 0x0000008e8810723c */ /* 0x040fe20000001810 */
[----:B------:R-:W1:Y:S05]  /*4910*/  LDSM.16.M88.4 R140, [R209+0xb400] ;  /* 0x00b40000d18c783b */ /* 0x000e6a0000000200 */
[-C--:B----4-:R-:W-:Y:S06]  /*4920*/  HMMA.16816.F32 R20, R136, R148.reuse, R20 ;  /* 0x000000948814723c */ /* 0x090fec0000001814 */
[C---:B------:R-:W-:Y:S06]  /*4930*/  HMMA.16816.F32 R24, R144.reuse, R148, R24 ;  /* 0x000000949018723c */ /* 0x040fec0000001818 */
[-C--:B------:R-:W-:Y:S01]  /*4940*/  HMMA.16816.F32 R28, R144, R150.reuse, R28 ;  /* 0x00000096901c723c */ /* 0x080fe2000000181c */
[----:B------:R-:W-:Y:S05]  /*4950*/  LDSM.16.M88.4 R144, [R210+0xb000] ;  /* 0x00b00000d290783b */ /* 0x000fea0000000200 */
[----:B------:R-:W-:Y:S03]  /*4960*/  HMMA.16816.F32 R32, R136, R150, R32 ;  /* 0x000000968820723c */ /* 0x000fe60000001820 */
[----:B------:R-:W4:Y:S03]  /*4970*/  LDSM.16.M88.4 R136, [R0+0x1000] ;  /* 0x001000000088783b */ /* 0x000f260000000200 */
[-C--:B------:R-:W-:Y:S05]  /*4980*/  HMMA.16816.F32 R4, R132, R152.reuse, R4 ;  /* 0x000000988404723c */ /* 0x080fea0000001804 */
[----:B------:R-:W4:Y:S01]  /*4990*/  LDSM.16.M88.4 R148, [R0+0x1800] ;  /* 0x001800000094783b */ /* 0x000f220000000200 */
[C---:B------:R-:W-:Y:S06]  /*49a0*/  HMMA.16816.F32 R8, R156.reuse, R152, R8 ;  /* 0x000000989c08723c */ /* 0x040fec0000001808 */
[-C--:B------:R-:W-:Y:S06]  /*49b0*/  HMMA.16816.F32 R12, R156, R154.reuse, R12 ;  /* 0x0000009a9c0c723c */ /* 0x080fec000000180c */
[C---:B------:R-:W-:Y:S06]  /*49c0*/  HMMA.16816.F32 R16, R132.reuse, R154, R16 ;  /* 0x0000009a8410723c */ /* 0x040fec0000001810 */
[-C--:B-1----:R-:W-:Y:S06]  /*49d0*/  HMMA.16816.F32 R20, R132, R140.reuse, R20 ;  /* 0x0000008c8414723c */ /* 0x082fec0000001814 */
[C---:B------:R-:W-:Y:S06]  /*49e0*/  HMMA.16816.F32 R24, R156.reuse, R140, R24 ;  /* 0x0000008c9c18723c */ /* 0x040fec0000001818 */
[-C--:B------:R-:W-:Y:S06]  /*49f0*/  HMMA.16816.F32 R28, R156, R142.reuse, R28 ;  /* 0x0000008e9c1c723c */ /* 0x080fec000000181c */
[----:B------:R-:W-:Y:S01]  /*4a00*/  HMMA.16816.F32 R32, R132, R142, R32 ;  /* 0x0000008e8420723c */ /* 0x000fe20000001820 */
[----:B------:R-:W-:Y:S05]  /*4a10*/  LDSM.16.M88.4 R132, [R208+0x2000] ;  /* 0x00200000d084783b */ /* 0x000fea0000000200 */
[-C--:B----4-:R-:W-:Y:S03]  /*4a20*/  HMMA.16816.F32 R4, R136, R144.reuse, R4 ;  /* 0x000000908804723c */ /* 0x090fe60000001804 */
[----:B------:R-:W-:Y:S03]  /*4a30*/  LDSM.16.M88.4 R140, [R209+0xd000] ;  /* 0x00d00000d18c783b */ /* 0x000fe60000000200 */
[C---:B------:R-:W-:Y:S06]  /*4a40*/  HMMA.16816.F32 R8, R148.reuse, R144, R8 ;  /* 0x000000909408723c */ /* 0x040fec0000001808 */
[-C--:B------:R-:W-:Y:S06]  /*4a50*/  HMMA.16816.F32 R12, R148, R146.reuse, R12 ;  /* 0x00000092940c723c */ /* 0x080fec000000180c */
[C---:B------:R-:W-:Y:S01]  /*4a60*/  HMMA.16816.F32 R16, R136.reuse, R146, R16 ;  /* 0x000000928810723c */ /* 0x040fe20000001810 */
[----:B------:R-:W-:Y:S04]  /*4a70*/  LDSM.16.M88.4 R144, [R208+0x2800] ;  /* 0x00280000d090783b */ /* 0x000fe80000000200 */
[----:B--2---:R-:W-:Y:S06]  /*4a80*/  IADD3 R152, P0, R221, UR19, RZ ;  /* 0x00000013dd987c10 */ /* 0x004fec000ff1e0ff */
[----:B---3--:R-:W-:Y:S02]  /*4a90*/  IADD3.X R153, R220, UR18, RZ, P0, !PT ;  /* 0x00000012dc997c10 */ /* 0x008fe400087fe4ff */
[----:B------:R-:W-:Y:S03]  /*4aa0*/  PLOP3.LUT P0, PT, PT, PT, UP0, 0x80, 0x0 ;  /* 0x000000000000781c */ /* 0x000fe60003f0f008 */
[----:B-----5:R-:W5:Y:S04]  /*4ab0*/  LDG.E R223, desc[UR10][R152.64] ;  /* 0x0000000a98df7981 */ /* 0x020f68000c1e1900 */
[----:B------:R-:W5:Y:S04]  /*4ac0*/  LDG.E R222, desc[UR10][R152.64+0x20] ;  /* 0x0000200a98de7981 */ /* 0x000f68000c1e1900 */
[----:B------:R-:W5:Y:S04]  /*4ad0*/  LDG.E R221, desc[UR10][R152.64+0x80] ;  /* 0x0000800a98dd7981 */ /* 0x000f68000c1e1900 */
[----:B------:R1:W5:Y:S04]  /*4ae0*/  LDG.E R220, desc[UR10][R152.64+0xa0] ;  /* 0x0000a00a98dc7981 */ /* 0x000368000c1e1900 */
[----:B-1----:R-:W1:Y:S02]  /*4af0*/  LDSM.16.M88.4 R152, [R210+0xb400] ;  /* 0x00b40000d298783b */ /* 0x002e640000000200 */
[-C--:B-1----:R-:W-:Y:S06]  /*4b00*/  HMMA.16816.F32 R20, R136, R152.reuse, R20 ;  /* 0x000000988814723c */ /* 0x082fec0000001814 */
[C---:B------:R-:W-:Y:S06]  /*4b10*/  HMMA.16816.F32 R24, R148.reuse, R152, R24 ;  /* 0x000000989418723c */ /* 0x040fec0000001818 */
[-C--:B------:R-:W-:Y:S01]  /*4b20*/  HMMA.16816.F32 R28, R148, R154.reuse, R28 ;  /* 0x0000009a941c723c */ /* 0x080fe2000000181c */
[----:B------:R-:W1:Y:S05]  /*4b30*/  LDSM.16.M88.4 R148, [R209+0xd400] ;  /* 0x00d40000d194783b */ /* 0x000e6a0000000200 */
[----:B------:R-:W-:Y:S03]  /*4b40*/  HMMA.16816.F32 R32, R136, R154, R32 ;  /* 0x0000009a8820723c */ /* 0x000fe60000001820 */
[----:B------:R-:W-:Y:S03]  /*4b50*/  LDSM.16.M88.4 R136, [R0+0x2000] ;  /* 0x002000000088783b */ /* 0x000fe60000000200 */
[-C--:B------:R-:W-:Y:S05]  /*4b60*/  HMMA.16816.F32 R4, R132, R140.reuse, R4 ;  /* 0x0000008c8404723c */ /* 0x080fea0000001804 */
[----:B------:R-:W2:Y:S01]  /*4b70*/  LDSM.16.M88.4 R152, [R210+0xd000] ;  /* 0x00d00000d298783b */ /* 0x000ea20000000200 */
[C---:B------:R-:W-:Y:S06]  /*4b80*/  HMMA.16816.F32 R8, R144.reuse, R140, R8 ;  /* 0x0000008c9008723c */ /* 0x040fec0000001808 */
[-C--:B------:R-:W-:Y:S06]  /*4b90*/  HMMA.16816.F32 R12, R144, R142.reuse, R12 ;  /* 0x0000008e900c723c */ /* 0x080fec000000180c */
[C---:B------:R-:W-:Y:S01]  /*4ba0*/  HMMA.16816.F32 R16, R132.reuse, R142, R16 ;  /* 0x0000008e8410723c */ /* 0x040fe20000001810 */
[----:B------:R-:W3:Y:S05]  /*4bb0*/  LDSM.16.M88.4 R140, [R0+0x2800] ;  /* 0x00280000008c783b */ /* 0x000eea0000000200 */
[-C--:B-1----:R-:W-:Y:S06]  /*4bc0*/  HMMA.16816.F32 R20, R132, R148.reuse, R20 ;  /* 0x000000948414723c */ /* 0x082fec0000001814 */
[C---:B------:R-:W-:Y:S06]  /*4bd0*/  HMMA.16816.F32 R24, R144.reuse, R148, R24 ;  /* 0x000000949018723c */ /* 0x040fec0000001818 */
[-C--:B------:R-:W-:Y:S06]  /*4be0*/  HMMA.16816.F32 R28, R144, R150.reuse, R28 ;  /* 0x00000096901c723c */ /* 0x080fec000000181c */
[----:B------:R-:W-:Y:S06]  /*4bf0*/  HMMA.16816.F32 R32, R132, R150, R32 ;  /* 0x000000968420723c */ /* 0x000fec0000001820 */
[-C--:B--2---:R-:W-:Y:S06]  /*4c00*/  HMMA.16816.F32 R4, R136, R152.reuse, R4 ;  /* 0x000000988804723c */ /* 0x084fec0000001804 */
[C---:B---3--:R-:W-:Y:S06]  /*4c10*/  HMMA.16816.F32 R8, R140.reuse, R152, R8 ;  /* 0x000000988c08723c */ /* 0x048fec0000001808 */
        /* <DEDUP_REMOVED lines=11> */
[----:B------:R-:W2:Y:S01]  /*4cd0*/  MUFU.TANH R146, R5 ;  /* 0x0000000500927308 */ /* 0x000ea20000002400 */
[----:B------:R-:W-:Y:S01]  /*4ce0*/  FMUL.FTZ R12, R12, UR5 ;  /* 0x000000050c0c7c20 */ /* 0x000fe20008410000 */
[----:B------:R-:W-:Y:S01]  /*4cf0*/  FMUL.FTZ R13, R13, UR5 ;  /* 0x000000050d0d7c20 */ /* 0x000fe20008410000 */
[----:B------:R-:W-:Y:S01]  /*4d00*/  FMUL.FTZ R14, R14, UR5 ;  /* 0x000000050e0e7c20 */ /* 0x000fe20008410000 */
[----:B------:R-:W-:Y:S01]  /*4d10*/  FMUL.FTZ R15, R15, UR5 ;  /* 0x000000050f0f7c20 */ /* 0x000fe20008410000 */
[----:B------:R-:W-:Y:S01]  /*4d20*/  FMUL.FTZ R16, R16, UR5 ;  /* 0x0000000510107c20 */ /* 0x000fe20008410000 */
[----:B------:R-:W-:Y:S04]  /*4d30*/  FMUL.FTZ R17, R17, UR5 ;  /* 0x0000000511117c20 */ /* 0x000fe80008410000 */
[----:B------:R3:W4:Y:S01]  /*4d40*/  MUFU.TANH R145, R6 ;  /* 0x0000000600917308 */ /* 0x0007220000002400 */
[----:B------:R-:W-:Y:S01]  /*4d50*/  FMUL.FTZ R18, R18, UR5 ;  /* 0x0000000512127c20 */ /* 0x000fe20008410000 */
[----:B------:R-:W-:Y:S08]  /*4d60*/  FMUL.FTZ R19, R19, UR5 ;  /* 0x0000000513137c20 */ /* 0x000ff00008410000 */
[----:B------:R-:W1:Y:S10]  /*4d70*/  MUFU.TANH R144, R144 ;  /* 0x0000009000907308 */ /* 0x000e740000002400 */
[----:B------:R1:W1:Y:S01]  /*4d80*/  MUFU.TANH R151, R8 ;  /* 0x0000000800977308 */ /* 0x0002620000002400 */
[----:B---3--:R-:W3:Y:S09]  /*4d90*/  LDSM.16.M88.4 R4, [R210+0xd400] ;  /* 0x00d40000d204783b */ /* 0x008ef20000000200 */
[----:B------:R1:W1:Y:S10]  /*4da0*/  MUFU.TANH R150, R9 ;  /* 0x0000000900967308 */ /* 0x0002740000002400 */
[----:B------:R1:W1:Y:S10]  /*4db0*/  MUFU.TANH R149, R10 ;  /* 0x0000000a00957308 */ /* 0x0002740000002400 */
[----:B------:R1:W1:Y:S10]  /*4dc0*/  MUFU.TANH R148, R11 ;  /* 0x0000000b00947308 */ /* 0x0002740000002400 */
[----:B------:R1:W1:Y:S10]  /*4dd0*/  MUFU.TANH R155, R12 ;  /* 0x0000000c009b7308 */ /* 0x0002740000002400 */
[----:B------:R1:W1:Y:S01]  /*4de0*/  MUFU.TANH R154, R13 ;  /* 0x0000000d009a7308 */ /* 0x0002620000002400 */
[-C--:B---3--:R-:W-:Y:S06]  /*4df0*/  HMMA.16816.F32 R20, R136, R4.reuse, R20 ;  /* 0x000000048814723c */ /* 0x088fec0000001814 */
[C---:B------:R-:W-:Y:S03]  /*4e00*/  HMMA.16816.F32 R24, R140.reuse, R4, R24 ;  /* 0x000000048c18723c */ /* 0x040fe60000001818 */
[----:B------:R3:W1:Y:S03]  /*4e10*/  MUFU.TANH R153, R14 ;  /* 0x0000000e00997308 */ /* 0x0006660000002400 */
[-C--:B------:R-:W-:Y:S07]  /*4e20*/  HMMA.16816.F32 R28, R140, R6.reuse, R28 ;  /* 0x000000068c1c723c */ /* 0x080fee000000181c */
[----:B------:R3:W1:Y:S01]  /*4e30*/  MUFU.TANH R152, R15 ;  /* 0x0000000f00987308 */ /* 0x0006620000002400 */
[----:B------:R-:W-:Y:S01]  /*4e40*/  MOV R4, R240 ;  /* 0x000000f000047202 */ /* 0x000fe20000000f00 */
[----:B------:R-:W-:Y:S08]  /*4e50*/  HMMA.16816.F32 R32, R136, R6, R32 ;  /* 0x000000068820723c */ /* 0x000ff00000001820 */
[----:B------:R3:W1:Y:S03]  /*4e60*/  MUFU.TANH R159, R16 ;  /* 0x00000010009f7308 */ /* 0x0006660000002400 */
[----:B------:R-:W-:Y:S01]  /*4e70*/  MOV R5, R239 ;  /* 0x000000ef00057202 */ /* 0x000fe20000000f00 */
[----:B------:R-:W-:Y:S01]  /*4e80*/  FMUL.FTZ R20, R20, UR5 ;  /* 0x0000000514147c20 */ /* 0x000fe20008410000 */
[----:B------:R-:W-:Y:S03]  /*4e90*/  FMUL.FTZ R21, R21, UR5 ;  /* 0x0000000515157c20 */ /* 0x000fe60008410000 */
[----:B------:R3:W-:Y:S01]  /*4ea0*/  STL.64 [R1], R4 ;  /* 0x0000000401007387 */ /* 0x0007e20000100a00 */
[----:B------:R-:W-:Y:S01]  /*4eb0*/  FMUL.FTZ R22, R22, UR5 ;  /* 0x0000000516167c20 */ /* 0x000fe20008410000 */
[----:B------:R3:W1:Y:S01]  /*4ec0*/  MUFU.TANH R158, R17 ;  /* 0x00000011009e7308 */ /* 0x0006620000002400 */
[----:B------:R-:W-:Y:S01]  /*4ed0*/  FMUL.FTZ R23, R23, UR5 ;  /* 0x0000000517177c20 */ /* 0x000fe20008410000 */
[----:B------:R-:W-:Y:S01]  /*4ee0*/  FMUL.FTZ R24, R24, UR5 ;  /* 0x0000000518187c20 */ /* 0x000fe20008410000 */
[----:B------:R-:W-:Y:S01]  /*4ef0*/  FMUL.FTZ R25, R25, UR5 ;  /* 0x0000000519197c20 */ /* 0x000fe20008410000 */
[----:B------:R-:W-:Y:S01]  /*4f00*/  FMUL.FTZ R26, R26, UR5 ;  /* 0x000000051a1a7c20 */ /* 0x000fe20008410000 */
[----:B------:R-:W-:Y:S01]  /*4f10*/  FMUL.FTZ R27, R27, UR5 ;  /* 0x000000051b1b7c20 */ /* 0x000fe20008410000 */
[----:B------:R-:W-:Y:S01]  /*4f20*/  FMUL.FTZ R28, R28, UR5 ;  /* 0x000000051c1c7c20 */ /* 0x000fe20008410000 */
[----:B------:R-:W-:Y:S03]  /*4f30*/  FMUL.FTZ R29, R29, UR5 ;  /* 0x000000051d1d7c20 */ /* 0x000fe60008410000 */
[----:B------:R3:W1:Y:S01]  /*4f40*/  MUFU.TANH R157, R18 ;  /* 0x00000012009d7308 */ /* 0x0006620000002400 */
[----:B------:R-:W-:Y:S01]  /*4f50*/  FMUL.FTZ R30, R30, UR5 ;  /* 0x000000051e1e7c20 */ /* 0x000fe20008410000 */
[----:B------:R-:W-:Y:S01]  /*4f60*/  FMUL.FTZ R31, R31, UR5 ;  /* 0x000000051f1f7c20 */ /* 0x000fe20008410000 */
[----:B------:R-:W-:Y:S01]  /*4f70*/  FMUL.FTZ R32, R32, UR5 ;  /* 0x0000000520207c20 */ /* 0x000fe20008410000 */
[----:B------:R-:W-:Y:S01]  /*4f80*/  FMUL.FTZ R33, R33, UR5 ;  /* 0x0000000521217c20 */ /* 0x000fe20008410000 */
[----:B------:R-:W-:Y:S01]  /*4f90*/  FMUL.FTZ R34, R34, UR5 ;  /* 0x0000000522227c20 */ /* 0x000fe20008410000 */
[----:B------:R-:W-:Y:S04]  /*4fa0*/  FMUL.FTZ R35, R35, UR5 ;  /* 0x0000000523237c20 */ /* 0x000fe80008410000 */
[----:B------:R3:W1:Y:S10]  /*4fb0*/  MUFU.TANH R156, R19 ;  /* 0x00000013009c7308 */ /* 0x0006740000002400 */
        /* <DEDUP_REMOVED lines=15> */
[----:B------:R3:W1:Y:S01]  /*50b0*/  MUFU.TANH R235, R35 ;  /* 0x0000002300eb7308 */ /* 0x0006620000002400 */
[----:B--2-4-:R-:W-:Y:S05]  /*50c0*/  @!P0 BRA `(.L_x_472) ;  /* 0x0000000000a48947 */ /* 0x014fea0003800000 */
[----:B-1----:R-:W-:Y:S01]  /*50d0*/  MOV R13, R228 ;  /* 0x000000e4000d7202 */ /* 0x002fe20000000f00 */
[----:B------:R-:W-:Y:S01]  /*50e0*/  UIADD3 UR15, UR9, UR35, -UR6 ;  /* 0x00000023090f7290 */ /* 0x000fe2000fffe806 */
[----:B---3--:R-:W-:Y:S01]  /*50f0*/  MOV R18, R233 ;  /* 0x000000e900127202 */ /* 0x008fe20000000f00 */
[----:B------:R-:W-:Y:S01]  /*5100*/  IMAD.U32 R0, RZ, RZ, UR42 ;  /* 0x0000002aff007e24 */ /* 0x000fe2000f8e00ff */
[----:B------:R-:W-:Y:S01]  /*5110*/  MOV R29, R235 ;  /* 0x000000eb001d7202 */ /* 0x000fe20000000f00 */
[----:B------:R-:W-:Y:S01]  /*5120*/  IMAD.MOV.U32 R12, RZ, RZ, R232 ;  /* 0x000000ffff0c7224 */ /* 0x000fe200078e00e8 */
[----:B------:R-:W-:Y:S01]  /*5130*/  MOV R134, R237 ;  /* 0x000000ed00867202 */ /* 0x000fe20000000f00 */
[----:B------:R-:W-:Y:S01]  /*5140*/  IMAD.MOV.U32 R17, RZ, RZ, R234 ;  /* 0x000000ffff117224 */ /* 0x000fe200078e00ea */
[----:B------:R-:W-:Y:S01]  /*5150*/  ISETP.LT.AND P0, PT, R0, UR6, PT ;  /* 0x0000000600007c0c */ /* 0x000fe2000bf01270 */
[----:B------:R-:W-:Y:S01]  /*5160*/  IMAD.MOV.U32 R28, RZ, RZ, R236 ;  /* 0x000000ffff1c7224 */ /* 0x000fe200078e00ec */
[----:B------:R-:W-:Y:S01]  /*5170*/  MOV R11, R143 ;  /* 0x0000008f000b7202 */ /* 0x000fe20000000f00 */
        /* <DEDUP_REMOVED lines=21> */
[----:B------:R-:W-:Y:S01]  /*52d0*/  UIADD3 UR12, UR8, 0x40, URZ ;  /* 0x00000040080c7890 */ /* 0x000fe2000fffe03f */
[----:B------:R-:W-:Y:S01]  /*52e0*/  MOV R30, R146 ;  /* 0x00000092001e7202 */ /* 0x000fe20000000f00 */
[----:B------:R-:W-:Y:S02]  /*52f0*/  IMAD.MOV.U32 R31, RZ, RZ, R145 ;  /* 0x000000ffff1f7224 */ /* 0x000fe400078e0091 */
[----:B------:R-:W-:Y:S01]  /*5300*/  UISETP.GE.AND UP0, UPT, UR12, UR15, UPT ;  /* 0x0000000f0c00728c */ /* 0x000fe2000bf06270 */
[----:B------:R-:W-:Y:S02]  /*5310*/  IMAD.MOV.U32 R34, RZ, RZ, R147 ;  /* 0x000000ffff227224 */ /* 0x000fe400078e0093 */
[----:B------:R-:W-:Y:S03]  /*5320*/  UMOV UR12, UR9 ;  /* 0x00000009000c7c82 */ /* 0x000fe60008000000 */
[----:B------:R-:W-:Y:S11]  /*5330*/  PLOP3.LUT P1, PT, PT, PT, UP0, 0x80, 0x0 ;  /* 0x000000000000781c */ /* 0x000ff60003f2f008 */
[----:B------:R-:W-:Y:S02]  /*5340*/  @!UPT UIADD3 URZ, URZ, URZ, URZ ;  /* 0x0000003f3f3ff290 */ /* 0x000fe4000fffe03f */
[----:B------:R-:W-:Y:S05]  /*5350*/  @!P1 BRA P0, `(.L_x_473) ;  /* 0x0000000800089947 */ /* 0x000fea0000000000 */
.L_x_472:
[----:B---3--:R-:W2:Y:S01]  /*5360*/  LDL R5, [R1+0x30] ;  /* 0x0000300001057983 */ /* 0x008ea20000100800 */
        /* <DEDUP_REMOVED lines=8> */
[C---:B-1----:R-:W-:Y:S01]  /*53f0*/  VIADD R13, R0.reuse, 0x8 ;  /* 0x00000008000d7836 */ /* 0x042fe20000000000 */
[C---:B------:R-:W-:Y:S01]  /*5400*/  VIADDMNMX R4, R7.reuse, UR9, RZ, !PT ;  /* 0x0000000907047c46 */ /* 0x040fe2000f8001ff */
[C---:B------:R-:W-:Y:S02]  /*5410*/  VIADD R12, R0.reuse, 0x9 ;  /* 0x00000009000c7836 */ /* 0x040fe40000000000 */
[----:B------:R-:W-:Y:S01]  /*5420*/  IMAD.U32 R6, RZ, RZ, UR8 ;  /* 0x00000008ff067e24 */ /* 0x000fe2000f8e00ff */
[CC--:B------:R-:W-:Y:S01]  /*5430*/  ISETP.GE.AND P3, PT, R0.reuse, R4.reuse, PT ;  /* 0x000000040000720c */ /* 0x0c0fe20003f66270 */
[----:B------:R-:W-:Y:S01]  /*5440*/  VIADD R11, R0, 0x10 ;  /* 0x00000010000b7836 */ /* 0x000fe20000000000 */
[----:B------:R-:W-:Y:S01]  /*5450*/  ISETP.GE.AND P2, PT, R14, R4, PT ;  /* 0x000000040e00720c */ /* 0x000fe20003f46270 */
[C---:B------:R-:W-:Y:S01]  /*5460*/  VIADD R10, R0.reuse, 0x11 ;  /* 0x00000011000a7836 */ /* 0x040fe20000000000 */
[----:B------:R-:W-:Y:S01]  /*5470*/  VIADDMNMX R6, R7, R6, UR6, PT ;  /* 0x0000000607067e46 */ /* 0x000fe2000b800106 */
[C---:B------:R-:W-:Y:S01]  /*5480*/  VIADD R9, R0.reuse, 0x18 ;  /* 0x0000001800097836 */ /* 0x040fe20000000000 */
[----:B------:R-:W-:Y:S01]  /*5490*/  ISETP.GE.AND P1, PT, R13, R4, PT ;  /* 0x000000040d00720c */ /* 0x000fe20003f26270 */
[C---:B------:R-:W-:Y:S01]  /*54a0*/  VIADD R8, R0.reuse, 0x19 ;  /* 0x0000001900087836 */ /* 0x040fe20000000000 */
        /* <DEDUP_REMOVED lines=9> */
[----:B------:R-:W-:Y:S01]  /*5540*/  IMAD.U32 R4, RZ, RZ, UR8 ;  /* 0x00000008ff047e24 */ /* 0x000fe2000f8e00ff */
[-C--:B------:R-:W-:Y:S02]  /*5550*/  ISETP.GE.OR P2, PT, R14, R6.reuse, !P2 ;  /* 0x000000060e00720c */ /* 0x080fe40005746670 */
[----:B------:R-:W-:Y:S02]  /*5560*/  VIADDMNMX R5, R5, UR9, RZ, !PT ;  /* 0x0000000905057c46 */ /* 0x000fe4000f8001ff */
[--C-:B------:R-:W-:Y:S02]  /*5570*/  IADD3 R4, R4, 0x8, R7.reuse ;  /* 0x0000000804047810 */ /* 0x100fe40007ffe007 */
[----:B------:R-:W-:Y:S02]  /*5580*/  FSEL R30, R146, -INF , !P2 ;  /* 0xff800000921e7808 */ /* 0x000fe40005000000 */
[-C--:B------:R-:W-:Y:S02]  /*5590*/  ISETP.GE.AND P2, PT, R0, R5.reuse, PT ;  /* 0x000000050000720c */ /* 0x080fe40003f46270 */
[----:B------:R-:W-:Y:S02]  /*55a0*/  VIMNMX R4, R4, UR6, PT ;  /* 0x0000000604047c48 */ /* 0x000fe4000bfe0100 */
[-C--:B------:R-:W-:Y:S02]  /*55b0*/  ISETP.GE.OR P1, PT, R13, R6.reuse, !P1 ;  /* 0x000000060d00720c */ /* 0x080fe40004f26670 */
[-C--:B------:R-:W-:Y:S02]  /*55c0*/  ISETP.GE.OR P0, PT, R12, R6.reuse, !P0 ;  /* 0x000000060c00720c */ /* 0x080fe40004706670 */
[-C--:B------:R-:W-:Y:S02]  /*55d0*/  ISETP.GE.OR P6, PT, R11, R6.reuse, !P6 ;  /* 0x000000060b00720c */ /* 0x080fe400077c6670 */
[-C--:B------:R-:W-:Y:S02]  /*55e0*/  ISETP.GE.OR P5, PT, R10, R6.reuse, !P5 ;  /* 0x000000060a00720c */ /* 0x080fe40006fa6670 */
[-C--:B------:R-:W-:Y:S02]  /*55f0*/  ISETP.GE.OR P4, PT, R9, R6.reuse, !P4 ;  /* 0x000000060900720c */ /* 0x080fe40006786670 */
[----:B------:R-:W-:Y:S01]  /*5600*/  ISETP.GE.OR P3, PT, R8, R6, !P3 ;  /* 0x000000060800720c */ /* 0x000fe20005f66670 */
[----:B------:R-:W-:Y:S01]  /*5610*/  IMAD.U32 R6, RZ, RZ, UR8 ;  /* 0x00000008ff067e24 */ /* 0x000fe2000f8e00ff */
        /* <DEDUP_REMOVED lines=22> */
[----:B------:R-:W-:Y:S02]  /*5780*/  ISETP.GE.OR P2, PT, R8, R4, !P2 ;  /* 0x000000040800720c */ /* 0x000fe40005746670 */
[----:B------:R-:W-:Y:S01]  /*5790*/  VIADDMNMX R4, R5, UR9, RZ, !PT ;  /* 0x0000000905047c46 */ /* 0x000fe2000f8001ff */
[----:B------:R-:W-:Y:S01]  /*57a0*/  VIADD R5, R7, 0x28 ;  /* 0x0000002807057836 */ /* 0x000fe20000000000 */
[--C-:B------:R-:W-:Y:S02]  /*57b0*/  IADD3 R15, R15, 0x20, R7.reuse ;  /* 0x000000200f0f7810 */ /* 0x100fe40007ffe007 */
[----:B------:R-:W-:Y:S02]  /*57c0*/  IADD3 R16, R6, 0x28, R7 ;  /* 0x0000002806107810 */ /* 0x000fe40007ffe007 */
[----:B------:R-:W-:Y:S02]  /*57d0*/  FSEL R19, R144, -INF , !P1 ;  /* 0xff80000090137808 */ /* 0x000fe40004800000 */
[-C--:B------:R-:W-:Y:S02]  /*57e0*/  ISETP.GE.AND P1, PT, R0, R4.reuse, PT ;  /* 0x000000040000720c */ /* 0x080fe40003f26270 */
[----:B------:R-:W-:Y:S02]  /*57f0*/  FSEL R20, R157, -INF , !P0 ;  /* 0xff8000009d147808 */ /* 0x000fe40004000000 */
[----:B------:R-:W-:Y:S02]  /*5800*/  VIMNMX R6, R15, UR6, PT ;  /* 0x000000060f067c48 */ /* 0x000fe4000bfe0100 */
[-C--:B------:R-:W-:Y:S02]  /*5810*/  ISETP.GE.AND P0, PT, R14, R4.reuse, PT ;  /* 0x000000040e00720c */ /* 0x080fe40003f06270 */
[----:B------:R-:W-:Y:S02]  /*5820*/  FSEL R21, R156, -INF , !P6 ;  /* 0xff8000009c157808 */ /* 0x000fe40007000000 */
[----:B------:R-:W-:Y:S02]  /*5830*/  ISETP.GE.AND P6, PT, R13, R4, PT ;  /* 0x000000040d00720c */ /* 0x000fe40003fc6270 */
        /* <DEDUP_REMOVED lines=9> */
[----:B------:R-:W-:Y:S02]  /*58d0*/  ISETP.GE.OR P6, PT, R13, R6, !P6 ;  /* 0x000000060d00720c */ /* 0x000fe400077c6670 */
[-C--:B------:R-:W-:Y:S02]  /*58e0*/  ISETP.GE.AND P5, PT, R12, R4.reuse, PT ;  /* 0x000000040c00720c */ /* 0x080fe40003fa6270 */
[-C--:B------:R-:W-:Y:S02]  /*58f0*/  ISETP.GE.AND P4, PT, R11, R4.reuse, PT ;  /* 0x000000040b00720c */ /* 0x080fe40003f86270 */
[-C--:B------:R-:W-:Y:S02]  /*5900*/  ISETP.GE.AND P3, PT, R10, R4.reuse, PT ;  /* 0x000000040a00720c */ /* 0x080fe40003f66270 */
[-C--:B------:R-:W-:Y:S02]  /*5910*/  ISETP.GE.AND P2, PT, R9, R4.reuse, PT ;  /* 0x000000040900720c */ /* 0x080fe40003f46270 */
[----:B------:R-:W-:Y:S02]  /*5920*/  ISETP.GE.AND P1, PT, R8, R4, PT ;  /* 0x000000040800720c */ /* 0x000fe40003f26270 */
[----:B------:R-:W-:Y:S02]  /*5930*/  FSEL R23, R150, -INF , !P0 ;  /* 0xff80000096177808 */ /* 0x000fe40004000000 */
[-C--:B------:R-:W-:Y:S02]  /*5940*/  ISETP.GE.AND P0, PT, R0, R5.reuse, PT ;  /* 0x000000050000720c */ /* 0x080fe40003f06270 */
[----:B------:R-:W-:Y:S02]  /*5950*/  VIMNMX R4, R16, UR6, PT ;  /* 0x0000000610047c48 */ /* 0x000fe4000bfe0100 */
[----:B------:R-:W-:Y:S02]  /*5960*/  FSEL R24, R155, -INF , !P6 ;  /* 0xff8000009b187808 */ /* 0x000fe40007000000 */
[-C--:B------:R-:W-:Y:S02]  /*5970*/  ISETP.GE.AND P6, PT, R14, R5.reuse, PT ;  /* 0x000000050e00720c */ /* 0x080fe40003fc6270 */
[-C--:B------:R-:W-:Y:S02]  /*5980*/  ISETP.GE.OR P5, PT, R12, R6.reuse, !P5 ;  /* 0x000000060c00720c */ /* 0x080fe40006fa6670 */
[-C--:B------:R-:W-:Y:S02]  /*5990*/  ISETP.GE.OR P4, PT, R11, R6.reuse, !P4 ;  /* 0x000000060b00720c */ /* 0x080fe40006786670 */
[-C--:B------:R-:W-:Y:S02]  /*59a0*/  ISETP.GE.OR P3, PT, R10, R6.reuse, !P3 ;  /* 0x000000060a00720c */ /* 0x080fe40005f66670 */
[-C--:B------:R-:W-:Y:S02]  /*59b0*/  ISETP.GE.OR P2, PT, R9, R6.reuse, !P2 ;  /* 0x000000060900720c */ /* 0x080fe40005746670 */
[----:B------:R-:W-:Y:S02]  /*59c0*/  ISETP.GE.OR P1, PT, R8, R6, !P1 ;  /* 0x000000060800720c */ /* 0x000fe40004f26670 */
[-C--:B------:R-:W-:Y:S02]  /*59d0*/  ISETP.GE.OR P0, PT, R0, R4.reuse, !P0 ;  /* 0x000000040000720c */ /* 0x080fe40004706670 */
[-C--:B------:R-:W-:Y:S02]  /*59e0*/  ISETP.GE.OR P6, PT, R14, R4.reuse, !P6 ;  /* 0x000000040e00720c */ /* 0x080fe400077c6670 */
        /* <DEDUP_REMOVED lines=25> */
.L_x_473:
[----:B------:R-:W2:Y:S01]  /*5b80*/  LDL R0, [R1+0x1c] ;  /* 0x00001c0001007983 */ /* 0x000ea20000100800 */
[----:B------:R-:W-:Y:S03]  /*5b90*/  UISETP.GT.AND UP3, UPT, UR7, UR22, UPT ;  /* 0x000000160700728c */ /* 0x000fe6000bf64270 */
[----:B------:R-:W3:Y:S04]  /*5ba0*/  LDL R4, [R1+0x20] ;  /* 0x0000200001047983 */ /* 0x000ee80000100800 */
[----:B------:R-:W4:Y:S04]  /*5bb0*/  LDL R136, [R1+0xc] ;  /* 0x00000c0001887983 */ /* 0x000f280000100800 */
[----:B------:R-:W4:Y:S04]  /*5bc0*/  LDL R135, [R1+0x18] ;  /* 0x0000180001877983 */ /* 0x000f280000100800 */
[----:B------:R-:W-:Y:S04]  /*5bd0*/  STL [R1+0xb4], R57 ;  /* 0x0000b43901007387 */ /* 0x000fe80000100800 */
[----:B------:R-:W-:Y:S04]  /*5be0*/  STL [R1+0xb0], R56 ;  /* 0x0000b03801007387 */ /* 0x000fe80000100800 */
[----:B------:R-:W-:Y:S04]  /*5bf0*/  STL [R1+0xac], R55 ;  /* 0x0000ac3701007387 */ /* 0x000fe80000100800 */
[----:B------:R-:W-:Y:S04]  /*5c00*/  STL [R1+0xa8], R54 ;  /* 0x0000a83601007387 */ /* 0x000fe80000100800 */
[----:B------:R1:W-:Y:S04]  /*5c10*/  STL [R1+0xa4], R53 ;  /* 0x0000a43501007387 */ /* 0x0003e80000100800 */
[----:B------:R1:W-:Y:S04]  /*5c20*/  STL [R1+0xa0], R52 ;  /* 0x0000a03401007387 */ /* 0x0003e80000100800 */
[----:B------:R1:W-:Y:S04]  /*5c30*/  STL [R1+0x9c], R51 ;  /* 0x00009c3301007387 */ /* 0x0003e80000100800 */
[----:B------:R1:W-:Y:S04]  /*5c40*/  STL [R1+0x98], R50 ;  /* 0x0000983201007387 */ /* 0x0003e80000100800 */
[----:B------:R1:W-:Y:S04]  /*5c50*/  STL [R1+0x94], R49 ;  /* 0x0000943101007387 */ /* 0x0003e80000100800 */
[----:B------:R1:W-:Y:S04]  /*5c60*/  STL [R1+0x90], R48 ;  /* 0x0000903001007387 */ /* 0x0003e80000100800 */
[----:B------:R1:W-:Y:S04]  /*5c70*/  STL [R1+0x8c], R47 ;  /* 0x00008c2f01007387 */ /* 0x0003e80000100800 */
[----:B------:R1:W-:Y:S04]  /*5c80*/  STL [R1+0x88], R46 ;  /* 0x0000882e01007387 */ /* 0x0003e80000100800 */
        /* <DEDUP_REMOVED lines=8> */
[----:B------:R1:W-:Y:S04]  /*5d10*/  STL [R1+0x64], R37 ;  /* 0x0000642501007387 */ /* 0x0003e80000100800 */
[----:B------:R1:W-:Y:S04]  /*5d20*/  STL [R1+0x60], R36 ;  /* 0x0000602401007387 */ /* 0x0003e80000100800 */
[----:B------:R1:W-:Y:S04]  /*5d30*/  STL [R1+0x5c], R3 ;  /* 0x00005c0301007387 */ /* 0x0003e80000100800 */
[----:B------:R1:W-:Y:S01]  /*5d40*/  STL [R1+0x58], R2 ;  /* 0x0000580201007387 */ /* 0x0003e20000100800 */
[C---:B--2---:R-:W-:Y:S01]  /*5d50*/  FMUL.FTZ R6, R0.reuse, 1.4426950216293334961 ;  /* 0x3fb8aa3b00067820 */ /* 0x044fe20000410000 */
[----:B------:R-:W-:Y:S01]  /*5d60*/  FSETP.NEU.FTZ.AND P0, PT, R0, -INF , PT ;  /* 0xff8000000000780b */ /* 0x000fe20003f1d000 */
[----:B---3--:R-:W-:Y:S03]  /*5d70*/  FMUL.FTZ R5, R4, 1.4426950216293334961 ;  /* 0x3fb8aa3b04057820 */ /* 0x008fe60000410000 */
[----:B------:R-:W-:Y:S02]  /*5d80*/  FSEL R6, R6, RZ, P0 ;  /* 0x000000ff06067208 */ /* 0x000fe40000000000 */
[----:B------:R-:W-:Y:S01]  /*5d90*/  FSETP.NEU.FTZ.AND P0, PT, R4, -INF , PT ;  /* 0xff8000000400780b */ /* 0x000fe20003f1d000 */
[----:B----4-:R-:W-:Y:S02]  /*5da0*/  FMUL.FTZ R4, R136, 1.4426950216293334961 ;  /* 0x3fb8aa3b88047820 */ /* 0x010fe40000410000 */
[--C-:B------:R-:W-:Y:S01]  /*5db0*/  FFMA.FTZ R0, R34, UR13, -R6.reuse ;  /* 0x0000000d22007c23 */ /* 0x100fe20008010806 */
[----:B------:R-:W-:Y:S02]  /*5dc0*/  FSEL R5, R5, RZ, P0 ;  /* 0x000000ff05057208 */ /* 0x000fe40000000000 */
[----:B------:R-:W-:Y:S01]  /*5dd0*/  FSETP.NEU.FTZ.AND P0, PT, R136, -INF , PT ;  /* 0xff8000008800780b */ /* 0x000fe20003f1d000 */
[----:B------:R2:W-:Y:S03]  /*5de0*/  MUFU.EX2 R239, R0 ;  /* 0x0000000000ef7308 */ /* 0x0005e60000000800 */
[----:B------:R-:W-:Y:S02]  /*5df0*/  FSEL R4, R4, RZ, P0 ;  /* 0x000000ff04047208 */ /* 0x000fe40000000000 */
[----:B------:R-:W-:Y:S01]  /*5e00*/  FSETP.NEU.FTZ.AND P0, PT, R135, -INF , PT ;  /* 0xff8000008700780b */ /* 0x000fe20003f1d000 */
[--C-:B--2---:R-:W-:Y:S04]  /*5e10*/  FFMA.FTZ R0, R30, UR13, -R6.reuse ;  /* 0x0000000d1e007c23 */ /* 0x104fe80008010806 */
[----:B------:R2:W-:Y:S02]  /*5e20*/  MUFU.EX2 R141, R0 ;  /* 0x00000000008d7308 */ /* 0x0005e40000000800 */
[--C-:B--2---:R-:W-:Y:S08]  /*5e30*/  FFMA.FTZ R0, R31, UR13, -R5.reuse ;  /* 0x0000000d1f007c23 */ /* 0x104ff00008010805 */
[----:B------:R2:W-:Y:S02]  /*5e40*/  MUFU.EX2 R140, R0 ;  /* 0x00000000008c7308 */ /* 0x0005e40000000800 */
[--C-:B--2---:R-:W-:Y:S01]  /*5e50*/  FFMA.FTZ R0, R19, UR13, -R5.reuse ;  /* 0x0000000d13007c23 */ /* 0x104fe20008010805 */
[----:B------:R-:W-:Y:S07]  /*5e60*/  FMUL.FTZ R19, R135, 1.4426950216293334961 ;  /* 0x3fb8aa3b87137820 */ /* 0x000fee0000410000 */
[----:B------:R2:W-:Y:S02]  /*5e70*/  MUFU.EX2 R252, R0 ;  /* 0x0000000000fc7308 */ /* 0x0005e40000000800 */
[--C-:B--2---:R-:W-:Y:S08]  /*5e80*/  FFMA.FTZ R0, R32, UR13, -R6.reuse ;  /* 0x0000000d20007c23 */ /* 0x104ff00008010806 */
[----:B-1----:R1:W-:Y:S02]  /*5e90*/  MUFU.EX2 R53, R0 ;  /* 0x0000000000357308 */ /* 0x0023e40000000800 */
[----:B-1----:R-:W-:Y:S08]  /*5ea0*/  FFMA.FTZ R0, R33, UR13, -R6 ;  /* 0x0000000d21007c23 */ /* 0x002ff00008010806 */
[----:B------:R1:W2:Y:S02]  /*5eb0*/  MUFU.EX2 R52, R0 ;  /* 0x0000000000347308 */ /* 0x0002a40000000800 */
[--C-:B-1----:R-:W-:Y:S08]  /*5ec0*/  FFMA.FTZ R0, R20, UR13, -R5.reuse ;  /* 0x0000000d14007c23 */ /* 0x102ff00008010805 */
[----:B------:R1:W-:Y:S02]  /*5ed0*/  MUFU.EX2 R51, R0 ;  /* 0x0000000000337308 */ /* 0x0003e40000000800 */
[--C-:B-1----:R-:W-:Y:S08]  /*5ee0*/  FFMA.FTZ R0, R21, UR13, -R5.reuse ;  /* 0x0000000d15007c23 */ /* 0x102ff00008010805 */
[----:B------:R1:W3:Y:S02]  /*5ef0*/  MUFU.EX2 R50, R0 ;  /* 0x0000000000327308 */ /* 0x0002e40000000800 */
[--C-:B-1----:R-:W-:Y:S08]  /*5f00*/  FFMA.FTZ R0, R22, UR13, -R4.reuse ;  /* 0x0000000d16007c23 */ /* 0x102ff00008010804 */
[----:B------:R1:W-:Y:S02]  /*5f10*/  MUFU.EX2 R251, R0 ;  /* 0x0000000000fb7308 */ /* 0x0003e40000000800 */
[----:B-1----:R-:W-:Y:S01]  /*5f20*/  FSEL R0, R19, RZ, P0 ;  /* 0x000000ff13007208 */ /* 0x002fe20000000000 */
[----:B------:R-:W-:Y:S01]  /*5f30*/  FFMA.FTZ R19, R23, UR13, -R4 ;  /* 0x0000000d17137c23 */ /* 0x000fe20008010804 */
[----:B------:R-:W-:Y:S03]  /*5f40*/  PLOP3.LUT P0, PT, PT, PT, UP3, 0x80, 0x0 ;  /* 0x000000000000781c */ /* 0x000fe60003f0f038 */
[--C-:B------:R-:W-:Y:S03]  /*5f50*/  FFMA.FTZ R7, R7, UR13, -R0.reuse ;  /* 0x0000000d07077c23 */ /* 0x100fe60008010800 */
[----:B------:R-:W-:Y:S01]  /*5f60*/  MUFU.EX2 R242, R19 ;  /* 0x0000001300f27308 */ /* 0x000fe20000000800 */
[----:B------:R-:W-:Y:S09]  /*5f70*/  FFMA.FTZ R14, R14, UR13, -R0 ;  /* 0x0000000d0e0e7c23 */ /* 0x000ff20008010800 */
[----:B------:R1:W-:Y:S10]  /*5f80*/  MUFU.EX2 R240, R7 ;  /* 0x0000000700f07308 */ /* 0x0003f40000000800 */
[----:B------:R-:W-:Y:S01]  /*5f90*/  MUFU.EX2 R241, R14 ;  /* 0x0000000e00f17308 */ /* 0x000fe20000000800 */
[--C-:B-1----:R-:W-:Y:S09]  /*5fa0*/  FFMA.FTZ R7, R24, UR13, -R4.reuse ;  /* 0x0000000d18077c23 */ /* 0x102ff20008010804 */
[----:B------:R1:W-:Y:S02]  /*5fb0*/  MUFU.EX2 R57, R7 ;  /* 0x0000000700397308 */ /* 0x0003e40000000800 */
[----:B-1----:R-:W-:Y:S08]  /*5fc0*/  FFMA.FTZ R7, R25, UR13, -R4 ;  /* 0x0000000d19077c23 */ /* 0x002ff00008010804 */
[----:B------:R1:W-:Y:S02]  /*5fd0*/  MUFU.EX2 R56, R7 ;  /* 0x0000000700387308 */ /* 0x0003e40000000800 */
[--C-:B-1----:R-:W-:Y:S08]  /*5fe0*/  FFMA.FTZ R7, R8, UR13, -R0.reuse ;  /* 0x0000000d08077c23 */ /* 0x102ff00008010800 */
[----:B------:R1:W-:Y:S02]  /*5ff0*/  MUFU.EX2 R55, R7 ;  /* 0x0000000700377308 */ /* 0x0003e40000000800 */
[----:B-1----:R-:W-:Y:S08]  /*6000*/  FFMA.FTZ R7, R9, UR13, -R0 ;  /* 0x0000000d09077c23 */ /* 0x002ff00008010800 */
[----:B------:R1:W-:Y:S02]  /*6010*/  MUFU.EX2 R54, R7 ;  /* 0x0000000700367308 */ /* 0x0003e40000000800 */
[--C-:B-1----:R-:W-:Y:S08]  /*6020*/  FFMA.FTZ R7, R35, UR13, -R6.reuse ;  /* 0x0000000d23077c23 */ /* 0x102ff00008010806 */
[----:B------:R1:W-:Y:S02]  /*6030*/  MUFU.EX2 R49, R7 ;  /* 0x0000000700317308 */ /* 0x0003e40000000800 */
[--C-:B-1----:R-:W-:Y:S08]  /*6040*/  FFMA.FTZ R7, R132, UR13, -R6.reuse ;  /* 0x0000000d84077c23 */ /* 0x102ff00008010806 */
[----:B------:R1:W-:Y:S02]  /*6050*/  MUFU.EX2 R48, R7 ;  /* 0x0000000700307308 */ /* 0x0003e40000000800 */
[--C-:B-1----:R-:W-:Y:S08]  /*6060*/  FFMA.FTZ R7, R26, UR13, -R5.reuse ;  /* 0x0000000d1a077c23 */ /* 0x102ff00008010805 */
[----:B------:R1:W-:Y:S02]  /*6070*/  MUFU.EX2 R47, R7 ;  /* 0x00000007002f7308 */ /* 0x0003e40000000800 */
[--C-:B-1----:R-:W-:Y:S08]  /*6080*/  FFMA.FTZ R7, R27, UR13, -R5.reuse ;  /* 0x0000000d1b077c23 */ /* 0x102ff00008010805 */
[----:B------:R1:W-:Y:S02]  /*6090*/  MUFU.EX2 R46, R7 ;  /* 0x00000007002e7308 */ /* 0x0003e40000000800 */
[--C-:B-1----:R-:W-:Y:S01]  /*60a0*/  FFMA.FTZ R7, R133, UR13, -R6.reuse ;  /* 0x0000000d85077c23 */ /* 0x102fe20008010806 */
[----:B------:R-:W-:Y:S07]  /*60b0*/  FFMA.FTZ R6, R134, UR13, -R6 ;  /* 0x0000000d86067c23 */ /* 0x000fee0008010806 */
[----:B------:R1:W-:Y:S10]  /*60c0*/  MUFU.EX2 R37, R7 ;  /* 0x0000000700257308 */ /* 0x0003f40000000800 */
[----:B------:R4:W3:Y:S01]  /*60d0*/  MUFU.EX2 R36, R6 ;  /* 0x0000000600247308 */ /* 0x0008e20000000800 */
[----:B-1----:R-:W-:Y:S09]  /*60e0*/  FFMA.FTZ R7, R16, UR13, -R4 ;  /* 0x0000000d10077c23 */ /* 0x002ff20008010804 */
[----:B------:R2:W-:Y:S01]  /*60f0*/  MUFU.EX2 R44, R7 ;  /* 0x00000007002c7308 */ /* 0x0005e20000000800 */
[--C-:B----4-:R-:W-:Y:S01]  /*6100*/  FFMA.FTZ R6, R28, UR13, -R5.reuse ;  /* 0x0000000d1c067c23 */ /* 0x110fe20008010805 */
[----:B------:R-:W-:Y:S08]  /*6110*/  FFMA.FTZ R5, R29, UR13, -R5 ;  /* 0x0000000d1d057c23 */ /* 0x000ff00008010805 */
[----:B------:R1:W-:Y:S10]  /*6120*/  MUFU.EX2 R3, R6 ;  /* 0x0000000600037308 */ /* 0x0003f40000000800 */
[----:B------:R4:W-:Y:S01]  /*6130*/  MUFU.EX2 R2, R5 ;  /* 0x0000000500027308 */ /* 0x0009e20000000800 */
[----:B--2---:R-:W-:Y:S01]  /*6140*/  F2FP.F16.F32.PACK_AB R7, R52, R53 ;  /* 0x000000353407723e */ /* 0x004fe200000000ff */
[----:B-1----:R-:W-:Y:S08]  /*6150*/  FFMA.FTZ R6, R12, UR13, -R0 ;  /* 0x0000000d0c067c23 */ /* 0x002ff00008010800 */
[----:B------:R3:W-:Y:S01]  /*6160*/  MUFU.EX2 R39, R6 ;  /* 0x0000000600277308 */ /* 0x0007e20000000800 */
[----:B----4-:R-:W-:Y:S09]  /*6170*/  FFMA.FTZ R5, R15, UR13, -R4 ;  /* 0x0000000d0f057c23 */ /* 0x010ff20008010804 */
[----:B------:R1:W2:Y:S01]  /*6180*/  MUFU.EX2 R45, R5 ;  /* 0x00000005002d7308 */ /* 0x0002a20000000800 */
[----:B---3--:R-:W-:Y:S01]  /*6190*/  F2FP.F16.F32.PACK_AB R6, R50, R51 ;  /* 0x000000333206723e */ /* 0x008fe200000000ff */
[--C-:B-1----:R-:W-:Y:S08]  /*61a0*/  FFMA.FTZ R5, R10, UR13, -R0.reuse ;  /* 0x0000000d0a057c23 */ /* 0x102ff00008010800 */
[----:B------:R1:W-:Y:S02]  /*61b0*/  MUFU.EX2 R43, R5 ;  /* 0x00000005002b7308 */ /* 0x0003e40000000800 */
[--C-:B-1----:R-:W-:Y:S01]  /*61c0*/  FFMA.FTZ R5, R11, UR13, -R0.reuse ;  /* 0x0000000d0b057c23 */ /* 0x102fe20008010800 */
[----:B------:R-:W-:Y:S07]  /*61d0*/  FFMA.FTZ R0, R13, UR13, -R0 ;  /* 0x0000000d0d007c23 */ /* 0x000fee0008010800 */
[----:B------:R1:W3:Y:S10]  /*61e0*/  MUFU.EX2 R42, R5 ;  /* 0x00000005002a7308 */ /* 0x0002f40000000800 */
[----:B------:R4:W-:Y:S01]  /*61f0*/  MUFU.EX2 R38, R0 ;  /* 0x0000000000267308 */ /* 0x0009e20000000800 */
[--C-:B-1----:R-:W-:Y:S01]  /*6200*/  FFMA.FTZ R5, R17, UR13, -R4.reuse ;  /* 0x0000000d11057c23 */ /* 0x102fe20008010804 */
[----:B------:R-:W-:Y:S08]  /*6210*/  FFMA.FTZ R4, R18, UR13, -R4 ;  /* 0x0000000d12047c23 */ /* 0x000ff00008010804 */
[----:B------:R1:W-:Y:S01]  /*6220*/  MUFU.EX2 R41, R5 ;  /* 0x0000000500297308 */ /* 0x0003e20000000800 */
[----:B----4-:R-:W-:Y:S09]  /*6230*/  F2FP.F16.F32.PACK_AB R0, R36, R37 ;  /* 0x000000252400723e */ /* 0x010ff200000000ff */
[----:B------:R4:W3:Y:S01]  /*6240*/  MUFU.EX2 R40, R4 ;  /* 0x0000000400287308 */ /* 0x0008e20000000800 */
[----:B-1----:R-:W-:Y:S05]  /*6250*/  F2FP.F16.F32.PACK_AB R5, R141, R239 ;  /* 0x000000ef8d05723e */ /* 0x002fea00000000ff */
[----:B------:R1:W-:Y:S01]  /*6260*/  STS [R246+0x13000], R5 ;  /* 0x01300005f6007388 */ /* 0x0003e20000000800 */
[----:B----4-:R-:W-:Y:S05]  /*6270*/  F2FP.F16.F32.PACK_AB R4, R252, R140 ;  /* 0x0000008cfc04723e */ /* 0x010fea00000000ff */
[----:B------:R4:W-:Y:S04]  /*6280*/  STS [R246+0x13400], R4 ;  /* 0x01340004f6007388 */ /* 0x0009e80000000800 */
[----:B------:R2:W-:Y:S04]  /*6290*/  STS [R245+0x13000], R7 ;  /* 0x01300007f5007388 */ /* 0x0005e80000000800 */
[----:B------:R3:W-:Y:S01]  /*62a0*/  STS [R245+0x13400], R6 ;  /* 0x01340006f5007388 */ /* 0x0007e20000000800 */
[----:B-1----:R-:W-:Y:S05]  /*62b0*/  F2FP.F16.F32.PACK_AB R5, R242, R251 ;  /* 0x000000fbf205723e */ /* 0x002fea00000000ff */
[----:B------:R1:W-:Y:S01]  /*62c0*/  STS [R246+0x14000], R5 ;  /* 0x01400005f6007388 */ /* 0x0003e20000000800 */
[----:B----4-:R-:W-:Y:S02]  /*62d0*/  F2FP.F16.F32.PACK_AB R4, R240, R241 ;  /* 0x000000f1f004723e */ /* 0x010fe400000000ff */
[----:B--2---:R-:W-:Y:S03]  /*62e0*/  F2FP.F16.F32.PACK_AB R7, R56, R57 ;  /* 0x000000393807723e */ /* 0x004fe600000000ff */
[----:B------:R2:W-:Y:S01]  /*62f0*/  STS [R246+0x14400], R4 ;  /* 0x01440004f6007388 */ /* 0x0005e20000000800 */
[----:B---3--:R-:W-:Y:S03]  /*6300*/  F2FP.F16.F32.PACK_AB R6, R54, R55 ;  /* 0x000000373606723e */ /* 0x008fe600000000ff */
[----:B------:R3:W-:Y:S04]  /*6310*/  STS [R245+0x14000], R7 ;  /* 0x01400007f5007388 */ /* 0x0007e80000000800 */
[----:B------:R4:W-:Y:S01]  /*6320*/  STS [R245+0x14400], R6 ;  /* 0x01440006f5007388 */ /* 0x0009e20000000800 */
[----:B-1----:R-:W-:Y:S05]  /*6330*/  F2FP.F16.F32.PACK_AB R5, R48, R49 ;  /* 0x000000313005723e */ /* 0x002fea00000000ff */
[----:B------:R1:W-:Y:S01]  /*6340*/  STS [R244+0x13000], R5 ;  /* 0x01300005f4007388 */ /* 0x0003e20000000800 */
[----:B--2---:R-:W-:Y:S02]  /*6350*/  F2FP.F16.F32.PACK_AB R4, R46, R47 ;  /* 0x0000002f2e04723e */ /* 0x004fe400000000ff */
[----:B---3--:R-:W-:Y:S03]  /*6360*/  F2FP.F16.F32.PACK_AB R7, R44, R45 ;  /* 0x0000002d2c07723e */ /* 0x008fe600000000ff */
[----:B------:R2:W-:Y:S01]  /*6370*/  STS [R244+0x13400], R4 ;  /* 0x01340004f4007388 */ /* 0x0005e20000000800 */
[----:B----4-:R-:W-:Y:S03]  /*6380*/  F2FP.F16.F32.PACK_AB R6, R42, R43 ;  /* 0x0000002b2a06723e */ /* 0x010fe600000000ff */
[----:B------:R3:W-:Y:S01]  /*6390*/  STS [R243+0x13000], R0 ;  /* 0x01300000f3007388 */ /* 0x0007e20000000800 */
[----:B-1----:R-:W-:Y:S05]  /*63a0*/  F2FP.F16.F32.PACK_AB R5, R2, R3 ;  /* 0x000000030205723e */ /* 0x002fea00000000ff */
[----:B------:R-:W-:Y:S01]  /*63b0*/  STS [R243+0x13400], R5 ;  /* 0x01340005f3007388 */ /* 0x000fe20000000800 */
[----:B--2---:R-:W-:Y:S03]  /*63c0*/  F2FP.F16.F32.PACK_AB R4, R40, R41 ;  /* 0x000000292804723e */ /* 0x004fe600000000ff */
[----:B------:R-:W-:Y:S01]  /*63d0*/  STS [R244+0x14000], R7 ;  /* 0x01400007f4007388 */ /* 0x000fe20000000800 */
[----:B---3--:R-:W-:Y:S03]  /*63e0*/  F2FP.F16.F32.PACK_AB R0, R38, R39 ;  /* 0x000000272600723e */ /* 0x008fe600000000ff */
[----:B------:R-:W-:Y:S04]  /*63f0*/  STS [R244+0x14400], R6 ;  /* 0x01440006f4007388 */ /* 0x000fe80000000800 */
[----:B------:R-:W-:Y:S04]  /*6400*/  STS [R243+0x14000], R4 ;  /* 0x01400004f3007388 */ /* 0x000fe80000000800 */
[----:B------:R1:W-:Y:S04]  /*6410*/  STS [R243+0x14400], R0 ;  /* 0x01440000f3007388 */ /* 0x0003e80000000800 */
[----:B------:R-:W2:Y:S04]  /*6420*/  LDSM.16.M88.4 R32, [R211+UR4+0x6000] ;  /* 0x00600004d320783b */ /* 0x000ea80008000200 */
[----:B------:R-:W3:Y:S04]  /*6430*/  LDSM.16.M88.4 R28, [R211+UR4+0x6800] ;  /* 0x00680004d31c783b */ /* 0x000ee80008000200 */
[----:B------:R-:W4:Y:S04]  /*6440*/  LDSM.16.M88.4 R132, [R212] ;  /* 0x00000000d484783b */ /* 0x000f280000000200 */
[----:B------:R-:W4:Y:S01]  /*6450*/  LDSM.16.M88.4 R136, [R212+0x800] ;  /* 0x00080000d488783b */ /* 0x000f220000000200 */
[----:B-1----:R-:W-:Y:S04]  /*6460*/  FFMA.FTZ R0, -R144, R144, 1 ;  /* 0x3f80000090007423 */ /* 0x002fe80000010190 */
[----:B------:R-:W-:Y:S01]  /*6470*/  FMUL.FTZ R0, R0, UR5 ;  /* 0x0000000500007c20 */ /* 0x000fe20008410000 */
        /* <DEDUP_REMOVED lines=8> */
[-C--:B----4-:R-:W-:Y:S06]  /*6500*/  HMMA.16816.F32 R4, R132, R168.reuse, R4 ;  /* 0x000000a88404723c */ /* 0x090fec0000001804 */
[C---:B------:R-:W-:Y:S06]  /*6510*/  HMMA.16816.F32 R8, R136.reuse, R168, R8 ;  /* 0x000000a88808723c */ /* 0x040fec0000001808 */
[-C--:B------:R-:W-:Y:S06]  /*6520*/  HMMA.16816.F32 R12, R136, R170.reuse, R12 ;  /* 0x000000aa880c723c */ /* 0x080fec000000180c */
[C---:B------:R-:W-:Y:S06]  /*6530*/  HMMA.16816.F32 R16, R132.reuse, R170, R16 ;  /* 0x000000aa8410723c */ /* 0x040fec0000001810 */
[-C--:B------:R-:W-:Y:S06]  /*6540*/  HMMA.16816.F32 R20, R132, R172.reuse, R20 ;  /* 0x000000ac8414723c */ /* 0x080fec0000001814 */
[C---:B------:R-:W-:Y:S06]  /*6550*/  HMMA.16816.F32 R24, R136.reuse, R172, R24 ;  /* 0x000000ac8818723c */ /* 0x040fec0000001818 */
[-C--:B------:R-:W-:Y:S01]  /*6560*/  HMMA.16816.F32 R28, R136, R174.reuse, R28 ;  /* 0x000000ae881c723c */ /* 0x080fe2000000181c */
[----:B------:R-:W-:Y:S05]  /*6570*/  LDSM.16.M88.4 R136, [R211+UR4+0x7800] ;  /* 0x00780004d388783b */ /* 0x000fea0008000200 */
[----:B------:R-:W-:Y:S01]  /*6580*/  HMMA.16816.F32 R32, R132, R174, R32 ;  /* 0x000000ae8420723c */ /* 0x000fe20000001820 */
[----:B------:R-:W1:Y:S05]  /*6590*/  LDSM.16.M88.4 R132, [R211+UR4+0x7000] ;  /* 0x00700004d384783b */ /* 0x000e6a0008000200 */
        /* <DEDUP_REMOVED lines=8> */
[----:B------:R-:W-:Y:S01]  /*6620*/  HMMA.16816.F32 R32, R132, R182, R32 ;  /* 0x000000b68420723c */ /* 0x000fe20000001820 */
[----:B------:R-:W1:Y:S05]  /*6630*/  LDSM.16.M88.4 R132, [R212+0x1000] ;  /* 0x00100000d484783b */ /* 0x000e6a0000000200 */
        /* <DEDUP_REMOVED lines=24> */
[C---:B-----5:R-:W-:Y:S01]  /*67c0*/  FADD.FTZ R5, -R223.reuse, R5 ;  /* 0x00000005df057221 */ /* 0x060fe20000010100 */
[----:B------:R-:W-:Y:S01]  /*67d0*/  FADD.FTZ R6, -R222, R6 ;  /* 0x00000006de067221 */ /* 0x000fe20000010100 */
[----:B------:R-:W-:Y:S01]  /*67e0*/  FADD.FTZ R4, -R223, R4 ;  /* 0x00000004df047221 */ /* 0x000fe20000010100 */
[-C--:B------:R-:W-:Y:S03]  /*67f0*/  HMMA.16816.F32 R20, R132, R204.reuse, R20 ;  /* 0x000000cc8414723c */ /* 0x080fe60000001814 */
[----:B------:R-:W-:Y:S01]  /*6800*/  FADD.FTZ R11, -R220, R11 ;  /* 0x0000000bdc0b7221 */ /* 0x000fe20000010100 */
[C---:B------:R-:W-:Y:S01]  /*6810*/  FADD.FTZ R9, -R221.reuse, R9 ;  /* 0x00000009dd097221 */ /* 0x040fe20000010100 */
[----:B------:R-:W-:Y:S01]  /*6820*/  FADD.FTZ R7, -R222, R7 ;  /* 0x00000007de077221 */ /* 0x000fe20000010100 */
[----:B------:R-:W-:Y:S01]  /*6830*/  FADD.FTZ R10, -R220, R10 ;  /* 0x0000000adc0a7221 */ /* 0x000fe20000010100 */
[C---:B------:R-:W-:Y:S01]  /*6840*/  FADD.FTZ R8, -R221.reuse, R8 ;  /* 0x00000008dd087221 */ /* 0x040fe20000010100 */
[----:B------:R-:W-:Y:S01]  /*6850*/  FMUL.FTZ R240, R240, R11 ;  /* 0x0000000bf0f07220 */ /* 0x000fe20000410000 */
[C---:B------:R-:W-:Y:S04]  /*6860*/  HMMA.16816.F32 R24, R136.reuse, R204, R24 ;  /* 0x000000cc8818723c */ /* 0x040fe80000001818 */
[C---:B------:R-:W-:Y:S01]  /*6870*/  FADD.FTZ R12, -R221.reuse, R12 ;  /* 0x0000000cdd0c7221 */ /* 0x040fe20000010100 */
[----:B------:R-:W-:Y:S01]  /*6880*/  FADD.FTZ R13, -R221, R13 ;  /* 0x0000000ddd0d7221 */ /* 0x000fe20000010100 */
[C---:B------:R-:W-:Y:S01]  /*6890*/  FADD.FTZ R14, -R220.reuse, R14 ;  /* 0x0000000edc0e7221 */ /* 0x040fe20000010100 */
[----:B------:R-:W-:Y:S01]  /*68a0*/  FADD.FTZ R15, -R220, R15 ;  /* 0x0000000fdc0f7221 */ /* 0x000fe20000010100 */
[----:B------:R-:W-:Y:S01]  /*68b0*/  FMUL.FTZ R11, R57, R12 ;  /* 0x0000000c390b7220 */ /* 0x000fe20000410000 */
[-C--:B------:R-:W-:Y:S01]  /*68c0*/  HMMA.16816.F32 R28, R136, R206.reuse, R28 ;  /* 0x000000ce881c723c */ /* 0x080fe2000000181c */
[----:B------:R1:W5:Y:S02]  /*68d0*/  LDL.LU R57, [R1+0xb4] ;  /* 0x0000b40001397983 */ /* 0x0003640000300800 */
[----:B------:R-:W-:Y:S01]  /*68e0*/  FMUL.FTZ R144, R55, R14 ;  /* 0x0000000e37907220 */ /* 0x000fe20000410000 */
[----:B------:R-:W-:Y:S01]  /*68f0*/  FMUL.FTZ R14, R54, R15 ;  /* 0x0000000f360e7220 */ /* 0x000fe20000410000 */
[C---:B------:R-:W-:Y:S01]  /*6900*/  FADD.FTZ R16, -R223.reuse, R16 ;  /* 0x00000010df107221 */ /* 0x040fe20000010100 */
[C---:B------:R-:W-:Y:S01]  /*6910*/  FADD.FTZ R17, -R223.reuse, R17 ;  /* 0x00000011df117221 */ /* 0x040fe20000010100 */
[C---:B------:R-:W-:Y:S01]  /*6920*/  FADD.FTZ R18, -R222.reuse, R18 ;  /* 0x00000012de127221 */ /* 0x040fe20000010100 */
[C---:B------:R-:W-:Y:S01]  /*6930*/  FADD.FTZ R19, -R222.reuse, R19 ;  /* 0x00000013de137221 */ /* 0x040fe20000010100 */
[----:B------:R-:W-:Y:S04]  /*6940*/  HMMA.16816.F32 R32, R132, R206, R32 ;  /* 0x000000ce8420723c */ /* 0x000fe80000001820 */
[C---:B------:R-:W-:Y:S01]  /*6950*/  FADD.FTZ R20, -R223.reuse, R20 ;  /* 0x00000014df147221 */ /* 0x040fe20000010100 */
[----:B------:R-:W-:Y:S01]  /*6960*/  FADD.FTZ R21, -R223, R21 ;  /* 0x00000015df157221 */ /* 0x000fe20000010100 */
[C---:B------:R-:W-:Y:S01]  /*6970*/  FADD.FTZ R22, -R222.reuse, R22 ;  /* 0x00000016de167221 */ /* 0x040fe20000010100 */
[----:B------:R-:W-:Y:S01]  /*6980*/  FADD.FTZ R23, -R222, R23 ;  /* 0x00000017de177221 */ /* 0x000fe20000010100 */
[C---:B------:R-:W-:Y:S03]  /*6990*/  FADD.FTZ R24, -R221.reuse, R24 ;  /* 0x00000018dd187221 */ /* 0x040fe60000010100 */
[----:B------:R-:W-:Y:S01]  /*69a0*/  FADD.FTZ R25, -R221, R25 ;  /* 0x00000019dd197221 */ /* 0x000fe20000010100 */
[----:B------:R-:W-:Y:S01]  /*69b0*/  FMUL.FTZ R24, R45, R24 ;  /* 0x000000182d187220 */ /* 0x000fe20000410000 */
[C---:B------:R-:W-:Y:S01]  /*69c0*/  FADD.FTZ R26, -R220.reuse, R26 ;  /* 0x0000001adc1a7221 */ /* 0x040fe20000010100 */
[----:B------:R-:W-:Y:S01]  /*69d0*/  FADD.FTZ R27, -R220, R27 ;  /* 0x0000001bdc1b7221 */ /* 0x000fe20000010100 */
[----:B------:R-:W-:Y:S01]  /*69e0*/  FMUL.FTZ R25, R44, R25 ;  /* 0x000000192c197220 */ /* 0x000fe20000410000 */
[C---:B------:R-:W-:Y:S01]  /*69f0*/  FADD.FTZ R28, -R221.reuse, R28 ;  /* 0x0000001cdd1c7221 */ /* 0x040fe20000010100 */
[----:B------:R-:W-:Y:S01]  /*6a00*/  FADD.FTZ R29, -R221, R29 ;  /* 0x0000001ddd1d7221 */ /* 0x000fe20000010100 */
[C---:B------:R-:W-:Y:S01]  /*6a10*/  FADD.FTZ R30, -R220.reuse, R30 ;  /* 0x0000001edc1e7221 */ /* 0x040fe20000010100 */
[----:B------:R-:W-:Y:S01]  /*6a20*/  FADD.FTZ R31, -R220, R31 ;  /* 0x0000001fdc1f7221 */ /* 0x000fe20000010100 */
[----:B------:R-:W-:Y:S01]  /*6a30*/  FMUL.FTZ R141, R141, R5 ;  /* 0x000000058d8d7220 */ /* 0x000fe20000410000 */
[----:B------:R-:W-:Y:S01]  /*6a40*/  FMUL.FTZ R29, R40, R29 ;  /* 0x0000001d281d7220 */ /* 0x000fe20000410000 */
[----:B------:R-:W-:Y:S01]  /*6a50*/  FFMA.FTZ R5, -R146, R146, 1 ;  /* 0x3f80000092057423 */ /* 0x000fe20000010192 */
[----:B------:R-:W-:Y:S01]  /*6a60*/  FMUL.FTZ R146, R50, R19 ;  /* 0x0000001332927220 */ /* 0x000fe20000410000 */
[----:B------:R-:W-:Y:S01]  /*6a70*/  FMUL.FTZ R19, R46, R23 ;  /* 0x000000172e137220 */ /* 0x000fe20000410000 */
[----:B------:R-:W-:Y:S01]  /*6a80*/  FMUL.FTZ R23, R43, R26 ;  /* 0x0000001a2b177220 */ /* 0x000fe20000410000 */
        /* <DEDUP_REMOVED lines=9> */
[----:B------:R-:W-:Y:S01]  /*6b20*/  FFMA.FTZ R6, -R147, R147, 1 ;  /* 0x3f80000093067423 */ /* 0x000fe20000010193 */
[----:B------:R-:W-:Y:S01]  /*6b30*/  FMUL.FTZ R147, R52, R17 ;  /* 0x0000001134937220 */ /* 0x000fe20000410000 */
[----:B------:R-:W-:Y:S01]  /*6b40*/  FMUL.FTZ R239, R239, R4 ;  /* 0x00000004efef7220 */ /* 0x000fe20000410000 */
[----:B------:R-:W-:Y:S01]  /*6b50*/  FFMA.FTZ R4, -R145, R145, 1 ;  /* 0x3f80000091047423 */ /* 0x000fe20000010191 */
[----:B------:R-:W-:Y:S01]  /*6b60*/  FMUL.FTZ R145, R56, R13 ;  /* 0x0000000d38917220 */ /* 0x000fe20000410000 */
[----:B------:R-:W-:Y:S01]  /*6b70*/  FMUL.FTZ R6, R6, UR5 ;  /* 0x0000000506067c20 */ /* 0x000fe20008410000 */
[----:B------:R1:W5:Y:S01]  /*6b80*/  LDL.LU R56, [R1+0xb0] ;  /* 0x0000b00001387983 */ /* 0x0003620000300800 */
[----:B------:R-:W-:Y:S01]  /*6b90*/  FMUL.FTZ R242, R242, R9 ;  /* 0x00000009f2f27220 */ /* 0x000fe20000410000 */
[----:B------:R-:W-:Y:S01]  /*6ba0*/  FMUL.FTZ R4, R4, UR5 ;  /* 0x0000000504047c20 */ /* 0x000fe20008410000 */
[----:B------:R-:W-:Y:S01]  /*6bb0*/  FMUL.FTZ R9, R239, R6 ;  /* 0x00000006ef097220 */ /* 0x000fe20000410000 */
[----:B------:R1:W5:Y:S01]  /*6bc0*/  LDL.LU R55, [R1+0xac] ;  /* 0x0000ac0001377983 */ /* 0x0003620000300800 */
[----:B------:R-:W-:Y:S01]  /*6bd0*/  FMUL.FTZ R7, R252, R7 ;  /* 0x00000007fc077220 */ /* 0x000fe20000410000 */
[----:B------:R-:W-:Y:S01]  /*6be0*/  FMUL.FTZ R241, R241, R10 ;  /* 0x0000000af1f17220 */ /* 0x000fe20000410000 */
[----:B------:R-:W-:Y:S01]  /*6bf0*/  FMUL.FTZ R10, R140, R4 ;  /* 0x000000048c0a7220 */ /* 0x000fe20000410000 */
[----:B------:R1:W5:Y:S01]  /*6c00*/  LDL.LU R54, [R1+0xa8] ;  /* 0x0000a80001367983 */ /* 0x0003620000300800 */
[----:B------:R-:W-:Y:S01]  /*6c10*/  FMUL.FTZ R140, R7, R0 ;  /* 0x00000000078c7220 */ /* 0x000fe20000410000 */
[----:B------:R-:W-:Y:S01]  /*6c20*/  FMUL.FTZ R8, R251, R8 ;  /* 0x00000008fb087220 */ /* 0x000fe20000410000 */
[----:B------:R-:W-:Y:S01]  /*6c30*/  FMUL.FTZ R5, R5, UR5 ;  /* 0x0000000505057c20 */ /* 0x000fe20008410000 */
[----:B------:R-:W-:Y:S01]  /*6c40*/  FFMA.FTZ R6, -R151, R151, 1 ;  /* 0x3f80000097067423 */ /* 0x000fe20000010197 */
[----:B------:R-:W-:Y:S01]  /*6c50*/  FFMA.FTZ R4, -R149, R149, 1 ;  /* 0x3f80000095047423 */ /* 0x000fe20000010195 */
[----:B------:R-:W-:Y:S01]  /*6c60*/  F2FP.F16.F32.PACK_AB R140, R140, R10 ;  /* 0x0000000a8c8c723e */ /* 0x000fe200000000ff */
[----:B------:R-:W-:Y:S01]  /*6c70*/  FMUL.FTZ R10, R51, R18 ;  /* 0x00000012330a7220 */ /* 0x000fe20000410000 */
[----:B------:R-:W-:Y:S01]  /*6c80*/  FMUL.FTZ R141, R141, R5 ;  /* 0x000000058d8d7220 */ /* 0x000fe20000410000 */
[----:B------:R-:W-:Y:S01]  /*6c90*/  FFMA.FTZ R5, -R150, R150, 1 ;  /* 0x3f80000096057423 */ /* 0x000fe20000010196 */
[----:B------:R-:W-:Y:S01]  /*6ca0*/  FMUL.FTZ R6, R6, UR5 ;  /* 0x0000000506067c20 */ /* 0x000fe20008410000 */
[----:B------:R-:W-:Y:S01]  /*6cb0*/  FFMA.FTZ R0, -R148, R148, 1 ;  /* 0x3f80000094007423 */ /* 0x000fe20000010194 */
[----:B------:R-:W-:Y:S01]  /*6cc0*/  FMUL.FTZ R4, R4, UR5 ;  /* 0x0000000504047c20 */ /* 0x000fe20008410000 */
[----:B------:R-:W-:Y:S01]  /*6cd0*/  F2FP.F16.F32.PACK_AB R141, R141, R9 ;  /* 0x000000098d8d723e */ /* 0x000fe200000000ff */
        /* <DEDUP_REMOVED lines=8> */
[----:B------:R-:W-:Y:S01]  /*6d60*/  FMUL.FTZ R6, R6, UR5 ;  /* 0x0000000506067c20 */ /* 0x000fe20008410000 */
[----:B------:R-:W-:Y:S01]  /*6d70*/  FFMA.FTZ R4, -R153, R153, 1 ;  /* 0x3f80000099047423 */ /* 0x000fe20000010199 */
[----:B------:R1:W5:Y:S01]  /*6d80*/  LDL.LU R51, [R1+0x9c] ;  /* 0x00009c0001337983 */ /* 0x0003620000300800 */
[----:B------:R-:W-:Y:S01]  /*6d90*/  FFMA.FTZ R5, -R154, R154, 1 ;  /* 0x3f8000009a057423 */ /* 0x000fe2000001019a */
[----:B------:R-:W-:Y:S01]  /*6da0*/  F2FP.F16.F32.PACK_AB R17, R7, R8 ;  /* 0x000000080711723e */ /* 0x000fe200000000ff */
[----:B------:R-:W-:Y:S01]  /*6db0*/  FMUL.FTZ R7, R49, R20 ;  /* 0x0000001431077220 */ /* 0x000fe20000410000 */
        /* <DEDUP_REMOVED lines=10> */
[----:B------:R-:W-:Y:S01]  /*6e60*/  FMUL.FTZ R4, R4, UR5 ;  /* 0x0000000504047c20 */ /* 0x000fe20008410000 */
[----:B------:R-:W-:Y:S01]  /*6e70*/  FMUL.FTZ R5, R5, UR5 ;  /* 0x0000000505057c20 */ /* 0x000fe20008410000 */
[----:B------:R1:W5:Y:S01]  /*6e80*/  LDL.LU R47, [R1+0x8c] ;  /* 0x00008c00012f7983 */ /* 0x0003620000300800 */
[----:B------:R-:W-:Y:S01]  /*6e90*/  FFMA.FTZ R0, -R152, R152, 1 ;  /* 0x3f80000098007423 */ /* 0x000fe20000010198 */
[----:B------:R-:W-:Y:S01]  /*6ea0*/  FMUL.FTZ R18, R144, R4 ;  /* 0x0000000490127220 */ /* 0x000fe20000410000 */
[----:B------:R-:W-:Y:S01]  /*6eb0*/  FMUL.FTZ R15, R145, R5 ;  /* 0x00000005910f7220 */ /* 0x000fe20000410000 */
[----:B------:R1:W5:Y:S01]  /*6ec0*/  LDL.LU R46, [R1+0x88] ;  /* 0x00008800012e7983 */ /* 0x0003620000300800 */
[----:B------:R-:W-:Y:S01]  /*6ed0*/  FMUL.FTZ R0, R0, UR5 ;  /* 0x0000000500007c20 */ /* 0x000fe20008410000 */
[----:B------:R-:W-:Y:S01]  /*6ee0*/  F2FP.F16.F32.PACK_AB R16, R12, R13 ;  /* 0x0000000d0c10723e */ /* 0x000fe200000000ff */
[----:B------:R-:W-:Y:S01]  /*6ef0*/  FFMA.FTZ R4, -R157, R157, 1 ;  /* 0x3f8000009d047423 */ /* 0x000fe2000001019d */
[----:B------:R1:W5:Y:S01]  /*6f00*/  LDL.LU R45, [R1+0x84] ;  /* 0x00008400012d7983 */ /* 0x0003620000300800 */
[----:B------:R-:W-:Y:S01]  /*6f10*/  F2FP.F16.F32.PACK_AB R15, R15, R11 ;  /* 0x0000000b0f0f723e */ /* 0x000fe200000000ff */
[----:B------:R-:W-:Y:S01]  /*6f20*/  FMUL.FTZ R14, R14, R0 ;  /* 0x000000000e0e7220 */ /* 0x000fe20000410000 */
[----:B------:R-:W-:Y:S01]  /*6f30*/  FMUL.FTZ R4, R4, UR5 ;  /* 0x0000000504047c20 */ /* 0x000fe20008410000 */
[----:B------:R1:W5:Y:S01]  /*6f40*/  LDL.LU R44, [R1+0x80] ;  /* 0x00008000012c7983 */ /* 0x0003620000300800 */
[----:B------:R-:W-:Y:S01]  /*6f50*/  FFMA.FTZ R0, -R156, R156, 1 ;  /* 0x3f8000009c007423 */ /* 0x000fe2000001019c */
[----:B------:R-:W-:Y:S01]  /*6f60*/  FFMA.FTZ R5, -R158, R158, 1 ;  /* 0x3f8000009e057423 */ /* 0x000fe2000001019e */
[----:B------:R-:W-:Y:S01]  /*6f70*/  F2FP.F16.F32.PACK_AB R14, R14, R18 ;  /* 0x000000120e0e723e */ /* 0x000fe200000000ff */
[----:B------:R1:W5:Y:S01]  /*6f80*/  LDL.LU R43, [R1+0x7c] ;  /* 0x00007c00012b7983 */ /* 0x0003620000300800 */
[----:B------:R-:W-:Y:S01]  /*6f90*/  FMUL.FTZ R0, R0, UR5 ;  /* 0x0000000500007c20 */ /* 0x000fe20008410000 */
[----:B------:R-:W-:Y:S01]  /*6fa0*/  FMUL.FTZ R10, R10, R4 ;  /* 0x000000040a0a7220 */ /* 0x000fe20000410000 */
[----:B------:R-:W-:Y:S01]  /*6fb0*/  FFMA.FTZ R4, -R225, R225, 1 ;  /* 0x3f800000e1047423 */ /* 0x000fe200000101e1 */
[----:B------:R1:W5:Y:S01]  /*6fc0*/  LDL.LU R42, [R1+0x78] ;  /* 0x00007800012a7983 */ /* 0x0003620000300800 */
[----:B------:R-:W-:Y:S01]  /*6fd0*/  FMUL.FTZ R12, R146, R0 ;  /* 0x00000000920c7220 */ /* 0x000fe20000410000 */
[----:B------:R-:W-:Y:S01]  /*6fe0*/  FFMA.FTZ R0, -R142, R142, 1 ;  /* 0x3f8000008e007423 */ /* 0x000fe2000001018e */
[----:B------:R-:W-:Y:S01]  /*6ff0*/  FMUL.FTZ R4, R4, UR5 ;  /* 0x0000000504047c20 */ /* 0x000fe20008410000 */
[----:B------:R-:W-:Y:S01]  /*7000*/  FFMA.FTZ R6, -R159, R159, 1 ;  /* 0x3f8000009f067423 */ /* 0x000fe2000001019f */
[----:B------:R-:W-:Y:S01]  /*7010*/  FMUL.FTZ R5, R5, UR5 ;  /* 0x0000000505057c20 */ /* 0x000fe20008410000 */
[----:B------:R-:W-:Y:S01]  /*7020*/  FMUL.FTZ R0, R0, UR5 ;  /* 0x0000000500007c20 */ /* 0x000fe20008410000 */
[----:B------:R-:W-:Y:S01]  /*7030*/  FMUL.FTZ R18, R20, R4 ;  /* 0x0000000414127220 */ /* 0x000fe20000410000 */
[----:B------:R-:W-:Y:S01]  /*7040*/  FMUL.FTZ R20, R38, R31 ;  /* 0x0000001f26147220 */ /* 0x000fe20000410000 */
[----:B------:R-:W-:Y:S01]  /*7050*/  FMUL.FTZ R6, R6, UR5 ;  /* 0x0000000506067c20 */ /* 0x000fe20008410000 */
[----:B------:R-:W-:Y:S01]  /*7060*/  FMUL.FTZ R11, R19, R0 ;  /* 0x00000000130b7220 */ /* 0x000fe20000410000 */
[----:B------:R-:W-:Y:S01]  /*7070*/  FMUL.FTZ R19, R41, R28 ;  /* 0x0000001c29137220 */ /* 0x000fe20000410000 */
[----:B------:R-:W-:Y:S01]  /*7080*/  FMUL.FTZ R13, R147, R5 ;  /* 0x00000005930d7220 */ /* 0x000fe20000410000 */
[----:B------:R1:W5:Y:S01]  /*7090*/  LDL.LU R41, [R1+0x74] ;  /* 0x0000740001297983 */ /* 0x0003620000300800 */
[----:B------:R-:W-:Y:S01]  /*70a0*/  FFMA.FTZ R5, -R226, R226, 1 ;  /* 0x3f800000e2057423 */ /* 0x000fe200000101e2 */
[----:B------:R-:W-:Y:S01]  /*70b0*/  FMUL.FTZ R9, R9, R6 ;  /* 0x0000000609097220 */ /* 0x000fe20000410000 */
[----:B------:R-:W-:Y:S01]  /*70c0*/  FFMA.FTZ R6, -R227, R227, 1 ;  /* 0x3f800000e3067423 */ /* 0x000fe200000101e3 */
[----:B------:R1:W5:Y:S01]  /*70d0*/  LDL.LU R40, [R1+0x70] ;  /* 0x0000700001287983 */ /* 0x0003620000300800 */
[----:B------:R-:W-:Y:S01]  /*70e0*/  FMUL.FTZ R5, R5, UR5 ;  /* 0x0000000505057c20 */ /* 0x000fe20008410000 */
[----:B------:R-:W-:Y:S01]  /*70f0*/  FFMA.FTZ R0, -R143, R143, 1 ;  /* 0x3f8000008f007423 */ /* 0x000fe2000001018f */
[----:B------:R-:W-:Y:S01]  /*7100*/  FMUL.FTZ R6, R6, UR5 ;  /* 0x0000000506067c20 */ /* 0x000fe20008410000 */
[----:B------:R1:W5:Y:S01]  /*7110*/  LDL.LU R39, [R1+0x6c] ;  /* 0x00006c0001277983 */ /* 0x0003620000300800 */
[----:B------:R-:W-:Y:S01]  /*7120*/  FMUL.FTZ R8, R8, R5 ;  /* 0x0000000508087220 */ /* 0x000fe20000410000 */
[----:B------:R-:W-:Y:S01]  /*7130*/  FMUL.FTZ R0, R0, UR5 ;  /* 0x0000000500007c20 */ /* 0x000fe20008410000 */
[----:B------:R-:W-:Y:S01]  /*7140*/  FFMA.FTZ R5, -R230, R230, 1 ;  /* 0x3f800000e6057423 */ /* 0x000fe200000101e6 */
[----:B------:R1:W5:Y:S01]  /*7150*/  LDL.LU R38, [R1+0x68] ;  /* 0x0000680001267983 */ /* 0x0003620000300800 */
[----:B------:R-:W-:Y:S01]  /*7160*/  FFMA.FTZ R4, -R229, R229, 1 ;  /* 0x3f800000e5047423 */ /* 0x000fe200000101e5 */
[----:B------:R-:W-:Y:S01]  /*7170*/  FMUL.FTZ R7, R7, R6 ;  /* 0x0000000607077220 */ /* 0x000fe20000410000 */
[----:B------:R-:W-:Y:S01]  /*7180*/  FFMA.FTZ R6, -R231, R231, 1 ;  /* 0x3f800000e7067423 */ /* 0x000fe200000101e7 */
[----:B------:R1:W5:Y:S01]  /*7190*/  LDL.LU R37, [R1+0x64] ;  /* 0x0000640001257983 */ /* 0x0003620000300800 */
[----:B------:R-:W-:Y:S01]  /*71a0*/  FMUL.FTZ R22, R22, R0 ;  /* 0x0000000016167220 */ /* 0x000fe20000410000 */
[----:B------:R-:W-:Y:S01]  /*71b0*/  FMUL.FTZ R5, R5, UR5 ;  /* 0x0000000505057c20 */ /* 0x000fe20008410000 */
[----:B------:R-:W-:Y:S01]  /*71c0*/  FMUL.FTZ R4, R4, UR5 ;  /* 0x0000000504047c20 */ /* 0x000fe20008410000 */
[----:B------:R1:W5:Y:S01]  /*71d0*/  LDL.LU R36, [R1+0x60] ;  /* 0x0000600001247983 */ /* 0x0003620000300800 */
[----:B------:R-:W-:Y:S01]  /*71e0*/  FFMA.FTZ R0, -R228, R228, 1 ;  /* 0x3f800000e4007423 */ /* 0x000fe200000101e4 */
[----:B------:R-:W-:Y:S01]  /*71f0*/  F2FP.F16.F32.PACK_AB R13, R13, R9 ;  /* 0x000000090d0d723e */ /* 0x000fe200000000ff */
[----:B------:R-:W-:Y:S01]  /*7200*/  FMUL.FTZ R6, R6, UR5 ;  /* 0x0000000506067c20 */ /* 0x000fe20008410000 */
[----:B------:R1:W5:Y:S01]  /*7210*/  LDL.LU R3, [R1+0x5c] ;  /* 0x00005c0001037983 */ /* 0x0003620000300800 */
[----:B------:R-:W-:Y:S01]  /*7220*/  FMUL.FTZ R9, R25, R5 ;  /* 0x0000000519097220 */ /* 0x000fe20000410000 */
[----:B------:R-:W-:Y:S01]  /*7230*/  FMUL.FTZ R23, R23, R4 ;  /* 0x0000000417177220 */ /* 0x000fe20000410000 */
[----:B------:R-:W-:Y:S01]  /*7240*/  FMUL.FTZ R0, R0, UR5 ;  /* 0x0000000500007c20 */ /* 0x000fe20008410000 */
[----:B------:R1:W5:Y:S01]  /*7250*/  LDL.LU R2, [R1+0x58] ;  /* 0x0000580001027983 */ /* 0x0003620000300800 */
[----:B------:R-:W-:Y:S01]  /*7260*/  FFMA.FTZ R5, -R233, R233, 1 ;  /* 0x3f800000e9057423 */ /* 0x000fe200000101e9 */
[----:B------:R-:W-:Y:S01]  /*7270*/  FFMA.FTZ R4, -R232, R232, 1 ;  /* 0x3f800000e8047423 */ /* 0x000fe200000101e8 */
[----:B------:R-:W-:Y:S01]  /*7280*/  F2FP.F16.F32.PACK_AB R12, R12, R10 ;  /* 0x0000000a0c0c723e */ /* 0x000fe200000000ff */
[----:B------:R1:W5:Y:S01]  /*7290*/  LDL.64 R222, [R1+0x10] ;  /* 0x0000100001de7983 */ /* 0x0003620000100a00 */
[----:B------:R-:W-:Y:S01]  /*72a0*/  FMUL.FTZ R10, R24, R6 ;  /* 0x00000006180a7220 */ /* 0x000fe20000410000 */
[----:B------:R-:W-:Y:S01]  /*72b0*/  FFMA.FTZ R6, -R234, R234, 1 ;  /* 0x3f800000ea067423 */ /* 0x000fe200000101ea */
[----:B------:R-:W-:Y:S01]  /*72c0*/  FMUL.FTZ R20, R20, R0 ;  /* 0x0000000014147220 */ /* 0x000fe20000410000 */
[----:B------:R1:W5:Y:S01]  /*72d0*/  LDL R221, [R1+0x24] ;  /* 0x0000240001dd7983 */ /* 0x0003620000100800 */
[----:B------:R-:W-:Y:S01]  /*72e0*/  FMUL.FTZ R5, R5, UR5 ;  /* 0x0000000505057c20 */ /* 0x000fe20008410000 */
[----:B------:R-:W-:Y:S01]  /*72f0*/  FMUL.FTZ R4, R4, UR5 ;  /* 0x0000000504047c20 */ /* 0x000fe20008410000 */
[----:B------:R-:W-:Y:S01]  /*7300*/  FFMA.FTZ R0, -R238, R238, 1 ;  /* 0x3f800000ee007423 */ /* 0x000fe200000101ee */
[----:B------:R-:W-:Y:S01]  /*7310*/  F2FP.F16.F32.PACK_AB R8, R8, R7 ;  /* 0x000000070808723e */ /* 0x000fe200000000ff */
[----:B------:R1:W5:Y:S01]  /*7320*/  LDL R220, [R1+0x28] ;  /* 0x0000280001dc7983 */ /* 0x0003620000100800 */
[----:B------:R-:W-:Y:S01]  /*7330*/  F2FP.F16.F32.PACK_AB R7, R11, R18 ;  /* 0x000000120b07723e */ /* 0x000fe200000000ff */
[----:B------:R-:W-:Y:S01]  /*7340*/  FMUL.FTZ R6, R6, UR5 ;  /* 0x0000000506067c20 */ /* 0x000fe20008410000 */
[----:B------:R-:W-:Y:S01]  /*7350*/  FMUL.FTZ R11, R29, R5 ;  /* 0x000000051d0b7220 */ /* 0x000fe20000410000 */
[----:B------:R-:W-:Y:S01]  /*7360*/  FMUL.FTZ R21, R21, R4 ;  /* 0x0000000415157220 */ /* 0x000fe20000410000 */
[----:B------:R-:W-:Y:S01]  /*7370*/  FMUL.FTZ R18, R0, UR5 ;  /* 0x0000000500127c20 */ /* 0x000fe20008410000 */
[----:B------:R-:W-:Y:S01]  /*7380*/  FFMA.FTZ R5, -R237, R237, 1 ;  /* 0x3f800000ed057423 */ /* 0x000fe200000101ed */
[----:B------:R-:W-:Y:S01]  /*7390*/  FFMA.FTZ R4, -R236, R236, 1 ;  /* 0x3f800000ec047423 */ /* 0x000fe200000101ec */
[----:B------:R-:W-:Y:S01]  /*73a0*/  FFMA.FTZ R0, -R235, R235, 1 ;  /* 0x3f800000eb007423 */ /* 0x000fe200000101eb */
[----:B------:R-:W-:Y:S01]  /*73b0*/  FMUL.FTZ R19, R19, R6 ;  /* 0x0000000613137220 */ /* 0x000fe20000410000 */
[----:B------:R-:W-:Y:S01]  /*73c0*/  F2FP.F16.F32.PACK_AB R6, R9, R10 ;  /* 0x0000000a0906723e */ /* 0x000fe200000000ff */
[----:B------:R-:W-:Y:S01]  /*73d0*/  FMUL.FTZ R5, R5, UR5 ;  /* 0x0000000505057c20 */ /* 0x000fe20008410000 */
[----:B------:R-:W-:Y:S01]  /*73e0*/  F2FP.F16.F32.PACK_AB R10, R20, R21 ;  /* 0x00000015140a723e */ /* 0x000fe200000000ff */
[----:B------:R-:W-:Y:S01]  /*73f0*/  FMUL.FTZ R9, R4, UR5 ;  /* 0x0000000504097c20 */ /* 0x000fe20008410000 */
[----:B------:R-:W-:Y:S01]  /*7400*/  F2FP.F16.F32.PACK_AB R11, R11, R19 ;  /* 0x000000130b0b723e */ /* 0x000fe200000000ff */
[----:B------:R-:W-:Y:S01]  /*7410*/  FMUL.FTZ R0, R0, UR5 ;  /* 0x0000000500007c20 */ /* 0x000fe20008410000 */
[----:B------:R-:W-:Y:S01]  /*7420*/  FMUL.FTZ R18, R32, R18 ;  /* 0x0000001220127220 */ /* 0x000fe20000410000 */
[----:B------:R-:W-:Y:S01]  /*7430*/  FMUL.FTZ R4, R33, R5 ;  /* 0x0000000521047220 */ /* 0x000fe20000410000 */
[----:B------:R-:W-:Y:S01]  /*7440*/  F2FP.F16.F32.PACK_AB R5, R22, R23 ;  /* 0x000000171605723e */ /* 0x000fe200000000ff */
[----:B------:R-:W-:Y:S01]  /*7450*/  FMUL.FTZ R9, R34, R9 ;  /* 0x0000000922097220 */ /* 0x000fe20000410000 */
[----:B------:R-:W-:Y:S02]  /*7460*/  FMUL.FTZ R0, R35, R0 ;  /* 0x0000000023007220 */ /* 0x000fe40000410000 */
[----:B------:R-:W-:Y:S03]  /*7470*/  F2FP.F16.F32.PACK_AB R4, R4, R18 ;  /* 0x000000120404723e */ /* 0x000fe600000000ff */
[----:B------:R-:W-:Y:S01]  /*7480*/  F2FP.F16.F32.PACK_AB R0, R0, R9 ;  /* 0x000000090000723e */ /* 0x000fe200000000ff */
[----:B-1----:R-:W-:Y:S06]  /*7490*/  @!P0 BRA `(.L_x_474) ;  /* 0x0000000000c88947 */ /* 0x002fec0003800000 */
[----:B------:R-:W2:Y:S01]  /*74a0*/  LDL.LU R24, [R1+0x8] ;  /* 0x0000080001187983 */ /* 0x000ea20000300800 */
[----:B------:R-:W1:Y:S01]  /*74b0*/  LDC R9, c[0x0][0x240] ;  /* 0x00009000ff097b82 */ /* 0x000e620000000800 */
[----:B------:R-:W-:Y:S01]  /*74c0*/  ULOP3.LUT UR8, UR7, 0x1, URZ, 0xc0, !UPT ;  /* 0x0000000107087892 */ /* 0x000fe2000f8ec03f */
[----:B-----5:R-:W-:Y:S01]  /*74d0*/  ISETP.GE.AND P3, PT, R222, UR43, PT ;  /* 0x0000002bde007c0c */ /* 0x020fe2000bf66270 */
[----:B------:R-:W-:Y:S01]  /*74e0*/  UMOV UR12, 0xffffd000 ;  /* 0xffffd000000c7882 */ /* 0x000fe20000000000 */
[----:B------:R-:W-:Y:S01]  /*74f0*/  ISETP.GE.AND P2, PT, R221, UR43, PT ;  /* 0x0000002bdd007c0c */ /* 0x000fe2000bf46270 */
[----:B------:R-:W-:Y:S01]  /*7500*/  UISETP.NE.U32.AND UP0, UPT, UR8, 0x1, UPT ;  /* 0x000000010800788c */ /* 0x000fe2000bf05070 */
[----:B------:R-:W-:Y:S03]  /*7510*/  ISETP.GE.AND P1, PT, R220, UR43, PT ;  /* 0x0000002bdc007c0c */ /* 0x000fe6000bf26270 */
[----:B------:R-:W-:Y:S06]  /*7520*/  USEL UR8, UR12, 0x3000, !UP0 ;  /* 0x000030000c087887 */ /* 0x000fec000c000000 */
[----:B------:R-:W-:Y:S01]  /*7530*/  VIADD R224, R224, UR8 ;  /* 0x00000008e0e07c36 */ /* 0x000fe20008000000 */
[----:B------:R-:W-:Y:S04]  /*7540*/  IADD3 R208, R208, UR8, RZ ;  /* 0x00000008d0d07c10 */ /* 0x000fe8000fffe0ff */
[----:B------:R3:W-:Y:S04]  /*7550*/  @P3 STS [R224], RZ ;  /* 0x000000ffe0003388 */ /* 0x0007e80000000800 */
[----:B------:R3:W-:Y:S04]  /*7560*/  @P3 STS [R224+0x4], RZ ;  /* 0x000004ffe0003388 */ /* 0x0007e80000000800 */
[----:B------:R3:W-:Y:S04]  /*7570*/  @P3 STS [R224+0x8], RZ ;  /* 0x000008ffe0003388 */ /* 0x0007e80000000800 */
[----:B------:R3:W-:Y:S01]  /*7580*/  @P3 STS [R224+0xc], RZ ;  /* 0x00000cffe0003388 */ /* 0x0007e20000000800 */
[C---:B--2---:R-:W-:Y:S01]  /*7590*/  @!P2 IADD3 R23, R24.reuse, UR8, RZ ;  /* 0x000000081817ac10 */ /* 0x044fe2000fffe0ff */
[----:B-1----:R-:W-:Y:S02]  /*75a0*/  IMAD.U32 R9, R9, -0x40, RZ ;  /* 0xffffffc009097824 */ /* 0x002fe400078e00ff */
[C---:B------:R-:W-:Y:S03]  /*75b0*/  @!P1 VIADD R22, R24.reuse, UR8 ;  /* 0x0000000818169c36 */ /* 0x040fe60008000000 */
[C---:B------:R-:W-:Y:S02]  /*75c0*/  LEA R249, P4, R9.reuse, R249, 0x1 ;  /* 0x000000f909f97211 */ /* 0x040fe400078808ff */
[----:B------:R-:W-:Y:S03]  /*75d0*/  SHF.R.S32.HI R18, RZ, 0x1f, R9 ;  /* 0x0000001fff127819 */ /* 0x000fe60000011409 */
[--C-:B------:R-:W-:Y:S01]  /*75e0*/  @!P2 IMAD.MOV.U32 R20, RZ, RZ, R249.reuse ;  /* 0x000000ffff14a224 */ /* 0x100fe200078e00f9 */
[----:B------:R-:W-:Y:S01]  /*75f0*/  LEA.HI.X R247, R9, R247, R18, 0x1, P4 ;  /* 0x000000f709f77211 */ /* 0x000fe200020f0c12 */
[----:B------:R-:W-:Y:S02]  /*7600*/  VIADD R9, R24, UR8 ;  /* 0x0000000818097c36 */ /* 0x000fe40008000000 */
[----:B------:R-:W-:Y:S01]  /*7610*/  @!P3 IMAD.MOV.U32 R18, RZ, RZ, R249 ;  /* 0x000000ffff12b224 */ /* 0x000fe200078e00f9 */
[----:B------:R-:W-:Y:S01]  /*7620*/  @!P3 MOV R19, R247 ;  /* 0x000000f70013b202 */ /* 0x000fe20000000f00 */
[--C-:B------:R-:W-:Y:S01]  /*7630*/  @!P2 IMAD.MOV.U32 R21, RZ, RZ, R247.reuse ;  /* 0x000000ffff15a224 */ /* 0x100fe200078e00f7 */
        /* <DEDUP_REMOVED lines=14> */
[----:B-1----:R-:W-:Y:S03]  /*7720*/  @!P1 MOV R18, R249 ;  /* 0x000000f900129202 */ /* 0x002fe60000000f00 */
[----:B------:R3:W-:Y:S01]  /*7730*/  @P1 STS [R224+0x2004], RZ ;  /* 0x002004ffe0001388 */ /* 0x0007e20000000800 */
[----:B------:R-:W-:Y:S03]  /*7740*/  @!P1 IMAD.MOV.U32 R19, RZ, RZ, R247 ;  /* 0x000000ffff139224 */ /* 0x000fe600078e00f7 */
[----:B------:R3:W-:Y:S04]  /*7750*/  @P1 STS [R224+0x2008], RZ ;  /* 0x002008ffe0001388 */ /* 0x0007e80000000800 */
[----:B------:R3:W-:Y:S04]  /*7760*/  @P1 STS [R224+0x200c], RZ ;  /* 0x00200cffe0001388 */ /* 0x0007e80000000800 */
[----:B------:R-:W-:Y:S01]  /*7770*/  @!PT LDS RZ, [RZ] ;  /* 0x00000000fffff984 */ /* 0x000fe20000000800 */
[----:B------:R-:W-:Y:S01]  /*7780*/  @!PT LDS RZ, [RZ] ;  /* 0x00000000fffff984 */ /* 0x000fe20000000800 */
[----:B------:R-:W-:Y:S01]  /*7790*/  @!PT LDS RZ, [RZ] ;  /* 0x00000000fffff984 */ /* 0x000fe20000000800 */
[----:B------:R3:W-:Y:S04]  /*77a0*/  @!P1 LDGSTS.E.BYPASS.LTC128B.128 [R22+0x2000], desc[UR10][R18.64+0x80] ;  /* 0x0200008012169fae */ /* 0x0007e8000b901d4a */
[----:B------:R-:W0:Y:S02]  /*77b0*/  LDGDEPBAR ;  /* 0x00000000000079af */ /* 0x000e240000000000 */
.L_x_474:
        /* <DEDUP_REMOVED lines=18> */
[----:B-----5:R-:W-:Y:S04]  /*78e0*/  LDSM.16.MT88.4 R4, [R2+0x13000] ;  /* 0x013000000204783b */ /* 0x020fe80000004200 */
[----:B---3--:R-:W1:Y:S04]  /*78f0*/  LDSM.16.MT88.4 R8, [R0+0x6000] ;  /* 0x006000000008783b */ /* 0x008e680000004200 */
[----:B------:R-:W2:Y:S04]  /*7900*/  LDSM.16.MT88.4 R12, [R2+0x15000] ;  /* 0x01500000020c783b */ /* 0x000ea80000004200 */
[----:B------:R-:W3:Y:S04]  /*7910*/  LDSM.16.MT88.4 R16, [R0+0x7000] ;  /* 0x007000000010783b */ /* 0x000ee80000004200 */
        /* <DEDUP_REMOVED lines=8> */
[C---:B--2---:R-:W-:Y:S06]  /*79a0*/  HMMA.16816.F32 R40, R12.reuse, R8, R40 ;  /* 0x000000080c28723c */ /* 0x044fec0000001828 */
[-C--:B------:R-:W-:Y:S06]  /*79b0*/  HMMA.16816.F32 R44, R12, R10.reuse, R44 ;  /* 0x0000000a0c2c723c */ /* 0x080fec000000182c */
[C---:B------:R-:W-:Y:S01]  /*79c0*/  HMMA.16816.F32 R48, R4.reuse, R10, R48 ;  /* 0x0000000a0430723c */ /* 0x040fe20000001830 */
[----:B------:R-:W-:Y:S05]  /*79d0*/  LDSM.16.MT88.4 R8, [R0+0x6800] ;  /* 0x006800000008783b */ /* 0x000fea0000004200 */
[-C--:B---3--:R-:W-:Y:S06]  /*79e0*/  HMMA.16816.F32 R52, R4, R16.reuse, R52 ;  /* 0x000000100434723c */ /* 0x088fec0000001834 */
        /* <DEDUP_REMOVED lines=89> */
.L_x_475:
[----:B------:R-:W3:Y:S01]  /*7f80*/  LDL R234, [R1+0x40] ;  /* 0x0000400001ea7983 */ /* 0x000ee20000100800 */
[----:B------:R-:W-:Y:S02]  /*7f90*/  ULOP3.LUT UR8, UR7, 0x1, URZ, 0xc0, !UPT ;  /* 0x0000000107087892 */ /* 0x000fe4000f8ec03f */
[----:B------:R-:W-:Y:S01]  /*7fa0*/  UISETP.GT.AND UP2, UPT, UR7, UR22, UPT ;  /* 0x000000160700728c */ /* 0x000fe2000bf44270 */
[----:B------:R-:W4:Y:S01]  /*7fb0*/  LDL.LU.64 R232, [R1] ;  /* 0x0000000001e87983 */ /* 0x000f220000300a00 */
[----:B------:R-:W-:Y:S02]  /*7fc0*/  UISETP.NE.U32.AND UP0, UPT, UR8, 0x1, UPT ;  /* 0x000000010800788c */ /* 0x000fe4000bf05070 */
[----:B------:R-:W-:Y:S01]  /*7fd0*/  UIADD3 UR7, UR7, -0x1, URZ ;  /* 0xffffffff07077890 */ /* 0x000fe2000fffe03f */
[----:B------:R-:W4:Y:S04]  /*7fe0*/  LDL R230, [R1+0x44] ;  /* 0x0000440001e67983 */ /* 0x000f280000100800 */
[----:B------:R-:W-:Y:S04]  /*7ff0*/  LDSM.16.M88.4 R24, [R213] ;  /* 0x00000000d518783b */ /* 0x000fe80000000200 */
[----:B--2---:R-:W1:Y:S04]  /*8000*/  LDSM.16.MT88.4 R8, [R0+0x9000] ;  /* 0x009000000008783b */ /* 0x004e680000004200 */
[----:B------:R-:W2:Y:S04]  /*8010*/  LDL R226, [R1+0x18] ;  /* 0x0000180001e27983 */ /* 0x000ea80000100800 */
[----:B------:R-:W2:Y:S04]  /*8020*/  LDL R227, [R1+0xc] ;  /* 0x00000c0001e37983 */ /* 0x000ea80000100800 */
[----:B------:R-:W2:Y:S04]  /*8030*/  LDL R228, [R1+0x20] ;  /* 0x0000200001e47983 */ /* 0x000ea80000100800 */
[----:B------:R-:W1:Y:S04]  /*8040*/  LDSM.16.MT88.4 R16, [R0+0xb000] ;  /* 0x00b000000010783b */ /* 0x000e680000004200 */
[----:B------:R-:W2:Y:S04]  /*8050*/  LDL R229, [R1+0x1c] ;  /* 0x00001c0001e57983 */ /* 0x000ea80000100800 */
        /* <DEDUP_REMOVED lines=12> */
[----:B------:R-:W2:Y:S01]  /*8120*/  LDL R231, [R1+0x2c] ;  /* 0x00002c0001e77983 */ /* 0x000ea20000100800 */
        /* <DEDUP_REMOVED lines=42> */
[----:B------:R-:W3:Y:S04]  /*83d0*/  LDSM.16.MT88.4 R28, [R0+0xe800] ;  /* 0x00e80000001c783b */ /* 0x000ee80000004200 */
[----:B------:R-:W-:Y:S01]  /*83e0*/  LDSM.16.M88.4 R140, [R215+0x2000] ;  /* 0x00200000d78c783b */ /* 0x000fe20000000200 */
[C---:B------:R-:W-:Y:S06]  /*83f0*/  HMMA.16816.F32 R4, R136.reuse, R144, R4 ;  /* 0x000000908804723c */ /* 0x040fec0000001804 */
[C---:B------:R-:W-:Y:S01]  /*8400*/  HMMA.16816.F32 R8, R136.reuse, R146, R8 ;  /* 0x000000928808723c */ /* 0x040fe20000001808 */
[----:B------:R-:W3:Y:S05]  /*8410*/  LDSM.16.MT88.4 R144, [R0+0xac00] ;  /* 0x00ac00000090783b */ /* 0x000eea0000004200 */
[C---:B------:R-:W-:Y:S06]  /*8420*/  HMMA.16816.F32 R12, R136.reuse, R156, R12 ;  /* 0x0000009c880c723c */ /* 0x040fec000000180c */
[C---:B------:R-:W-:Y:S01]  /*8430*/  HMMA.16816.F32 R16, R136.reuse, R158, R16 ;  /* 0x0000009e8810723c */ /* 0x040fe20000001810 */
[----:B------:R-:W4:Y:S05]  /*8440*/  LDSM.16.MT88.4 R156, [R0+0xcc00] ;  /* 0x00cc0000009c783b */ /* 0x000f2a0000004200 */
[C---:B-1----:R-:W-:Y:S06]  /*8450*/  HMMA.16816.F32 R20, R136.reuse, R32, R20 ;  /* 0x000000208814723c */ /* 0x042fec0000001814 */
[----:B------:R-:W-:Y:S01]  /*8460*/  HMMA.16816.F32 R24, R136, R34, R24 ;  /* 0x000000228818723c */ /* 0x000fe20000001818 */
[----:B------:R1:W2:Y:S04]  /*8470*/  LDSM.16.MT88.4 R32, [R0+0xec00] ;  /* 0x00ec00000020783b */ /* 0x0002a80000004200 */
[----:B------:R-:W-:Y:S01]  /*8480*/  LDSM.16.MT88.4 R136, [R3+0x2400] ;  /* 0x002400000388783b */ /* 0x000fe20000004200 */
[C---:B------:R-:W-:Y:S06]  /*8490*/  HMMA.16816.F32 R4, R132.reuse, R148, R4 ;  /* 0x000000948404723c */ /* 0x040fec0000001804 */
[C---:B------:R-:W-:Y:S06]  /*84a0*/  HMMA.16816.F32 R8, R132.reuse, R150, R8 ;  /* 0x000000968408723c */ /* 0x040fec0000001808 */
[C---:B------:R-:W-:Y:S06]  /*84b0*/  HMMA.16816.F32 R12, R132.reuse, R152, R12 ;  /* 0x00000098840c723c */ /* 0x040fec000000180c */
[C---:B------:R-:W-:Y:S01]  /*84c0*/  HMMA.16816.F32 R16, R132.reuse, R154, R16 ;  /* 0x0000009a8410723c */ /* 0x040fe20000001810 */
[----:B-1----:R-:W-:Y:S05]  /*84d0*/  IMAD.U32 R0, RZ, RZ, UR20 ;  /* 0x00000014ff007e24 */ /* 0x002fea000f8e00ff */
[C---:B---3--:R-:W-:Y:S06]  /*84e0*/  HMMA.16816.F32 R20, R132.reuse, R28, R20 ;  /* 0x0000001c8414723c */ /* 0x048fec0000001814 */
        /* <DEDUP_REMOVED lines=97> */
[-C--:B------:R-:W-:Y:S01]  /*8b00*/  LEA R12, P4, R11, R28.reuse, 0x2 ;  /* 0x0000001c0b0c7211 */ /* 0x080fe200078810ff */
[----:B------:R3:W-:Y:S01]  /*8b10*/  REDG.E.ADD.F32.FTZ.RN.STRONG.GPU desc[UR10][R4.64], R19 ;  /* 0x00000013040079a6 */ /* 0x0007e2000c10f38a */
[-C--:B------:R-:W-:Y:S02]  /*8b20*/  LEA.HI.X.SX32 R15, R13, R29.reuse, 0x2, P5 ;  /* 0x0000001d0d0f7211 */ /* 0x080fe400028f16ff */
        /* <DEDUP_REMOVED lines=24> */
[----:B------:R-:W-:Y:S01]  /*8cb0*/  PLOP3.LUT P0, PT, PT, PT, UP2, 0x80, 0x0 ;  /* 0x000000000000781c */ /* 0x000fe20003f0f028 */
[----:B------:R-:W-:Y:S01]  /*8cc0*/  REDG.E.ADD.F32.FTZ.RN.STRONG.GPU desc[UR10][R6.64], R26 ;  /* 0x0000001a060079a6 */ /* 0x000fe2000c10f38a */
[----:B------:R-:W-:Y:S03]  /*8cd0*/  @UP3 UIADD3 UR19, UP0, UR19, -0x100, URZ ;  /* 0xffffff0013133890 */ /* 0x000fe6000ff1e03f */
        /* <DEDUP_REMOVED lines=238> */
.L_x_477:
        /* <DEDUP_REMOVED lines=19> */
.L_x_478:
        /* <DEDUP_REMOVED lines=53> */
.L_x_480:
[----:B------:R-:W-:Y:S05]  /*a040*/  BSYNC B0 ;  /* 0x0000000000007941 */ /* 0x000fea0003800000 */
.L_x_479:
        /* <DEDUP_REMOVED lines=19> */
.L_x_482:
[----:B------:R-:W-:Y:S05]  /*a180*/  BSYNC B0 ;  /* 0x0000000000007941 */ /* 0x000fea0003800000 */
.L_x_481:
        /* <DEDUP_REMOVED lines=35> */
.L_x_484:
[----:B------:R-:W-:Y:S05]  /*a3c0*/  BSYNC B0 ;  /* 0x0000000000007941 */ /* 0x000fea0003800000 */
.L_x_483:
        /* <DEDUP_REMOVED lines=18> */
.L_x_458:
[----:B------:R-:W-:Y:S05]  /*a4f0*/  BSYNC B1 ;  /* 0x0000000000017941 */ /* 0x000fea0003800000 */
.L_x_444:
        /* <DEDUP_REMOVED lines=8> */
.L_x_485:
[----:B------:R-:W-:Y:S05]  /*a580*/  EXIT ;  /* 0x000000000000794d */ /* 0x000fea0003800000 */
.L_x_487:
        /* <DEDUP_REMOVED lines=15> */
.L_x_1291:


//--------------------- .text._ZN5flash44flash_bwd_dq_dk_dv_loop_seqk_parallel_kernelI23Flash_bwd_kernel_traitsILi96ELi64ELi128ELi8ELi2ELi4ELi4ELb1ELb0EN7cutlass6half_tE19Flash_kernel_traitsILi96ELi64ELi128ELi8ES3_EELb1ELb0ELb0ELb0ELb1ELb1ELb0EEEvNS_16Flash_bwd_paramsE --------------------------
	.section	.text._ZN5flash44flash_bwd_dq_dk_dv_loop_seqk_parallel_kernelI23Flash_bwd_kernel_traitsILi96ELi64ELi128ELi8ELi2ELi4ELi4ELb1ELb0EN7cutlass6half_tE19Flash_kernel_traitsILi96ELi64ELi128ELi8ES3_EELb1ELb0ELb0ELb0ELb1ELb1ELb0EEEvNS_16Flash_bwd_paramsE,"ax",@progbits
	.align	128
        .global         _ZN5flash44flash_bwd_dq_dk_dv_loop_seqk_parallel_kernelI23Flash_bwd_kernel_traitsILi96ELi64ELi128ELi8ELi2ELi4ELi4ELb1ELb0EN7cutlass6half_tE19Flash_kernel_traitsILi96ELi64ELi128ELi8ES3_EELb1ELb0ELb0ELb0ELb1ELb1ELb0EEEvNS_16Flash_bwd_paramsE
        .type           _ZN5flash44flash_bwd_dq_dk_dv_loop_seqk_parallel_kernelI23Flash_bwd_kernel_traitsILi96ELi64ELi128ELi8ELi2ELi4ELi4ELb1ELb0EN7cutlass6half_tE19Flash_kernel_traitsILi96ELi64ELi128ELi8ES3_EELb1ELb0ELb0ELb0ELb1ELb1ELb0EEEvNS_16Flash_bwd_paramsE,@function
        .size           _ZN5flash44flash_bwd_dq_dk_dv_loop_seqk_parallel_kernelI23Flash_bwd_kernel_traitsILi96ELi64ELi128ELi8ELi2ELi4ELi4ELb1ELb0EN7cutlass6half_tE19Flash_kernel_traitsILi96ELi64ELi128ELi8ES3_EELb1ELb0ELb0ELb0ELb1ELb1ELb0EEEvNS_16Flash_bwd_paramsE,(.L_x_1292 - _ZN5flash44flash_bwd_dq_dk_dv_loop_seqk_parallel_kernelI23Flash_bwd_kernel_traitsILi96ELi64ELi128ELi8ELi2ELi4ELi4ELb1ELb0EN7cutlass6half_tE19Flash_kernel_traitsILi96ELi64ELi128ELi8ES3_EELb1ELb0ELb0ELb0ELb1ELb1ELb0EEEvNS_16Flash_bwd_paramsE)
        .other          _ZN5flash44flash_bwd_dq_dk_dv_loop_seqk_parallel_kernelI23Flash_bwd_kernel_traitsILi96ELi64ELi128ELi8ELi2ELi4ELi4ELb1ELb0EN7cutlass6half_tE19Flash_kernel_traitsILi96ELi64ELi128ELi8ES3_EELb1ELb0ELb0ELb0ELb1ELb1ELb0EEEvNS_16Flash_bwd_paramsE,@"STO_CUDA_ENTRY STV_DEFAULT"
_ZN5flash44flash_bwd_dq_dk_dv_loop_seqk_parallel_kernelI23Flash_bwd_kernel_traitsILi96ELi64ELi128ELi8ELi2ELi4ELi4ELb1ELb0EN7cutlass6half_tE19Flash_kernel_traitsILi96ELi64ELi128ELi8ES3_EELb1ELb0ELb0ELb0ELb1ELb1ELb0EEEvNS_16Flash_bwd_paramsE:
.text._ZN5flash44flash_bwd_dq_dk_dv_loop_seqk_parallel_kernelI23Flash_bwd_kernel_traitsILi96ELi64ELi128ELi8ELi2ELi4ELi4ELb1ELb0EN7cutlass6half_tE19Flash_kernel_traitsILi96ELi64ELi128ELi8ES3_EELb1ELb0ELb0ELb0ELb1ELb1ELb0EEEvNS_16Flash_bwd_paramsE:
        /* <DEDUP_REMOVED lines=18> */
[----:B------:R-:W-:Y:S01]  /*0120*/  IMAD.MOV.U32 R226, RZ, RZ, 0x40 ;  /* 0x00000040ffe27424 */ /* 0x000fe200078e00ff */
[----:B------:R-:W-:Y:S01]  /*0130*/  ULDC.64 UR60, c[0x0][0x300] ;  /* 0x0000c000003c7ab9 */ /* 0x000fe20000000a00 */
[----:B------:R-:W3:Y:S01]  /*0140*/  S2UR UR54, SR_CTAID.Z ;  /* 0x00000000003679c3 */ /* 0x000ee20000002700 */
[----:B------:R-:W-:-:S07]  /*0150*/  ULDC.64 UR58, c[0x0][0x308] ;  /* 0x0000c200003a7ab9 */ /* 0x000fce0000000a00 */
[----:B------:R-:W4:Y:S08]  /*0160*/  S2UR UR52, SR_CTAID.Y ;  /* 0x00000000003479c3 */ /* 0x000f300000002600 */
[----:B------:R-:W5:Y:S01]  /*0170*/  S2UR UR56, SR_CTAID.Z ;  /* 0x00000000003879c3 */ /* 0x000f620000002700 */
[----:B--2---:R-:W-:Y:S01]  /*0180*/  ULEA UR4, UR4, UR5, 0x18 ;  /* 0x0000000504047291 */ /* 0x004fe2000f8ec03f */
[----:B-1----:R-:W-:-:S06]  /*0190*/  SHF.R.S32.HI R3, RZ, 0x1f, R9 ;  /* 0x0000001fff037819 */ /* 0x002fcc0000011409 */
[----:B------:R-:W1:Y:S01]  /*01a0*/  S2UR UR55, SR_CTAID.Y ;  /* 0x00000000003779c3 */ /* 0x000e620000002600 */
[----:B---3--:R-:W-:Y:S01]  /*01b0*/  USHF.R.S32.HI UR5, URZ, 0x1f, UR54 ;  /* 0x0000001f3f057899 */ /* 0x008fe20008011436 */
[CC--:B------:R-:W-:Y:S02]  /*01c0*/  LEA.HI R4, R3.reuse, R9.reuse, RZ, 0x4 ;  /* 0x0000000903047211 */ /* 0x0c0fe400078f20ff */
[CC--:B------:R-:W-:Y:S02]  /*01d0*/  LEA.HI R2, R3.reuse, R9.reuse, RZ, 0x5 ;  /* 0x0000000903027211 */ /* 0x0c0fe400078f28ff */
[----:B------:R-:W-:Y:S01]  /*01e0*/  SHF.R.S32.HI R0, RZ, 0x4, R4 ;  /* 0x00000004ff007819 */ /* 0x000fe20000011404 */
[----:B----4-:R-:W-:Y:S01]  /*01f0*/  UIMAD.WIDE UR6, UR52, 0x80, URZ ;  /* 0x00000080340678a5 */ /* 0x010fe2000f8e023f */
[CC--:B------:R-:W-:Y:S01]  /*0200*/  LEA.HI R5, R3.reuse, R9.reuse, RZ, 0x2 ;  /* 0x0000000903057211 */ /* 0x0c0fe200078f10ff */
[----:B------:R-:W-:Y:S01]  /*0210*/  USHF.R.S32.HI UR57, URZ, 0x1f, UR52 ;  /* 0x0000001f3f397899 */ /* 0x000fe20008011434 */
[----:B------:R-:W-:-:S02]  /*0220*/  LEA.HI R18, R3, R9, RZ, 0x3 ;  /* 0x0000000903127211 */ /* 0x000fc400078f18ff */
[CC--:B------:R-:W-:Y:S02]  /*0230*/  LEA.HI R11, R3.reuse, R9.reuse, RZ, 0x6 ;  /* 0x00000009030b7211 */ /* 0x0c0fe400078f30ff */
[----:B------:R-:W-:Y:S02]  /*0240*/  LEA.HI R13, R3, R9, RZ, 0x7 ;  /* 0x00000009030d7211 */ /* 0x000fe400078f38ff */
[----:B------:R-:W-:Y:S02]  /*0250*/  LOP3.LUT R3, R2, 0xffffffe0, RZ, 0xc0, !PT ;  /* 0xffffffe002037812 */ /* 0x000fe400078ec0ff */
[C---:B------:R-:W-:Y:S02]  /*0260*/  LOP3.LUT R6, R4.reuse, 0xfffffff0, RZ, 0xc0, !PT ;  /* 0xfffffff004067812 */ /* 0x040fe400078ec0ff */
[----:B------:R-:W-:Y:S01]  /*0270*/  LEA.HI R4, R4, R0, RZ, 0x1 ;  /* 0x0000000004047211 */ /* 0x000fe200078f08ff */
[----:B------:R-:W-:Y:S01]  /*0280*/  IMAD.IADD R3, R9, 0x1, -R3 ;  /* 0x0000000109037824 */ /* 0x000fe200078e0a03 */
[----:B------:R-:W-:-:S02]  /*0290*/  LOP3.LUT R7, R18, 0xfffffff8, RZ, 0xc0, !PT ;  /* 0xfffffff812077812 */ /* 0x000fc400078ec0ff */
[----:B------:R-:W-:Y:S02]  /*02a0*/  LOP3.LUT R4, R4, 0xfffffffe, RZ, 0xc0, !PT ;  /* 0xfffffffe04047812 */ /* 0x000fe400078ec0ff */
[----:B------:R-:W-:Y:S01]  /*02b0*/  LOP3.LUT R8, R5, 0xfffffffc, RZ, 0xc0, !PT ;  /* 0xfffffffc05087812 */ /* 0x000fe200078ec0ff */
[C---:B------:R-:W-:Y:S01]  /*02c0*/  IMAD.IADD R12, R9.reuse, 0x1, -R7 ;  /* 0x00000001090c7824 */ /* 0x040fe200078e0a07 */
[----:B------:R-:W-:Y:S01]  /*02d0*/  SHF.R.S32.HI R14, RZ, 0x2, R5 ;  /* 0x00000002ff0e7819 */ /* 0x000fe20000011405 */
[C---:B------:R-:W-:Y:S01]  /*02e0*/  IMAD.IADD R7, R9.reuse, 0x1, -R6 ;  /* 0x0000000109077824 */ /* 0x040fe200078e0a06 */
[----:B------:R-:W-:Y:S01]  /*02f0*/  SHF.R.S32.HI R6, RZ, 0x1f, R3 ;  /* 0x0000001fff067819 */ /* 0x000fe20000011403 */
[----:B------:R-:W-:Y:S01]  /*0300*/  IMAD.IADD R17, R0, 0x1, -R4 ;  /* 0x0000000100117824 */ /* 0x000fe200078e0a04 */
[----:B------:R-:W-:Y:S01]  /*0310*/  SHF.R.S32.HI R0, RZ, 0x5, R2 ;  /* 0x00000005ff007819 */ /* 0x000fe20000011402 */
[----:B------:R-:W-:Y:S01]  /*0320*/  IMAD.IADD R19, R9, 0x1, -R8 ;  /* 0x0000000109137824 */ /* 0x000fe200078e0a08 */
[----:B------:R-:W-:-:S02]  /*0330*/  SHF.R.S32.HI R4, RZ, 0x1f, R2 ;  /* 0x0000001fff047819 */ /* 0x000fc40000011402 */
[----:B------:R-:W-:Y:S01]  /*0340*/  LEA.HI R8, R5, R14, RZ, 0x1 ;  /* 0x0000000e05087211 */ /* 0x000fe200078f08ff */
[----:B------:R-:W-:Y:S01]  /*0350*/  IMAD.SHL.U32 R24, R19, 0x8, RZ ;  /* 0x0000000813187824 */ /* 0x000fe200078e00ff */
        /* <DEDUP_REMOVED lines=9> */
[----:B------:R-:W-:Y:S01]  /*03f0*/  LEA.HI R9, R12, R12, RZ, 0x1 ;  /* 0x0000000c0c097211 */ /* 0x000fe200078f08ff */
[C---:B------:R-:W-:Y:S01]  /*0400*/  IMAD.IADD R21, R0.reuse, 0x1, -R6 ;  /* 0x0000000100157824 */ /* 0x040fe200078e0a06 */
[----:B------:R-:W-:Y:S01]  /*0410*/  SHF.R.S32.HI R22, RZ, 0x6, R11 ;  /* 0x00000006ff167819 */ /* 0x000fe2000001140b */
[C---:B------:R-:W-:Y:S01]  /*0420*/  IMAD.IADD R10, R0.reuse, 0x1, -R2 ;  /* 0x00000001000a7824 */ /* 0x040fe200078e0a02 */
[----:B------:R-:W-:Y:S01]  /*0430*/  LOP3.LUT R2, R9, 0x7fffffe, RZ, 0xc0, !PT ;  /* 0x07fffffe09027812 */ /* 0x000fe200078ec0ff */
[----:B------:R-:W-:Y:S01]  /*0440*/  IMAD R8, R0, 0x8, R3 ;  /* 0x0000000800087824 */ /* 0x000fe200078e0203 */
[----:B------:R-:W-:Y:S01]  /*0450*/  LOP3.LUT R0, R4, 0xc0, RZ, 0xc0, !PT ;  /* 0x000000c004007812 */ /* 0x000fe200078ec0ff */
[----:B------:R-:W-:Y:S01]  /*0460*/  STL [R1+0x28], R21 ;  /* 0x0000281501007387 */ /* 0x000fe20000100800 */
[----:B------:R-:W-:Y:S01]  /*0470*/  SHF.R.S32.HI R3, RZ, 0x1f, R5 ;  /* 0x0000001fff037819 */ /* 0x000fe20000011405 */
[----:B------:R-:W-:Y:S01]  /*0480*/  IMAD.IADD R4, R12, 0x1, -R2 ;  /* 0x000000010c047824 */ /* 0x000fe200078e0a02 */
[----:B------:R-:W-:Y:S01]  /*0490*/  SHF.R.U32.HI R6, RZ, 0x3, R0 ;  /* 0x00000003ff067819 */ /* 0x000fe20000011600 */
[----:B------:R-:W-:Y:S01]  /*04a0*/  STL [R1+0x30], R24 ;  /* 0x0000301801007387 */ /* 0x000fe20000100800 */
[----:B------:R-:W-:Y:S01]  /*04b0*/  LOP3.LUT R5, R0, 0x18, R24, 0xf8, !PT ;  /* 0x0000001800057812 */ /* 0x000fe200078ef818 */
[----:B------:R-:W-:Y:S01]  /*04c0*/  IMAD R0, R22, 0x4, R17 ;  /* 0x0000000416007824 */ /* 0x000fe200078e0211 */
[----:B------:R-:W-:-:S02]  /*04d0*/  LEA.HI R3, R3, R14, RZ, 0x3 ;  /* 0x0000000e03037211 */ /* 0x000fc400078f18ff */
[----:B------:R-:W-:Y:S01]  /*04e0*/  LOP3.LUT R5, R5, R6, RZ, 0x3c, !PT ;  /* 0x0000000605057212 */ /* 0x000fe200078e3cff */
[----:B------:R-:W-:Y:S01]  /*04f0*/  IMAD R222, R0, 0x8, R4 ;  /* 0x0000000800de7824 */ /* 0x000fe200078e0204 */
[----:B------:R-:W-:Y:S02]  /*0500*/  LOP3.LUT R0, R3, 0xfffffff8, RZ, 0xc0, !PT ;  /* 0xfffffff803007812 */ /* 0x000fe400078ec0ff */
[----:B------:R-:W-:Y:S01]  /*0510*/  SHF.R.S32.HI R4, RZ, 0x1f, R7 ;  /* 0x0000001fff047819 */ /* 0x000fe20000011407 */
[----:B------:R-:W-:Y:S01]  /*0520*/  IMAD.U32 R5, R8, 0x20, R5 ;  /* 0x0000002008057824 */ /* 0x000fe200078e0005 */
[-C--:B------:R-:W-:Y:S01]  /*0530*/  LEA.HI R2, R7, R7.reuse, RZ, 0x1 ;  /* 0x0000000707027211 */ /* 0x080fe200078f08ff */
[----:B------:R-:W-:Y:S01]  /*0540*/  IMAD.IADD R0, R14, 0x1, -R0 ;  /* 0x000000010e007824 */ /* 0x000fe200078e0a00 */
[----:B------:R-:W-:Y:S02]  /*0550*/  LEA.HI R8, R4, R7, RZ, 0x3 ;  /* 0x0000000704087211 */ /* 0x000fe400078f18ff */
[--C-:B------:R-:W-:Y:S01]  /*0560*/  SHF.R.S32.HI R6, RZ, 0x1, R2.reuse ;  /* 0x00000001ff067819 */ /* 0x100fe20000011402 */
[----:B------:R2:W-:Y:S01]  /*0570*/  STL [R1+0x24], R5 ;  /* 0x0000240501007387 */ /* 0x0005e20000100800 */
[----:B------:R-:W-:-:S02]  /*0580*/  SHF.R.S32.HI R3, RZ, 0x1f, R2 ;  /* 0x0000001fff037819 */ /* 0x000fc40000011402 */
[----:B------:R-:W-:Y:S02]  /*0590*/  LOP3.LUT R4, R2, 0x7fffffe, RZ, 0xc0, !PT ;  /* 0x07fffffe02047812 */ /* 0x000fe400078ec0ff */
[----:B------:R-:W-:Y:S02]  /*05a0*/  LOP3.LUT R2, R8, 0xfffffff8, RZ, 0xc0, !PT ;  /* 0xfffffff808027812 */ /* 0x000fe400078ec0ff */
[----:B------:R-:W-:Y:S01]  /*05b0*/  LOP3.LUT P4, RZ, R0, 0x2, RZ, 0xc0, !PT ;  /* 0x0000000200ff7812 */ /* 0x000fe2000788c0ff */
[C---:B------:R-:W-:Y:S01]  /*05c0*/  IMAD.IADD R14, R7.reuse, 0x1, -R4 ;  /* 0x00000001070e7824 */ /* 0x040fe200078e0a04 */
[----:B------:R-:W-:Y:S01]  /*05d0*/  SHF.R.S32.HI R11, RZ, 0x7, R13 ;  /* 0x00000007ff0b7819 */ /* 0x000fe2000001140d */
[----:B------:R-:W-:Y:S01]  /*05e0*/  IMAD.IADD R16, R7, 0x1, -R2 ;  /* 0x0000000107107824 */ /* 0x000fe200078e0a02 */
[----:B------:R-:W-:Y:S01]  /*05f0*/  SHF.R.S32.HI R2, RZ, 0x1, R9 ;  /* 0x00000001ff027819 */ /* 0x000fe20000011409 */
[----:B------:R-:W-:Y:S02]  /*0600*/  IMAD.SHL.U32 R7, R19, 0x2, RZ ;  /* 0x0000000213077824 */ /* 0x000fe400078e00ff */
[----:B------:R-:W-:Y:S01]  /*0610*/  IMAD.SHL.U32 R13, R22, 0x20, RZ ;  /* 0x00000020160d7824 */ /* 0x000fe200078e00ff */
[C---:B------:R-:W-:Y:S01]  /*0620*/  LOP3.LUT P6, RZ, R2.reuse, 0x2, RZ, 0xc0, !PT ;  /* 0x0000000202ff7812 */ /* 0x040fe200078cc0ff */
[----:B------:R-:W-:-:S02]  /*0630*/  IMAD.SHL.U32 R4, R2, 0x40, RZ ;  /* 0x0000004002047824 */ /* 0x000fc400078e00ff */
[----:B------:R-:W-:Y:S01]  /*0640*/  IMAD R9, R10, 0x200, R7 ;  /* 0x000002000a097824 */ /* 0x000fe200078e0207 */
[----:B------:R-:W-:Y:S02]  /*0650*/  SEL R223, R228, 0xffffffe0, !P6 ;  /* 0xffffffe0e4df7807 */ /* 0x000fe40007000000 */
[----:B--2---:R-:W-:Y:S02]  /*0660*/  LEA.HI R5, R3, R6, RZ, 0x2 ;  /* 0x0000000603057211 */ /* 0x004fe400078f10ff */
[----:B------:R-:W-:Y:S02]  /*0670*/  LOP3.LUT R3, R0, 0x1, RZ, 0xc0, !PT ;  /* 0x0000000100037812 */ /* 0x000fe400078ec0ff */
[----:B------:R-:W-:Y:S02]  /*0680*/  LOP3.LUT R5, R5, 0xfffffffc, RZ, 0xc0, !PT ;  /* 0xfffffffc05057812 */ /* 0x000fe400078ec0ff */
[----:B------:R-:W-:Y:S01]  /*0690*/  ISETP.NE.U32.AND P5, PT, R3, 0x1, PT ;  /* 0x000000010300780c */ /* 0x000fe20003fa5070 */
[----:B------:R-:W-:Y:S01]  /*06a0*/  IMAD.SHL.U32 R3, R12, 0x40, RZ ;  /* 0x000000400c037824 */ /* 0x000fe200078e00ff */
[----:B------:R-:W-:Y:S01]  /*06b0*/  LEA.HI R12, R0, R0, RZ, 0x1 ;  /* 0x00000000000c7211 */ /* 0x000fe200078f08ff */
[----:B------:R-:W-:Y:S01]  /*06c0*/  IMAD.IADD R15, R6, 0x1, -R5 ;  /* 0x00000001060f7824 */ /* 0x000fe200078e0a05 */
[----:B------:R-:W-:Y:S01]  /*06d0*/  R2P PR, R16, 0x6 ;  /* 0x0000000610007804 */ /* 0x000fe20000000000 */
[----:B------:R-:W-:Y:S01]  /*06e0*/  IMAD.SHL.U32 R5, R10, 0x10, RZ ;  /* 0x000000100a057824 */ /* 0x000fe200078e00ff */
[----:B------:R-:W-:-:S02]  /*06f0*/  LOP3.LUT R2, R12, 0x3fffffe, RZ, 0xc0, !PT ;  /* 0x03fffffe0c027812 */ /* 0x000fc400078ec0ff */
[----:B------:R-:W-:Y:S02]  /*0700*/  LOP3.LUT R6, R3, 0x1c0, RZ, 0xc0, !PT ;  /* 0x000001c003067812 */ /* 0x000fe400078ec0ff */
[----:B------:R-:W-:Y:S01]  /*0710*/  SHF.R.S32.HI R3, RZ, 0x3, R8 ;  /* 0x00000003ff037819 */ /* 0x000fe20000011408 */
[----:B------:R-:W-:Y:S01]  /*0720*/  IMAD.IADD R19, R0, 0x1, -R2 ;  /* 0x0000000100137824 */ /* 0x000fe200078e0a02 */
[----:B------:R-:W-:Y:S01]  /*0730*/  LOP3.LUT R2, R4, 0xc0, RZ, 0xc0, !PT ;  /* 0x000000c004027812 */ /* 0x000fe200078ec0ff */
[----:B------:R-:W-:Y:S01]  /*0740*/  IMAD.SHL.U32 R0, R0, 0x40, RZ ;  /* 0x0000004000007824 */ /* 0x000fe200078e00ff */
[----:B------:R-:W-:Y:S01]  /*0750*/  LOP3.LUT R4, R6, 0x30, R5, 0xf8, !PT ;  /* 0x0000003006047812 */ /* 0x000fe200078ef805 */
[----:B------:R-:W-:Y:S01]  /*0760*/  IMAD R14, R3, 0x8, R14 ;  /* 0x00000008030e7824 */ /* 0x000fe200078e020e */
[--C-:B------:R-:W-:Y:S01]  /*0770*/  LOP3.LUT R5, R2, 0x8, R18.reuse, 0xf8, !PT ;  /* 0x0000000802057812 */ /* 0x100fe200078ef812 */
[----:B------:R-:W-:Y:S01]  /*0780*/  IMAD R224, R10, 0x2, R3 ;  /* 0x000000020ae07824 */ /* 0x000fe200078e0203 */
[----:B------:R-:W-:Y:S01]  /*0790*/  LOP3.LUT R0, R0, 0x1c0, RZ, 0xc0, !PT ;  /* 0x000001c000007812 */ /* 0x000fe200078ec0ff */
[----:B------:R-:W-:Y:S01]  /*07a0*/  IMAD.SHL.U32 R10, R17, 0x10, RZ ;  /* 0x00000010110a7824 */ /* 0x000fe200078e00ff */
[----:B------:R-:W-:Y:S01]  /*07b0*/  LOP3.LUT R8, R4, 0x8, R18, 0xf8, !PT ;  /* 0x0000000804087812 */ /* 0x000fe200078ef812 */
[----:B------:R-:W-:Y:S01]  /*07c0*/  IMAD R19, R19, 0x20, R9 ;  /* 0x0000002013137824 */ /* 0x000fe200078e0209 */
[----:B------:R-:W-:-:S02]  /*07d0*/  SHF.R.U32.HI R4, RZ, 0x3, R2 ;  /* 0x00000003ff047819 */ /* 0x000fc40000011602 */
[----:B------:R-:W-:Y:S02]  /*07e0*/  LOP3.LUT R3, R0, 0x20, R13, 0xf8, !PT ;  /* 0x0000002000037812 */ /* 0x000fe400078ef80d */
[----:B------:R-:W-:Y:S01]  /*07f0*/  SHF.R.U32.HI R2, RZ, 0x3, R0 ;  /* 0x00000003ff027819 */ /* 0x000fe20000011600 */
[----:B------:R-:W-:Y:S01]  /*0800*/  IMAD R0, R11, 0x1000, R7 ;  /* 0x000010000b007824 */ /* 0x000fe200078e0207 */
[----:B------:R-:W-:Y:S02]  /*0810*/  LOP3.LUT R4, R5, R4, RZ, 0x3c, !PT ;  /* 0x0000000405047212 */ /* 0x000fe400078e3cff */
[----:B------:R-:W-:Y:S01]  /*0820*/  LOP3.LUT R2, R3, R2, RZ, 0x3c, !PT ;  /* 0x0000000203027212 */ /* 0x000fe200078e3cff */
[----:B------:R-:W-:Y:S01]  /*0830*/  IMAD R0, R21, 0x400, R0 ;  /* 0x0000040015007824 */ /* 0x000fe200078e0200 */
[----:B------:R-:W-:Y:S01]  /*0840*/  SHF.R.U32.HI R6, RZ, 0x3, R6 ;  /* 0x00000003ff067819 */ /* 0x000fe20000011606 */
[----:B------:R-:W-:Y:S01]  /*0850*/  IMAD.U32 R222, R222, 0x20, R4 ;  /* 0x00000020dede7824 */ /* 0x000fe200078e0004 */
[----:B------:R-:W-:Y:S01]  /*0860*/  SEL R225, R228, 0xffffffe0, !P1 ;  /* 0xffffffe0e4e17807 */ /* 0x000fe20004800000 */
[----:B------:R-:W-:Y:S01]  /*0870*/  IMAD.IADD R246, R2, 0x1, R0 ;  /* 0x0000000102f67824 */ /* 0x000fe200078e0200 */
[----:B------:R-:W-:Y:S01]  /*0880*/  LOP3.LUT R5, R8, R6, RZ, 0x3c, !PT ;  /* 0x0000000608057212 */ /* 0x000fe200078e3cff */
[----:B------:R-:W-:Y:S01]  /*0890*/  IMAD.SHL.U32 R0, R11, 0x8, RZ ;  /* 0x000000080b007824 */ /* 0x000fe200078e00ff */
[----:B------:R-:W-:Y:S01]  /*08a0*/  SEL R243, R243, 0x10, !P5 ;  /* 0x00000010f3f37807 */ /* 0x000fe20006800000 */
        /* <DEDUP_REMOVED lines=8> */
[----:B------:R-:W-:Y:S01]  /*0930*/  VIADD R244, R246, 0x20 ;  /* 0x00000020f6f47836 */ /* 0x000fe20000000000 */
[C---:B------:R-:W-:Y:S01]  /*0940*/  LOP3.LUT P3, RZ, R0.reuse, 0x2, RZ, 0xc0, !PT ;  /* 0x0000000200ff7812 */ /* 0x040fe2000786c0ff */
[----:B------:R-:W-:Y:S01]  /*0950*/  IMAD.SHL.U32 R0, R0, 0x40, RZ ;  /* 0x0000004000007824 */ /* 0x000fe200078e00ff */
[----:B------:R-:W-:Y:S01]  /*0960*/  LOP3.LUT R2, R2, 0xc0, RZ, 0xc0, !PT ;  /* 0x000000c002027812 */ /* 0x000fe200078ec0ff */
[C---:B------:R-:W-:Y:S01]  /*0970*/  @P4 VIADD R244, R246.reuse, 0xffffffe0 ;  /* 0xffffffe0f6f44836 */ /* 0x040fe20000000000 */
[----:B------:R-:W-:Y:S01]  /*0980*/  LOP3.LUT R3, R3, 0x8, RZ, 0xc0, !PT ;  /* 0x0000000803037812 */ /* 0x000fe200078ec0ff */
[----:B------:R-:W-:Y:S01]  /*0990*/  IMAD.IADD R245, R246, 0x1, R243 ;  /* 0x00000001f6f57824 */ /* 0x000fe200078e02f3 */
[----:B------:R-:W-:Y:S01]  /*09a0*/  LOP3.LUT R0, R0, 0xc0, RZ, 0xc0, !PT ;  /* 0x000000c000007812 */ /* 0x000fe200078ec0ff */
[----:B------:R-:W-:Y:S01]  /*09b0*/  IMAD.IADD R243, R243, 0x1, R244 ;  /* 0x00000001f3f37824 */ /* 0x000fe200078e02f4 */
[----:B------:R-:W-:-:S02]  /*09c0*/  SHF.R.U32.HI R9, RZ, 0x3, R4 ;  /* 0x00000003ff097819 */ /* 0x000fc40000011604 */
[----:B------:R-:W-:Y:S02]  /*09d0*/  SHF.R.U32.HI R6, RZ, 0x3, R2 ;  /* 0x00000003ff067819 */ /* 0x000fe40000011602 */
[----:B------:R-:W-:Y:S02]  /*09e0*/  SHF.R.U32.HI R8, RZ, 0x3, R0 ;  /* 0x00000003ff087819 */ /* 0x000fe40000011600 */
[----:B------:R-:W-:Y:S02]  /*09f0*/  LOP3.LUT R10, R7, 0x10, R10, 0xf8, !PT ;  /* 0x00000010070a7812 */ /* 0x000fe400078ef80a */
[--C-:B------:R-:W-:Y:S02]  /*0a00*/  LOP3.LUT R9, R9, R4, R3.reuse, 0x1e, !PT ;  /* 0x0000000409097212 */ /* 0x100fe400078e1e03 */
[----:B------:R-:W-:Y:S02]  /*0a10*/  LOP3.LUT R3, R6, R2, R3, 0x1e, !PT ;  /* 0x0000000206037212 */ /* 0x000fe400078e1e03 */
[----:B------:R-:W-:Y:S01]  /*0a20*/  LOP3.LUT R8, R8, R0, R7, 0x1e, !PT ;  /* 0x0000000008087212 */ /* 0x000fe200078e1e07 */
[----:B------:R-:W-:Y:S01]  /*0a30*/  IMAD.SHL.U32 R0, R14, 0x20, RZ ;  /* 0x000000200e007824 */ /* 0x000fe200078e00ff */
[----:B------:R-:W-:Y:S01]  /*0a40*/  LOP3.LUT R2, R6, R10, R2, 0x1e, !PT ;  /* 0x0000000a06027212 */ /* 0x000fe200078e1e02 */
[----:B------:R-:W-:Y:S01]  /*0a50*/  IMAD.U32 R224, R224, 0x200, R9 ;  /* 0x00000200e0e07824 */ /* 0x000fe200078e0009 */
[----:B------:R-:W-:Y:S01]  /*0a60*/  SEL R226, R226, 0xffffffc0, !P2 ;  /* 0xffffffc0e2e27807 */ /* 0x000fe20005000000 */
[----:B------:R-:W-:Y:S01]  /*0a70*/  IMAD R4, R21, 0x200, R0 ;  /* 0x0000020015047824 */ /* 0x000fe200078e0200 */
[----:B------:R-:W-:Y:S01]  /*0a80*/  LEA R222, R222, UR4, 0x1 ;  /* 0x00000004dede7c11 */ /* 0x000fe2000f8e08ff */
[----:B------:R-:W-:Y:S01]  /*0a90*/  IMAD.IADD R229, R0, 0x1, R2 ;  /* 0x0000000100e57824 */ /* 0x000fe200078e0202 */
[----:B------:R-:W-:Y:S01]  /*0aa0*/  LOP3.LUT P0, RZ, R15, 0x2, RZ, 0xc0, !PT ;  /* 0x000000020fff7812 */ /* 0x000fe2000780c0ff */
[----:B------:R-:W-:Y:S01]  /*0ab0*/  IMAD.U32 R0, RZ, RZ, UR5 ;  /* 0x00000005ff007e24 */ /* 0x000fe2000f8e00ff */
[----:B-----5:R-:W-:Y:S01]  /*0ac0*/  USHF.R.S32.HI UR5, URZ, 0x1f, UR56 ;  /* 0x0000001f3f057899 */ /* 0x020fe20008011438 */
[----:B------:R-:W-:Y:S01]  /*0ad0*/  IMAD.U32 R2, RZ, RZ, UR6 ;  /* 0x00000006ff027e24 */ /* 0x000fe2000f8e00ff */
[----:B-1----:R-:W-:Y:S01]  /*0ae0*/  USHF.R.S32.HI UR6, URZ, 0x1f, UR55 ;  /* 0x0000001f3f067899 */ /* 0x002fe20008011437 */
[----:B------:R-:W-:Y:S01]  /*0af0*/  SHF.R.S32.HI R0, RZ, 0x2, R20 ;  /* 0x00000002ff007819 */ /* 0x000fe20000011414 */
[----:B------:R-:W-:Y:S01]  /*0b00*/  IMAD.IADD R8, R8, 0x1, R19 ;  /* 0x0000000108087824 */ /* 0x000fe200078e0213 */
[----:B------:R-:W-:Y:S01]  /*0b10*/  SEL R228, R228, 0xffffffe0, !P0 ;  /* 0xffffffe0e4e47807 */ /* 0x000fe20004000000 */
[----:B------:R-:W-:Y:S01]  /*0b20*/  IMAD.U32 R2, RZ, RZ, UR5 ;  /* 0x00000005ff027e24 */ /* 0x000fe2000f8e00ff */
[----:B------:R-:W-:Y:S01]  /*0b30*/  UIADD3 UR5, UR4, 0xf000, URZ ;  /* 0x0000f00004057890 */ /* 0x000fe2000fffe03f */
[----:B------:R-:W-:Y:S01]  /*0b40*/  IMAD.U32 R2, RZ, RZ, UR6 ;  /* 0x00000006ff027e24 */ /* 0x000fe2000f8e00ff */
[----:B------:R-:W-:Y:S01]  /*0b50*/  UIADD3 UR6, UR4, 0x9000, URZ ;  /* 0x0000900004067890 */ /* 0x000fe2000fffe03f */
[----:B------:R-:W-:-:S02]  /*0b60*/  IMAD R0, R21, 0x10, R0 ;  /* 0x0000001015007824 */ /* 0x000fc400078e0200 */
[----:B------:R-:W-:Y:S01]  /*0b70*/  IMAD.IADD R230, R4, 0x1, R3 ;  /* 0x0000000104e67824 */ /* 0x000fe200078e0203 */
[----:B------:R-:W-:Y:S01]  /*0b80*/  LEA R224, R224, UR5, 0x1 ;  /* 0x00000005e0e07c11 */ /* 0x000fe2000f8e08ff */
[----:B------:R-:W-:Y:S01]  /*0b90*/  IMAD.U32 R3, RZ, RZ, UR7 ;  /* 0x00000007ff037e24 */ /* 0x000fe2000f8e00ff */
[----:B------:R-:W-:Y:S01]  /*0ba0*/  LEA R2, R8, UR6, 0x1 ;  /* 0x0000000608027c11 */ /* 0x000fe2000f8e08ff */
[----:B------:R1:W-:Y:S01]  /*0bb0*/  STL [R1+0xc], R0 ;  /* 0x00000c0001007387 */ /* 0x0003e20000100800 */
[----:B------:R-:W-:Y:S01]  /*0bc0*/  LEA R3, R5, UR4, 0x1 ;  /* 0x0000000405037c11 */ /* 0x000fe2000f8e08ff */
[C---:B------:R-:W-:Y:S02]  /*0bd0*/  IMAD.IADD R225, R224.reuse, 0x1, R225 ;  /* 0x00000001e0e17824 */ /* 0x040fe400078e02e1 */
[----:B------:R2:W-:Y:S01]  /*0be0*/  STL [R1+0x1c], R2 ;  /* 0x00001c0201007387 */ /* 0x0005e20000100800 */
[----:B------:R-:W-:Y:S02]  /*0bf0*/  IMAD.IADD R227, R224, 0x1, R226 ;  /* 0x00000001e0e37824 */ /* 0x000fe400078e02e2 */
[----:B------:R-:W-:-:S02]  /*0c00*/  IMAD.IADD R223, R223, 0x1, R222 ;  /* 0x00000001dfdf7824 */ /* 0x000fc400078e02de */
[----:B------:R-:W-:Y:S02]  /*0c10*/  IMAD.IADD R226, R225, 0x1, R226 ;  /* 0x00000001e1e27824 */ /* 0x000fe400078e02e2 */
[C---:B-1----:R-:W-:Y:S02]  /*0c20*/  VIADD R0, R2.reuse, 0x20 ;  /* 0x0000002002007836 */ /* 0x042fe40000000000 */
[----:B------:R-:W-:-:S05]  /*0c30*/  @P3 VIADD R0, R2, 0xffffffe0 ;  /* 0xffffffe002003836 */ /* 0x000fca0000000000 */
[----:B------:R2:W-:Y:S02]  /*0c40*/  STL [R1+0x20], R0 ;  /* 0x0000200001007387 */ /* 0x0005e40000100800 */
.L_x_496:
[----:B------:R-:W-:Y:S02]  /*0c50*/  ISETP.NE.U32.AND P0, PT, RZ, UR60, PT ;  /* 0x0000003cff007c0c */ /* 0x000fe4000bf05070 */
[----:B------:R-:W-:Y:S02]  /*0c60*/  ISETP.NE.U32.AND P1, PT, RZ, UR58, PT ;  /* 0x0000003aff007c0c */ /* 0x000fe4000bf25070 */
[----:B------:R-:W-:Y:S02]  /*0c70*/  ISETP.NE.AND.EX P0, PT, RZ, UR61, PT, P0 ;  /* 0x0000003dff007c0c */ /* 0x000fe4000bf05300 */
[----:B------:R-:W-:-:S11]  /*0c80*/  ISETP.NE.AND.EX P1, PT, RZ, UR59, PT, P1 ;  /* 0x0000003bff007c0c */ /* 0x000fd6000bf25310 */
[----:B--2---:R-:W1:Y:S01]  /*0c90*/  @P0 S2R R0, SR_CTAID.Y ;  /* 0x0000000000000919 */ /* 0x004e620000002600 */
[----:B------:R-:W1:Y:S01]  /*0ca0*/  @P0 LDC.64 R4, c[0x0][0x300] ;  /* 0x0000c000ff040b82 */ /* 0x000e620000000a00 */
        /* <DEDUP_REMOVED lines=17> */
[----:B------:R-:W-:Y:S05]  /*0dc0*/  @P0 BRA `(.L_x_488) ;  /* 0x0000006800280947 */ /* 0x000fea0003800000 */
[----:B------:R-:W1:Y:S01]  /*0dd0*/  LDC R9, c[0x0][0x278] ;  /* 0x00009e00ff097b82 */ /* 0x000e620000000800 */
[----:B------:R-:W2:Y:S01]  /*0de0*/  S2R R2, SR_CTAID.Z ;  /* 0x0000000000027919 */ /* 0x000ea20000002700 */
[----:B------:R-:W-:Y:S01]  /*0df0*/  ULDC.64 UR10, c[0x0][0x2f0] ;  /* 0x0000bc00000a7ab9 */ /* 0x000fe20000000a00 */
[----:B------:R-:W-:Y:S01]  /*0e00*/  ULDC UR27, c[0x0][0x2c4] ;  /* 0x0000b100001b7ab9 */ /* 0x000fe20000000800 */
[----:B------:R-:W-:Y:S01]  /*0e10*/  UISETP.NE.U32.AND UP1, UPT, UR10, URZ, UPT ;  /* 0x0000003f0a00728c */ /* 0x000fe2000bf25070 */
[----:B------:R-:W3:Y:S01]  /*0e20*/  S2R R10, SR_CTAID.X ;  /* 0x00000000000a7919 */ /* 0x000ee20000002500 */
[----:B------:R-:W-:Y:S01]  /*0e30*/  ULDC.U8 UR7, c[0x0][0x3d8] ;  /* 0x0000f60000077ab9 */ /* 0x000fe20000000000 */
[----:B------:R-:W-:Y:S01]  /*0e40*/  UIADD3 UR10, UR27, 0x3f, URZ ;  /* 0x0000003f1b0a7890 */ /* 0x000fe2000fffe03f */
[----:B------:R-:W3:Y:S01]  /*0e50*/  LDC.64 R6, c[0x0][0x488] ;  /* 0x00012200ff067b82 */ /* 0x000ee20000000a00 */
[----:B------:R-:W-:Y:S02]  /*0e60*/  UISETP.NE.AND UP0, UPT, UR7, URZ, UPT ;  /* 0x0000003f0700728c */ /* 0x000fe4000bf05270 */
[----:B------:R-:W-:Y:S01]  /*0e70*/  USHF.R.S32.HI UR7, URZ, 0x1f, UR10 ;  /* 0x0000001f3f077899 */ /* 0x000fe2000801140a */
[----:B------:R-:W-:Y:S01]  /*0e80*/  ULDC UR28, c[0x0][0x270] ;  /* 0x00009c00001c7ab9 */ /* 0x000fe20000000800 */
[----:B------:R-:W-:-:S02]  /*0e90*/  ULDC UR29, c[0x0][0x2dc] ;  /* 0x0000b700001d7ab9 */ /* 0x000fc40000000800 */
[----:B------:R-:W-:Y:S02]  /*0ea0*/  ULEA.HI UR14, UR7, UR10, URZ, 0x6 ;  /* 0x0000000a070e7291 */ /* 0x000fe4000f8f303f */
[----:B------:R-:W-:Y:S02]  /*0eb0*/  UISETP.NE.AND.EX UP1, UPT, UR11, URZ, UPT, UP1 ;  /* 0x0000003f0b00728c */ /* 0x000fe4000bf25310 */
[----:B------:R-:W-:Y:S02]  /*0ec0*/  ULOP3.LUT UR10, UR14, 0xffffffc0, URZ, 0xc0, !UPT ;  /* 0xffffffc00e0a7892 */ /* 0x000fe4000f8ec03f */
[----:B------:R-:W-:Y:S02]  /*0ed0*/  @UP0 UIMAD UR12, UR52, UR27, URZ ;  /* 0x0000001b340c02a4 */ /* 0x000fe4000f8e023f */
[----:B------:R-:W-:Y:S01]  /*0ee0*/  UIMAD UR22, UR54, UR29, URZ ;  /* 0x0000001d361672a4 */ /* 0x000fe2000f8e023f */
[----:B-1----:R-:W-:Y:S01]  /*0ef0*/  IABS R8, R9 ;  /* 0x0000000900087213 */ /* 0x002fe20000000000 */
[----:B------:R-:W-:Y:S01]  /*0f00*/  @!UP0 UIMAD UR13, UR52, UR28, UR54 ;  /* 0x0000001c340d82a4 */ /* 0x000fe2000f8e0236 */
[----:B------:R-:W-:Y:S01]  /*0f10*/  ISETP.NE.AND P2, PT, R9, RZ, PT ;  /* 0x000000ff0900720c */ /* 0x000fe20003f45270 */
[----:B------:R-:W-:Y:S01]  /*0f20*/  UIMAD.WIDE UR18, UR52, 0x80, URZ ;  /* 0x00000080341278a5 */ /* 0x000fe2000f8e023f */
        /* <DEDUP_REMOVED lines=50> */
.L_x_489:
[----:B------:R-:W-:Y:S01]  /*1250*/  UIMAD UR7, UR52, UR28, UR54 ;  /* 0x0000001c340772a4 */ /* 0x000fe2000f8e0236 */
[----:B------:R-:W-:-:S03]  /*1260*/  ULDC UR16, c[0x0][0x2d4] ;  /* 0x0000b50000107ab9 */ /* 0x000fc60000000800 */
[----:B------:R-:W-:-:S12]  /*1270*/  UIMAD UR23, UR7, UR16, URZ ;  /* 0x00000010071772a4 */ /* 0x000fd8000f8e023f */
.L_x_490:
[----:B------:R-:W2:Y:S01]  /*1280*/  LDL.64 R4, [R1+0x30] ;  /* 0x0000300001047983 */ /* 0x000ea20000100a00 */
[----:B------:R-:W1:Y:S03]  /*1290*/  LDC.64 R16, c[0x0][0x250] ;  /* 0x00009400ff107b82 */ /* 0x000e660000000a00 */
[----:B------:R-:W2:Y:S04]  /*12a0*/  LDL.64 R34, [R1+0x30] ;  /* 0x0000300001227983 */ /* 0x000ea80000100a00 */
[----:B------:R-:W3:Y:S01]  /*12b0*/  LDL R30, [R1+0x24] ;  /* 0x00002400011e7983 */ /* 0x000ee20000100800 */
[----:B------:R-:W4:Y:S01]  /*12c0*/  LDC.64 R6, c[0x0][0x238] ;  /* 0x00008e00ff067b82 */ /* 0x000f220000000a00 */
[----:B------:R-:W-:Y:S01]  /*12d0*/  UIADD3 UR49, UP0, UR6, UR5, URZ ;  /* 0x0000000506317290 */ /* 0x000fe2000ff1e03f */
[----:B------:R-:W4:Y:S02]  /*12e0*/  S2R R31, SR_TID.X ;  /* 0x00000000001f7919 */ /* 0x000f240000002100 */
[----:B------:R-:W-:Y:S01]  /*12f0*/  ULDC.64 UR6, c[0x0][0x268] ;  /* 0x00009a0000067ab9 */ /* 0x000fe20000000a00 */
[----:B------:R-:W-:Y:S01]  /*1300*/  UIADD3.X UR50, UR17, UR15, URZ, UP0, !UPT ;  /* 0x0000000f11327290 */ /* 0x000fe200087fe43f */
[----:B------:R-:W4:Y:S02]  /*1310*/  S2R R32, SR_TID.X ;  /* 0x0000000000207919 */ /* 0x000f240000002100 */
[----:B------:R-:W4:Y:S01]  /*1320*/  LDC.64 R18, c[0x0][0x248] ;  /* 0x00009200ff127b82 */ /* 0x000f220000000a00 */
[----:B------:R-:W-:Y:S01]  /*1330*/  ULDC.64 UR12, c[0x0][0x420] ;  /* 0x00010800000c7ab9 */ /* 0x000fe20000000a00 */
[----:B------:R-:W-:-:S02]  /*1340*/  USHF.R.S32.HI UR30, URZ, 0x1f, UR54 ;  /* 0x0000001f3f1e7899 */ /* 0x000fc40008011436 */
[----:B------:R-:W-:Y:S01]  /*1350*/  ULEA.HI.SX32 UR5, UR14, 0xffffffff, 0x1a ;  /* 0xffffffff0e057891 */ /* 0x000fe2000f8fd23f */
[----:B------:R-:W-:Y:S02]  /*1360*/  ULDC.64 UR18, c[0x0][0x218] ;  /* 0x0000860000127ab9 */ /* 0x000fe40000000a00 */
[----:B------:R-:W-:Y:S01]  /*1370*/  ULDC.64 UR14, c[0x0][0x258] ;  /* 0x00009600000e7ab9 */ /* 0x000fe20000000a00 */
[----:B-1----:R-:W-:Y:S01]  /*1380*/  IMAD R2, R16, UR50, RZ ;  /* 0x0000003210027c24 */ /* 0x002fe2000f8e02ff */
[----:B------:R-:W1:Y:S03]  /*1390*/  LDC.64 R22, c[0x0][0x418] ;  /* 0x00010600ff167b82 */ /* 0x000e660000000a00 */
[----:B------:R-:W-:Y:S02]  /*13a0*/  IMAD R2, R17, UR49, R2 ;  /* 0x0000003111027c24 */ /* 0x000fe4000f8e0202 */
[----:B----4-:R-:W-:-:S03]  /*13b0*/  IMAD R8, R6, UR57, RZ ;  /* 0x0000003906087c24 */ /* 0x010fc6000f8e02ff */
[----:B------:R-:W4:Y:S01]  /*13c0*/  LDC.64 R24, c[0x0][0x230] ;  /* 0x00008c00ff187b82 */ /* 0x000f220000000a00 */
[----:B------:R-:W-:Y:S02]  /*13d0*/  IMAD R7, R7, UR52, R8 ;  /* 0x0000003407077c24 */ /* 0x000fe4000f8e0208 */
[----:B------:R-:W-:Y:S01]  /*13e0*/  IMAD R12, R18, UR50, RZ ;  /* 0x00000032120c7c24 */ /* 0x000fe2000f8e02ff */
[----:B------:R-:W-:-:S04]  /*13f0*/  SHF.R.S32.HI R31, RZ, 0x1f, R31 ;  /* 0x0000001fff1f7819 */ /* 0x000fc8000001141f */
[----:B------:R-:W-:Y:S01]  /*1400*/  LEA.HI R31, R31, R32, RZ, 0x2 ;  /* 0x000000201f1f7211 */ /* 0x000fe200078f10ff */
[----:B-1----:R-:W-:-:S03]  /*1410*/  IMAD R13, R22, UR57, RZ ;  /* 0x00000039160d7c24 */ /* 0x002fc6000f8e02ff */
        /* <DEDUP_REMOVED lines=18> */
[----:B------:R-:W-:Y:S02]  /*1540*/  IMAD.IADD R5, R5, 0x1, R6 ;  /* 0x0000000105057824 */ /* 0x000fe400078e0206 */
[----:B------:R-:W-:Y:S02]  /*1550*/  IMAD R9, R20, UR6, RZ ;  /* 0x0000000614097c24 */ /* 0x000fe4000f8e02ff */
[----:B------:R-:W-:-:S04]  /*1560*/  IMAD.WIDE.U32 R6, R31, R16, R4 ;  /* 0x000000101f067225 */ /* 0x000fc800078e0004 */
[----:B------:R-:W-:-:S04]  /*1570*/  IMAD.WIDE.U32 R10, R2, UR6, R34 ;  /* 0x00000006020a7c25 */ /* 0x000fc8000f8e0022 */
[----:B------:R-:W-:Y:S01]  /*1580*/  IMAD R14, R2, UR7, R9 ;  /* 0x00000007020e7c24 */ /* 0x000fe2000f8e0209 */
[----:B------:R-:W-:Y:S01]  /*1590*/  ULDC.64 UR6, c[0x0][0x220] ;  /* 0x0000880000067ab9 */ /* 0x000fe20000000a00 */
[----:B------:R-:W-:Y:S01]  /*15a0*/  IMAD.IADD R5, R7, 0x1, R8 ;  /* 0x0000000107057824 */ /* 0x000fe200078e0208 */
[----:B------:R-:W-:Y:S01]  /*15b0*/  LEA R4, P0, R6, UR6, 0x1 ;  /* 0x0000000606047c11 */ /* 0x000fe2000f8008ff */
[----:B------:R-:W-:Y:S02]  /*15c0*/  IMAD.IADD R15, R11, 0x1, R14 ;  /* 0x000000010b0f7824 */ /* 0x000fe400078e020e */
[----:B------:R-:W-:Y:S01]  /*15d0*/  IMAD.WIDE.U32 R8, R18, UR49, R34 ;  /* 0x0000003112087c25 */ /* 0x000fe2000f8e0022 */
[----:B------:R-:W-:Y:S01]  /*15e0*/  LEA.HI.X R5, R6, UR7, R5, 0x1, P0 ;  /* 0x0000000706057c11 */ /* 0x000fe200080f0c05 */
[----:B------:R-:W-:Y:S01]  /*15f0*/  ULDC.64 UR6, c[0x0][0x260] ;  /* 0x0000980000067ab9 */ /* 0x000fe20000000a00 */
[----:B------:R-:W-:Y:S01]  /*1600*/  LEA R6, P0, R16, R4, 0x7 ;  /* 0x0000000410067211 */ /* 0x000fe200078038ff */
[----:B------:R-:W-:-:S02]  /*1610*/  IMAD R7, R19, UR49, R12 ;  /* 0x0000003113077c24 */ /* 0x000fc4000f8e020c */
[----:B------:R-:W-:Y:S02]  /*1620*/  IMAD R11, R23, UR52, R13 ;  /* 0x00000034170b7c24 */ /* 0x000fe4000f8e020d */
[----:B------:R-:W-:-:S04]  /*1630*/  IMAD.WIDE.U32 R12, R22, UR52, R34 ;  /* 0x00000034160c7c25 */ /* 0x000fc8000f8e0022 */
[----:B------:R-:W-:Y:S02]  /*1640*/  IMAD.MOV.U32 R14, RZ, RZ, R10 ;  /* 0x000000ffff0e7224 */ /* 0x000fe400078e000a */
[----:B----4-:R-:W-:Y:S02]  /*1650*/  IMAD R10, R24, UR57, RZ ;  /* 0x00000039180a7c24 */ /* 0x010fe4000f8e02ff */
[----:B------:R-:W-:Y:S01]  /*1660*/  IMAD.IADD R9, R9, 0x1, R7 ;  /* 0x0000000109097824 */ /* 0x000fe200078e0207 */
[----:B------:R-:W-:Y:S01]  /*1670*/  LEA.HI.X R7, R16, R5, R17, 0x7, P0 ;  /* 0x0000000510077211 */ /* 0x000fe200000f3c11 */
[----:B------:R-:W-:Y:S02]  /*1680*/  IMAD.IADD R11, R13, 0x1, R11 ;  /* 0x000000010d0b7824 */ /* 0x000fe400078e020b */
[----:B------:R-:W-:Y:S02]  /*1690*/  IMAD R13, R25, UR52, R10 ;  /* 0x00000034190d7c24 */ /* 0x000fe4000f8e020a */
[----:B------:R-:W-:-:S02]  /*16a0*/  IMAD.MOV.U32 R10, RZ, RZ, R12 ;  /* 0x000000ffff0a7224 */ /* 0x000fc400078e000c */
[----:B------:R-:W-:-:S04]  /*16b0*/  IMAD.WIDE.U32 R8, R24, UR52, R8 ;  /* 0x0000003418087c25 */ /* 0x000fc8000f8e0008 */
[----:B------:R-:W-:Y:S02]  /*16c0*/  IMAD R12, R20, UR12, RZ ;  /* 0x0000000c140c7c24 */ /* 0x000fe4000f8e02ff */
[----:B------:R-:W-:Y:S01]  /*16d0*/  IMAD.IADD R9, R9, 0x1, R13 ;  /* 0x0000000109097824 */ /* 0x000fe200078e020d */
[----:B------:R-:W2:Y:S01]  /*16e0*/  LDC.64 R20, c[0x0][0x228] ;  /* 0x00008a00ff147b82 */ /* 0x000ea20000000a00 */
[C---:B------:R-:W-:Y:S02]  /*16f0*/  IMAD R17, R2.reuse, UR13, R12 ;  /* 0x0000000d02117c24 */ /* 0x040fe4000f8e020c */
[----:B------:R-:W-:Y:S01]  /*1700*/  IMAD.WIDE.U32 R12, R2, UR12, R10 ;  /* 0x0000000c020c7c25 */ /* 0x000fe2000f8e000a */
[----:B---3--:R-:W-:-:S03]  /*1710*/  LEA R2, R30, UR4, 0x1 ;  /* 0x000000041e027c11 */ /* 0x008fc6000f8e08ff */
[----:B------:R-:W-:Y:S02]  /*1720*/  IMAD.WIDE.U32 R10, R0, UR6, R8 ;  /* 0x00000006000a7c25 */ /* 0x000fe4000f8e0008 */
[----:B------:R-:W-:Y:S01]  /*1730*/  @!PT LDS RZ, [RZ] ;  /* 0x00000000fffff984 */ /* 0x000fe20000000800 */
[----:B------:R-:W-:Y:S01]  /*1740*/  @!PT LDS RZ, [RZ] ;  /* 0x00000000fffff984 */ /* 0x000fe20000000800 */
[----:B------:R-:W-:Y:S01]  /*1750*/  @!PT LDS RZ, [RZ] ;  /* 0x00000000fffff984 */ /* 0x000fe20000000800 */
[----:B------:R-:W-:Y:S02]  /*1760*/  LDGSTS.E.BYPASS.LTC128B.128 [R2+0xf000], desc[UR8][R4.64] ;  /* 0x0f00000004027fae */ /* 0x000fe4000b901d48 */
[----:B------:R-:W-:Y:S02]  /*1770*/  IMAD.IADD R9, R13, 0x1, R17 ;  /* 0x000000010d097824 */ /* 0x000fe400078e0211 */
[----:B------:R-:W3:Y:S01]  /*1780*/  LDL R17, [R1+0xc] ;  /* 0x00000c0001117983 */ /* 0x000ee20000100800 */
[----:B------:R-:W-:Y:S02]  /*1790*/  IMAD R16, R26, UR6, RZ ;  /* 0x000000061a107c24 */ /* 0x000fe4000f8e02ff */
[----:B------:R-:W-:Y:S01]  /*17a0*/  IMAD.MOV.U32 R8, RZ, RZ, R12 ;  /* 0x000000ffff087224 */ /* 0x000fe200078e000c */
[----:B------:R-:W-:Y:S01]  /*17b0*/  LDGSTS.E.BYPASS.LTC128B.128 [R2+0x11000], desc[UR8][R4.64+0x40] ;  /* 0x1100004004027fae */ /* 0x000fe2000b901d48 */
[----:B------:R-:W-:Y:S01]  /*17c0*/  IMAD R16, R0, UR7, R16 ;  /* 0x0000000700107c24 */ /* 0x000fe2000f8e0210 */
[----:B------:R-:W-:Y:S01]  /*17d0*/  ULDC.64 UR6, c[0x0][0x428] ;  /* 0x00010a0000067ab9 */ /* 0x000fe20000000a00 */
[----:B------:R-:W-:Y:S01]  /*17e0*/  IMAD R0, R27, R18, RZ ;  /* 0x000000121b007224 */ /* 0x000fe200078e02ff */
[----:B------:R4:W-:Y:S01]  /*17f0*/  LDGSTS.E.BYPASS.LTC128B.128 [R2+0x13000], desc[UR8][R4.64+0x80] ;  /* 0x1300008004027fae */ /* 0x0009e2000b901d48 */
[----:B------:R-:W-:-:S02]  /*1800*/  UIMAD UR12, UR30, UR6, URZ ;  /* 0x000000061e0c72a4 */ /* 0x000fc4000f8e023f */
[----:B------:R-:W-:Y:S01]  /*1810*/  IMAD R0, R31, R19, R0 ;  /* 0x000000131f007224 */ /* 0x000fe200078e0200 */
[----:B------:R-:W-:Y:S01]  /*1820*/  LDGSTS.E.BYPASS.LTC128B.128 [R2+0x10000], desc[UR8][R6.64] ;  /* 0x1000000006027fae */ /* 0x000fe2000b901d48 */
[----:B------:R-:W-:Y:S01]  /*1830*/  IMAD.U32 R12, RZ, RZ, UR6 ;  /* 0x00000006ff0c7e24 */ /* 0x000fe2000f8e00ff */
[----:B------:R-:W-:Y:S02]  /*1840*/  UIMAD UR20, UR54, UR7, UR12 ;  /* 0x00000007361472a4 */ /* 0x000fe4000f8e020c */
[----:B------:R-:W-:Y:S01]  /*1850*/  LDGSTS.E.BYPASS.LTC128B.128 [R2+0x12000], desc[UR8][R6.64+0x40] ;  /* 0x1200004006027fae */ /* 0x000fe2000b901d48 */
[----:B------:R-:W-:Y:S01]  /*1860*/  ULEA.HI UR6, UR5, UR5, URZ, 0x1 ;  /* 0x0000000505067291 */ /* 0x000fe2000f8f083f */
[----:B------:R-:W-:Y:S01]  /*1870*/  IMAD.WIDE.U32 R12, R12, UR54, R8 ;  /* 0x000000360c0c7c25 */ /* 0x000fe2000f8e0008 */
[----:B------:R-:W-:Y:S01]  /*1880*/  UIMAD UR7, UR30, UR14, URZ ;  /* 0x0000000e1e0772a4 */ /* 0x000fe2000f8e023f */
[----:B------:R1:W-:Y:S01]  /*1890*/  LDGSTS.E.BYPASS.LTC128B.128 [R2+0x14000], desc[UR8][R6.64+0x80] ;  /* 0x1400008006027fae */ /* 0x0003e2000b901d48 */
[----:B------:R-:W-:Y:S01]  /*18a0*/  ULOP3.LUT UR6, UR6, 0xfffffffe, URZ, 0xc0, !UPT ;  /* 0xfffffffe06067892 */ /* 0x000fe2000f8ec03f */
[----:B----4-:R-:W-:Y:S01]  /*18b0*/  IMAD.IADD R5, R11, 0x1, R16 ;  /* 0x000000010b057824 */ /* 0x010fe200078e0210 */
[----:B------:R-:W-:Y:S01]  /*18c0*/  ULDC.64 UR12, c[0x0][0x3e0] ;  /* 0x0000f800000c7ab9 */ /* 0x000fe20000000a00 */
[----:B------:R-:W-:-:S02]  /*18d0*/  IMAD.MOV.U32 R4, RZ, RZ, R10 ;  /* 0x000000ffff047224 */ /* 0x000fc400078e000a */
[----:B------:R-:W-:Y:S01]  /*18e0*/  IMAD.U32 R8, RZ, RZ, UR14 ;  /* 0x0000000eff087e24 */ /* 0x000fe2000f8e00ff */
[----:B------:R-:W-:Y:S01]  /*18f0*/  UIMAD UR17, UR54, UR15, UR7 ;  /* 0x0000000f361172a4 */ /* 0x000fe2000f8e0207 */
[C---:B--2---:R-:W-:Y:S01]  /*1900*/  IMAD R16, R20.reuse, UR57, RZ ;  /* 0x0000003914107c24 */ /* 0x044fe2000f8e02ff */
[----:B------:R-:W0:Y:S01]  /*1910*/  LDGDEPBAR ;  /* 0x00000000000079af */ /* 0x000e220000000000 */
[----:B------:R-:W-:Y:S01]  /*1920*/  IMAD.WIDE.U32 R10, R20, UR52, R14 ;  /* 0x00000034140a7c25 */ /* 0x000fe2000f8e000e */
[----:B------:R-:W-:Y:S01]  /*1930*/  UIADD3 UR6, UR5, -UR6, URZ ;  /* 0x8000000605067290 */ /* 0x000fe2000fffe03f */
[----:B------:R-:W-:Y:S02]  /*1940*/  ULDC.64 UR14, c[0x0][0x210] ;  /* 0x00008400000e7ab9 */ /* 0x000fe40000000a00 */
[----:B-1----:R-:W-:-:S04]  /*1950*/  IMAD.WIDE.U32 R6, R31, R18, R4 ;  /* 0x000000121f067225 */ /* 0x002fc800078e0004 */
[----:B------:R-:W-:Y:S01]  /*1960*/  IMAD.IADD R0, R7, 0x1, R0 ;  /* 0x0000000107007824 */ /* 0x000fe200078e0200 */
[----:B------:R-:W-:Y:S01]  /*1970*/  LEA R4, P0, R6, UR18, 0x1 ;  /* 0x0000001206047c11 */ /* 0x000fe2000f8008ff */
[----:B------:R-:W-:-:S03]  /*1980*/  IMAD R16, R21, UR52, R16 ;  /* 0x0000003415107c24 */ /* 0x000fc6000f8e0210 */
[----:B------:R-:W-:Y:S01]  /*1990*/  LEA.HI.X R5, R6, UR19, R0, 0x1, P0 ;  /* 0x0000001306057c11 */ /* 0x000fe200080f0c00 */
[----:B------:R-:W-:Y:S01]  /*19a0*/  IMAD.IADD R7, R11, 0x1, R16 ;  /* 0x000000010b077824 */ /* 0x000fe200078e0210 */
[----:B------:R-:W-:Y:S01]  /*19b0*/  UIADD3 UR7, UR10, UR21, URZ ;  /* 0x000000150a077290 */ /* 0x000fe2000fffe03f */
[----:B------:R-:W-:Y:S01]  /*19c0*/  IMAD.MOV.U32 R6, RZ, RZ, R10 ;  /* 0x000000ffff067224 */ /* 0x000fe200078e000a */
[----:B------:R-:W-:-:S03]  /*19d0*/  ULDC.64 UR18, c[0x0][0x2b0] ;  /* 0x0000ac0000127ab9 */ /* 0x000fc60000000a00 */
[----:B------:R-:W-:Y:S01]  /*19e0*/  IMAD.WIDE.U32 R8, R8, UR54, R6 ;  /* 0x0000003608087c25 */ /* 0x000fe2000f8e0006 */
[----:B------:R-:W-:Y:S02]  /*19f0*/  UISETP.NE.AND UP0, UPT, UR6, 0x1, UPT ;  /* 0x000000010600788c */ /* 0x000fe4000bf05270 */
[----:B------:R-:W-:Y:S01]  /*1a00*/  UIMAD.WIDE UR6, UR7, 0x4, UR18 ;  /* 0x00000004070678a5 */ /* 0x000fe2000f8e0212 */
[----:B------:R-:W-:Y:S01]  /*1a10*/  VIADD R9, R9, UR17 ;  /* 0x0000001109097c36 */ /* 0x000fe20008000000 */
[----:B------:R-:W-:Y:S01]  /*1a20*/  LEA R250, P3, R8, UR14, 0x1 ;  /* 0x0000000e08fa7c11 */ /* 0x000fe2000f8608ff */
[----:B------:R-:W-:Y:S01]  /*1a30*/  IMAD.MOV.U32 R10, RZ, RZ, 0x4 ;  /* 0x00000004ff0a7424 */ /* 0x000fe200078e00ff */
[----:B------:R-:W-:Y:S01]  /*1a40*/  LEA R248, P2, R12, UR12, 0x1 ;  /* 0x0000000c0cf87c11 */ /* 0x000fe2000f8408ff */
[----:B------:R-:W-:Y:S01]  /*1a50*/  VIADD R7, R13, UR20 ;  /* 0x000000140d077c36 */ /* 0x000fe20008000000 */
[----:B------:R-:W-:-:S04]  /*1a60*/  LEA.HI.X R251, R8, UR15, R9, 0x1, P3 ;  /* 0x0000000f08fb7c11 */ /* 0x000fc800098f0c09 */
[----:B------:R-:W-:Y:S01]  /*1a70*/  LEA.HI.X R249, R12, UR13, R7, 0x1, P2 ;  /* 0x0000000d0cf97c11 */ /* 0x000fe200090f0c07 */
[----:B------:R-:W-:Y:S01]  /*1a80*/  VIADD R0, R30, 0x1800 ;  /* 0x000018001e007836 */ /* 0x000fe20000000000 */
[----:B------:R-:W-:Y:S02]  /*1a90*/  PLOP3.LUT P0, PT, PT, PT, UP0, 0x80, 0x0 ;  /* 0x000000000000781c */ /* 0x000fe40003f0f008 */
[----:B------:R-:W-:Y:S01]  /*1aa0*/  LEA R6, P1, R18, R4, 0x7 ;  /* 0x0000000412067211 */ /* 0x000fe200078238ff */
[----:B------:R-:W-:Y:S01]  /*1ab0*/  LDGSTS.E.BYPASS.LTC128B.128 [R2+0x6000], desc[UR8][R248.64] ;  /* 0x06000000f8027fae */ /* 0x000fe2000b901d48 */
[----:B------:R-:W-:-:S03]  /*1ac0*/  SEL R0, R0, R30, !P0 ;  /* 0x0000001e00007207 */ /* 0x000fc60004000000 */
[----:B------:R-:W-:Y:S01]  /*1ad0*/  LDGSTS.E.BYPASS.LTC128B.128 [R2+0x7000], desc[UR8][R248.64+0x40] ;  /* 0x07000040f8027fae */ /* 0x000fe2000b901d48 */
[----:B------:R-:W-:-:S03]  /*1ae0*/  LEA R247, R0, UR4, 0x1 ;  /* 0x0000000400f77c11 */ /* 0x000fc6000f8e08ff */
[----:B------:R-:W-:Y:S01]  /*1af0*/  LDGSTS.E.BYPASS.LTC128B.128 [R2+0x8000], desc[UR8][R248.64+0x80] ;  /* 0x08000080f8027fae */ /* 0x000fe2000b901d48 */
[----:B------:R-:W-:-:S03]  /*1b00*/  LEA.HI.X R7, R18, R5, R19, 0x7, P1 ;  /* 0x0000000512077211 */ /* 0x000fc600008f3c13 */
[----:B------:R-:W-:Y:S04]  /*1b10*/  LDGSTS.E.BYPASS.LTC128B.128 [R247], desc[UR8][R250.64] ;  /* 0x00000000faf77fae */ /* 0x000fe8000b901d48 */
[----:B------:R-:W-:Y:S04]  /*1b20*/  LDGSTS.E.BYPASS.LTC128B.128 [R247+0x1000], desc[UR8][R250.64+0x40] ;  /* 0x01000040faf77fae */ /* 0x000fe8000b901d48 */
[----:B------:R-:W-:Y:S04]  /*1b30*/  LDGSTS.E.BYPASS.LTC128B.128 [R247+0x2000], desc[UR8][R250.64+0x80] ;  /* 0x02000080faf77fae */ /* 0x000fe8000b901d48 */
[----:B------:R-:W-:Y:S04]  /*1b40*/  LDGSTS.E.BYPASS.LTC128B.128 [R2+0x9000], desc[UR8][R4.64] ;  /* 0x0900000004027fae */ /* 0x000fe8000b901d48 */
[----:B------:R-:W-:Y:S04]  /*1b50*/  LDGSTS.E.BYPASS.LTC128B.128 [R2+0xb000], desc[UR8][R4.64+0x40] ;  /* 0x0b00004004027fae */ /* 0x000fe8000b901d48 */
[----:B------:R1:W-:Y:S04]  /*1b60*/  LDGSTS.E.BYPASS.LTC128B.128 [R2+0xd000], desc[UR8][R4.64+0x80] ;  /* 0x0d00008004027fae */ /* 0x0003e8000b901d48 */
[----:B------:R-:W-:Y:S04]  /*1b70*/  LDGSTS.E.BYPASS.LTC128B.128 [R2+0xa000], desc[UR8][R6.64] ;  /* 0x0a00000006027fae */ /* 0x000fe8000b901d48 */
[----:B------:R-:W-:Y:S04]  /*1b80*/  LDGSTS.E.BYPASS.LTC128B.128 [R2+0xc000], desc[UR8][R6.64+0x40] ;  /* 0x0c00004006027fae */ /* 0x000fe8000b901d48 */
[----:B------:R2:W-:Y:S01]  /*1b90*/  LDGSTS.E.BYPASS.LTC128B.128 [R2+0xe000], desc[UR8][R6.64+0x80] ;  /* 0x0e00008006027fae */ /* 0x0005e2000b901d48 */
[----:B------:R-:W-:-:S03]  /*1ba0*/  UIMAD UR30, UR28, UR29, URZ ;  /* 0x0000001d1c1e72a4 */ /* 0x000fc6000f8e023f */
[----:B------:R-:W0:Y:S01]  /*1bb0*/  LDGDEPBAR ;  /* 0x00000000000079af */ /* 0x000e220000000000 */
[----:B------:R-:W-:Y:S02]  /*1bc0*/  USHF.R.S32.HI UR12, URZ, 0x1f, UR29 ;  /* 0x0000001f3f0c7899 */ /* 0x000fe4000801141d */
[----:B------:R-:W-:Y:S02]  /*1bd0*/  UIMAD.WIDE UR14, UR52, UR16, UR10 ;  /* 0x00000010340e72a5 */ /* 0x000fe4000f8e020a */
[----:B------:R-:W-:Y:S02]  /*1be0*/  USHF.L.U32 UR11, UR30, 0x6, URZ ;  /* 0x000000061e0b7899 */ /* 0x000fe4000800063f */
[----:B------:R-:W-:Y:S01]  /*1bf0*/  UIMAD UR16, UR12, UR28, URZ ;  /* 0x0000001c0c1072a4 */ /* 0x000fe2000f8e023f */
[----:B-1----:R-:W-:Y:S01]  /*1c00*/  IMAD.U32 R4, RZ, RZ, UR22 ;  /* 0x00000016ff047e24 */ /* 0x002fe2000f8e00ff */
[----:B------:R-:W-:Y:S02]  /*1c10*/  USHF.R.S32.HI UR17, URZ, 0x1f, UR11 ;  /* 0x0000001f3f117899 */ /* 0x000fe4000801140b */
[----:B------:R-:W-:-:S02]  /*1c20*/  UIMAD.WIDE.U32 UR12, UR29, UR28, URZ ;  /* 0x0000001c1d0c72a5 */ /* 0x000fc4000f8e003f */
[----:B------:R-:W-:-:S04]  /*1c30*/  UIMAD UR16, UR31, UR29, UR16 ;  /* 0x0000001d1f1072a4 */ /* 0x000fc8000f8e0210 */
[----:B--2---:R-:W-:Y:S01]  /*1c40*/  IMAD.U32 R6, RZ, RZ, UR12 ;  /* 0x0000000cff067e24 */ /* 0x004fe2000f8e00ff */
[----:B------:R-:W-:-:S04]  /*1c50*/  DEPBAR.LE SB0, 0x1 ;  /* 0x000080400000791a */ /* 0x000fc80000000000 */
[----:B------:R-:W-:Y:S01]  /*1c60*/  IMAD.U32 R7, RZ, RZ, UR13 ;  /* 0x0000000dff077e24 */ /* 0x000fe2000f8e00ff */
        /* <DEDUP_REMOVED lines=42> */
[----:B---3--:R-:W-:-:S05]  /*1f10*/  IMAD.WIDE R8, R17, R10, UR6 ;  /* 0x0000000611087e25 */ /* 0x008fca000f8e020a */
[----:B------:R-:W5:Y:S04]  /*1f20*/  LDG.E R10, desc[UR8][R8.64] ;  /* 0x00000008080a7981 */ /* 0x000f68000c1e1900 */
[----:B------:R-:W5:Y:S04]  /*1f30*/  LDG.E R11, desc[UR8][R8.64+0x20] ;  /* 0x00002008080b7981 */ /* 0x000f68000c1e1900 */
[----:B------:R-:W5:Y:S04]  /*1f40*/  LDG.E R12, desc[UR8][R8.64+0x80] ;  /* 0x00008008080c7981 */ /* 0x000f68000c1e1900 */
[----:B------:R1:W5:Y:S01]  /*1f50*/  LDG.E R9, desc[UR8][R8.64+0xa0] ;  /* 0x0000a00808097981 */ /* 0x000362000c1e1900 */
[----:B------:R-:W-:Y:S06]  /*1f60*/  BAR.SYNC.DEFER_BLOCKING 0x0 ;  /* 0x0000000000007b1d */ /* 0x000fec0000010000 */
[----:B-1----:R-:W1:Y:S01]  /*1f70*/  S2R R8, SR_TID.X ;  /* 0x0000000000087919 */ /* 0x002e620000002100 */
[----:B------:R-:W-:Y:S01]  /*1f80*/  CS2R R44, SRZ ;  /* 0x00000000002c7805 */ /* 0x000fe2000001ff00 */
[----:B------:R2:W3:Y:S01]  /*1f90*/  LDSM.16.M88.4 R172, [R222+0xf000] ;  /* 0x00f00000deac783b */ /* 0x0004e20000000200 */
[----:B------:R-:W-:-:S03]  /*1fa0*/  CS2R R50, SRZ ;  /* 0x0000000000327805 */ /* 0x000fc6000001ff00 */
[----:B------:R2:W4:Y:S01]  /*1fb0*/  LDSM.16.M88.4 R176, [R222+0xf400] ;  /* 0x00f40000deb0783b */ /* 0x0005220000000200 */
[----:B------:R-:W-:-:S03]  /*1fc0*/  CS2R R48, SRZ ;  /* 0x0000000000307805 */ /* 0x000fc6000001ff00 */
[----:B------:R2:W2:Y:S01]  /*1fd0*/  LDSM.16.M88.4 R180, [R223+0xf000] ;  /* 0x00f00000dfb4783b */ /* 0x0004a20000000200 */
        /* <DEDUP_REMOVED lines=8> */
[----:B-1----:R-:W-:-:S03]  /*2060*/  SHF.R.S32.HI R0, RZ, 0x1f, R8 ;  /* 0x0000001fff007819 */ /* 0x002fc60000011408 */
[----:B------:R1:W1:Y:S01]  /*2070*/  LDSM.16.M88.4 R200, [R223+0x11400] ;  /* 0x01140000dfc8783b */ /* 0x0002620000000200 */
[----:B------:R-:W-:-:S03]  /*2080*/  LEA.HI R0, R0, R8, RZ, 0x5 ;  /* 0x0000000800007211 */ /* 0x000fc600078f28ff */
[----:B------:R1:W1:Y:S01]  /*2090*/  LDSM.16.M88.4 R204, [R222+0x13000] ;  /* 0x01300000decc783b */ /* 0x0002620000000200 */
[----:B------:R-:W-:-:S03]  /*20a0*/  LOP3.LUT R2, R0, 0xffffffe0, RZ, 0xc0, !PT ;  /* 0xffffffe000027812 */ /* 0x000fc600078ec0ff */
[----:B------:R1:W1:Y:S01]  /*20b0*/  LDSM.16.M88.4 R208, [R222+0x13400] ;  /* 0x01340000ded0783b */ /* 0x0002620000000200 */
[----:B------:R-:W-:Y:S01]  /*20c0*/  SHF.R.S32.HI R0, RZ, 0x5, R0 ;  /* 0x00000005ff007819 */ /* 0x000fe20000011400 */
[----:B------:R-:W-:Y:S02]  /*20d0*/  IMAD.IADD R8, R8, 0x1, -R2 ;  /* 0x0000000108087824 */ /* 0x000fe400078e0a02 */
[----:B------:R1:W1:Y:S02]  /*20e0*/  LDSM.16.M88.4 R212, [R223+0x13000] ;  /* 0x01300000dfd4783b */ /* 0x0002640000000200 */
[----:B------:R-:W-:Y:S02]  /*20f0*/  IMAD R0, R0, UR30, R8 ;  /* 0x0000001e00007c24 */ /* 0x000fe4000f8e0208 */
[----:B------:R1:W1:Y:S01]  /*2100*/  LDSM.16.M88.4 R216, [R223+0x13400] ;  /* 0x01340000dfd8783b */ /* 0x0002620000000200 */
[----:B------:R-:W-:Y:S02]  /*2110*/  IMAD.U32 R2, RZ, RZ, UR24 ;  /* 0x00000018ff027e24 */ /* 0x000fe4000f8e00ff */
[----:B------:R-:W-:-:S02]  /*2120*/  IADD3 R4, P2, P1, R0, UR11, R4 ;  /* 0x0000000b00047c10 */ /* 0x000fc4000f95e004 */
[----:B------:R-:W-:Y:S01]  /*2130*/  SHF.R.S32.HI R0, RZ, 0x1f, R0 ;  /* 0x0000001fff007819 */ /* 0x000fe20000011400 */
[----:B------:R-:W-:Y:S02]  /*2140*/  UIADD3 UR11, UP0, UR14, UR25, URZ ;  /* 0x000000190e0b7290 */ /* 0x000fe4000ff1e03f */
[----:B------:R-:W-:Y:S01]  /*2150*/  UIADD3 UR14, UR13, UR16, URZ ;  /* 0x000000100d0e7290 */ /* 0x000fe2000fffe03f */
[----:B------:R-:W-:Y:S02]  /*2160*/  IADD3.X R0, R0, UR17, R2, P2, P1 ;  /* 0x0000001100007c10 */ /* 0x000fe400097e2402 */
[----:B------:R-:W-:Y:S01]  /*2170*/  IADD3 R4, P1, R4, R28, RZ ;  /* 0x0000001c04047210 */ /* 0x000fe20007f3e0ff */
[----:B------:R-:W-:Y:S02]  /*2180*/  UIADD3.X UR15, UR15, UR26, URZ, UP0, !UPT ;  /* 0x0000001a0f0f7290 */ /* 0x000fe400087fe43f */
[----:B------:R-:W-:Y:S02]  /*2190*/  UIMAD UR14, UR14, UR11, URZ ;  /* 0x0000000b0e0e72a4 */ /* 0x000fe4000f8e023f */
[----:B------:R-:W-:-:S02]  /*21a0*/  IMAD.X R5, R0, 0x1, R29, P1 ;  /* 0x0000000100057824 */ /* 0x000fc400008e061d */
[----:B------:R-:W-:Y:S01]  /*21b0*/  UIMAD UR14, UR15, UR12, UR14 ;  /* 0x0000000c0f0e72a4 */ /* 0x000fe2000f8e020e */
[----:B------:R-:W-:Y:S02]  /*21c0*/  IMAD.WIDE.U32 R4, R6, UR11, R4 ;  /* 0x0000000b06047c25 */ /* 0x000fe4000f8e0004 */
[----:B------:R-:W-:Y:S01]  /*21d0*/  ULDC.64 UR12, c[0x0][0x400] ;  /* 0x00010000000c7ab9 */ /* 0x000fe20000000a00 */
[----:B------:R-:W-:Y:S02]  /*21e0*/  UISETP.GE.AND UP0, UPT, UR27, 0x1, UPT ;  /* 0x000000011b00788c */ /* 0x000fe4000bf06270 */
[----:B------:R-:W-:Y:S01]  /*21f0*/  VIADD R0, R5, UR14 ;  /* 0x0000000e05007c36 */ /* 0x000fe20008000000 */
[----:B------:R-:W-:Y:S01]  /*2200*/  LEA R232, P1, R4, UR12, 0x2 ;  /* 0x0000000c04e87c11 */ /* 0x000fe2000f8210ff */
[----:B------:R-:W-:-:S03]  /*2210*/  ULDC.64 UR14, c[0x0][0x478] ;  /* 0x00011e00000e7ab9 */ /* 0x000fc60000000a00 */
[----:B------:R-:W-:Y:S02]  /*2220*/  LEA.HI.X R233, R4, UR13, R0, 0x2, P1 ;  /* 0x0000000d04e97c11 */ /* 0x000fe400088f1400 */
[----:B------:R-:W-:Y:S01]  /*2230*/  PLOP3.LUT P1, PT, PT, PT, UP0, 0x80, 0x0 ;  /* 0x000000000000781c */ /* 0x000fe20003f2f008 */
[----:B------:R-:W-:-:S12]  /*2240*/  UIMAD.WIDE UR10, UR10, 0x4, UR14 ;  /* 0x000000040a0a78a5 */ /* 0x000fd8000f8e020e */
[----:B-1234-:R-:W-:Y:S05]  /*2250*/  @!P1 BRA `(.L_x_491) ;  /* 0x0000004000989947 */ /* 0x01efea0003800000 */
[----:B------:R-:W1:Y:S02]  /*2260*/  LDC.64 R4, c[0x0][0x3b8] ;  /* 0x0000ee00ff047b82 */ /* 0x000e640000000a00 */
[----:B-1----:R-:W2:Y:S04]  /*2270*/  LDG.E.64 R6, desc[UR8][R4.64] ;  /* 0x0000000804067981 */ /* 0x002ea8000c1e1b00 */
[----:B------:R-:W3:Y:S01]  /*2280*/  LDG.E.64 R4, desc[UR8][R4.64+0x8] ;  /* 0x0000080804047981 */ /* 0x000ee2000c1e1b00 */
[----:B------:R-:W-:Y:S01]  /*2290*/  UMOV UR12, UR11 ;  /* 0x0000000b000c7c82 */ /* 0x000fe20008000000 */
[----:B------:R-:W-:Y:S01]  /*22a0*/  UIMAD UR11, UR52, UR28, UR54 ;  /* 0x0000001c340b72a4 */ /* 0x000fe2000f8e0236 */
[----:B------:R-:W-:Y:S01]  /*22b0*/  SHF.R.S32.HI R0, RZ, 0x1f, R8 ;  /* 0x0000001fff007819 */ /* 0x000fe20000011408 */
[----:B------:R-:W-:Y:S01]  /*22c0*/  UMOV UR13, UR10 ;  /* 0x0000000a000d7c82 */ /* 0x000fe20008000000 */
[----:B-----5:R-:W-:Y:S01]  /*22d0*/  STL [R1+0x8], R10 ;  /* 0x0000080a01007387 */ /* 0x020fe20000100800 */
[----:B------:R-:W-:Y:S01]  /*22e0*/  USHF.L.U32 UR11, UR11, 0x5, URZ ;  /* 0x000000050b0b7899 */ /* 0x000fe2000800063f */
[----:B------:R-:W-:Y:S01]  /*22f0*/  VIADD R2, R230, 0x1800 ;  /* 0x00001800e6027836 */ /* 0x000fe20000000000 */
[----:B------:R-:W-:Y:S01]  /*2300*/  USHF.L.U32 UR17, UR30, 0x4, URZ ;  /* 0x000000041e117899 */ /* 0x000fe2000800063f */
[----:B------:R-:W-:Y:S01]  /*2310*/  STL [R1+0x4], R11 ;  /* 0x0000040b01007387 */ /* 0x000fe20000100800 */
[----:B------:R-:W-:Y:S01]  /*2320*/  USHF.R.S32.HI UR14, URZ, 0x1f, UR11 ;  /* 0x0000001f3f0e7899 */ /* 0x000fe2000801140b */
[----:B------:R-:W-:Y:S01]  /*2330*/  IMAD.MOV.U32 R252, RZ, RZ, R9 ;  /* 0x000000fffffc7224 */ /* 0x000fe200078e0009 */
[----:B------:R-:W-:Y:S01]  /*2340*/  USHF.L.U32 UR15, UR30, 0x3, URZ ;  /* 0x000000031e0f7899 */ /* 0x000fe2000800063f */
[----:B------:R-:W-:Y:S01]  /*2350*/  STL [R1], R12 ;  /* 0x0000000c01007387 */ /* 0x000fe20000100800 */
[----:B------:R-:W-:Y:S01]  /*2360*/  UIADD3 UR27, UR17, 0x20, URZ ;  /* 0x00000020111b7890 */ /* 0x000fe2000fffe03f */
[----:B------:R-:W-:Y:S01]  /*2370*/  IMAD.MOV.U32 R127, RZ, RZ, RZ ;  /* 0x000000ffff7f7224 */ /* 0x000fe200078e00ff */
[----:B------:R-:W-:Y:S01]  /*2380*/  UIADD3 UR23, UR17, 0x40, URZ ;  /* 0x0000004011177890 */ /* 0x000fe2000fffe03f */
[----:B------:R-:W-:Y:S01]  /*2390*/  SEL R2, R2, R230, !P0 ;  /* 0x000000e602027207 */ /* 0x000fe20004000000 */
[----:B------:R-:W-:-:S02]  /*23a0*/  UIADD3 UR26, UR15, UR27, URZ ;  /* 0x0000001b0f1a7290 */ /* 0x000fc4000fffe03f */
[----:B------:R-:W-:Y:S02]  /*23b0*/  UIADD3 UR22, UR15, UR23, URZ ;  /* 0x000000170f167290 */ /* 0x000fe4000fffe03f */
[----:B------:R-:W-:Y:S02]  /*23c0*/  UIADD3 UR25, UR15, UR26, URZ ;  /* 0x0000001a0f197290 */ /* 0x000fe4000fffe03f */
[----:B------:R-:W-:Y:S02]  /*23d0*/  UIADD3 UR21, UR15, UR22, URZ ;  /* 0x000000160f157290 */ /* 0x000fe4000fffe03f */
[----:B------:R-:W-:Y:S02]  /*23e0*/  UIADD3 UR24, UR15, UR25, URZ ;  /* 0x000000190f187290 */ /* 0x000fe4000fffe03f */
[----:B------:R-:W-:Y:S02]  /*23f0*/  UIADD3 UR20, UR15, UR21, URZ ;  /* 0x000000150f147290 */ /* 0x000fe4000fffe03f */
[----:B------:R-:W-:-:S02]  /*2400*/  UIADD3 UR18, UR15, UR24, URZ ;  /* 0x000000180f127290 */ /* 0x000fc4000fffe03f */
[----:B------:R-:W-:Y:S02]  /*2410*/  UIADD3 UR19, UR15, UR20, URZ ;  /* 0x000000140f137290 */ /* 0x000fe4000fffe03f */
[----:B------:R-:W-:Y:S02]  /*2420*/  UIMAD UR34, UR30, 0x18, URZ ;  /* 0x000000181e2278a4 */ /* 0x000fe4000f8e023f */
[----:B------:R-:W-:Y:S02]  /*2430*/  USHF.L.U32 UR33, UR30, 0x5, URZ ;  /* 0x000000051e217899 */ /* 0x000fe4000800063f */
[----:B------:R-:W-:Y:S02]  /*2440*/  UIMAD UR32, UR30, 0x28, URZ ;  /* 0x000000281e2078a4 */ /* 0x000fe4000f8e023f */
[----:B------:R-:W-:Y:S02]  /*2450*/  UIMAD UR31, UR30, 0x30, URZ ;  /* 0x000000301e1f78a4 */ /* 0x000fe4000f8e023f */
[----:B------:R-:W-:-:S02]  /*2460*/  UIMAD UR30, UR30, 0x38, URZ ;  /* 0x000000381e1e78a4 */ /* 0x000fc4000f8e023f */
[----:B------:R-:W-:Y:S02]  /*2470*/  UIADD3 UR29, UR15, UR19, URZ ;  /* 0x000000130f1d7290 */ /* 0x000fe4000fffe03f */
[----:B------:R-:W-:Y:S01]  /*2480*/  UIADD3 UR28, UR15, UR18, URZ ;  /* 0x000000120f1c7290 */ /* 0x000fe2000fffe03f */
[----:B--2---:R-:W-:Y:S02]  /*2490*/  R2UR UR10, R6 ;  /* 0x00000000060a72ca */ /* 0x004fe400000e0000 */
[----:B------:R-:W-:-:S11]  /*24a0*/  R2UR UR45, R7 ;  /* 0x00000000072d72ca */ /* 0x000fd600000e0000 */
[----:B------:R-:W-:Y:S02]  /*24b0*/  UIADD3 UR43, UR10, -0x4ab325aa, URZ ;  /* 0xb54cda560a2b7890 */ /* 0x000fe4000fffe03f */
[----:B------:R-:W-:Y:S02]  /*24c0*/  UIADD3 UR44, UR45, 0x646e171e, URZ ;  /* 0x646e171e2d2c7890 */ /* 0x000fe4000fffe03f */
[----:B------:R-:W-:Y:S02]  /*24d0*/  UIADD3 UR42, UR45, -0x56f99767, URZ ;  /* 0xa90668992d2a7890 */ /* 0x000fe4000fffe03f */
[----:B------:R-:W-:Y:S02]  /*24e0*/  UIADD3 UR41, UR10, 0x1715609d, URZ ;  /* 0x1715609d0a297890 */ /* 0x000fe4000fffe03f */
[----:B------:R-:W-:Y:S02]  /*24f0*/  UIADD3 UR40, UR45, -0x126145ec, URZ ;  /* 0xed9eba142d287890 */ /* 0x000fe4000fffe03f */
[----:B------:R-:W-:Y:S01]  /*2500*/  UIADD3 UR39, UR10, 0x78dde6e4, URZ ;  /* 0x78dde6e40a277890 */ /* 0x000fe2000fffe03f */
[----:B---3--:R-:W-:Y:S01]  /*2510*/  IADD3 R8, P2, P1, R4, UR11, R8 ;  /* 0x0000000b04087c10 */ /* 0x008fe2000f95e008 */
[----:B------:R-:W-:-:S02]  /*2520*/  UIADD3 UR38, UR45, 0x32370b8f, URZ ;  /* 0x32370b8f2d267890 */ /* 0x000fc4000fffe03f */
[----:B------:R-:W-:Y:S01]  /*2530*/  UIADD3 UR37, UR10, -0x255992d5, URZ ;  /* 0xdaa66d2b0a257890 */ /* 0x000fe2000fffe03f */
[----:B------:R-:W-:Y:S01]  /*2540*/  IADD3.X R4, R5, UR14, R0, P2, P1 ;  /* 0x0000000e05047c10 */ /* 0x000fe200097e2400 */
[----:B------:R-:W-:Y:S01]  /*2550*/  VIADD R0, R229, 0x1800 ;  /* 0x00001800e5007836 */ /* 0x000fe20000000000 */
[----:B------:R-:W-:Y:S02]  /*2560*/  UIADD3 UR36, UR45, 0x76cf5d0a, URZ ;  /* 0x76cf5d0a2d247890 */ /* 0x000fe4000fffe03f */
[----:B------:R-:W-:Y:S01]  /*2570*/  LOP3.LUT R4, R4, UR10, RZ, 0x3c, !PT ;  /* 0x0000000a04047c12 */ /* 0x000fe2000f8e3cff */
[----:B------:R-:W-:Y:S01]  /*2580*/  UIADD3 UR47, UR10, 0x3c6ef372, URZ ;  /* 0x3c6ef3720a2f7890 */ /* 0x000fe2000fffe03f */
[----:B------:R-:W-:Y:S01]  /*2590*/  SEL R0, R0, R229, !P0 ;  /* 0x000000e500007207 */ /* 0x000fe20004000000 */
[----:B------:R-:W-:Y:S02]  /*25a0*/  UIADD3 UR46, UR45, -0x4498517b, URZ ;  /* 0xbb67ae852d2e7890 */ /* 0x000fe4000fffe03f */
[----:B------:R1:W-:Y:S01]  /*25b0*/  STL [R1+0x18], R4 ;  /* 0x0000180401007387 */ /* 0x0003e20000100800 */
[----:B------:R-:W-:Y:S01]  /*25c0*/  UIADD3 UR35, UR10, -0x61c88647, URZ ;  /* 0x9e3779b90a237890 */ /* 0x000fe2000fffe03f */
[----:B-1----:R-:W-:Y:S01]  /*25d0*/  IMAD.WIDE.U32 R4, R8, -0x2daee0ad, RZ ;  /* 0xd2511f5308047825 */ /* 0x002fe200078e00ff */
[----:B------:R-:W-:Y:S01]  /*25e0*/  LEA R220, R0, UR4, 0x1 ;  /* 0x0000000400dc7c11 */ /* 0x000fe2000f8e08ff */
[----:B------:R-:W-:Y:S01]  /*25f0*/  ULDC UR51, c[0x0][0x270] ;  /* 0x00009c0000337ab9 */ /* 0x000fe20000000800 */
[----:B------:R-:W-:Y:S01]  /*2600*/  LEA R221, R2, UR4, 0x1 ;  /* 0x0000000402dd7c11 */ /* 0x000fe2000f8e08ff */
[----:B------:R-:W-:Y:S01]  /*2610*/  ULDC.U8 UR11, c[0x0][0x388] ;  /* 0x0000e200000b7ab9 */ /* 0x000fe20000000000 */
[----:B------:R1:W-:Y:S01]  /*2620*/  STL.64 [R1+0x10], R4 ;  /* 0x0000100401007387 */ /* 0x0003e20000100a00 */
[----:B------:R-:W-:-:S05]  /*2630*/  ULDC UR10, c[0x0][0x2ec] ;  /* 0x0000bb00000a7ab9 */ /* 0x000fca0000000800 */
.L_x_494:
[----:B------:R-:W0:Y:S01]  /*2640*/  LDGDEPBAR ;  /* 0x00000000000079af */ /* 0x000e220000000000 */
[----:B------:R-:W-:Y:S01]  /*2650*/  IMAD.IADD R0, R228, 0x1, R221 ;  /* 0x00000001e4007824 */ /* 0x000fe200078e02dd */
[----:B------:R-:W-:Y:S01]  /*2660*/  UISETP.GE.AND UP1, UPT, UR5, 0x1, UPT ;  /* 0x000000010500788c */ /* 0x000fe2000bf26270 */
[----:B------:R-:W-:Y:S05]  /*2670*/  IMAD.U32 R2, RZ, RZ, UR48 ;  /* 0x00000030ff027e24 */ /* 0x000fea000f8e00ff */
[----:B------:R-:W2:Y:S04]  /*2680*/  LDL R237, [R1+0x8] ;  /* 0x0000080001ed7983 */ /* 0x000ea80000100800 */
[----:B------:R-:W3:Y:S04]  /*2690*/  LDL R238, [R1+0x28] ;  /* 0x0000280001ee7983 */ /* 0x000ee80000100800 */
[----:B------:R-:W4:Y:S06]  /*26a0*/  LDL.64 R234, [R1+0x10] ;  /* 0x0000100001ea7983 */ /* 0x000f2c0000100a00 */
[----:B------:R-:W3:Y:S04]  /*26b0*/  LDL R231, [R1+0x4] ;  /* 0x0000040001e77983 */ /* 0x000ee80000100800 */
[----:B------:R-:W3:Y:S01]  /*26c0*/  LDL R236, [R1+0x18] ;  /* 0x0000180001ec7983 */ /* 0x000ee20000100800 */
[----:B------:R-:W1:Y:S01]  /*26d0*/  S2R R239, SR_TID.X ;  /* 0x0000000000ef7919 */ /* 0x000e620000002100 */
[----:B------:R-:W1:Y:S01]  /*26e0*/  S2R R240, SR_TID.X ;  /* 0x0000000000f07919 */ /* 0x000e620000002100 */
[----:B------:R-:W-:Y:S04]  /*26f0*/  DEPBAR.LE SB0, 0x0 ;  /* 0x000080000000791a */ /* 0x000fe80000000000 */
[----:B------:R-:W-:Y:S01]  /*2700*/  BAR.SYNC.DEFER_BLOCKING 0x0 ;  /* 0x0000000000007b1d */ /* 0x000fe20000010000 */
[----:B-1----:R-:W-:Y:S05]  /*2710*/  SHF.R.S32.HI R239, RZ, 0x1f, R239 ;  /* 0x0000001fffef7819 */ /* 0x002fea00000114ef */
[----:B------:R-:W-:Y:S01]  /*2720*/  LDSM.16.M88.4 R32, [R221] ;  /* 0x00000000dd20783b */ /* 0x000fe20000000200 */
[----:B------:R-:W-:Y:S04]  /*2730*/  LEA.HI R239, R239, R240, RZ, 0x6 ;  /* 0x000000f0efef7211 */ /* 0x000fe800078f30ff */
[----:B------:R-:W-:Y:S03]  /*2740*/  SHF.R.S32.HI R239, RZ, 0x6, R239 ;  /* 0x00000006ffef7819 */ /* 0x000fe600000114ef */
[----:B------:R-:W1:Y:S02]  /*2750*/  LDSM.16.M88.4 R16, [R222+0x9000] ;  /* 0x00900000de10783b */ /* 0x000e640000000200 */
[----:B------:R-:W-:Y:S06]  /*2760*/  IMAD R2, R2, 0x4, R239 ;  /* 0x0000000402027824 */ /* 0x000fec00078e02ef */
[----:B------:R-:W1:Y:S01]  /*2770*/  LDSM.16.M88.4 R28, [R221+0x800] ;  /* 0x00080000dd1c783b */ /* 0x000e620000000200 */
[----:B------:R-:W-:Y:S07]  /*2780*/  LOP3.LUT R2, R2, UR45, RZ, 0x3c, !PT ;  /* 0x0000002d02027c12 */ /* 0x000fee000f8e3cff */
        /* <DEDUP_REMOVED lines=39> */
[----:B------:R-:W2:Y:S05]  /*2a00*/  LDSM.16.M88.4 R132, [R221+0x2800] ;  /* 0x00280000dd84783b */ /* 0x000eaa0000000200 */
[----:B------:R-:W-:Y:S03]  /*2a10*/  HMMA.16816.F32 R32, R152, R162, R32 ;  /* 0x000000a29820723c */ /* 0x000fe60000001820 */
[----:B------:R-:W3:Y:S03]  /*2a20*/  LDSM.16.M88.4 R152, [R222+0xd400] ;  /* 0x00d40000de98783b */ /* 0x000ee60000000200 */
[-C--:B-1----:R-:W-:Y:S05]  /*2a30*/  HMMA.16816.F32 R4, R164, R168.reuse, R4 ;  /* 0x000000a8a404723c */ /* 0x082fea0000001804 */
[----:B------:R-:W1:Y:S01]  /*2a40*/  LDSM.16.M88.4 R160, [R223+0xd000] ;  /* 0x00d00000dfa0783b */ /* 0x000e620000000200 */
[C---:B------:R-:W-:Y:S06]  /*2a50*/  HMMA.16816.F32 R8, R136.reuse, R168, R8 ;  /* 0x000000a88808723c */ /* 0x040fec0000001808 */
[-C--:B------:R-:W-:Y:S06]  /*2a60*/  HMMA.16816.F32 R12, R136, R170.reuse, R12 ;  /* 0x000000aa880c723c */ /* 0x080fec000000180c */
[C---:B------:R-:W-:Y:S06]  /*2a70*/  HMMA.16816.F32 R16, R164.reuse, R170, R16 ;  /* 0x000000aaa410723c */ /* 0x040fec0000001810 */
[-C--:B------:R-:W-:Y:S06]  /*2a80*/  HMMA.16816.F32 R20, R164, R140.reuse, R20 ;  /* 0x0000008ca414723c */ /* 0x080fec0000001814 */
[C---:B------:R-:W-:Y:S06]  /*2a90*/  HMMA.16816.F32 R24, R136.reuse, R140, R24 ;  /* 0x0000008c8818723c */ /* 0x040fec0000001818 */
[-C--:B------:R-:W-:Y:S01]  /*2aa0*/  HMMA.16816.F32 R28, R136, R142.reuse, R28 ;  /* 0x0000008e881c723c */ /* 0x080fe2000000181c */
[----:B------:R1:W3:Y:S05]  /*2ab0*/  LDSM.16.M88.4 R136, [R0+0x2800] ;  /* 0x002800000088783b */ /* 0x0002ea0000000200 */
[----:B------:R-:W-:Y:S06]  /*2ac0*/  HMMA.16816.F32 R32, R164, R142, R32 ;  /* 0x0000008ea420723c */ /* 0x000fec0000001820 */
[-C--:B------:R-:W-:Y:S05]  /*2ad0*/  HMMA.16816.F32 R4, R144, R148.reuse, R4 ;  /* 0x000000949004723c */ /* 0x080fea0000001804 */
[----:B--2---:R-:W-:Y:S01]  /*2ae0*/  FSETP.NEU.FTZ.AND P0, PT, R237, -INF , PT ;  /* 0xff800000ed00780b */ /* 0x004fe20003f1d000 */
[C---:B------:R-:W-:Y:S01]  /*2af0*/  HMMA.16816.F32 R8, R132.reuse, R148, R8 ;  /* 0x000000948408723c */ /* 0x040fe20000001808 */
[----:B------:R-:W2:Y:S04]  /*2b00*/  LDL R148, [R1] ;  /* 0x0000000001947983 */ /* 0x000ea80000100800 */
[----:B----4-:R-:W-:Y:S01]  /*2b10*/  LOP3.LUT R2, R235, R2, RZ, 0x3c, !PT ;  /* 0x00000002eb027212 */ /* 0x010fe200078e3cff */
[-C--:B------:R-:W-:Y:S01]  /*2b20*/  HMMA.16816.F32 R12, R132, R150.reuse, R12 ;  /* 0x00000096840c723c */ /* 0x080fe2000000180c */
[----:B-1----:R-:W-:Y:S04]  /*2b30*/  IMAD.U32 R0, RZ, RZ, UR5 ;  /* 0x00000005ff007e24 */ /* 0x002fe8000f8e00ff */
[----:B---3--:R-:W-:Y:S01]  /*2b40*/  IMAD R0, R0, 0x4, R238 ;  /* 0x0000000400007824 */ /* 0x008fe200078e02ee */
[C---:B------:R-:W-:Y:S05]  /*2b50*/  HMMA.16816.F32 R16, R144.reuse, R150, R16 ;  /* 0x000000969010723c */ /* 0x040fea0000001810 */
[C---:B------:R-:W-:Y:S01]  /*2b60*/  IMAD.WIDE.U32 R142, R0.reuse, -0x326172a9, RZ ;  /* 0xcd9e8d57008e7825 */ /* 0x040fe200078e00ff */
[-C--:B------:R-:W-:Y:S05]  /*2b70*/  HMMA.16816.F32 R20, R144, R152.reuse, R20 ;  /* 0x000000989014723c */ /* 0x080fea0000001814 */
[----:B------:R-:W-:Y:S01]  /*2b80*/  VIADD R140, R0, 0x2 ;  /* 0x00000002008c7836 */ /* 0x000fe20000000000 */
[C---:B------:R-:W-:Y:S05]  /*2b90*/  HMMA.16816.F32 R24, R132.reuse, R152, R24 ;  /* 0x000000988418723c */ /* 0x040fea0000001818 */
[----:B------:R-:W-:Y:S01]  /*2ba0*/  IMAD.WIDE.U32 R140, R140, -0x326172a9, RZ ;  /* 0xcd9e8d578c8c7825 */ /* 0x000fe200078e00ff */
[-C--:B------:R-:W-:Y:S05]  /*2bb0*/  HMMA.16816.F32 R28, R132, R154.reuse, R28 ;  /* 0x0000009a841c723c */ /* 0x080fea000000181c */
[-C--:B------:R-:W-:Y:S01]  /*2bc0*/  LOP3.LUT R0, R143, R236.reuse, RZ, 0x3c, !PT ;  /* 0x000000ec8f007212 */ /* 0x080fe200078e3cff */
        /* <DEDUP_REMOVED lines=9> */
[----:B------:R-:W-:Y:S01]  /*2c60*/  IMAD.WIDE.U32 R134, R2, -0x326172a9, RZ ;  /* 0xcd9e8d5702867825 */ /* 0x000fe200078e00ff */
[----:B------:R-:W-:Y:S01]  /*2c70*/  LOP3.LUT R145, R141, R236, RZ, 0x3c, !PT ;  /* 0x000000ec8d917212 */ /* 0x000fe200078e3cff */
[C---:B------:R-:W-:Y:S04]  /*2c80*/  HMMA.16816.F32 R16, R156.reuse, R162, R16 ;  /* 0x000000a29c10723c */ /* 0x040fe80000001810 */
[C---:B------:R-:W-:Y:S01]  /*2c90*/  LOP3.LUT R146, R135.reuse, UR35, R140, 0x96, !PT ;  /* 0x0000002387927c12 */ /* 0x040fe2000f8e968c */
[--C-:B------:R-:W-:Y:S01]  /*2ca0*/  FFMA.FTZ R4, R4, UR10, -R133.reuse ;  /* 0x0000000a04047c23 */ /* 0x100fe20008010885 */
[----:B------:R-:W-:Y:S01]  /*2cb0*/  LOP3.LUT R142, R135, UR35, R142, 0x96, !PT ;  /* 0x00000023878e7c12 */ /* 0x000fe2000f8e968e */
[--C-:B------:R-:W-:Y:S01]  /*2cc0*/  FFMA.FTZ R5, R5, UR10, -R133.reuse ;  /* 0x0000000a05057c23 */ /* 0x100fe20008010885 */
[----:B------:R-:W-:Y:S01]  /*2cd0*/  LOP3.LUT R147, R234, UR46, RZ, 0x3c, !PT ;  /* 0x0000002eea937c12 */ /* 0x000fe2000f8e3cff */
[----:B------:R-:W-:Y:S02]  /*2ce0*/  MUFU.EX2 R170, R4 ;  /* 0x0000000400aa7308 */ /* 0x000fe40000000800 */
[----:B------:R-:W-:Y:S01]  /*2cf0*/  IMAD.WIDE.U32 R140, R0, -0x2daee0ad, RZ ;  /* 0xd2511f53008c7825 */ /* 0x000fe200078e00ff */
[----:B------:R-:W-:Y:S03]  /*2d00*/  LOP3.LUT R0, R134, UR47, RZ, 0x3c, !PT ;  /* 0x0000002f86007c12 */ /* 0x000fe6000f8e3cff */
[--C-:B------:R-:W-:Y:S01]  /*2d10*/  FFMA.FTZ R6, R6, UR10, -R132.reuse ;  /* 0x0000000a06067c23 */ /* 0x100fe20008010884 */
[----:B------:R-:W-:Y:S01]  /*2d20*/  IMAD.WIDE.U32 R142, R142, -0x2daee0ad, RZ ;  /* 0xd2511f538e8e7825 */ /* 0x000fe200078e00ff */
[----:B------:R-:W-:Y:S02]  /*2d30*/  LOP3.LUT R135, R147, R141, RZ, 0x3c, !PT ;  /* 0x0000008d93877212 */ /* 0x000fe400078e3cff */
[----:B------:R1:W-:Y:S01]  /*2d40*/  MUFU.EX2 R171, R5 ;  /* 0x0000000500ab7308 */ /* 0x0003e20000000800 */
[----:B------:R-:W-:Y:S01]  /*2d50*/  FFMA.FTZ R7, R7, UR10, -R132 ;  /* 0x0000000a07077c23 */ /* 0x000fe20008010884 */
[----:B------:R-:W-:Y:S01]  /*2d60*/  LOP3.LUT R144, R143, UR36, R140, 0x96, !PT ;  /* 0x000000248f907c12 */ /* 0x000fe2000f8e968c */
[----:B------:R-:W-:Y:S04]  /*2d70*/  IMAD.WIDE.U32 R134, R135, -0x326172a9, RZ ;  /* 0xcd9e8d5787867825 */ /* 0x000fe800078e00ff */
[--C-:B------:R-:W-:Y:S03]  /*2d80*/  FFMA.FTZ R16, R16, UR10, -R133.reuse ;  /* 0x0000000a10107c23 */ /* 0x100fe60008010885 */
[----:B------:R3:W-:Y:S01]  /*2d90*/  MUFU.EX2 R236, R6 ;  /* 0x0000000600ec7308 */ /* 0x0007e20000000800 */
[----:B------:R-:W-:Y:S04]  /*2da0*/  IMAD.WIDE.U32 R140, R146, -0x2daee0ad, RZ ;  /* 0xd2511f53928c7825 */ /* 0x000fe800078e00ff */
[--C-:B------:R-:W-:Y:S01]  /*2db0*/  FFMA.FTZ R17, R17, UR10, -R133.reuse ;  /* 0x0000000a11117c23 */ /* 0x100fe20008010885 */
[--C-:B------:R-:W-:Y:S01]  /*2dc0*/  FFMA.FTZ R18, R18, UR10, -R132.reuse ;  /* 0x0000000a12127c23 */ /* 0x100fe20008010884 */
[----:B------:R-:W-:Y:S03]  /*2dd0*/  FFMA.FTZ R19, R19, UR10, -R132 ;  /* 0x0000000a13137c23 */ /* 0x000fe60008010884 */
[----:B------:R4:W-:Y:S01]  /*2de0*/  MUFU.EX2 R235, R7 ;  /* 0x0000000700eb7308 */ /* 0x0009e20000000800 */
[----:B-1----:R-:W-:Y:S04]  /*2df0*/  IMAD.WIDE.U32 R4, R145, -0x2daee0ad, RZ ;  /* 0xd2511f5391047825 */ /* 0x002fe800078e00ff */
[----:B------:R-:W-:Y:S01]  /*2e00*/  IMAD.WIDE.U32 R144, R144, -0x326172a9, RZ ;  /* 0xcd9e8d5790907825 */ /* 0x000fe200078e00ff */
[----:B------:R-:W-:Y:S04]  /*2e10*/  LOP3.LUT R5, R147, R5, RZ, 0x3c, !PT ;  /* 0x0000000593057212 */ /* 0x000fe800078e3cff */
[----:B------:R-:W1:Y:S10]  /*2e20*/  MUFU.EX2 R167, R16 ;  /* 0x0000001000a77308 */ /* 0x000e740000000800 */
[----:B------:R-:W-:Y:S10]  /*2e30*/  MUFU.EX2 R164, R17 ;  /* 0x0000001100a47308 */ /* 0x000ff40000000800 */
[----:B------:R-:W-:Y:S10]  /*2e40*/  MUFU.EX2 R166, R18 ;  /* 0x0000001200a67308 */ /* 0x000ff40000000800 */
[----:B------:R-:W1:Y:S01]  /*2e50*/  MUFU.EX2 R165, R19 ;  /* 0x0000001300a57308 */ /* 0x000e620000000800 */
[C---:B--2---:R-:W-:Y:S01]  /*2e60*/  FMUL.FTZ R2, R148.reuse, 1.4426950216293334961 ;  /* 0x3fb8aa3b94027820 */ /* 0x044fe20000410000 */
[----:B------:R-:W-:Y:S02]  /*2e70*/  FSETP.NEU.FTZ.AND P0, PT, R148, -INF , PT ;  /* 0xff8000009400780b */ /* 0x000fe40003f1d000 */
[----:B------:R-:W-:Y:S02]  /*2e80*/  LOP3.LUT R148, R0, R135, RZ, 0x3c, !PT ;  /* 0x0000008700947212 */ /* 0x000fe400078e3cff */
[----:B------:R-:W-:Y:S01]  /*2e90*/  LOP3.LUT R135, R141, UR36, R4, 0x96, !PT ;  /* 0x000000248d877c12 */ /* 0x000fe2000f8e9604 */
[----:B------:R-:W-:Y:S01]  /*2ea0*/  IMAD.WIDE.U32 R4, R5, -0x326172a9, RZ ;  /* 0xcd9e8d5705047825 */ /* 0x000fe200078e00ff */
[----:B------:R-:W-:Y:S02]  /*2eb0*/  FSEL R2, R2, RZ, P0 ;  /* 0x000000ff02027208 */ /* 0x000fe40000000000 */
[----:B-----5:R-:W-:Y:S01]  /*2ec0*/  FSETP.NEU.FTZ.AND P0, PT, R252, -INF , PT ;  /* 0xff800000fc00780b */ /* 0x020fe20003f1d000 */
[----:B------:R-:W-:Y:S01]  /*2ed0*/  IMAD.WIDE.U32 R148, R148, -0x2daee0ad, RZ ;  /* 0xd2511f5394947825 */ /* 0x000fe200078e00ff */
[----:B---3--:R-:W-:Y:S03]  /*2ee0*/  LOP3.LUT R6, R0, R5, RZ, 0x3c, !PT ;  /* 0x0000000500067212 */ /* 0x008fe600078e3cff */
[----:B------:R-:W-:Y:S01]  /*2ef0*/  FFMA.FTZ R8, R8, UR10, -R2 ;  /* 0x0000000a08087c23 */ /* 0x000fe20008010802 */
[----:B------:R-:W-:Y:S01]  /*2f00*/  FMUL.FTZ R0, R252, 1.4426950216293334961 ;  /* 0x3fb8aa3bfc007820 */ /* 0x000fe20000410000 */
[----:B------:R-:W-:Y:S01]  /*2f10*/  LOP3.LUT R146, R149, UR38, R142, 0x96, !PT ;  /* 0x0000002695927c12 */ /* 0x000fe2000f8e968e */
[----:B------:R-:W-:Y:S01]  /*2f20*/  FFMA.FTZ R9, R9, UR10, -R2 ;  /* 0x0000000a09097c23 */ /* 0x000fe20008010802 */
[----:B------:R2:W-:Y:S01]  /*2f30*/  MUFU.EX2 R239, R8 ;  /* 0x0000000800ef7308 */ /* 0x0005e20000000800 */
[----:B------:R-:W-:Y:S01]  /*2f40*/  LOP3.LUT R141, R145, UR37, R134, 0x96, !PT ;  /* 0x00000025918d7c12 */ /* 0x000fe2000f8e9686 */
[----:B----4-:R-:W-:Y:S01]  /*2f50*/  IMAD.WIDE.U32 R6, R6, -0x2daee0ad, RZ ;  /* 0xd2511f5306067825 */ /* 0x010fe200078e00ff */
[----:B------:R-:W-:Y:S03]  /*2f60*/  FSEL R0, R0, RZ, P0 ;  /* 0x000000ff00007208 */ /* 0x000fe60000000000 */
[----:B------:R-:W-:Y:S01]  /*2f70*/  FFMA.FTZ R12, R12, UR10, -R2 ;  /* 0x0000000a0c0c7c23 */ /* 0x000fe20008010802 */
[----:B------:R-:W-:Y:S01]  /*2f80*/  IMAD.WIDE.U32 R134, R135, -0x326172a9, RZ ;  /* 0xcd9e8d5787867825 */ /* 0x000fe200078e00ff */
[----:B------:R-:W-:Y:S02]  /*2f90*/  LOP3.LUT R140, R7, UR38, R140, 0x96, !PT ;  /* 0x00000026078c7c12 */ /* 0x000fe4000f8e968c */
[----:B------:R3:W4:Y:S01]  /*2fa0*/  MUFU.EX2 R237, R9 ;  /* 0x0000000900ed7308 */ /* 0x0007220000000800 */
[----:B------:R-:W-:Y:S01]  /*2fb0*/  FFMA.FTZ R10, R10, UR10, -R0 ;  /* 0x0000000a0a0a7c23 */ /* 0x000fe20008010800 */
[----:B------:R-:W-:Y:S01]  /*2fc0*/  IMAD.WIDE.U32 R146, R146, -0x326172a9, RZ ;  /* 0xcd9e8d5792927825 */ /* 0x000fe200078e00ff */
[----:B------:R-:W-:Y:S03]  /*2fd0*/  LOP3.LUT R142, R135, UR37, R4, 0x96, !PT ;  /* 0x00000025878e7c12 */ /* 0x000fe6000f8e9604 */
[----:B------:R-:W-:Y:S01]  /*2fe0*/  FFMA.FTZ R11, R11, UR10, -R0 ;  /* 0x0000000a0b0b7c23 */ /* 0x000fe20008010800 */
[----:B------:R-:W-:Y:S01]  /*2ff0*/  IMAD.WIDE.U32 R4, R141, -0x2daee0ad, RZ ;  /* 0xd2511f538d047825 */ /* 0x000fe200078e00ff */
[----:B------:R-:W-:Y:S02]  /*3000*/  LOP3.LUT R150, R147, UR39, R144, 0x96, !PT ;  /* 0x0000002793967c12 */ /* 0x000fe4000f8e9690 */
[----:B------:R1:W-:Y:S01]  /*3010*/  MUFU.EX2 R240, R10 ;  /* 0x0000000a00f07308 */ /* 0x0003e20000000800 */
[----:B------:R-:W-:Y:S01]  /*3020*/  FFMA.FTZ R13, R13, UR10, -R2 ;  /* 0x0000000a0d0d7c23 */ /* 0x000fe20008010802 */
[----:B------:R-:W-:Y:S01]  /*3030*/  IMAD.WIDE.U32 R142, R142, -0x2daee0ad, RZ ;  /* 0xd2511f538e8e7825 */ /* 0x000fe200078e00ff */
[----:B--2---:R-:W-:Y:S03]  /*3040*/  LOP3.LUT R8, R5, UR40, R148, 0x96, !PT ;  /* 0x0000002805087c12 */ /* 0x004fe6000f8e9694 */
[----:B------:R-:W-:Y:S01]  /*3050*/  FFMA.FTZ R15, R15, UR10, -R0 ;  /* 0x0000000a0f0f7c23 */ /* 0x000fe20008010800 */
[----:B------:R-:W-:Y:S01]  /*3060*/  IMAD.WIDE.U32 R140, R140, -0x326172a9, RZ ;  /* 0xcd9e8d578c8c7825 */ /* 0x000fe200078e00ff */
[----:B------:R-:W-:Y:S02]  /*3070*/  LOP3.LUT R148, R143, UR40, R6, 0x96, !PT ;  /* 0x000000288f947c12 */ /* 0x000fe4000f8e9606 */
[----:B------:R-:W-:Y:S01]  /*3080*/  MUFU.EX2 R169, R12 ;  /* 0x0000000c00a97308 */ /* 0x000fe20000000800 */
[----:B------:R-:W-:Y:S01]  /*3090*/  IMAD.WIDE.U32 R150, R150, -0x2daee0ad, RZ ;  /* 0xd2511f5396967825 */ /* 0x000fe200078e00ff */
[----:B------:R-:W-:Y:S03]  /*30a0*/  LOP3.LUT R144, R141, UR39, R134, 0x96, !PT ;  /* 0x000000278d907c12 */ /* 0x000fe6000f8e9686 */
[----:B------:R-:W-:Y:S01]  /*30b0*/  IMAD.WIDE.U32 R148, R148, -0x326172a9, RZ ;  /* 0xcd9e8d5794947825 */ /* 0x000fe200078e00ff */
[----:B------:R-:W-:Y:S04]  /*30c0*/  LOP3.LUT R134, R151, UR42, R4, 0x96, !PT ;  /* 0x0000002a97867c12 */ /* 0x000fe8000f8e9604 */
[----:B------:R2:W4:Y:S01]  /*30d0*/  MUFU.EX2 R238, R11 ;  /* 0x0000000b00ee7308 */ /* 0x0005220000000800 */
[----:B------:R-:W4:Y:S01]  /*30e0*/  LDSM.16.M88.4 R4, [R223+0xd400] ;  /* 0x00d40000df04783b */ /* 0x000f220000000200 */
[----:B---3--:R-:W-:Y:S01]  /*30f0*/  IMAD.WIDE.U32 R8, R8, -0x326172a9, RZ ;  /* 0xcd9e8d5708087825 */ /* 0x008fe200078e00ff */
[----:B-1----:R-:W-:Y:S03]  /*3100*/  LOP3.LUT R10, R149, UR41, R140, 0x96, !PT ;  /* 0x00000029950a7c12 */ /* 0x002fe6000f8e968c */
[----:B------:R-:W-:Y:S01]  /*3110*/  IMAD.WIDE.U32 R144, R144, -0x2daee0ad, RZ ;  /* 0xd2511f5390907825 */ /* 0x000fe200078e00ff */
[----:B------:R-:W-:Y:S03]  /*3120*/  LOP3.LUT R9, R9, UR41, R146, 0x96, !PT ;  /* 0x0000002909097c12 */ /* 0x000fe6000f8e9692 */
[----:B------:R1:W3:Y:S01]  /*3130*/  MUFU.EX2 R168, R13 ;  /* 0x0000000d00a87308 */ /* 0x0002e20000000800 */
[----:B------:R-:W-:Y:S01]  /*3140*/  IMAD.WIDE.U32 R134, R134, -0x326172a9, RZ ;  /* 0xcd9e8d5786867825 */ /* 0x000fe200078e00ff */
[----:B------:R-:W-:Y:S02]  /*3150*/  LOP3.LUT R142, R145, UR42, R142, 0x96, !PT ;  /* 0x0000002a918e7c12 */ /* 0x000fe4000f8e968e */
[C---:B------:R-:W-:Y:S06]  /*3160*/  LOP3.LUT R145, R134.reuse, 0xffff, RZ, 0xc0, !PT ;  /* 0x0000ffff86917812 */ /* 0x040fec00078ec0ff */
[----:B------:R-:W3:Y:S01]  /*3170*/  MUFU.EX2 R231, R15 ;  /* 0x0000000f00e77308 */ /* 0x000ee20000000800 */
[----:B------:R-:W-:Y:S01]  /*3180*/  LOP3.LUT R140, R134, 0xff, RZ, 0xc0, !PT ;  /* 0x000000ff868c7812 */ /* 0x000fe200078ec0ff */
[----:B--2---:R-:W-:Y:S01]  /*3190*/  IMAD.WIDE.U32 R10, R10, -0x2daee0ad, RZ ;  /* 0xd2511f530a0a7825 */ /* 0x004fe200078e00ff */
[--C-:B------:R-:W-:Y:S02]  /*31a0*/  SHF.R.U32.HI R146, RZ, 0x10, R134.reuse ;  /* 0x00000010ff927819 */ /* 0x100fe40000011686 */
[----:B------:R-:W-:Y:S01]  /*31b0*/  SHF.R.U32.HI R141, RZ, 0x18, R134 ;  /* 0x00000018ff8d7819 */ /* 0x000fe20000011686 */
[----:B------:R-:W-:Y:S01]  /*31c0*/  FFMA.FTZ R134, R14, UR10, -R0 ;  /* 0x0000000a0e867c23 */ /* 0x000fe20008010800 */
[----:B------:R-:W-:Y:S01]  /*31d0*/  LOP3.LUT R12, R135, UR43, R8, 0x96, !PT ;  /* 0x0000002b870c7c12 */ /* 0x000fe2000f8e9608 */
[----:B------:R-:W-:Y:S01]  /*31e0*/  IMAD.WIDE.U32 R8, R9, -0x2daee0ad, RZ ;  /* 0xd2511f5309087825 */ /* 0x000fe200078e00ff */
[----:B-1----:R-:W-:Y:S01]  /*31f0*/  LOP3.LUT R13, R11, UR44, R144, 0x96, !PT ;  /* 0x0000002c0b0d7c12 */ /* 0x002fe2000f8e9690 */
[----:B------:R1:W2:Y:S01]  /*3200*/  MUFU.EX2 R234, R134 ;  /* 0x0000008600ea7308 */ /* 0x0002a20000000800 */
[----:B------:R-:W-:Y:S02]  /*3210*/  SHF.R.U32.HI R147, RZ, 0x18, R10 ;  /* 0x00000018ff937819 */ /* 0x000fe4000001160a */
[C---:B------:R-:W-:Y:S02]  /*3220*/  LOP3.LUT R143, R8.reuse, 0xff, RZ, 0xc0, !PT ;  /* 0x000000ff088f7812 */ /* 0x040fe400078ec0ff */
[----:B------:R-:W-:Y:S02]  /*3230*/  LOP3.LUT R14, R9, UR44, R150, 0x96, !PT ;  /* 0x0000002c090e7c12 */ /* 0x000fe4000f8e9696 */
[--C-:B------:R-:W-:Y:S02]  /*3240*/  SHF.R.U32.HI R151, RZ, 0x10, R8.reuse ;  /* 0x00000010ff977819 */ /* 0x100fe40000011608 */
[----:B------:R-:W-:Y:S02]  /*3250*/  LOP3.LUT R149, R8, 0xffff, RZ, 0xc0, !PT ;  /* 0x0000ffff08957812 */ /* 0x000fe400078ec0ff */
[----:B------:R-:W-:Y:S01]  /*3260*/  SHF.R.U32.HI R144, RZ, 0x18, R8 ;  /* 0x00000018ff907819 */ /* 0x000fe20000011608 */
[----:B------:R-:W-:Y:S01]  /*3270*/  IMAD.WIDE.U32 R8, R142, -0x326172a9, RZ ;  /* 0xcd9e8d578e087825 */ /* 0x000fe200078e00ff */
[----:B------:R-:W-:Y:S01]  /*3280*/  LOP3.LUT R142, R10, 0xff, RZ, 0xc0, !PT ;  /* 0x000000ff0a8e7812 */ /* 0x000fe200078ec0ff */
[-C--:B----4-:R-:W-:Y:S03]  /*3290*/  HMMA.16816.F32 R20, R156, R4.reuse, R20 ;  /* 0x000000049c14723c */ /* 0x090fe60000001814 */
[----:B-1----:R-:W-:Y:S02]  /*32a0*/  LOP3.LUT R134, R8, 0xff, RZ, 0xc0, !PT ;  /* 0x000000ff08867812 */ /* 0x002fe400078ec0ff */
[--C-:B------:R-:W-:Y:S01]  /*32b0*/  SHF.R.U32.HI R135, RZ, 0x10, R8.reuse ;  /* 0x00000010ff877819 */ /* 0x100fe20000011608 */
[C---:B------:R-:W-:Y:S04]  /*32c0*/  HMMA.16816.F32 R24, R136.reuse, R4, R24 ;  /* 0x000000048818723c */ /* 0x040fe80000001818 */
[----:B------:R-:W-:Y:S01]  /*32d0*/  ISETP.LE.U32.AND P4, PT, R140, UR11, PT ;  /* 0x0000000b8c007c0c */ /* 0x000fe2000bf83070 */
[----:B------:R-:W-:Y:S01]  /*32e0*/  IMAD.U32 R140, RZ, RZ, UR13 ;  /* 0x0000000dff8c7e24 */ /* 0x000fe2000f8e00ff */
[-C--:B------:R-:W-:Y:S03]  /*32f0*/  HMMA.16816.F32 R28, R136, R6.reuse, R28 ;  /* 0x00000006881c723c */ /* 0x080fe6000000181c */
[----:B------:R-:W-:Y:S02]  /*3300*/  ISETP.LE.U32.AND P5, PT, R141, UR11, PT ;  /* 0x0000000b8d007c0c */ /* 0x000fe4000bfa3070 */
[----:B------:R-:W-:Y:S01]  /*3310*/  LOP3.LUT R15, R8, 0xffff, RZ, 0xc0, !PT ;  /* 0x0000ffff080f7812 */ /* 0x000fe200078ec0ff */
[----:B------:R-:W-:Y:S01]  /*3320*/  HMMA.16816.F32 R32, R156, R6, R32 ;  /* 0x000000069c20723c */ /* 0x000fe20000001820 */
[----:B------:R-:W4:Y:S01]  /*3330*/  LDL R159, [R1+0xc] ;  /* 0x00000c00019f7983 */ /* 0x000f220000100800 */
[----:B------:R-:W-:Y:S03]  /*3340*/  IMAD.U32 R141, RZ, RZ, UR12 ;  /* 0x0000000cff8d7e24 */ /* 0x000fe6000f8e00ff */
[----:B------:R-:W-:Y:S01]  /*3350*/  SHF.R.U32.HI R16, RZ, 0x18, R8 ;  /* 0x00000018ff107819 */ /* 0x000fe20000011608 */
[--C-:B------:R-:W-:Y:S01]  /*3360*/  FFMA.FTZ R20, R20, UR10, -R133.reuse ;  /* 0x0000000a14147c23 */ /* 0x100fe20008010885 */
[----:B------:R-:W-:Y:S01]  /*3370*/  LOP3.LUT R8, R12, 0xffff, RZ, 0xc0, !PT ;  /* 0x0000ffff0c087812 */ /* 0x000fe200078ec0ff */
[--C-:B------:R-:W-:Y:S02]  /*3380*/  FFMA.FTZ R21, R21, UR10, -R133.reuse ;  /* 0x0000000a15157c23 */ /* 0x100fe40008010885 */
[----:B------:R-:W1:Y:S01]  /*3390*/  MUFU.EX2 R162, R20 ;  /* 0x0000001400a27308 */ /* 0x000e620000000800 */
[----:B------:R-:W-:Y:S01]  /*33a0*/  SHF.R.U32.HI R241, RZ, 0x10, R10 ;  /* 0x00000010fff17819 */ /* 0x000fe2000001160a */
[----:B------:R-:W-:Y:S01]  /*33b0*/  FFMA.FTZ R22, R22, UR10, -R132 ;  /* 0x0000000a16167c23 */ /* 0x000fe20008010884 */
[----:B------:R-:W-:Y:S01]  /*33c0*/  LOP3.LUT R242, R10, 0xffff, RZ, 0xc0, !PT ;  /* 0x0000ffff0af27812 */ /* 0x000fe200078ec0ff */
[----:B------:R-:W-:Y:S01]  /*33d0*/  @!P4 FADD.FTZ R167, -R167, -RZ ;  /* 0x800000ffa7a7c221 */ /* 0x000fe20000010100 */
[----:B------:R-:W-:Y:S01]  /*33e0*/  LOP3.LUT R10, R9, UR43, R148, 0x96, !PT ;  /* 0x0000002b090a7c12 */ /* 0x000fe2000f8e9694 */
[----:B------:R-:W-:Y:S01]  /*33f0*/  FFMA.FTZ R23, R23, UR10, -R132 ;  /* 0x0000000a17177c23 */ /* 0x000fe20008010884 */
[----:B------:R-:W-:Y:S03]  /*3400*/  LOP3.LUT R9, R12, 0xff, RZ, 0xc0, !PT ;  /* 0x000000ff0c097812 */ /* 0x000fe600078ec0ff */
[----:B------:R-:W1:Y:S01]  /*3410*/  MUFU.EX2 R160, R21 ;  /* 0x0000001500a07308 */ /* 0x000e620000000800 */
[----:B------:R-:W-:Y:S01]  /*3420*/  SHF.R.U32.HI R8, RZ, 0x8, R8 ;  /* 0x00000008ff087819 */ /* 0x000fe20000011608 */
[----:B------:R-:W-:Y:S01]  /*3430*/  @!P5 FADD.FTZ R165, -R165, -RZ ;  /* 0x800000ffa5a5d221 */ /* 0x000fe20000010100 */
[----:B------:R-:W-:Y:S01]  /*3440*/  ISETP.LE.U32.AND P3, PT, R9, UR11, PT ;  /* 0x0000000b09007c0c */ /* 0x000fe2000bf63070 */
[----:B------:R-:W-:Y:S01]  /*3450*/  FFMA.FTZ R24, R24, UR10, -R2 ;  /* 0x0000000a18187c23 */ /* 0x000fe20008010802 */
[--C-:B------:R-:W-:Y:S01]  /*3460*/  SHF.R.U32.HI R11, RZ, 0x18, R12.reuse ;  /* 0x00000018ff0b7819 */ /* 0x100fe2000001160c */
[--C-:B------:R-:W-:Y:S01]  /*3470*/  FFMA.FTZ R32, R32, UR10, -R133.reuse ;  /* 0x0000000a20207c23 */ /* 0x100fe20008010885 */
[----:B------:R-:W-:Y:S03]  /*3480*/  LOP3.LUT R9, R8, 0xffff, RZ, 0xc0, !PT ;  /* 0x0000ffff08097812 */ /* 0x000fe600078ec0ff */
[----:B------:R-:W1:Y:S01]  /*3490*/  MUFU.EX2 R163, R22 ;  /* 0x0000001600a37308 */ /* 0x000e620000000800 */
[----:B------:R-:W-:Y:S01]  /*34a0*/  SHF.R.U32.HI R12, RZ, 0x10, R12 ;  /* 0x00000010ff0c7819 */ /* 0x000fe2000001160c */
[----:B------:R-:W-:Y:S01]  /*34b0*/  FFMA.FTZ R133, R33, UR10, -R133 ;  /* 0x0000000a21857c23 */ /* 0x000fe20008010885 */
[----:B------:R-:W-:Y:S01]  /*34c0*/  LOP3.LUT R8, R10, 0xffff, RZ, 0xc0, !PT ;  /* 0x0000ffff0a087812 */ /* 0x000fe200078ec0ff */
[----:B------:R-:W-:Y:S01]  /*34d0*/  FFMA.FTZ R34, R34, UR10, -R132 ;  /* 0x0000000a22227c23 */ /* 0x000fe20008010884 */
[----:B------:R-:W-:Y:S01]  /*34e0*/  LOP3.LUT R12, R12, 0xff, RZ, 0xc0, !PT ;  /* 0x000000ff0c0c7812 */ /* 0x000fe200078ec0ff */
[----:B------:R-:W-:Y:S01]  /*34f0*/  FFMA.FTZ R28, R28, UR10, -R2 ;  /* 0x0000000a1c1c7c23 */ /* 0x000fe20008010802 */
[----:B------:R-:W-:Y:S01]  /*3500*/  SHF.R.U32.HI R8, RZ, 0x8, R8 ;  /* 0x00000008ff087819 */ /* 0x000fe20000011608 */
[----:B------:R-:W-:Y:S01]  /*3510*/  @!P3 FADD.FTZ R170, -R170, -RZ ;  /* 0x800000ffaaaab221 */ /* 0x000fe20000010100 */
[----:B------:R-:W-:Y:S01]  /*3520*/  ISETP.LE.U32.AND P0, PT, R9, UR11, PT ;  /* 0x0000000b09007c0c */ /* 0x000fe2000bf03070 */
[----:B------:R-:W-:Y:S01]  /*3530*/  MUFU.EX2 R161, R23 ;  /* 0x0000001700a17308 */ /* 0x000fe20000000800 */
[----:B------:R-:W-:Y:S01]  /*3540*/  ISETP.LE.U32.AND P2, PT, R12, UR11, PT ;  /* 0x0000000b0c007c0c */ /* 0x000fe2000bf43070 */
[--C-:B------:R-:W-:Y:S01]  /*3550*/  FFMA.FTZ R25, R25, UR10, -R2.reuse ;  /* 0x0000000a19197c23 */ /* 0x100fe20008010802 */
[----:B------:R-:W-:Y:S01]  /*3560*/  LOP3.LUT R8, R8, 0xffff, RZ, 0xc0, !PT ;  /* 0x0000ffff08087812 */ /* 0x000fe200078ec0ff */
[----:B------:R-:W-:Y:S01]  /*3570*/  FFMA.FTZ R2, R29, UR10, -R2 ;  /* 0x0000000a1d027c23 */ /* 0x000fe20008010802 */
[----:B------:R-:W-:Y:S01]  /*3580*/  LOP3.LUT R9, R10, 0xff, RZ, 0xc0, !PT ;  /* 0x000000ff0a097812 */ /* 0x000fe200078ec0ff */
[----:B------:R-:W-:Y:S01]  /*3590*/  FFMA.FTZ R132, R35, UR10, -R132 ;  /* 0x0000000a23847c23 */ /* 0x000fe20008010884 */
[----:B------:R-:W-:Y:S03]  /*35a0*/  ISETP.LE.U32.AND P3, PT, R8, UR11, PT ;  /* 0x0000000b08007c0c */ /* 0x000fe6000bf63070 */
[----:B------:R-:W-:Y:S01]  /*35b0*/  MUFU.EX2 R155, R24 ;  /* 0x00000018009b7308 */ /* 0x000fe20000000800 */
[----:B------:R-:W-:Y:S01]  /*35c0*/  SHF.R.U32.HI R8, RZ, 0x10, R10 ;  /* 0x00000010ff087819 */ /* 0x000fe2000001160a */
[----:B------:R-:W-:Y:S01]  /*35d0*/  FFMA.FTZ R30, R30, UR10, -R0 ;  /* 0x0000000a1e1e7c23 */ /* 0x000fe20008010800 */
[----:B------:R-:W-:Y:S01]  /*35e0*/  SHF.R.U32.HI R10, RZ, 0x18, R10 ;  /* 0x00000018ff0a7819 */ /* 0x000fe2000001160a */
[----:B------:R-:W-:Y:S01]  /*35f0*/  @!P0 FADD.FTZ R171, -R171, -RZ ;  /* 0x800000ffabab8221 */ /* 0x000fe20000010100 */
[----:B------:R-:W-:Y:S01]  /*3600*/  LOP3.LUT R4, R8, 0xff, RZ, 0xc0, !PT ;  /* 0x000000ff08047812 */ /* 0x000fe200078ec0ff */
[----:B------:R-:W-:Y:S01]  /*3610*/  @!P2 FADD.FTZ R236, -R236, -RZ ;  /* 0x800000ffececa221 */ /* 0x000fe20000010100 */
[----:B------:R-:W-:Y:S03]  /*3620*/  ISETP.LE.U32.AND P0, PT, R10, UR11, PT ;  /* 0x0000000b0a007c0c */ /* 0x000fe6000bf03070 */
[----:B------:R-:W-:Y:S01]  /*3630*/  MUFU.EX2 R150, R32 ;  /* 0x0000002000967308 */ /* 0x000fe20000000800 */
[----:B------:R-:W-:Y:S01]  /*3640*/  ISETP.LE.U32.AND P2, PT, R4, UR11, PT ;  /* 0x0000000b04007c0c */ /* 0x000fe2000bf43070 */
[--C-:B------:R-:W-:Y:S01]  /*3650*/  FFMA.FTZ R26, R26, UR10, -R0.reuse ;  /* 0x0000000a1a1a7c23 */ /* 0x100fe20008010800 */
[----:B------:R-:W-:Y:S01]  /*3660*/  SHF.R.U32.HI R4, RZ, 0x8, R15 ;  /* 0x00000008ff047819 */ /* 0x000fe2000001160f */
[----:B------:R-:W-:Y:S01]  /*3670*/  @!P3 FADD.FTZ R237, -R237, -RZ ;  /* 0x800000ffededb221 */ /* 0x000fe20000010100 */
[----:B------:R-:W-:Y:S01]  /*3680*/  LOP3.LUT R5, R146, 0xff, RZ, 0xc0, !PT ;  /* 0x000000ff92057812 */ /* 0x000fe200078ec0ff */
[----:B------:R-:W-:Y:S01]  /*3690*/  FFMA.FTZ R27, R27, UR10, -R0 ;  /* 0x0000000a1b1b7c23 */ /* 0x000fe20008010800 */
[----:B------:R-:W-:Y:S03]  /*36a0*/  LOP3.LUT R4, R4, 0xffff, RZ, 0xc0, !PT ;  /* 0x0000ffff04047812 */ /* 0x000fe600078ec0ff */
[----:B------:R-:W-:Y:S01]  /*36b0*/  MUFU.EX2 R146, R2 ;  /* 0x0000000200927308 */ /* 0x000fe20000000800 */
[----:B------:R-:W-:Y:S01]  /*36c0*/  SHF.R.U32.HI R6, RZ, 0x10, R14 ;  /* 0x00000010ff067819 */ /* 0x000fe2000001160e */
[----:B------:R-:W-:Y:S01]  /*36d0*/  FFMA.FTZ R0, R31, UR10, -R0 ;  /* 0x0000000a1f007c23 */ /* 0x000fe20008010800 */
[----:B------:R-:W-:Y:S01]  /*36e0*/  ISETP.LE.U32.AND P3, PT, R4, UR11, PT ;  /* 0x0000000b04007c0c */ /* 0x000fe2000bf63070 */
[----:B------:R-:W-:Y:S01]  /*36f0*/  @!P0 FADD.FTZ R238, -R238, -RZ ;  /* 0x800000ffeeee8221 */ /* 0x000fe20000010100 */
[----:B------:R-:W-:Y:S01]  /*3700*/  LOP3.LUT R4, R135, 0xff, RZ, 0xc0, !PT ;  /* 0x000000ff87047812 */ /* 0x000fe200078ec0ff */
[----:B------:R-:W-:Y:S01]  /*3710*/  @!P2 FADD.FTZ R240, -R240, -RZ ;  /* 0x800000fff0f0a221 */ /* 0x000fe20000010100 */
[----:B------:R-:W-:Y:S03]  /*3720*/  ISETP.LE.U32.AND P2, PT, R16, UR11, PT ;  /* 0x0000000b10007c0c */ /* 0x000fe6000bf43070 */
[----:B------:R-:W-:Y:S01]  /*3730*/  MUFU.EX2 R152, R25 ;  /* 0x0000001900987308 */ /* 0x000fe20000000800 */
[----:B------:R-:W-:Y:S02]  /*3740*/  ISETP.LE.U32.AND P0, PT, R4, UR11, PT ;  /* 0x0000000b04007c0c */ /* 0x000fe4000bf03070 */
[----:B------:R-:W-:Y:S02]  /*3750*/  SHF.R.U32.HI R4, RZ, 0x8, R145 ;  /* 0x00000008ff047819 */ /* 0x000fe40000011691 */
[----:B------:R-:W-:Y:S02]  /*3760*/  ISETP.LE.U32.AND P1, PT, R9, UR11, PT ;  /* 0x0000000b09007c0c */ /* 0x000fe4000bf23070 */
[----:B------:R-:W-:Y:S01]  /*3770*/  LOP3.LUT R4, R4, 0xffff, RZ, 0xc0, !PT ;  /* 0x0000ffff04047812 */ /* 0x000fe200078ec0ff */
[----:B---3--:R-:W-:Y:S01]  /*3780*/  @!P3 FADD.FTZ R168, -R168, -RZ ;  /* 0x800000ffa8a8b221 */ /* 0x008fe20000010100 */
[----:B------:R-:W-:Y:S01]  /*3790*/  ISETP.LE.U32.AND P6, PT, R11, UR11, PT ;  /* 0x0000000b0b007c0c */ /* 0x000fe2000bfc3070 */
[----:B------:R-:W-:Y:S01]  /*37a0*/  MUFU.EX2 R154, R26 ;  /* 0x0000001a009a7308 */ /* 0x000fe20000000800 */
[----:B------:R-:W-:Y:S01]  /*37b0*/  ISETP.LE.U32.AND P3, PT, R142, UR11, PT ;  /* 0x0000000b8e007c0c */ /* 0x000fe2000bf63070 */
[----:B------:R-:W-:Y:S01]  /*37c0*/  @!P2 FADD.FTZ R231, -R231, -RZ ;  /* 0x800000ffe7e7a221 */ /* 0x000fe20000010100 */
[----:B------:R-:W-:Y:S01]  /*37d0*/  ISETP.LE.U32.AND P2, PT, R5, UR11, PT ;  /* 0x0000000b05007c0c */ /* 0x000fe2000bf43070 */
[----:B--2---:R-:W-:Y:S01]  /*37e0*/  @!P0 FADD.FTZ R234, -R234, -RZ ;  /* 0x800000ffeaea8221 */ /* 0x004fe20000010100 */
[----:B------:R-:W-:Y:S02]  /*37f0*/  ISETP.LE.U32.AND P0, PT, R4, UR11, PT ;  /* 0x0000000b04007c0c */ /* 0x000fe4000bf03070 */
[C---:B------:R-:W-:Y:S01]  /*3800*/  LOP3.LUT R4, R14.reuse, 0xffff, RZ, 0xc0, !PT ;  /* 0x0000ffff0e047812 */ /* 0x040fe200078ec0ff */
[----:B------:R-:W-:Y:S01]  /*3810*/  @!P1 FADD.FTZ R239, -R239, -RZ ;  /* 0x800000ffefef9221 */ /* 0x000fe20000010100 */
[----:B------:R-:W-:Y:S01]  /*3820*/  LOP3.LUT R5, R14, 0xff, RZ, 0xc0, !PT ;  /* 0x000000ff0e057812 */ /* 0x000fe200078ec0ff */
[----:B------:R-:W-:Y:S01]  /*3830*/  MUFU.EX2 R153, R27 ;  /* 0x0000001b00997308 */ /* 0x000fe20000000800 */
[----:B------:R-:W-:Y:S01]  /*3840*/  SHF.R.U32.HI R4, RZ, 0x8, R4 ;  /* 0x00000008ff047819 */ /* 0x000fe20000011604 */
[----:B------:R-:W-:Y:S01]  /*3850*/  @!P6 FADD.FTZ R235, -R235, -RZ ;  /* 0x800000ffebebe221 */ /* 0x000fe20000010100 */
[----:B------:R-:W-:Y:S02]  /*3860*/  ISETP.LE.U32.AND P4, PT, R5, UR11, PT ;  /* 0x0000000b05007c0c */ /* 0x000fe4000bf83070 */
[----:B------:R-:W-:Y:S01]  /*3870*/  LOP3.LUT R4, R4, 0xffff, RZ, 0xc0, !PT ;  /* 0x0000ffff04047812 */ /* 0x000fe200078ec0ff */
[----:B------:R-:W-:Y:S01]  /*3880*/  @!P2 FADD.FTZ R166, -R166, -RZ ;  /* 0x800000ffa6a6a221 */ /* 0x000fe20000010100 */
[----:B------:R-:W-:Y:S01]  /*3890*/  LOP3.LUT R5, R6, 0xff, RZ, 0xc0, !PT ;  /* 0x000000ff06057812 */ /* 0x000fe200078ec0ff */
[----:B------:R-:W-:Y:S01]  /*38a0*/  @!P0 FADD.FTZ R164, -R164, -RZ ;  /* 0x800000ffa4a48221 */ /* 0x000fe20000010100 */
[----:B------:R-:W-:Y:S01]  /*38b0*/  ISETP.LE.U32.AND P0, PT, R4, UR11, PT ;  /* 0x0000000b04007c0c */ /* 0x000fe2000bf03070 */
[----:B------:R-:W2:Y:S01]  /*38c0*/  MUFU.EX2 R148, R28 ;  /* 0x0000001c00947308 */ /* 0x000ea20000000800 */
[----:B------:R-:W-:Y:S02]  /*38d0*/  ISETP.LE.U32.AND P2, PT, R5, UR11, PT ;  /* 0x0000000b05007c0c */ /* 0x000fe4000bf43070 */
[----:B------:R-:W-:Y:S02]  /*38e0*/  SHF.R.U32.HI R14, RZ, 0x18, R14 ;  /* 0x00000018ff0e7819 */ /* 0x000fe4000001160e */
[----:B------:R-:W-:Y:S01]  /*38f0*/  LOP3.LUT R4, R13, 0xff, RZ, 0xc0, !PT ;  /* 0x000000ff0d047812 */ /* 0x000fe200078ec0ff */
[----:B-1----:R-:W-:Y:S01]  /*3900*/  @!P4 FADD.FTZ R162, -R162, -RZ ;  /* 0x800000ffa2a2c221 */ /* 0x002fe20000010100 */
[----:B------:R-:W-:Y:S03]  /*3910*/  ISETP.LE.U32.AND P5, PT, R14, UR11, PT ;  /* 0x0000000b0e007c0c */ /* 0x000fe6000bfa3070 */
[----:B------:R-:W-:Y:S01]  /*3920*/  MUFU.EX2 R145, R30 ;  /* 0x0000001e00917308 */ /* 0x000fe20000000800 */
[----:B------:R-:W-:Y:S02]  /*3930*/  ISETP.LE.U32.AND P4, PT, R4, UR11, PT ;  /* 0x0000000b04007c0c */ /* 0x000fe4000bf83070 */
[----:B------:R-:W-:Y:S01]  /*3940*/  LOP3.LUT R4, R151, 0xff, RZ, 0xc0, !PT ;  /* 0x000000ff97047812 */ /* 0x000fe200078ec0ff */
[----:B------:R-:W-:Y:S01]  /*3950*/  @!P0 FADD.FTZ R160, -R160, -RZ ;  /* 0x800000ffa0a08221 */ /* 0x000fe20000010100 */
[----:B------:R-:W-:Y:S01]  /*3960*/  SHF.R.U32.HI R5, RZ, 0x8, R149 ;  /* 0x00000008ff057819 */ /* 0x000fe20000011695 */
[----:B------:R-:W-:Y:S01]  /*3970*/  @!P2 FADD.FTZ R163, -R163, -RZ ;  /* 0x800000ffa3a3a221 */ /* 0x000fe20000010100 */
[----:B------:R-:W-:Y:S03]  /*3980*/  ISETP.LE.U32.AND P0, PT, R147, UR11, PT ;  /* 0x0000000b93007c0c */ /* 0x000fe6000bf03070 */
[----:B------:R-:W1:Y:S01]  /*3990*/  MUFU.EX2 R151, R34 ;  /* 0x0000002200977308 */ /* 0x000e620000000800 */
[----:B------:R-:W-:Y:S01]  /*39a0*/  ISETP.LE.U32.AND P2, PT, R4, UR11, PT ;  /* 0x0000000b04007c0c */ /* 0x000fe2000bf43070 */
[----:B--2---:R-:W-:Y:S01]  /*39b0*/  @!P3 FADD.FTZ R148, -R148, -RZ ;  /* 0x800000ff9494b221 */ /* 0x004fe20000010100 */
[----:B------:R-:W-:Y:S01]  /*39c0*/  LOP3.LUT R4, R5, 0xffff, RZ, 0xc0, !PT ;  /* 0x0000ffff05047812 */ /* 0x000fe200078ec0ff */
[----:B------:R-:W-:Y:S01]  /*39d0*/  @!P5 FADD.FTZ R161, -R161, -RZ ;  /* 0x800000ffa1a1d221 */ /* 0x000fe20000010100 */
[----:B------:R-:W-:Y:S01]  /*39e0*/  ISETP.LE.U32.AND P1, PT, R143, UR11, PT ;  /* 0x0000000b8f007c0c */ /* 0x000fe2000bf23070 */
[----:B------:R-:W-:Y:S01]  /*39f0*/  @!P4 FADD.FTZ R155, -R155, -RZ ;  /* 0x800000ff9b9bc221 */ /* 0x000fe20000010100 */
[----:B------:R-:W-:Y:S03]  /*3a00*/  ISETP.LE.U32.AND P5, PT, R4, UR11, PT ;  /* 0x0000000b04007c0c */ /* 0x000fe6000bfa3070 */
[----:B------:R-:W2:Y:S01]  /*3a10*/  MUFU.EX2 R147, R133 ;  /* 0x0000008500937308 */ /* 0x000ea20000000800 */
[--C-:B------:R-:W-:Y:S02]  /*3a20*/  SHF.R.U32.HI R5, RZ, 0x18, R13.reuse ;  /* 0x00000018ff057819 */ /* 0x100fe4000001160d */
[----:B------:R-:W-:Y:S02]  /*3a30*/  SHF.R.U32.HI R4, RZ, 0x10, R13 ;  /* 0x00000010ff047819 */ /* 0x000fe4000001160d */
[----:B------:R-:W-:Y:S02]  /*3a40*/  ISETP.LE.U32.AND P4, PT, R5, UR11, PT ;  /* 0x0000000b05007c0c */ /* 0x000fe4000bf83070 */
[----:B------:R-:W-:Y:S03]  /*3a50*/  LOP3.LUT R4, R4, 0xff, RZ, 0xc0, !PT ;  /* 0x000000ff04047812 */ /* 0x000fe600078ec0ff */
[----:B------:R-:W3:Y:S01]  /*3a60*/  MUFU.EX2 R149, R132 ;  /* 0x0000008400957308 */ /* 0x000ee20000000800 */
[----:B------:R-:W-:Y:S01]  /*3a70*/  LOP3.LUT R5, R241, 0xff, RZ, 0xc0, !PT ;  /* 0x000000fff1057812 */ /* 0x000fe200078ec0ff */
[----:B------:R-:W-:Y:S01]  /*3a80*/  @!P1 FADD.FTZ R150, -R150, -RZ ;  /* 0x800000ff96969221 */ /* 0x000fe20000010100 */
[----:B------:R-:W-:Y:S01]  /*3a90*/  LOP3.LUT R13, R13, 0xffff, RZ, 0xc0, !PT ;  /* 0x0000ffff0d0d7812 */ /* 0x000fe200078ec0ff */
[----:B-1----:R-:W-:Y:S01]  /*3aa0*/  @!P2 FADD.FTZ R151, -R151, -RZ ;  /* 0x800000ff9797a221 */ /* 0x002fe20000010100 */
[----:B------:R-:W-:Y:S02]  /*3ab0*/  ISETP.LE.U32.AND P1, PT, R5, UR11, PT ;  /* 0x0000000b05007c0c */ /* 0x000fe4000bf23070 */
[----:B------:R-:W-:Y:S01]  /*3ac0*/  SHF.R.U32.HI R5, RZ, 0x8, R242 ;  /* 0x00000008ff057819 */ /* 0x000fe200000116f2 */
[----:B--2---:R-:W-:Y:S01]  /*3ad0*/  @!P5 FADD.FTZ R147, -R147, -RZ ;  /* 0x800000ff9393d221 */ /* 0x004fe20000010100 */
[----:B------:R-:W-:Y:S01]  /*3ae0*/  ISETP.LE.U32.AND P5, PT, R4, UR11, PT ;  /* 0x0000000b04007c0c */ /* 0x000fe2000bfa3070 */
[----:B------:R-:W-:Y:S01]  /*3af0*/  @!P4 FADD.FTZ R153, -R153, -RZ ;  /* 0x800000ff9999c221 */ /* 0x000fe20000010100 */
[----:B------:R-:W-:Y:S02]  /*3b00*/  SHF.R.U32.HI R4, RZ, 0x8, R13 ;  /* 0x00000008ff047819 */ /* 0x000fe4000001160d */
[----:B------:R-:W-:Y:S02]  /*3b10*/  LOP3.LUT R5, R5, 0xffff, RZ, 0xc0, !PT ;  /* 0x0000ffff05057812 */ /* 0x000fe400078ec0ff */
[----:B------:R-:W-:Y:S02]  /*3b20*/  LOP3.LUT R6, R4, 0xffff, RZ, 0xc0, !PT ;  /* 0x0000ffff04067812 */ /* 0x000fe400078ec0ff */
[----:B------:R-:W-:Y:S01]  /*3b30*/  F2FP.RELU.F16.F32.PACK_AB R4, R235, R236 ;  /* 0x000000eceb04723e */ /* 0x000fe200000008ff */
[----:B------:R-:W-:Y:S01]  /*3b40*/  @!P1 FADD.FTZ R145, -R145, -RZ ;  /* 0x800000ff91919221 */ /* 0x000fe20000010100 */
[----:B------:R-:W-:Y:S02]  /*3b50*/  ISETP.LE.U32.AND P2, PT, R5, UR11, PT ;  /* 0x0000000b05007c0c */ /* 0x000fe4000bf43070 */
[----:B------:R-:W-:Y:S01]  /*3b60*/  F2FP.RELU.F16.F32.PACK_AB R5, R171, R170 ;  /* 0x000000aaab05723e */ /* 0x000fe200000008ff */
[----:B------:R1:W-:Y:S01]  /*3b70*/  STS [R246+0x13400], R4 ;  /* 0x01340004f6007388 */ /* 0x0003e20000000800 */
[----:B------:R-:W-:Y:S01]  /*3b80*/  ISETP.LE.U32.AND P6, PT, R134, UR11, PT ;  /* 0x0000000b86007c0c */ /* 0x000fe2000bfc3070 */
[----:B------:R-:W-:Y:S01]  /*3b90*/  @!P5 FADD.FTZ R154, -R154, -RZ ;  /* 0x800000ff9a9ad221 */ /* 0x000fe20000010100 */
[----:B------:R-:W-:Y:S01]  /*3ba0*/  F2FP.RELU.F16.F32.PACK_AB R2, R165, R166 ;  /* 0x000000a6a502723e */ /* 0x000fe200000008ff */
[----:B------:R2:W-:Y:S01]  /*3bb0*/  STS [R246+0x13000], R5 ;  /* 0x01300005f6007388 */ /* 0x0005e20000000800 */
[----:B------:R-:W-:Y:S02]  /*3bc0*/  FSETP.GE.FTZ.AND P1, PT, R160, RZ, PT ;  /* 0x000000ffa000720b */ /* 0x000fe40003f36000 */
[----:B------:R-:W-:Y:S01]  /*3bd0*/  FSETP.GE.FTZ.AND P5, PT, R171, RZ, PT ;  /* 0x000000ffab00720b */ /* 0x000fe20003fb6000 */
[----:B------:R2:W-:Y:S01]  /*3be0*/  STS [R245+0x13400], R2 ;  /* 0x01340002f5007388 */ /* 0x0005e20000000800 */
[----:B------:R-:W-:Y:S01]  /*3bf0*/  FSETP.GE.FTZ.AND P4, PT, R167, RZ, PT ;  /* 0x000000ffa700720b */ /* 0x000fe20003f96000 */
[----:B------:R-:W-:Y:S01]  /*3c00*/  @!P2 FADD.FTZ R146, -R146, -RZ ;  /* 0x800000ff9292a221 */ /* 0x000fe20000010100 */
[----:B------:R-:W-:Y:S02]  /*3c10*/  FSETP.GE.FTZ.AND P3, PT, R164, RZ, PT ;  /* 0x000000ffa400720b */ /* 0x000fe40003f76000 */
[----:B------:R-:W-:Y:S01]  /*3c20*/  FSETP.GE.FTZ.AND P2, PT, R162, RZ, PT ;  /* 0x000000ffa200720b */ /* 0x000fe20003f56000 */
[----:B------:R-:W-:Y:S01]  /*3c30*/  @!P6 FADD.FTZ R169, -R169, -RZ ;  /* 0x800000ffa9a9e221 */ /* 0x000fe20000010100 */
[----:B------:R-:W-:Y:S02]  /*3c40*/  ISETP.LE.U32.AND P6, PT, R144, UR11, PT ;  /* 0x0000000b90007c0c */ /* 0x000fe4000bfc3070 */
[----:B------:R-:W2:Y:S01]  /*3c50*/  MUFU.EX2 R144, R0 ;  /* 0x0000000000907308 */ /* 0x000ea20000000800 */
[----:B-1----:R-:W-:Y:S10]  /*3c60*/  F2FP.RELU.F16.F32.PACK_AB R4, R164, R167 ;  /* 0x000000a7a404723e */ /* 0x002ff400000008ff */
[----:B---3--:R-:W-:Y:S01]  /*3c70*/  @!P6 FADD.FTZ R149, -R149, -RZ ;  /* 0x800000ff9595e221 */ /* 0x008fe20000010100 */
[----:B------:R-:W-:Y:S01]  /*3c80*/  ISETP.LE.U32.AND P6, PT, R6, UR11, PT ;  /* 0x0000000b06007c0c */ /* 0x000fe2000bfc3070 */
[----:B------:R1:W-:Y:S01]  /*3c90*/  STS [R245+0x13000], R4 ;  /* 0x01300004f5007388 */ /* 0x0003e20000000800 */
[----:B------:R-:W-:Y:S02]  /*3ca0*/  F2FP.RELU.F16.F32.PACK_AB R6, R237, R239 ;  /* 0x000000efed06723e */ /* 0x000fe400000008ff */
[----:B--2---:R-:W-:Y:S01]  /*3cb0*/  F2FP.RELU.F16.F32.PACK_AB R5, R238, R240 ;  /* 0x000000f0ee05723e */ /* 0x004fe200000008ff */
[----:B------:R-:W-:Y:S01]  /*3cc0*/  @!P0 FADD.FTZ R144, -R144, -RZ ;  /* 0x800000ff90908221 */ /* 0x000fe20000010100 */
[----:B------:R-:W-:Y:S01]  /*3cd0*/  F2FP.RELU.F16.F32.PACK_AB R2, R161, R163 ;  /* 0x000000a3a102723e */ /* 0x000fe200000008ff */
[----:B------:R2:W-:Y:S01]  /*3ce0*/  STS [R246+0x14000], R6 ;  /* 0x01400006f6007388 */ /* 0x0005e20000000800 */
[----:B------:R-:W-:Y:S03]  /*3cf0*/  F2FP.RELU.F16.F32.PACK_AB R0, R147, R150 ;  /* 0x000000969300723e */ /* 0x000fe600000008ff */
[----:B------:R3:W-:Y:S02]  /*3d00*/  STS [R246+0x14400], R5 ;  /* 0x01440005f6007388 */ /* 0x0007e40000000800 */
[----:B------:R-:W-:Y:S01]  /*3d10*/  @!P6 FADD.FTZ R152, -R152, -RZ ;  /* 0x800000ff9898e221 */ /* 0x000fe20000010100 */
[----:B-1----:R-:W-:Y:S02]  /*3d20*/  F2FP.RELU.F16.F32.PACK_AB R4, R160, R162 ;  /* 0x000000a2a004723e */ /* 0x002fe400000008ff */
[----:B--2---:R-:W-:Y:S02]  /*3d30*/  F2FP.RELU.F16.F32.PACK_AB R6, R168, R169 ;  /* 0x000000a9a806723e */ /* 0x004fe400000008ff */
[----:B---3--:R-:W-:Y:S03]  /*3d40*/  F2FP.RELU.F16.F32.PACK_AB R5, R231, R234 ;  /* 0x000000eae705723e */ /* 0x008fe600000008ff */
        /* <DEDUP_REMOVED lines=16> */
[----:B------:R-:W1:Y:S01]  /*3e50*/  LDSM.16.M88.4 R32, [R0+0x6000] ;  /* 0x006000000020783b */ /* 0x000e620000000200 */
[C---:B----4-:R-:W-:Y:S07]  /*3e60*/  LEA R142, P0, R159.reuse, R140, 0x2 ;  /* 0x0000008c9f8e7211 */ /* 0x050fee00078010ff */
[----:B------:R-:W3:Y:S01]  /*3e70*/  LDSM.16.M88.4 R28, [R0+0x6800] ;  /* 0x00680000001c783b */ /* 0x000ee20000000200 */
[----:B------:R-:W-:Y:S01]  /*3e80*/  LEA.HI.X.SX32 R143, R159, R141, 0x2, P0 ;  /* 0x0000008d9f8f7211 */ /* 0x000fe200000f16ff */
[----:B--2---:R-:W-:Y:S01]  /*3e90*/  IMAD.IADD R2, R0, 0x1, R228 ;  /* 0x0000000100027824 */ /* 0x004fe200078e02e4 */
[----:B------:R-:W-:Y:S05]  /*3ea0*/  FSETP.GE.FTZ.AND P0, PT, R170, RZ, PT ;  /* 0x000000ffaa00720b */ /* 0x000fea0003f16000 */
[----:B------:R-:W2:Y:S04]  /*3eb0*/  LDG.E R140, desc[UR8][R142.64] ;  /* 0x000000088e8c7981 */ /* 0x000ea8000c1e1900 */
[----:B------:R-:W4:Y:S08]  /*3ec0*/  LDSM.16.M88.4 R132, [R2+0x6000] ;  /* 0x006000000284783b */ /* 0x000f300000000200 */
[----:B------:R-:W4:Y:S01]  /*3ed0*/  LDSM.16.M88.4 R136, [R2+0x6800] ;  /* 0x006800000288783b */ /* 0x000f220000000200 */
[-C--:B-1----:R-:W-:Y:S06]  /*3ee0*/  HMMA.16816.F32 R4, R32, R172.reuse, RZ ;  /* 0x000000ac2004723c */ /* 0x082fec00000018ff */
        /* <DEDUP_REMOVED lines=52> */
[----:B--2---:R-:W-:Y:S01]  /*4230*/  FADD.FTZ R0, -R140, R4 ;  /* 0x000000048c007221 */ /* 0x004fe20000010100 */
[-C--:B------:R-:W-:Y:S01]  /*4240*/  HMMA.16816.F32 R20, R132, R216.reuse, R20 ;  /* 0x000000d88414723c */ /* 0x080fe20000001814 */
[----:B------:R-:W2:Y:S03]  /*4250*/  LDG.E R4, desc[UR8][R142.64+0x20] ;  /* 0x000020088e047981 */ /* 0x000ea6000c1e1900 */
        /* <DEDUP_REMOVED lines=34> */
[C---:B--2---:R-:W-:Y:S01]  /*4480*/  FADD.FTZ R6, -R4.reuse, R6 ;  /* 0x0000000604067221 */ /* 0x044fe20000010100 */
[----:B------:R-:W-:Y:S04]  /*4490*/  FADD.FTZ R7, -R4, R7 ;  /* 0x0000000704077221 */ /* 0x000fe80000010100 */
[-C--:B------:R-:W-:Y:S02]  /*44a0*/  FSEL R32, R6, R4.reuse, P2 ;  /* 0x0000000406207208 */ /* 0x080fe40001000000 */
[----:B------:R-:W-:Y:S01]  /*44b0*/  FSEL R16, R7, R4, P1 ;  /* 0x0000000407107208 */ /* 0x000fe20000800000 */
[----:B---3--:R-:W-:Y:S06]  /*44c0*/  @!P0 BRA `(.L_x_492) ;  /* 0x0000000000488947 */ /* 0x008fec0003800000 */
[----:B------:R-:W1:Y:S01]  /*44d0*/  LDC R6, c[0x0][0x240] ;  /* 0x00009000ff067b82 */ /* 0x000e620000000800 */
[----:B------:R-:W-:Y:S04]  /*44e0*/  ULOP3.LUT UR14, UR5, 0x1, URZ, 0xc0, !UPT ;  /* 0x00000001050e7892 */ /* 0x000fe8000f8ec03f */
[----:B------:R-:W-:Y:S04]  /*44f0*/  UISETP.NE.U32.AND UP0, UPT, UR14, 0x1, UPT ;  /* 0x000000010e00788c */ /* 0x000fe8000bf05070 */
[----:B------:R-:W-:Y:S06]  /*4500*/  USEL UR14, UR53, 0x3000, !UP0 ;  /* 0x00003000350e7887 */ /* 0x000fec000c000000 */
[----:B------:R-:W-:Y:S01]  /*4510*/  VIADD R247, R247, UR14 ;  /* 0x0000000ef7f77c36 */ /* 0x000fe20008000000 */
[----:B------:R-:W-:Y:S01]  /*4520*/  IADD3 R221, R221, UR14, RZ ;  /* 0x0000000edddd7c10 */ /* 0x000fe2000fffe0ff */
[----:B-1----:R-:W-:Y:S05]  /*4530*/  IMAD.U32 R6, R6, -0x40, RZ ;  /* 0xffffffc006067824 */ /* 0x002fea00078e00ff */
[C---:B------:R-:W-:Y:S04]  /*4540*/  LEA R7, P1, R6.reuse, R250, 0x1 ;  /* 0x000000fa06077211 */ /* 0x040fe800078208ff */
[----:B------:R-:W-:Y:S02]  /*4550*/  LEA.HI.X.SX32 R6, R6, R251, 0x1, P1 ;  /* 0x000000fb06067211 */ /* 0x000fe400008f0eff */
[----:B------:R-:W-:Y:S03]  /*4560*/  MOV R250, R7 ;  /* 0x0000000700fa7202 */ /* 0x000fe60000000f00 */
[----:B------:R-:W-:Y:S05]  /*4570*/  IMAD.MOV.U32 R251, RZ, RZ, R6 ;  /* 0x000000fffffb7224 */ /* 0x000fea00078e0006 */
[----:B------:R-:W-:Y:S01]  /*4580*/  @!PT LDS RZ, [RZ] ;  /* 0x00000000fffff984 */ /* 0x000fe20000000800 */
[----:B------:R-:W-:Y:S01]  /*4590*/  @!PT LDS RZ, [RZ] ;  /* 0x00000000fffff984 */ /* 0x000fe20000000800 */
[----:B------:R-:W-:Y:S01]  /*45a0*/  @!PT LDS RZ, [RZ] ;  /* 0x00000000fffff984 */ /* 0x000fe20000000800 */
[----:B------:R1:W-:Y:S04]  /*45b0*/  LDGSTS.E.BYPASS.LTC128B.128 [R247], desc[UR8][R250.64] ;  /* 0x00000000faf77fae */ /* 0x0003e8000b901d48 */
[----:B------:R1:W-:Y:S04]  /*45c0*/  LDGSTS.E.BYPASS.LTC128B.128 [R247+0x1000], desc[UR8][R250.64+0x40] ;  /* 0x01000040faf77fae */ /* 0x0003e8000b901d48 */
[----:B------:R1:W-:Y:S04]  /*45d0*/  LDGSTS.E.BYPASS.LTC128B.128 [R247+0x2000], desc[UR8][R250.64+0x80] ;  /* 0x02000080faf77fae */ /* 0x0003e8000b901d48 */
[----:B------:R-:W0:Y:S02]  /*45e0*/  LDGDEPBAR ;  /* 0x00000000000079af */ /* 0x000e240000000000 */
.L_x_492:
[----:B------:R2:W-:Y:S01]  /*45f0*/  STS [R246+0xf000], R5 ;  /* 0x00f00005f6007388 */ /* 0x0005e20000000800 */
[----:B------:R-:W-:Y:S01]  /*4600*/  FADD.FTZ R6, -R4, R19 ;  /* 0x0000001304067221 */ /* 0x000fe20000010100 */
[----:B------:R-:W-:Y:S01]  /*4610*/  FSETP.GE.FTZ.AND P4, PT, R165, RZ, PT ;  /* 0x000000ffa500720b */ /* 0x000fe20003f96000 */
[----:B------:R-:W-:Y:S01]  /*4620*/  FMUL.FTZ R33, R236, R32 ;  /* 0x00000020ec217220 */ /* 0x000fe20000410000 */
[----:B------:R-:W-:Y:S01]  /*4630*/  FSETP.GE.FTZ.AND P1, PT, R166, RZ, PT ;  /* 0x000000ffa600720b */ /* 0x000fe20003f36000 */
[----:B------:R-:W-:Y:S01]  /*4640*/  FMUL.FTZ R32, R235, R16 ;  /* 0x00000010eb207220 */ /* 0x000fe20000410000 */
[----:B------:R-:W-:Y:S01]  /*4650*/  FSEL R6, R6, R4, P4 ;  /* 0x0000000406067208 */ /* 0x000fe20002000000 */
[C---:B------:R-:W-:Y:S01]  /*4660*/  FADD.FTZ R22, -R4.reuse, R22 ;  /* 0x0000001604167221 */ /* 0x040fe20000010100 */
[----:B------:R-:W-:Y:S01]  /*4670*/  FSETP.GE.FTZ.AND P3, PT, R163, RZ, PT ;  /* 0x000000ffa300720b */ /* 0x000fe20003f76000 */
[----:B------:R-:W-:Y:S01]  /*4680*/  FADD.FTZ R16, -R4, R23 ;  /* 0x0000001704107221 */ /* 0x000fe20000010100 */
[----:B------:R-:W-:Y:S01]  /*4690*/  FSETP.GE.FTZ.AND P2, PT, R161, RZ, PT ;  /* 0x000000ffa100720b */ /* 0x000fe20003f56000 */
[----:B------:R-:W-:Y:S01]  /*46a0*/  FMUL.FTZ R165, R165, R6 ;  /* 0x00000006a5a57220 */ /* 0x000fe20000410000 */
[----:B------:R-:W-:Y:S01]  /*46b0*/  F2FP.F16.F32.PACK_AB R6, R32, R33 ;  /* 0x000000212006723e */ /* 0x000fe200000000ff */
[----:B------:R-:W-:Y:S01]  /*46c0*/  FADD.FTZ R7, -R4, R34 ;  /* 0x0000002204077221 */ /* 0x000fe20000010100 */
[-C--:B------:R-:W-:Y:S01]  /*46d0*/  FSEL R16, R16, R4.reuse, P2 ;  /* 0x0000000410107208 */ /* 0x080fe20001000000 */
[----:B-----5:R-:W-:Y:S01]  /*46e0*/  FADD.FTZ R13, -R2, R13 ;  /* 0x0000000d020d7221 */ /* 0x020fe20000010100 */
[----:B------:R-:W-:Y:S01]  /*46f0*/  FSETP.GE.FTZ.AND P2, PT, R151, RZ, PT ;  /* 0x000000ff9700720b */ /* 0x000fe20003f56000 */
[----:B------:R3:W-:Y:S01]  /*4700*/  STS [R246+0xf400], R6 ;  /* 0x00f40006f6007388 */ /* 0x0007e20000000800 */
[----:B------:R-:W-:Y:S01]  /*4710*/  FSETP.GE.FTZ.AND P4, PT, R155, RZ, PT ;  /* 0x000000ff9b00720b */ /* 0x000fe20003f96000 */
[C---:B------:R-:W-:Y:S01]  /*4720*/  FADD.FTZ R10, -R0.reuse, R10 ;  /* 0x0000000a000a7221 */ /* 0x040fe20000010100 */
[-C--:B------:R-:W-:Y:S01]  /*4730*/  FSEL R7, R7, R4.reuse, P2 ;  /* 0x0000000407077208 */ /* 0x080fe20001000000 */
[C---:B------:R-:W-:Y:S01]  /*4740*/  FADD.FTZ R11, -R0.reuse, R11 ;  /* 0x0000000b000b7221 */ /* 0x040fe20000010100 */
[----:B------:R-:W-:Y:S01]  /*4750*/  FSETP.GE.FTZ.AND P2, PT, R237, RZ, PT ;  /* 0x000000ffed00720b */ /* 0x000fe20003f56000 */
[----:B------:R-:W-:Y:S01]  /*4760*/  FADD.FTZ R15, -R0, R15 ;  /* 0x0000000f000f7221 */ /* 0x000fe20000010100 */
[----:B------:R-:W-:Y:S01]  /*4770*/  FSETP.GE.FTZ.AND P5, PT, R231, RZ, PT ;  /* 0x000000ffe700720b */ /* 0x000fe20003fb6000 */
[----:B--2---:R-:W-:Y:S01]  /*4780*/  FADD.FTZ R5, -R4, R18 ;  /* 0x0000001204057221 */ /* 0x004fe20000010100 */
[----:B------:R-:W-:Y:S01]  /*4790*/  FMUL.FTZ R151, R151, R7 ;  /* 0x0000000797977220 */ /* 0x000fe20000410000 */
[----:B------:R-:W-:Y:S01]  /*47a0*/  FADD.FTZ R7, -R2, R8 ;  /* 0x0000000802077221 */ /* 0x000fe20000010100 */
[----:B------:R-:W-:Y:S01]  /*47b0*/  STS [R245+0xf000], R17 ;  /* 0x00f00011f5007388 */ /* 0x000fe20000000800 */
[----:B------:R-:W-:Y:S01]  /*47c0*/  FADD.FTZ R26, -R0, R26 ;  /* 0x0000001a001a7221 */ /* 0x000fe20000010100 */
[----:B------:R-:W-:Y:S01]  /*47d0*/  FSEL R5, R5, R4, P1 ;  /* 0x0000000405057208 */ /* 0x000fe20000800000 */
[----:B------:R-:W-:Y:S01]  /*47e0*/  FMUL.FTZ R16, R161, R16 ;  /* 0x00000010a1107220 */ /* 0x000fe20000410000 */
[----:B------:R-:W-:Y:S01]  /*47f0*/  FSETP.GE.FTZ.AND P1, PT, R149, RZ, PT ;  /* 0x000000ff9500720b */ /* 0x000fe20003f36000 */
[----:B------:R-:W2:Y:S01]  /*4800*/  LDC R140, c[0x0][0x2dc] ;  /* 0x0000b700ff8c7b82 */ /* 0x000ea20000000800 */
[----:B------:R-:W-:Y:S01]  /*4810*/  F2FP.F16.F32.PACK_AB R20, R20, R150 ;  /* 0x000000961414723e */ /* 0x000fe200000000ff */
[----:B------:R-:W-:Y:S01]  /*4820*/  FMUL.FTZ R166, R166, R5 ;  /* 0x00000005a6a67220 */ /* 0x000fe20000410000 */
[----:B------:R-:W-:Y:S02]  /*4830*/  FSEL R5, R22, R4, P3 ;  /* 0x0000000416057208 */ /* 0x000fe40001800000 */
        /* <DEDUP_REMOVED lines=14> */
[----:B------:R-:W-:Y:S02]  /*4920*/  FSETP.GE.FTZ.AND P3, PT, R152, RZ, PT ;  /* 0x000000ff9800720b */ /* 0x000fe40003f76000 */
        /* <DEDUP_REMOVED lines=11> */
[----:B------:R-:W-:Y:S01]  /*49e0*/  F2FP.F16.F32.PACK_AB R7, R13, R169 ;  /* 0x000000a90d07723e */ /* 0x000fe200000000ff */
[----:B---3--:R-:W-:Y:S01]  /*49f0*/  FMUL.FTZ R5, R237, R6 ;  /* 0x00000006ed057220 */ /* 0x008fe20000410000 */
[----:B------:R-:W-:Y:S01]  /*4a00*/  FADD.FTZ R6, -R2, R25 ;  /* 0x0000001902067221 */ /* 0x000fe20000010100 */
[----:B------:R-:W-:Y:S01]  /*4a10*/  FMUL.FTZ R4, R148, R4 ;  /* 0x0000000494047220 */ /* 0x000fe20000410000 */
[----:B------:R-:W-:Y:S02]  /*4a20*/  FSETP.GE.FTZ.AND P4, PT, R154, RZ, PT ;  /* 0x000000ff9a00720b */ /* 0x000fe40003f96000 */
[----:B------:R-:W-:Y:S02]  /*4a30*/  F2FP.F16.F32.PACK_AB R5, R5, R8 ;  /* 0x000000080505723e */ /* 0x000fe400000000ff */
[----:B------:R-:W-:Y:S01]  /*4a40*/  FSEL R6, R6, R2, P3 ;  /* 0x0000000206067208 */ /* 0x000fe20001800000 */
[----:B------:R-:W-:Y:S01]  /*4a50*/  @P1 FADD.FTZ R2, -R2, R29 ;  /* 0x0000001d02021221 */ /* 0x000fe20000010100 */
[----:B------:R-:W-:Y:S01]  /*4a60*/  FSETP.GE.FTZ.AND P1, PT, R238, RZ, PT ;  /* 0x000000ffee00720b */ /* 0x000fe20003f36000 */
[----:B------:R3:W-:Y:S01]  /*4a70*/  STS [R246+0x10000], R5 ;  /* 0x01000005f6007388 */ /* 0x0007e20000000800 */
[----:B------:R-:W-:Y:S01]  /*4a80*/  FSETP.GE.FTZ.AND P3, PT, R153, RZ, PT ;  /* 0x000000ff9900720b */ /* 0x000fe20003f76000 */
[----:B------:R-:W-:Y:S01]  /*4a90*/  FMUL.FTZ R8, R146, R2 ;  /* 0x0000000292087220 */ /* 0x000fe20000410000 */
[-C--:B------:R-:W-:Y:S01]  /*4aa0*/  FSEL R2, R10, R0.reuse, P2 ;  /* 0x000000000a027208 */ /* 0x080fe20001000000 */
[----:B------:R-:W-:Y:S01]  /*4ab0*/  FADD.FTZ R10, -R0, R14 ;  /* 0x0000000e000a7221 */ /* 0x000fe20000010100 */
[----:B------:R-:W-:Y:S01]  /*4ac0*/  FSEL R11, R11, R0, P1 ;  /* 0x000000000b0b7208 */ /* 0x000fe20000800000 */
[----:B------:R-:W-:Y:S01]  /*4ad0*/  FMUL.FTZ R6, R152, R6 ;  /* 0x0000000698067220 */ /* 0x000fe20000410000 */
[----:B------:R-:W-:Y:S01]  /*4ae0*/  F2FP.F16.F32.PACK_AB R8, R8, R4 ;  /* 0x000000040808723e */ /* 0x000fe200000000ff */
[----:B------:R-:W-:Y:S01]  /*4af0*/  FADD.FTZ R4, -R0, R27 ;  /* 0x0000001b00047221 */ /* 0x000fe20000010100 */
[----:B------:R-:W-:Y:S01]  /*4b00*/  FSETP.GE.FTZ.AND P2, PT, R234, RZ, PT ;  /* 0x000000ffea00720b */ /* 0x000fe20003f56000 */
[----:B------:R-:W-:Y:S01]  /*4b10*/  FMUL.FTZ R14, R240, R2 ;  /* 0x00000002f00e7220 */ /* 0x000fe20000410000 */
[----:B------:R-:W-:Y:S01]  /*4b20*/  FMUL.FTZ R13, R238, R11 ;  /* 0x0000000bee0d7220 */ /* 0x000fe20000410000 */
[----:B------:R-:W-:Y:S01]  /*4b30*/  FADD.FTZ R2, -R0, R30 ;  /* 0x0000001e00027221 */ /* 0x000fe20000010100 */
[-C--:B------:R-:W-:Y:S02]  /*4b40*/  FSEL R10, R10, R0.reuse, P2 ;  /* 0x000000000a0a7208 */ /* 0x080fe40001000000 */
[-C--:B------:R-:W-:Y:S02]  /*4b50*/  FSEL R11, R15, R0.reuse, P5 ;  /* 0x000000000f0b7208 */ /* 0x080fe40002800000 */
[----:B------:R-:W-:Y:S01]  /*4b60*/  FSEL R4, R4, R0, P3 ;  /* 0x0000000004047208 */ /* 0x000fe20001800000 */
[----:B------:R-:W-:Y:S01]  /*4b70*/  FMUL.FTZ R12, R234, R10 ;  /* 0x0000000aea0c7220 */ /* 0x000fe20000410000 */
[----:B------:R-:W-:Y:S01]  /*4b80*/  FSETP.GE.FTZ.AND P2, PT, R145, RZ, PT ;  /* 0x000000ff9100720b */ /* 0x000fe20003f56000 */
[----:B------:R-:W-:Y:S01]  /*4b90*/  FMUL.FTZ R11, R231, R11 ;  /* 0x0000000be70b7220 */ /* 0x000fe20000410000 */
[----:B------:R-:W-:Y:S01]  /*4ba0*/  FSETP.GE.FTZ.AND P1, PT, R144, RZ, PT ;  /* 0x000000ff9000720b */ /* 0x000fe20003f36000 */
[----:B------:R-:W-:Y:S01]  /*4bb0*/  FMUL.FTZ R153, R153, R4 ;  /* 0x0000000499997220 */ /* 0x000fe20000410000 */
[----:B------:R-:W-:Y:S02]  /*4bc0*/  FSEL R2, R2, R0, P2 ;  /* 0x0000000002027208 */ /* 0x000fe40001000000 */
[----:B------:R-:W-:Y:S02]  /*4bd0*/  F2FP.F16.F32.PACK_AB R4, R13, R14 ;  /* 0x0000000e0d04723e */ /* 0x000fe400000000ff */
[----:B------:R-:W-:Y:S01]  /*4be0*/  FSEL R10, R26, R0, P4 ;  /* 0x000000001a0a7208 */ /* 0x000fe20002000000 */
[----:B------:R-:W-:Y:S01]  /*4bf0*/  FMUL.FTZ R145, R145, R2 ;  /* 0x0000000291917220 */ /* 0x000fe20000410000 */
[----:B------:R-:W-:Y:S01]  /*4c00*/  F2FP.F16.F32.PACK_AB R2, R11, R12 ;  /* 0x0000000c0b02723e */ /* 0x000fe200000000ff */
[----:B------:R-:W-:Y:S01]  /*4c10*/  STS [R246+0x10400], R4 ;  /* 0x01040004f6007388 */ /* 0x000fe20000000800 */
[----:B------:R-:W-:Y:S01]  /*4c20*/  F2FP.F16.F32.PACK_AB R16, R16, R163 ;  /* 0x000000a31010723e */ /* 0x000fe200000000ff */
[----:B------:R-:W-:Y:S01]  /*4c30*/  FMUL.FTZ R10, R154, R10 ;  /* 0x0000000a9a0a7220 */ /* 0x000fe20000410000 */
[----:B------:R-:W-:Y:S02]  /*4c40*/  F2FP.F16.F32.PACK_AB R9, R149, R151 ;  /* 0x000000979509723e */ /* 0x000fe400000000ff */
[----:B------:R-:W-:Y:S01]  /*4c50*/  STS [R245+0x10000], R7 ;  /* 0x01000007f5007388 */ /* 0x000fe20000000800 */
[----:B------:R-:W-:Y:S01]  /*4c60*/  @P1 FADD.FTZ R0, -R0, R31 ;  /* 0x0000001f00001221 */ /* 0x000fe20000010100 */
[----:B------:R-:W-:Y:S03]  /*4c70*/  F2FP.F16.F32.PACK_AB R6, R6, R155 ;  /* 0x0000009b0606723e */ /* 0x000fe600000000ff */
[----:B------:R2:W-:Y:S01]  /*4c80*/  STS [R245+0x10400], R2 ;  /* 0x01040002f5007388 */ /* 0x0005e20000000800 */
[----:B------:R-:W-:Y:S01]  /*4c90*/  FMUL.FTZ R144, R144, R0 ;  /* 0x0000000090907220 */ /* 0x000fe20000410000 */
[----:B------:R-:W-:Y:S03]  /*4ca0*/  F2FP.F16.F32.PACK_AB R0, R153, R10 ;  /* 0x0000000a9900723e */ /* 0x000fe600000000ff */
[----:B------:R-:W-:Y:S01]  /*4cb0*/  STS [R244+0xf000], R21 ;  /* 0x00f00015f4007388 */ /* 0x000fe20000000800 */
[----:B---3--:R-:W-:Y:S04]  /*4cc0*/  F2FP.F16.F32.PACK_AB R5, R144, R145 ;  /* 0x000000919005723e */ /* 0x008fe800000000ff */
[----:B------:R-:W-:Y:S05]  /*4cd0*/  STS [R244+0xf400], R16 ;  /* 0x00f40010f4007388 */ /* 0x000fea0000000800 */
[----:B------:R-:W-:Y:S05]  /*4ce0*/  STS [R243+0xf000], R20 ;  /* 0x00f00014f3007388 */ /* 0x000fea0000000800 */
[----:B------:R-:W-:Y:S05]  /*4cf0*/  STS [R243+0xf400], R9 ;  /* 0x00f40009f3007388 */ /* 0x000fea0000000800 */
[----:B------:R-:W-:Y:S05]  /*4d00*/  STS [R244+0x10000], R6 ;  /* 0x01000006f4007388 */ /* 0x000fea0000000800 */
[----:B------:R3:W-:Y:S01]  /*4d10*/  STS [R244+0x10400], R0 ;  /* 0x01040000f4007388 */ /* 0x0007e20000000800 */
[----:B--2---:R-:W-:Y:S04]  /*4d20*/  IMAD R2, R140, UR51, RZ ;  /* 0x000000338c027c24 */ /* 0x004fe8000f8e02ff */
[----:B------:R-:W-:Y:S01]  /*4d30*/  STS [R243+0x10000], R8 ;  /* 0x01000008f3007388 */ /* 0x000fe20000000800 */
[----:B------:R-:W-:Y:S04]  /*4d40*/  IMAD.U32 R2, R2, -0x40, RZ ;  /* 0xffffffc002027824 */ /* 0x000fe800078e00ff */
[----:B------:R-:W-:Y:S01]  /*4d50*/  STS [R243+0x10400], R5 ;  /* 0x01040005f3007388 */ /* 0x000fe20000000800 */
[----:B------:R-:W-:Y:S01]  /*4d60*/  BAR.SYNC.DEFER_BLOCKING 0x0 ;  /* 0x0000000000007b1d */ /* 0x000fe20000010000 */
[C---:B------:R-:W-:Y:S04]  /*4d70*/  LEA R232, P1, R2.reuse, R232, 0x2 ;  /* 0x000000e802e87211 */ /* 0x040fe800078210ff */
[----:B------:R-:W-:Y:S02]  /*4d80*/  LEA.HI.X.SX32 R233, R2, R233, 0x2, P1 ;  /* 0x000000e902e97211 */ /* 0x000fe400008f16ff */
[----:B---3--:R-:W-:Y:S01]  /*4d90*/  LEA R0, R229, UR4, 0x1 ;  /* 0x00000004e5007c11 */ /* 0x008fe2000f8e08ff */
[----:B------:R-:W-:Y:S05]  /*4da0*/  LDSM.16.MT88.4 R4, [R3+0x13000] ;  /* 0x013000000304783b */ /* 0x000fea0000004200 */
[----:B------:R-:W2:Y:S05]  /*4db0*/  LDSM.16.MT88.4 R8, [R0+0x6000] ;  /* 0x006000000008783b */ /* 0x000eaa0000004200 */
[----:B------:R-:W3:Y:S05]  /*4dc0*/  LDSM.16.MT88.4 R12, [R3+0x15000] ;  /* 0x01500000030c783b */ /* 0x000eea0000004200 */
[----:B------:R-:W4:Y:S05]  /*4dd0*/  LDSM.16.MT88.4 R16, [R0+0x7000] ;  /* 0x007000000010783b */ /* 0x000f2a0000004200 */
[----:B------:R-:W1:Y:S05]  /*4de0*/  LDSM.16.MT88.4 R20, [R0+0x8000] ;  /* 0x008000000014783b */ /* 0x000e6a0000004200 */
[----:B------:R-:W-:Y:S05]  /*4df0*/  LDSM.16.MT88.4 R24, [R3+0x13800] ;  /* 0x013800000318783b */ /* 0x000fea0000004200 */
[----:B------:R-:W1:Y:S05]  /*4e00*/  LDSM.16.MT88.4 R28, [R0+0x6400] ;  /* 0x00640000001c783b */ /* 0x000e6a0000004200 */
[----:B------:R-:W1:Y:S05]  /*4e10*/  LDSM.16.MT88.4 R32, [R3+0x15800] ;  /* 0x015800000320783b */ /* 0x000e6a0000004200 */
[----:B------:R-:W1:Y:S01]  /*4e20*/  LDSM.16.MT88.4 R132, [R0+0x7400] ;  /* 0x007400000084783b */ /* 0x000e620000004200 */
[-C--:B--2---:R-:W-:Y:S04]  /*4e30*/  HMMA.16816.F32 R36, R4, R8.reuse, R36 ;  /* 0x000000080424723c */ /* 0x084fe80000001824 */
[----:B------:R-:W2:Y:S02]  /*4e40*/  LDSM.16.MT88.4 R136, [R0+0x8400] ;  /* 0x008400000088783b */ /* 0x000ea40000004200 */
        /* <DEDUP_REMOVED lines=14> */
[----:B------:R-:W1:Y:S05]  /*4f30*/  LDSM.16.MT88.4 R4, [R3+0x14000] ;  /* 0x014000000304783b */ /* 0x000e6a0000004200 */
        /* <DEDUP_REMOVED lines=46> */
[----:B------:R-:W2:Y:S01]  /*5220*/  LDL R140, [R1+0x24] ;  /* 0x00002400018c7983 */ /* 0x000ea20000100800 */
        /* <DEDUP_REMOVED lines=14> */
.L_x_493:
[----:B------:R-:W2:Y:S01]  /*5310*/  LDL R4, [R1+0x4] ;  /* 0x0000040001047983 */ /* 0x000ea20000100800 */
[----:B------:R-:W-:Y:S01]  /*5320*/  IMAD.MOV.U32 R7, RZ, RZ, 0x4 ;  /* 0x00000004ff077424 */ /* 0x000fe200078e00ff */
[----:B------:R-:W-:Y:S02]  /*5330*/  @UP1 UIADD3 UR16, UP0, UR6, -0x100, URZ ;  /* 0xffffff0006101890 */ /* 0x000fe4000ff1e03f */
[----:B-1----:R-:W3:Y:S02]  /*5340*/  LDL R2, [R1+0x8] ;  /* 0x0000080001027983 */ /* 0x002ee40000100800 */
[----:B------:R-:W-:Y:S02]  /*5350*/  @UP1 UIADD3.X UR14, UR7, -0x1, URZ, UP0, !UPT ;  /* 0xffffffff070e1890 */ /* 0x000fe400087fe43f */
[----:B------:R-:W4:Y:S04]  /*5360*/  LDL R6, [R1] ;  /* 0x0000000001067983 */ /* 0x000f280000100800 */
[----:B------:R-:W-:Y:S04]  /*5370*/  LDSM.16.M88.4 R24, [R224] ;  /* 0x00000000e018783b */ /* 0x000fe80000000200 */
[----:B------:R-:W1:Y:S04]  /*5380*/  LDSM.16.MT88.4 R8, [R0+0x9000] ;  /* 0x009000000008783b */ /* 0x000e680000004200 */
        /* <DEDUP_REMOVED lines=8> */
[----:B------:R-:W1:Y:S01]  /*5410*/  LDSM.16.MT88.4 R152, [R0+0xb800] ;  /* 0x00b800000098783b */ /* 0x000e620000004200 */
[----:B----4-:R-:W-:Y:S02]  /*5420*/  IMAD.MOV.U32 R162, RZ, RZ, R6 ;  /* 0x000000ffffa27224 */ /* 0x010fe400078e0006 */
[----:B--2---:R-:W-:Y:S02]  /*5430*/  IMAD.MOV.U32 R5, RZ, RZ, R4 ;  /* 0x000000ffff057224 */ /* 0x004fe400078e0004 */
[----:B---3--:R-:W-:Y:S02]  /*5440*/  IMAD.MOV.U32 R4, RZ, RZ, R2 ;  /* 0x000000ffff047224 */ /* 0x008fe400078e0002 */
[----:B------:R-:W-:Y:S02]  /*5450*/  @P0 VIADD R2, R159, 0xffffffc0 ;  /* 0xffffffc09f020836 */ /* 0x000fe40000000000 */
[----:B------:R-:W-:Y:S01]  /*5460*/  IMAD.MOV.U32 R163, RZ, RZ, R5 ;  /* 0x000000ffffa37224 */ /* 0x000fe200078e0005 */
[----:B------:R-:W-:Y:S01]  /*5470*/  LDSM.16.MT88.4 R156, [R0+0xbc00] ;  /* 0x00bc0000009c783b */ /* 0x000fe20000004200 */
[----:B------:R-:W-:Y:S01]  /*5480*/  @P0 IMAD.WIDE R160, R2, R7, UR6 ;  /* 0x0000000602a00e25 */ /* 0x000fe2000f8e0207 */
[----:B------:R-:W-:Y:S01]  /*5490*/  @UP1 UMOV UR7, UR14 ;  /* 0x0000000e00071c82 */ /* 0x000fe20008000000 */
[----:B------:R-:W-:Y:S02]  /*54a0*/  ULOP3.LUT UR14, UR5, 0x1, URZ, 0xc0, !UPT ;  /* 0x00000001050e7892 */ /* 0x000fe4000f8ec03f */
[----:B------:R-:W-:Y:S01]  /*54b0*/  IMAD.MOV.U32 R164, RZ, RZ, R4 ;  /* 0x000000ffffa47224 */ /* 0x000fe200078e0004 */
[----:B------:R-:W2:Y:S01]  /*54c0*/  @P0 LDG.E R162, desc[UR8][R160.64+0x80] ;  /* 0x00008008a0a20981 */ /* 0x000ea2000c1e1900 */
[C---:B-1----:R-:W-:Y:S01]  /*54d0*/  HMMA.16816.F32 R4, R24.reuse, R8, RZ ;  /* 0x000000081804723c */ /* 0x042fe200000018ff */
[----:B------:R-:W-:Y:S01]  /*54e0*/  IMAD.U32 R2, RZ, RZ, UR34 ;  /* 0x00000022ff027e24 */ /* 0x000fe2000f8e00ff */
[----:B------:R-:W-:Y:S01]  /*54f0*/  UISETP.NE.U32.AND UP0, UPT, UR14, 0x1, UPT ;  /* 0x000000010e00788c */ /* 0x000fe2000bf05070 */
[----:B------:R-:W3:Y:S01]  /*5500*/  @P0 LDG.E R163, desc[UR8][R160.64+0x20] ;  /* 0x00002008a0a30981 */ /* 0x000ee2000c1e1900 */
[----:B------:R-:W-:Y:S02]  /*5510*/  @UP1 UMOV UR6, UR16 ;  /* 0x0000001000061c82 */ /* 0x000fe40008000000 */
[C---:B------:R-:W-:Y:S01]  /*5520*/  HMMA.16816.F32 R8, R24.reuse, R10, RZ ;  /* 0x0000000a1808723c */ /* 0x040fe200000018ff */
[----:B------:R-:W4:Y:S04]  /*5530*/  @P0 LDG.E R164, desc[UR8][R160.64] ;  /* 0x00000008a0a40981 */ /* 0x000f28000c1e1900 */
[----:B------:R1:W5:Y:S01]  /*5540*/  @P0 LDG.E R252, desc[UR8][R160.64+0xa0] ;  /* 0x0000a008a0fc0981 */ /* 0x000362000c1e1900 */
        /* <DEDUP_REMOVED lines=53> */
[----:B------:R1:W1:Y:S04]  /*58a0*/  LDSM.16.MT88.4 R32, [R0+0xec00] ;  /* 0x00ec00000020783b */ /* 0x0002680000004200 */
[----:B------:R-:W-:Y:S01]  /*58b0*/  LDSM.16.MT88.4 R136, [R220+0x2400] ;  /* 0x00240000dc88783b */ /* 0x000fe20000004200 */
[C---:B------:R-:W-:Y:S06]  /*58c0*/  HMMA.16816.F32 R4, R132.reuse, R148, R4 ;  /* 0x000000948404723c */ /* 0x040fec0000001804 */
[C---:B------:R-:W-:Y:S06]  /*58d0*/  HMMA.16816.F32 R8, R132.reuse, R150, R8 ;  /* 0x000000968408723c */ /* 0x040fec0000001808 */
[C---:B------:R-:W-:Y:S06]  /*58e0*/  HMMA.16816.F32 R12, R132.reuse, R152, R12 ;  /* 0x00000098840c723c */ /* 0x040fec000000180c */
[C---:B------:R-:W-:Y:S01]  /*58f0*/  HMMA.16816.F32 R16, R132.reuse, R154, R16 ;  /* 0x0000009a8410723c */ /* 0x040fe20000001810 */
[----:B-1----:R-:W-:Y:S05]  /*5900*/  IMAD.U32 R0, RZ, RZ, UR15 ;  /* 0x0000000fff007e24 */ /* 0x002fea000f8e00ff */
[C---:B------:R-:W-:Y:S06]  /*5910*/  HMMA.16816.F32 R20, R132.reuse, R28, R20 ;  /* 0x0000001c8414723c */ /* 0x040fec0000001814 */
[----:B------:R-:W-:Y:S01]  /*5920*/  HMMA.16816.F32 R24, R132, R30, R24 ;  /* 0x0000001e8418723c */ /* 0x000fe20000001818 */
[----:B------:R-:W-:Y:S01]  /*5930*/  LDSM.16.MT88.4 R132, [R220+0x1400] ;  /* 0x00140000dc84783b */ /* 0x000fe20000004200 */
[----:B------:R-:W-:Y:S04]  /*5940*/  IMAD.U32 R28, RZ, RZ, UR15 ;  /* 0x0000000fff1c7e24 */ /* 0x000fe8000f8e00ff */
[C---:B------:R-:W-:Y:S01]  /*5950*/  HMMA.16816.F32 R4, R140.reuse, R144, R4 ;  /* 0x000000908c04723c */ /* 0x040fe20000001804 */
[----:B------:R-:W-:Y:S04]  /*5960*/  IMAD.U32 R30, RZ, RZ, UR34 ;  /* 0x00000022ff1e7e24 */ /* 0x000fe8000f8e00ff */
[-C--:B------:R-:W-:Y:S01]  /*5970*/  LEA R28, P2, R28, R232.reuse, 0x2 ;  /* 0x000000e81c1c7211 */ /* 0x080fe200078410ff */
[C---:B------:R-:W-:Y:S01]  /*5980*/  HMMA.16816.F32 R8, R140.reuse, R146, R8 ;  /* 0x000000928c08723c */ /* 0x040fe20000001808 */
[----:B------:R-:W-:Y:S04]  /*5990*/  IMAD.U32 R31, RZ, RZ, UR17 ;  /* 0x00000011ff1f7e24 */ /* 0x000fe8000f8e00ff */
[-C--:B------:R-:W-:Y:S01]  /*59a0*/  LEA.HI.X.SX32 R29, R0, R233.reuse, 0x2, P2 ;  /* 0x000000e9001d7211 */ /* 0x080fe200010f16ff */
[C---:B------:R-:W-:Y:S01]  /*59b0*/  HMMA.16816.F32 R12, R140.reuse, R156, R12 ;  /* 0x0000009c8c0c723c */ /* 0x040fe2000000180c */
[----:B------:R-:W-:Y:S05]  /*59c0*/  IMAD.U32 R0, RZ, RZ, UR33 ;  /* 0x00000021ff007e24 */ /* 0x000fea000f8e00ff */
[C---:B------:R-:W-:Y:S05]  /*59d0*/  HMMA.16816.F32 R16, R140.reuse, R158, R16 ;  /* 0x0000009e8c10723c */ /* 0x040fea0000001810 */
[----:B------:R1:W-:Y:S01]  /*59e0*/  REDG.E.ADD.F32.FTZ.RN.STRONG.GPU desc[UR8][R232.64], R4 ;  /* 0x00000004e80079a6 */ /* 0x0003e2000c10f388 */
[C---:B------:R-:W-:Y:S03]  /*59f0*/  HMMA.16816.F32 R20, R140.reuse, R32, R20 ;  /* 0x000000208c14723c */ /* 0x040fe60000001814 */
[----:B------:R3:W-:Y:S03]  /*5a00*/  REDG.E.ADD.F32.FTZ.RN.STRONG.GPU desc[UR8][R28.64], R5 ;  /* 0x000000051c0079a6 */ /* 0x0007e6000c10f388 */
[----:B------:R-:W-:Y:S01]  /*5a10*/  HMMA.16816.F32 R24, R140, R34, R24 ;  /* 0x000000228c18723c */ /* 0x000fe20000001818 */
[----:B------:R-:W-:Y:S04]  /*5a20*/  MOV R32, UR17 ;  /* 0x0000001100207c02 */ /* 0x000fe80008000f00 */
[-C--:B------:R-:W-:Y:S06]  /*5a30*/  LEA R32, P1, R32, R232.reuse, 0x2 ;  /* 0x000000e820207211 */ /* 0x080fec00078210ff */
[-C--:B------:R-:W-:Y:S05]  /*5a40*/  LEA.HI.X.SX32 R33, R31, R233.reuse, 0x2, P1 ;  /* 0x000000e91f217211 */ /* 0x080fea00008f16ff */
[----:B------:R4:W-:Y:S04]  /*5a50*/  REDG.E.ADD.F32.FTZ.RN.STRONG.GPU desc[UR8][R32.64], R6 ;  /* 0x00000006200079a6 */ /* 0x0009e8000c10f388 */
[----:B--2---:R-:W-:Y:S01]  /*5a60*/  @P0 STL [R1], R162 ;  /* 0x000000a201000387 */ /* 0x004fe20000100800 */
[----:B-1----:R-:W-:Y:S03]  /*5a70*/  IMAD.U32 R4, RZ, RZ, UR30 ;  /* 0x0000001eff047e24 */ /* 0x002fe6000f8e00ff */
[----:B---3--:R-:W-:Y:S01]  /*5a80*/  @P0 STL [R1+0x4], R163 ;  /* 0x000004a301000387 */ /* 0x008fe20000100800 */
[----:B------:R-:W-:Y:S03]  /*5a90*/  IMAD.U32 R5, RZ, RZ, UR32 ;  /* 0x00000020ff057e24 */ /* 0x000fe6000f8e00ff */
[----:B----4-:R-:W-:Y:S01]  /*5aa0*/  @P0 STL [R1+0x8], R164 ;  /* 0x000008a401000387 */ /* 0x010fe20000100800 */
[-C--:B------:R-:W-:Y:S04]  /*5ab0*/  LEA R30, P0, R30, R232.reuse, 0x2 ;  /* 0x000000e81e1e7211 */ /* 0x080fe800078010ff */
[-C--:B------:R-:W-:Y:S01]  /*5ac0*/  LEA.HI.X.SX32 R31, R2, R233.reuse, 0x2, P0 ;  /* 0x000000e9021f7211 */ /* 0x080fe200000f16ff */
[----:B------:R-:W-:Y:S04]  /*5ad0*/  IMAD.U32 R2, RZ, RZ, UR31 ;  /* 0x0000001fff027e24 */ /* 0x000fe8000f8e00ff */
[----:B------:R1:W-:Y:S01]  /*5ae0*/  REDG.E.ADD.F32.FTZ.RN.STRONG.GPU desc[UR8][R30.64], R7 ;  /* 0x000000071e0079a6 */ /* 0x0003e2000c10f388 */
[----:B------:R-:W-:Y:S01]  /*5af0*/  IMAD.U32 R32, RZ, RZ, UR33 ;  /* 0x00000021ff207e24 */ /* 0x000fe2000f8e00ff */
[----:B------:R-:W-:Y:S04]  /*5b00*/  MOV R6, UR31 ;  /* 0x0000001f00067c02 */ /* 0x000fe80008000f00 */
[-C--:B------:R-:W-:Y:S02]  /*5b10*/  LEA R32, P0, R32, R232.reuse, 0x2 ;  /* 0x000000e820207211 */ /* 0x080fe400078010ff */
[-C--:B------:R-:W-:Y:S02]  /*5b20*/  LEA R6, P1, R6, R232.reuse, 0x2 ;  /* 0x000000e806067211 */ /* 0x080fe400078210ff */
[-C--:B------:R-:W-:Y:S01]  /*5b30*/  LEA.HI.X.SX32 R33, R0, R233.reuse, 0x2, P0 ;  /* 0x000000e900217211 */ /* 0x080fe200000f16ff */
[----:B------:R-:W-:Y:S01]  /*5b40*/  IMAD.U32 R0, RZ, RZ, UR30 ;  /* 0x0000001eff007e24 */ /* 0x000fe2000f8e00ff */
[-C--:B------:R-:W-:Y:S03]  /*5b50*/  LEA R4, P0, R4, R232.reuse, 0x2 ;  /* 0x000000e804047211 */ /* 0x080fe600078010ff */
[----:B------:R2:W-:Y:S04]  /*5b60*/  REDG.E.ADD.F32.FTZ.RN.STRONG.GPU desc[UR8][R32.64], R8 ;  /* 0x00000008200079a6 */ /* 0x0005e8000c10f388 */
[----:B------:R-:W-:Y:S01]  /*5b70*/  LDSM.16.MT88.4 R32, [R3+0x11800] ;  /* 0x011800000320783b */ /* 0x000fe20000004200 */
[----:B-1----:R-:W-:Y:S01]  /*5b80*/  IMAD.U32 R30, RZ, RZ, UR32 ;  /* 0x00000020ff1e7e24 */ /* 0x002fe2000f8e00ff */
[-C--:B------:R-:W-:Y:S01]  /*5b90*/  LEA.HI.X.SX32 R7, R2, R233.reuse, 0x2, P1 ;  /* 0x000000e902077211 */ /* 0x080fe200008f16ff */
[----:B------:R-:W-:Y:S03]  /*5ba0*/  IMAD.U32 R2, RZ, RZ, UR25 ;  /* 0x00000019ff027e24 */ /* 0x000fe6000f8e00ff */
[-C--:B------:R-:W-:Y:S04]  /*5bb0*/  LEA R30, P2, R30, R232.reuse, 0x2 ;  /* 0x000000e81e1e7211 */ /* 0x080fe800078410ff */
[-C--:B------:R-:W-:Y:S02]  /*5bc0*/  LEA.HI.X.SX32 R31, R5, R233.reuse, 0x2, P2 ;  /* 0x000000e9051f7211 */ /* 0x080fe400010f16ff */
[-C--:B------:R-:W-:Y:S01]  /*5bd0*/  LEA.HI.X.SX32 R5, R0, R233.reuse, 0x2, P0 ;  /* 0x000000e900057211 */ /* 0x080fe200000f16ff */
[----:B------:R-:W-:Y:S02]  /*5be0*/  IMAD.U32 R0, RZ, RZ, UR27 ;  /* 0x0000001bff007e24 */ /* 0x000fe4000f8e00ff */
[----:B------:R-:W-:Y:S04]  /*5bf0*/  REDG.E.ADD.F32.FTZ.RN.STRONG.GPU desc[UR8][R30.64], R9 ;  /* 0x000000091e0079a6 */ /* 0x000fe8000c10f388 */
[----:B------:R1:W-:Y:S01]  /*5c00*/  REDG.E.ADD.F32.FTZ.RN.STRONG.GPU desc[UR8][R6.64], R10 ;  /* 0x0000000a060079a6 */ /* 0x0003e2000c10f388 */
[----:B--2---:R-:W-:Y:S03]  /*5c10*/  MOV R8, UR26 ;  /* 0x0000001a00087c02 */ /* 0x004fe60008000f00 */
[----:B------:R2:W-:Y:S01]  /*5c20*/  REDG.E.ADD.F32.FTZ.RN.STRONG.GPU desc[UR8][R4.64], R11 ;  /* 0x0000000b040079a6 */ /* 0x0005e2000c10f388 */
[-C--:B------:R-:W-:Y:S03]  /*5c30*/  LEA R8, P2, R8, R232.reuse, 0x2 ;  /* 0x000000e808087211 */ /* 0x080fe600078410ff */
[----:B------:R-:W-:Y:S04]  /*5c40*/  REDG.E.ADD.F32.FTZ.RN.STRONG.GPU desc[UR8][R232.64+0x80], R12 ;  /* 0x0000800ce80079a6 */ /* 0x000fe8000c10f388 */
[----:B------:R-:W-:Y:S01]  /*5c50*/  REDG.E.ADD.F32.FTZ.RN.STRONG.GPU desc[UR8][R28.64+0x80], R13 ;  /* 0x0000800d1c0079a6 */ /* 0x000fe2000c10f388 */
[----:B-1----:R-:W-:Y:S02]  /*5c60*/  IMAD.U32 R10, RZ, RZ, UR27 ;  /* 0x0000001bff0a7e24 */ /* 0x002fe4000f8e00ff */
[----:B------:R-:W-:Y:S02]  /*5c70*/  IMAD.U32 R6, RZ, RZ, UR25 ;  /* 0x00000019ff067e24 */ /* 0x000fe4000f8e00ff */
[----:B--2---:R-:W-:Y:S01]  /*5c80*/  IMAD.U32 R5, RZ, RZ, UR26 ;  /* 0x0000001aff057e24 */ /* 0x004fe2000f8e00ff */
[-C--:B------:R-:W-:Y:S01]  /*5c90*/  LEA R10, P0, R10, R232.reuse, 0x2 ;  /* 0x000000e80a0a7211 */ /* 0x080fe200078010ff */
[----:B------:R-:W-:Y:S01]  /*5ca0*/  IMAD.U32 R4, RZ, RZ, UR24 ;  /* 0x00000018ff047e24 */ /* 0x000fe2000f8e00ff */
        /* <DEDUP_REMOVED lines=9> */
[----:B------:R2:W-:Y:S01]  /*5d40*/  REDG.E.ADD.F32.FTZ.RN.STRONG.GPU desc[UR8][R8.64], R15 ;  /* 0x0000000f080079a6 */ /* 0x0005e2000c10f388 */
[----:B------:R-:W-:Y:S03]  /*5d50*/  MOV R0, UR18 ;  /* 0x0000001200007c02 */ /* 0x000fe60008000f00 */
[----:B------:R3:W-:Y:S04]  /*5d60*/  REDG.E.ADD.F32.FTZ.RN.STRONG.GPU desc[UR8][R6.64], R16 ;  /* 0x00000010060079a6 */ /* 0x0007e8000c10f388 */
[----:B------:R4:W-:Y:S04]  /*5d70*/  REDG.E.ADD.F32.FTZ.RN.STRONG.GPU desc[UR8][R4.64], R17 ;  /* 0x00000011040079a6 */ /* 0x0009e8000c10f388 */
[----:B------:R-:W-:Y:S01]  /*5d80*/  LDSM.16.MT88.4 R12, [R3+0x11000] ;  /* 0x01100000030c783b */ /* 0x000fe20000004200 */
[----:B-1----:R-:W-:Y:S02]  /*5d90*/  IMAD.U32 R10, RZ, RZ, UR21 ;  /* 0x00000015ff0a7e24 */ /* 0x002fe4000f8e00ff */
[----:B--2---:R-:W-:Y:S02]  /*5da0*/  IMAD.U32 R8, RZ, RZ, UR28 ;  /* 0x0000001cff087e24 */ /* 0x004fe4000f8e00ff */
[----:B---3--:R-:W-:Y:S03]  /*5db0*/  IMAD.U32 R6, RZ, RZ, UR23 ;  /* 0x00000017ff067e24 */ /* 0x008fe6000f8e00ff */
[-C--:B------:R-:W-:Y:S01]  /*5dc0*/  LEA R8, P0, R8, R232.reuse, 0x2 ;  /* 0x000000e808087211 */ /* 0x080fe200078010ff */
[----:B------:R-:W-:Y:S01]  /*5dd0*/  IMAD.U32 R7, RZ, RZ, UR23 ;  /* 0x00000017ff077e24 */ /* 0x000fe2000f8e00ff */
[-C--:B----4-:R-:W-:Y:S01]  /*5de0*/  LEA R4, P1, R0, R232.reuse, 0x2 ;  /* 0x000000e800047211 */ /* 0x090fe200078210ff */
[----:B------:R-:W-:Y:S03]  /*5df0*/  IMAD.U32 R0, RZ, RZ, UR28 ;  /* 0x0000001cff007e24 */ /* 0x000fe6000f8e00ff */
[-C--:B------:R-:W-:Y:S01]  /*5e00*/  LEA.HI.X.SX32 R5, R2, R233.reuse, 0x2, P1 ;  /* 0x000000e902057211 */ /* 0x080fe200008f16ff */
[----:B------:R-:W-:Y:S01]  /*5e10*/  IMAD.U32 R2, RZ, RZ, UR22 ;  /* 0x00000016ff027e24 */ /* 0x000fe2000f8e00ff */
[-C--:B------:R-:W-:Y:S02]  /*5e20*/  LEA.HI.X.SX32 R9, R0, R233.reuse, 0x2, P0 ;  /* 0x000000e900097211 */ /* 0x080fe400000f16ff */
[-C--:B------:R-:W-:Y:S01]  /*5e30*/  LEA R6, P1, R6, R232.reuse, 0x2 ;  /* 0x000000e806067211 */ /* 0x080fe200078210ff */
[----:B------:R1:W-:Y:S01]  /*5e40*/  REDG.E.ADD.F32.FTZ.RN.STRONG.GPU desc[UR8][R4.64], R18 ;  /* 0x00000012040079a6 */ /* 0x0003e2000c10f388 */
[----:B------:R-:W-:Y:S02]  /*5e50*/  MOV R0, UR22 ;  /* 0x0000001600007c02 */ /* 0x000fe40008000f00 */
[-C--:B------:R-:W-:Y:S01]  /*5e60*/  LEA.HI.X.SX32 R7, R7, R233.reuse, 0x2, P1 ;  /* 0x000000e907077211 */ /* 0x080fe200008f16ff */
[----:B------:R2:W-:Y:S04]  /*5e70*/  REDG.E.ADD.F32.FTZ.RN.STRONG.GPU desc[UR8][R8.64], R19 ;  /* 0x00000013080079a6 */ /* 0x0005e8000c10f388 */
[----:B------:R-:W-:Y:S04]  /*5e80*/  REDG.E.ADD.F32.FTZ.RN.STRONG.GPU desc[UR8][R232.64+0x100], R20 ;  /* 0x00010014e80079a6 */ /* 0x000fe8000c10f388 */
[----:B------:R-:W-:Y:S04]  /*5e90*/  REDG.E.ADD.F32.FTZ.RN.STRONG.GPU desc[UR8][R28.64+0x100], R21 ;  /* 0x000100151c0079a6 */ /* 0x000fe8000c10f388 */
[----:B------:R3:W-:Y:S04]  /*5ea0*/  REDG.E.ADD.F32.FTZ.RN.STRONG.GPU desc[UR8][R6.64], R22 ;  /* 0x00000016060079a6 */ /* 0x0007e8000c10f388 */
[----:B------:R-:W-:Y:S04]  /*5eb0*/  LDSM.16.MT88.4 R16, [R220+0x1000] ;  /* 0x00100000dc10783b */ /* 0x000fe80000004200 */
[----:B------:R-:W-:Y:S01]  /*5ec0*/  LDSM.16.MT88.4 R28, [R3+0xf800] ;  /* 0x00f80000031c783b */ /* 0x000fe20000004200 */
[-C--:B-1----:R-:W-:Y:S02]  /*5ed0*/  LEA R4, P0, R2, R232.reuse, 0x2 ;  /* 0x000000e802047211 */ /* 0x082fe400078010ff */
[----:B------:R-:W-:Y:S02]  /*5ee0*/  MOV R2, UR19 ;  /* 0x0000001300027c02 */ /* 0x000fe40008000f00 */
[-C--:B------:R-:W-:Y:S01]  /*5ef0*/  LEA.HI.X.SX32 R5, R0, R233.reuse, 0x2, P0 ;  /* 0x000000e900057211 */ /* 0x080fe200000f16ff */
[----:B--2---:R-:W-:Y:S01]  /*5f00*/  IMAD.U32 R8, RZ, RZ, UR20 ;  /* 0x00000014ff087e24 */ /* 0x004fe2000f8e00ff */
[-C--:B------:R-:W-:Y:S01]  /*5f10*/  LEA R10, P0, R10, R232.reuse, 0x2 ;  /* 0x000000e80a0a7211 */ /* 0x080fe200078010ff */
[----:B------:R-:W-:Y:S02]  /*5f20*/  IMAD.U32 R0, RZ, RZ, UR21 ;  /* 0x00000015ff007e24 */ /* 0x000fe4000f8e00ff */
[----:B------:R1:W-:Y:S01]  /*5f30*/  REDG.E.ADD.F32.FTZ.RN.STRONG.GPU desc[UR8][R4.64], R23 ;  /* 0x00000017040079a6 */ /* 0x0003e2000c10f388 */
[-C--:B------:R-:W-:Y:S02]  /*5f40*/  LEA R8, P2, R8, R232.reuse, 0x2 ;  /* 0x000000e808087211 */ /* 0x080fe400078410ff */
[-C--:B------:R-:W-:Y:S01]  /*5f50*/  LEA.HI.X.SX32 R11, R0, R233.reuse, 0x2, P0 ;  /* 0x000000e9000b7211 */ /* 0x080fe200000f16ff */
[----:B------:R-:W-:Y:S01]  /*5f60*/  IMAD.U32 R0, RZ, RZ, UR29 ;  /* 0x0000001dff007e24 */ /* 0x000fe2000f8e00ff */
[----:B------:R-:W-:Y:S01]  /*5f70*/  LDSM.16.MT88.4 R20, [R220+0x2000] ;  /* 0x00200000dc14783b */ /* 0x000fe20000004200 */
[----:B---3--:R-:W-:Y:S03]  /*5f80*/  IMAD.U32 R6, RZ, RZ, UR19 ;  /* 0x00000013ff067e24 */ /* 0x008fe6000f8e00ff */
[----:B------:R-:W-:Y:S02]  /*5f90*/  REDG.E.ADD.F32.FTZ.RN.STRONG.GPU desc[UR8][R10.64], R24 ;  /* 0x000000180a0079a6 */ /* 0x000fe4000c10f388 */
[-C--:B------:R-:W-:Y:S04]  /*5fa0*/  LEA R6, P1, R6, R232.reuse, 0x2 ;  /* 0x000000e806067211 */ /* 0x080fe800078210ff */
[-C--:B------:R-:W-:Y:S02]  /*5fb0*/  LEA.HI.X.SX32 R7, R2, R233.reuse, 0x2, P1 ;  /* 0x000000e902077211 */ /* 0x080fe400008f16ff */
[----:B------:R-:W-:Y:S01]  /*5fc0*/  ISETP.LT.AND P1, PT, RZ, UR5, PT ;  /* 0x00000005ff007c0c */ /* 0x000fe2000bf21270 */
[----:B------:R-:W-:Y:S01]  /*5fd0*/  UIADD3 UR5, UR5, -0x1, URZ ;  /* 0xffffffff05057890 */ /* 0x000fe2000fffe03f */
[----:B-1----:R-:W-:Y:S02]  /*5fe0*/  IMAD.U32 R5, RZ, RZ, UR20 ;  /* 0x00000014ff057e24 */ /* 0x002fe4000f8e00ff */
[----:B------:R-:W-:Y:S03]  /*5ff0*/  IMAD.U32 R4, RZ, RZ, UR29 ;  /* 0x0000001dff047e24 */ /* 0x000fe6000f8e00ff */
[-C--:B------:R-:W-:Y:S02]  /*6000*/  LEA.HI.X.SX32 R9, R5, R233.reuse, 0x2, P2 ;  /* 0x000000e905097211 */ /* 0x080fe400010f16ff */
[----:B------:R-:W-:Y:S03]  /*6010*/  LEA R4, P0, R4, R232, 0x2 ;  /* 0x000000e804047211 */ /* 0x000fe600078010ff */
[----:B------:R-:W-:Y:S01]  /*6020*/  REDG.E.ADD.F32.FTZ.RN.STRONG.GPU desc[UR8][R8.64], R25 ;  /* 0x00000019080079a6 */ /* 0x000fe2000c10f388 */
[----:B------:R-:W-:Y:S01]  /*6030*/  LEA.HI.X.SX32 R5, R0, R233, 0x2, P0 ;  /* 0x000000e900057211 */ /* 0x000fe200000f16ff */
[C---:B------:R-:W-:Y:S01]  /*6040*/  VIADD R0, R220.reuse, 0xffffd000 ;  /* 0xffffd000dc007836 */ /* 0x040fe20000000000 */
[----:B------:R-:W-:Y:S01]  /*6050*/  PLOP3.LUT P0, PT, PT, PT, UP0, 0x80, 0x0 ;  /* 0x000000000000781c */ /* 0x000fe20003f0f008 */
[----:B------:R-:W-:Y:S01]  /*6060*/  REDG.E.ADD.F32.FTZ.RN.STRONG.GPU desc[UR8][R6.64], R26 ;  /* 0x0000001a060079a6 */ /* 0x000fe2000c10f388 */
[----:B------:R-:W-:Y:S03]  /*6070*/  @UP1 UIADD3 UR13, UP0, UR13, -0x100, URZ ;  /* 0xffffff000d0d1890 */ /* 0x000fe6000ff1e03f */
[----:B------:R-:W-:Y:S01]  /*6080*/  REDG.E.ADD.F32.FTZ.RN.STRONG.GPU desc[UR8][R4.64], R27 ;  /* 0x0000001b040079a6 */ /* 0x000fe2000c10f388 */
[----:B------:R-:W-:Y:S03]  /*6090*/  @UP1 UIADD3.X UR12, UR12, -0x1, URZ, UP0, !UPT ;  /* 0xffffffff0c0c1890 */ /* 0x000fe600087fe43f */
[----:B------:R-:W-:Y:S04]  /*60a0*/  LDSM.16.MT88.4 R4, [R3+0xf000] ;  /* 0x00f000000304783b */ /* 0x000fe80000004200 */
[----:B------:R-:W1:Y:S01]  /*60b0*/  LDSM.16.MT88.4 R8, [R220] ;  /* 0x00000000dc08783b */ /* 0x000e620000004200 */
[----:B------:R-:W-:Y:S03]  /*60c0*/  @P0 VIADD R0, R220, 0x3000 ;  /* 0x00003000dc000836 */ /* 0x000fe60000000000 */
        /* <DEDUP_REMOVED lines=16> */
[----:B------:R-:W1:Y:S04]  /*61d0*/  LDSM.16.MT88.4 R4, [R3+0x10000] ;  /* 0x010000000304783b */ /* 0x000e680000004200 */
[----:B------:R-:W3:Y:S01]  /*61e0*/  LDSM.16.MT88.4 R20, [R220+0x2800] ;  /* 0x00280000dc14783b */ /* 0x000ee20000004200 */
[-C--:B--2---:R-:W-:Y:S06]  /*61f0*/  HMMA.16816.F32 R84, R28, R24.reuse, R84 ;  /* 0x000000181c54723c */ /* 0x084fec0000001854 */
        /* <DEDUP_REMOVED lines=12> */
[----:B------:R-:W2:Y:S05]  /*62c0*/  LDSM.16.MT88.4 R32, [R220+0xc00] ;  /* 0x000c0000dc20783b */ /* 0x000eaa0000004200 */
[----:B------:R-:W-:Y:S01]  /*62d0*/  HMMA.16816.F32 R128, R28, R138, R128 ;  /* 0x0000008a1c80723c */ /* 0x000fe20000001880 */
[----:B------:R-:W4:Y:S04]  /*62e0*/  LDSM.16.MT88.4 R28, [R220+0x1c00] ;  /* 0x001c0000dc1c783b */ /* 0x000f280000004200 */
[----:B------:R3:W4:Y:S01]  /*62f0*/  LDSM.16.MT88.4 R136, [R220+0x2c00] ;  /* 0x002c0000dc88783b */ /* 0x0007220000004200 */
[-C--:B-1----:R-:W-:Y:S06]  /*6300*/  HMMA.16816.F32 R84, R4, R8.reuse, R84 ;  /* 0x000000080454723c */ /* 0x082fec0000001854 */
[C---:B------:R-:W-:Y:S06]  /*6310*/  HMMA.16816.F32 R88, R12.reuse, R8, R88 ;  /* 0x000000080c58723c */ /* 0x040fec0000001858 */
[-C--:B------:R-:W-:Y:S06]  /*6320*/  HMMA.16816.F32 R92, R12, R10.reuse, R92 ;  /* 0x0000000a0c5c723c */ /* 0x080fec000000185c */
[C---:B------:R-:W-:Y:S05]  /*6330*/  HMMA.16816.F32 R96, R4.reuse, R10, R96 ;  /* 0x0000000a0460723c */ /* 0x040fea0000001860 */
[----:B---3--:R-:W-:Y:S01]  /*6340*/  IMAD.MOV.U32 R220, RZ, RZ, R0 ;  /* 0x000000ffffdc7224 */ /* 0x008fe200078e0000 */
        /* <DEDUP_REMOVED lines=23> */
.L_x_491:
[----:B------:R-:W2:Y:S01]  /*64c0*/  LDL R140, [R1+0x1c] ;  /* 0x00001c00018c7983 */ /* 0x000ea20000100800 */
[----:B------:R-:W-:Y:S01]  /*64d0*/  ULDC UR5, c[0x0][0x390] ;  /* 0x0000e40000057ab9 */ /* 0x000fe20000000800 */
[----:B------:R-:W-:Y:S02]  /*64e0*/  ULDC UR6, c[0x0][0x38c] ;  /* 0x0000e30000067ab9 */ /* 0x000fe40000000800 */
[----:B------:R-:W3:Y:S04]  /*64f0*/  LDL R139, [R1+0x20] ;  /* 0x00002000018b7983 */ /* 0x000ee80000100800 */
[----:B------:R-:W4:Y:S04]  /*6500*/  LDL.64 R142, [R1+0x30] ;  /* 0x00003000018e7983 */ /* 0x000f280000100a00 */
[----:B------:R-:W4:Y:S01]  /*6510*/  LDL R138, [R1+0x24] ;  /* 0x00002400018a7983 */ /* 0x000f220000100800 */
        /* <DEDUP_REMOVED lines=39> */
[----:B-----5:R-:W-:Y:S01]  /*6790*/  FMUL.FTZ R12, R109, UR5 ;  /* 0x000000056d0c7c20 */ /* 0x020fe20008410000 */
        /* <DEDUP_REMOVED lines=99> */
[----:B------:R-:W-:-:S02]  /*6dd0*/  F2FP.F16.F32.PACK_AB R43, R43, R80 ;  /* 0x000000502b2b723e */ /* 0x000fc400000000ff */
[----:B------:R-:W-:Y:S01]  /*6de0*/  F2FP.F16.F32.PACK_AB R45, R45, R82 ;  /* 0x000000522d2d723e */ /* 0x000fe200000000ff */
[----:B------:R-:W1:Y:S01]  /*6df0*/  S2R R64, SR_TID.X ;  /* 0x0000000000407919 */ /* 0x000e620000002100 */
[----:B------:R-:W-:Y:S01]  /*6e00*/  F2FP.F16.F32.PACK_AB R46, R46, R72 ;  /* 0x000000482e2e723e */ /* 0x000fe200000000ff */
[----:B------:R-:W-:Y:S01]  /*6e10*/  USHF.R.S32.HI UR10, URZ, 0x1f, UR55 ;  /* 0x0000001f3f0a7899 */ /* 0x000fe20008011437 */
[----:B------:R-:W-:Y:S02]  /*6e20*/  F2FP.F16.F32.PACK_AB R47, R47, R74 ;  /* 0x0000004a2f2f723e */ /* 0x000fe400000000ff */
[----:B------:R-:W-:Y:S02]  /*6e30*/  F2FP.F16.F32.PACK_AB R48, R48, R76 ;  /* 0x0000004c3030723e */ /* 0x000fe400000000ff */
[----:B------:R-:W-:Y:S01]  /*6e40*/  F2FP.F16.F32.PACK_AB R49, R49, R78 ;  /* 0x0000004e3131723e */ /* 0x000fe200000000ff */
[----:B------:R-:W1:Y:S01]  /*6e50*/  S2R R65, SR_TID.X ;  /* 0x0000000000417919 */ /* 0x000e620000002100 */
[----:B------:R-:W-:Y:S01]  /*6e60*/  USHF.R.S32.HI UR7, URZ, 0x1f, UR56 ;  /* 0x0000001f3f077899 */ /* 0x000fe20008011438 */
[----:B-1----:R-:W-:-:S04]  /*6e70*/  SHF.R.S32.HI R64, RZ, 0x1f, R64 ;  /* 0x0000001fff407819 */ /* 0x002fc80000011440 */
[----:B------:R-:W-:-:S04]  /*6e80*/  LEA.HI R64, R64, R65, RZ, 0x2 ;  /* 0x0000004140407211 */ /* 0x000fc800078f10ff */
[----:B------:R-:W-:Y:S01]  /*6e90*/  SHF.R.S32.HI R64, RZ, 0x2, R64 ;  /* 0x00000002ff407819 */ /* 0x000fe20000011440 */
        /* <DEDUP_REMOVED lines=12> */
[----:B------:R2:W-:Y:S04]  /*6f60*/  STS [R140+0x3000], R16 ;  /* 0x003000108c007388 */ /* 0x0005e80000000800 */
[----:B------:R3:W-:Y:S04]  /*6f70*/  STS [R140+0x3200], R15 ;  /* 0x0032000f8c007388 */ /* 0x0007e80000000800 */
[----:B------:R-:W-:Y:S01]  /*6f80*/  STS [R139+0x3000], R12 ;  /* 0x0030000c8b007388 */ /* 0x000fe20000000800 */
[----:B-1----:R-:W1:Y:S03]  /*6f90*/  LDC.64 R18, c[0x0][0x450] ;  /* 0x00011400ff127b82 */ /* 0x002e660000000a00 */
[----:B------:R-:W-:Y:S04]  /*6fa0*/  STS [R139+0x3200], R11 ;  /* 0x0032000b8b007388 */ /* 0x000fe80000000800 */
[----:B------:R4:W-:Y:S04]  /*6fb0*/  STS [R140+0x4000], R10 ;  /* 0x0040000a8c007388 */ /* 0x0009e80000000800 */
[----:B------:R-:W-:Y:S04]  /*6fc0*/  STS [R140+0x4200], R9 ;  /* 0x004200098c007388 */ /* 0x000fe80000000800 */
[----:B------:R-:W-:Y:S01]  /*6fd0*/  STS [R139+0x4000], R6 ;  /* 0x004000068b007388 */ /* 0x000fe20000000800 */
[----:B--2---:R-:W2:Y:S03]  /*6fe0*/  LDC.64 R16, c[0x0][0x458] ;  /* 0x00011600ff107b82 */ /* 0x004ea60000000a00 */
[----:B------:R-:W-:Y:S04]  /*6ff0*/  STS [R139+0x4200], R5 ;  /* 0x004200058b007388 */ /* 0x000fe80000000800 */
[----:B------:R1:W-:Y:S01]  /*7000*/  STS [R140+0x5000], R8 ;  /* 0x005000088c007388 */ /* 0x0003e20000000800 */
[----:B---3--:R-:W3:Y:S03]  /*7010*/  LDC.64 R14, c[0x0][0x440] ;  /* 0x00011000ff0e7b82 */ /* 0x008ee60000000a00 */
[----:B------:R-:W-:Y:S04]  /*7020*/  STS [R140+0x5200], R7 ;  /* 0x005200078c007388 */ /* 0x000fe80000000800 */
[----:B------:R2:W-:Y:S01]  /*7030*/  STS [R139+0x5000], R4 ;  /* 0x005000048b007388 */ /* 0x0005e20000000800 */
[----:B----4-:R-:W4:Y:S03]  /*7040*/  LDC.64 R10, c[0x0][0x468] ;  /* 0x00011a00ff0a7b82 */ /* 0x010f260000000a00 */
[----:B------:R-:W-:Y:S04]  /*7050*/  STS [R139+0x5200], R2 ;  /* 0x005200028b007388 */ /* 0x000fe80000000800 */
[----:B------:R2:W-:Y:S01]  /*7060*/  STS [R140+0x6000], R0 ;  /* 0x006000008c007388 */ /* 0x0005e20000000800 */
[----:B------:R-:W4:Y:S03]  /*7070*/  LDC.64 R12, c[0x0][0x470] ;  /* 0x00011c00ff0c7b82 */ /* 0x000f260000000a00 */
[----:B------:R-:W-:Y:S05]  /*7080*/  STS [R140+0x6200], R33 ;  /* 0x006200218c007388 */ /* 0x000fea0000000800 */
[----:B-1----:R-:W1:Y:S01]  /*7090*/  LDC.64 R8, c[0x0][0x438] ;  /* 0x00010e00ff087b82 */ /* 0x002e620000000a00 */
[----:B------:R-:W-:Y:S04]  /*70a0*/  STS [R139+0x6000], R30 ;  /* 0x0060001e8b007388 */ /* 0x000fe80000000800 */
[----:B------:R-:W-:Y:S04]  /*70b0*/  STS [R139+0x6200], R29 ;  /* 0x0062001d8b007388 */ /* 0x000fe80000000800 */
[----:B------:R-:W-:Y:S04]  /*70c0*/  STS [R140+0x7000], R32 ;  /* 0x007000208c007388 */ /* 0x000fe80000000800 */
[----:B------:R-:W-:Y:S04]  /*70d0*/  STS [R140+0x7200], R31 ;  /* 0x0072001f8c007388 */ /* 0x000fe80000000800 */
[----:B------:R-:W-:Y:S04]  /*70e0*/  STS [R139+0x7000], R28 ;  /* 0x0070001c8b007388 */ /* 0x000fe80000000800 */
[----:B------:R-:W-:Y:S04]  /*70f0*/  STS [R139+0x7200], R27 ;  /* 0x0072001b8b007388 */ /* 0x000fe80000000800 */
[----:B------:R-:W-:Y:S01]  /*7100*/  STS [R140+0x8000], R34 ;  /* 0x008000228c007388 */ /* 0x000fe20000000800 */
[----:B------:R-:W-:-:S03]  /*7110*/  SHF.R.S32.HI R5, RZ, 0x1f, R142 ;  /* 0x0000001fff057819 */ /* 0x000fc6000001148e */
[----:B------:R-:W-:Y:S01]  /*7120*/  STS [R140+0x8200], R36 ;  /* 0x008200248c007388 */ /* 0x000fe20000000800 */
[----:B--2---:R-:W-:-:S03]  /*7130*/  MOV R4, R142 ;  /* 0x0000008e00047202 */ /* 0x004fc60000000f00 */
[----:B------:R-:W-:Y:S01]  /*7140*/  STS [R139+0x8000], R35 ;  /* 0x008000238b007388 */ /* 0x000fe20000000800 */
[----:B------:R-:W-:-:S03]  /*7150*/  IMAD R0, R18, UR50, RZ ;  /* 0x0000003212007c24 */ /* 0x000fc6000f8e02ff */
[----:B------:R-:W-:Y:S04]  /*7160*/  STS [R139+0x8200], R37 ;  /* 0x008200258b007388 */ /* 0x000fe80000000800 */
[----:B------:R-:W-:Y:S04]  /*7170*/  STS [R140+0x9000], R39 ;  /* 0x009000278c007388 */ /* 0x000fe80000000800 */
[----:B------:R-:W-:Y:S01]  /*7180*/  STS [R140+0x9200], R38 ;  /* 0x009200268c007388 */ /* 0x000fe20000000800 */
[----:B------:R-:W-:-:S03]  /*7190*/  IMAD R0, R19, UR49, R0 ;  /* 0x0000003113007c24 */ /* 0x000fc6000f8e0200 */
[----:B------:R-:W-:Y:S01]  /*71a0*/  STS [R139+0x9000], R42 ;  /* 0x0090002a8b007388 */ /* 0x000fe20000000800 */
[----:B------:R-:W-:-:S03]  /*71b0*/  IMAD.WIDE.U32 R6, R18, UR49, R4 ;  /* 0x0000003112067c25 */ /* 0x000fc6000f8e0004 */
[----:B------:R-:W-:Y:S04]  /*71c0*/  STS [R139+0x9200], R41 ;  /* 0x009200298b007388 */ /* 0x000fe80000000800 */
[----:B------:R-:W-:Y:S04]  /*71d0*/  STS [R140+0xa000], R40 ;  /* 0x00a000288c007388 */ /* 0x000fe80000000800 */
[----:B------:R-:W-:Y:S04]  /*71e0*/  STS [R140+0xa200], R44 ;  /* 0x00a2002c8c007388 */ /* 0x000fe80000000800 */
[----:B------:R-:W-:Y:S01]  /*71f0*/  STS [R139+0xa000], R43 ;  /* 0x00a0002b8b007388 */ /* 0x000fe20000000800 */
[----:B------:R-:W-:-:S03]  /*7200*/  IADD3 R7, R7, R0, RZ ;  /* 0x0000000007077210 */ /* 0x000fc60007ffe0ff */
[----:B------:R-:W-:Y:S01]  /*7210*/  STS [R139+0xa200], R45 ;  /* 0x00a2002d8b007388 */ /* 0x000fe20000000800 */
[----:B-1----:R-:W-:-:S03]  /*7220*/  IMAD R0, R8, UR10, RZ ;  /* 0x0000000a08007c24 */ /* 0x002fc6000f8e02ff */
[----:B------:R-:W-:Y:S04]  /*7230*/  STS [R140+0xb000], R46 ;  /* 0x00b0002e8c007388 */ /* 0x000fe80000000800 */
[----:B------:R-:W-:Y:S04]  /*7240*/  STS [R140+0xb200], R47 ;  /* 0x00b2002f8c007388 */ /* 0x000fe80000000800 */
[----:B------:R-:W-:Y:S04]  /*7250*/  STS [R139+0xb000], R48 ;  /* 0x00b000308b007388 */ /* 0x000fe80000000800 */
[----:B------:R-:W-:Y:S01]  /*7260*/  STS [R139+0xb200], R49 ;  /* 0x00b200318b007388 */ /* 0x000fe20000000800 */
[----:B------:R-:W-:-:S02]  /*7270*/  IMAD R9, R9, UR55, R0 ;  /* 0x0000003709097c24 */ /* 0x000fc4000f8e0200 */
[C---:B------:R-:W-:Y:S02]  /*7280*/  IMAD R0, R16.reuse, UR50, RZ ;  /* 0x0000003210007c24 */ /* 0x040fe4000f8e02ff */
[----:B------:R-:W-:-:S04]  /*7290*/  IMAD.WIDE.U32 R4, R16, UR49, R4 ;  /* 0x0000003110047c25 */ /* 0x000fc8000f8e0004 */
[----:B------:R-:W-:Y:S02]  /*72a0*/  IMAD R0, R17, UR49, R0 ;  /* 0x0000003111007c24 */ /* 0x000fe4000f8e0200 */
[----:B------:R-:W-:-:S03]  /*72b0*/  IMAD.WIDE.U32 R6, R8, UR55, R6 ;  /* 0x0000003708067c25 */ /* 0x000fc6000f8e0006 */
[----:B------:R-:W-:Y:S01]  /*72c0*/  IADD3 R5, R5, R0, RZ ;  /* 0x0000000005057210 */ /* 0x000fe20007ffe0ff */
[----:B---3--:R-:W-:Y:S01]  /*72d0*/  IMAD R0, R14, UR10, RZ ;  /* 0x0000000a0e007c24 */ /* 0x008fe2000f8e02ff */
[----:B------:R-:W-:Y:S01]  /*72e0*/  IADD3 R7, R7, R9, RZ ;  /* 0x0000000907077210 */ /* 0x000fe20007ffe0ff */
[----:B----4-:R-:W-:Y:S02]  /*72f0*/  IMAD R2, R10, UR7, RZ ;  /* 0x000000070a027c24 */ /* 0x010fe4000f8e02ff */
[----:B------:R-:W-:Y:S01]  /*7300*/  IMAD R8, R15, UR55, R0 ;  /* 0x000000370f087c24 */ /* 0x000fe2000f8e0200 */
[----:B------:R-:W-:Y:S01]  /*7310*/  LEA R0, R138, UR4, 0x1 ;  /* 0x000000048a007c11 */ /* 0x000fe2000f8e08ff */
[----:B------:R-:W-:Y:S01]  /*7320*/  BAR.SYNC.DEFER_BLOCKING 0x0 ;  /* 0x0000000000007b1d */ /* 0x000fe20000010000 */
[----:B------:R-:W-:Y:S02]  /*7330*/  IMAD R2, R11, UR56, R2 ;  /* 0x000000380b027c24 */ /* 0x000fe4000f8e0202 */
[----:B------:R-:W-:-:S04]  /*7340*/  IMAD.WIDE.U32 R6, R10, UR56, R6 ;  /* 0x000000380a067c25 */ /* 0x000fc8000f8e0006 */
[----:B------:R-:W-:Y:S01]  /*7350*/  IMAD.WIDE.U32 R4, R14, UR55, R4 ;  /* 0x000000370e047c25 */ /* 0x000fe2000f8e0004 */
[----:B------:R-:W-:-:S03]  /*7360*/  IADD3 R7, R7, R2, RZ ;  /* 0x0000000207077210 */ /* 0x000fc60007ffe0ff */
[C---:B------:R-:W-:Y:S01]  /*7370*/  IMAD R2, R12.reuse, UR7, RZ ;  /* 0x000000070c027c24 */ /* 0x040fe2000f8e02ff */
[----:B------:R-:W-:Y:S01]  /*7380*/  IADD3 R5, R5, R8, RZ ;  /* 0x0000000805057210 */ /* 0x000fe20007ffe0ff */
[----:B------:R-:W-:Y:S02]  /*7390*/  ULDC.64 UR6, c[0x0][0x3f0] ;  /* 0x0000fc0000067ab9 */ /* 0x000fe40000000a00 */
[----:B------:R-:W-:Y:S01]  /*73a0*/  IMAD R8, R13, UR56, R2 ;  /* 0x000000380d087c24 */ /* 0x000fe2000f8e0202 */
[----:B------:R-:W1:Y:S04]  /*73b0*/  LDS.128 R60, [R0+0x9000] ;  /* 0x00900000003c7984 */ /* 0x000e680000000c00 */
[----:B------:R-:W2:Y:S04]  /*73c0*/  LDS.128 R56, [R0+0xb000] ;  /* 0x00b0000000387984 */ /* 0x000ea80000000c00 */
[----:B------:R-:W3:Y:S01]  /*73d0*/  LDS.128 R52, [R0+0xd000] ;  /* 0x00d0000000347984 */ /* 0x000ee20000000c00 */
[----:B------:R-:W-:-:S03]  /*73e0*/  IMAD.WIDE.U32 R10, R12, UR56, R4 ;  /* 0x000000380c0a7c25 */ /* 0x000fc6000f8e0004 */
        /* <DEDUP_REMOVED lines=40> */
.L_x_488:
        /* <DEDUP_REMOVED lines=11> */
.L_x_495:
[----:B------:R-:W-:Y:S05]  /*7720*/  EXIT ;  /* 0x000000000000794d */ /* 0x000fea0003800000 */
.L_x_497:
        /* <DEDUP_REMOVED lines=13> */
.L_x_1292:


//--------------------- .text._ZN5flash44flash_bwd_dq_dk_dv_loop_seqk_parallel_kernelI23Flash_bwd_kernel_traitsILi96ELi64ELi128ELi8ELi2ELi4ELi4ELb1ELb0EN7cutlass6half_tE19Flash_kernel_traitsILi96ELi64ELi128ELi8ES3_EELb0ELb0ELb0ELb0ELb1ELb1ELb1EEEvNS_16Flash_bwd_paramsE --------------------------
	.section	.text._ZN5flash44flash_bwd_dq_dk_dv_loop_seqk_parallel_kernelI23Flash_bwd_kernel_traitsILi96ELi64ELi128ELi8ELi2ELi4ELi4ELb1ELb0EN7cutlass6half_tE19Flash_kernel_traitsILi96ELi64ELi128ELi8ES3_EELb0ELb0ELb0ELb0ELb1ELb1ELb1EEEvNS_16Flash_bwd_paramsE,"ax",@progbits
	.align	128
        .global         _ZN5flash44flash_bwd_dq_dk_dv_loop_seqk_parallel_kernelI23Flash_bwd_kernel_traitsILi96ELi64ELi128ELi8ELi2ELi4ELi4ELb1ELb0EN7cutlass6half_tE19Flash_kernel_traitsILi96ELi64ELi128ELi8ES3_EELb0ELb0ELb0ELb0ELb1ELb1ELb1EEEvNS_16Flash_bwd_paramsE
        .type           _ZN5flash44flash_bwd_dq_dk_dv_loop_seqk_parallel_kernelI23Flash_bwd_kernel_traitsILi96ELi64ELi128ELi8ELi2ELi4ELi4ELb1ELb0EN7cutlass6half_tE19Flash_kernel_traitsILi96ELi64ELi128ELi8ES3_EELb0ELb0ELb0ELb0ELb1ELb1ELb1EEEvNS_16Flash_bwd_paramsE,@function
        .size           _ZN5flash44flash_bwd_dq_dk_dv_loop_seqk_parallel_kernelI23Flash_bwd_kernel_traitsILi96ELi64ELi128ELi8ELi2ELi4ELi4ELb1ELb0EN7cutlass6half_tE19Flash_kernel_traitsILi96ELi64ELi128ELi8ES3_EELb0ELb0ELb0ELb0ELb1ELb1ELb1EEEvNS_16Flash_bwd_paramsE,(.L_x_1293 - _ZN5flash44flash_bwd_dq_dk_dv_loop_seqk_parallel_kernelI23Flash_bwd_kernel_traitsILi96ELi64ELi128ELi8ELi2ELi4ELi4ELb1ELb0EN7cutlass6half_tE19Flash_kernel_traitsILi96ELi64ELi128ELi8ES3_EELb0ELb0ELb0ELb0ELb1ELb1ELb1EEEvNS_16Flash_bwd_paramsE)
        .other          _ZN5flash44flash_bwd_dq_dk_dv_loop_seqk_parallel_kernelI23Flash_bwd_kernel_traitsILi96ELi64ELi128ELi8ELi2ELi4ELi4ELb1ELb0EN7cutlass6half_tE19Flash_kernel_traitsILi96ELi64ELi128ELi8ES3_EELb0ELb0ELb0ELb0ELb1ELb1ELb1EEEvNS_16Flash_bwd_paramsE,@"STO_CUDA_ENTRY STV_DEFAULT"
_ZN5flash44flash_bwd_dq_dk_dv_loop_seqk_parallel_kernelI23Flash_bwd_kernel_traitsILi96ELi64ELi128ELi8ELi2ELi4ELi4ELb1ELb0EN7cutlass6half_tE19Flash_kernel_traitsILi96ELi64ELi128ELi8ES3_EELb0ELb0ELb0ELb0ELb1ELb1ELb1EEEvNS_16Flash_bwd_paramsE:
.text._ZN5flash44flash_bwd_dq_dk_dv_loop_seqk_parallel_kernelI23Flash_bwd_kernel_traitsILi96ELi64ELi128ELi8ELi2ELi4ELi4ELb1ELb0EN7cutlass6half_tE19Flash_kernel_traitsILi96ELi64ELi128ELi8ES3_EELb0ELb0ELb0ELb0ELb1ELb1ELb1EEEvNS_16Flash_bwd_paramsE:
        /* <DEDUP_REMOVED lines=18> */
[----:B------:R-:W-:Y:S01]  /*0120*/  ULDC.64 UR14, c[0x0][0x300] ;  /* 0x0000c000000e7ab9 */ /* 0x000fe20000000a00 */
[----:B------:R-:W-:Y:S01]  /*0130*/  ULDC.64 UR12, c[0x0][0x308] ;  /* 0x0000c200000c7ab9 */ /* 0x000fe20000000a00 */
[----:B------:R-:W3:Y:S08]  /*0140*/  S2UR UR18, SR_CTAID.Y ;  /* 0x00000000001279c3 */ /* 0x000ef00000002600 */
[----:B------:R-:W4:Y:S01]  /*0150*/  S2UR UR20, SR_CTAID.Z ;  /* 0x00000000001479c3 */ /* 0x000f220000002700 */
[----:B--2---:R-:W-:-:S07]  /*0160*/  ULEA UR5, UR5, UR4, 0x18 ;  /* 0x0000000405057291 */ /* 0x004fce000f8ec03f */
[----:B------:R-:W2:Y:S01]  /*0170*/  S2UR UR17, SR_CTAID.Z ;  /* 0x00000000001179c3 */ /* 0x000ea20000002700 */
[----:B------:R-:W-:Y:S02]  /*0180*/  UIADD3 UR6, UR5, 0x9000, URZ ;  /* 0x0000900005067890 */ /* 0x000fe4000fffe03f */
[----:B------:R-:W-:Y:S01]  /*0190*/  UIADD3 UR4, UR5, 0xf000, URZ ;  /* 0x0000f00005047890 */ /* 0x000fe2000fffe03f */
[----:B-1----:R-:W-:Y:S01]  /*01a0*/  SHF.R.S32.HI R3, RZ, 0x1f, R9 ;  /* 0x0000001fff037819 */ /* 0x002fe20000011409 */
[----:B---3--:R-:W-:-:S03]  /*01b0*/  USHF.R.S32.HI UR27, URZ, 0x1f, UR18 ;  /* 0x0000001f3f1b7899 */ /* 0x008fc60008011412 */
[----:B------:R-:W1:Y:S01]  /*01c0*/  S2UR UR16, SR_CTAID.Y ;  /* 0x00000000001079c3 */ /* 0x000e620000002600 */
[----:B------:R-:W-:Y:S01]  /*01d0*/  UIMAD.WIDE UR40, UR18, 0x80, URZ ;  /* 0x00000080122878a5 */ /* 0x000fe2000f8e023f */
[CC--:B------:R-:W-:Y:S02]  /*01e0*/  LEA.HI R4, R3.reuse, R9.reuse, RZ, 0x4 ;  /* 0x0000000903047211 */ /* 0x0c0fe400078f20ff */
[CC--:B------:R-:W-:Y:S02]  /*01f0*/  LEA.HI R2, R3.reuse, R9.reuse, RZ, 0x5 ;  /* 0x0000000903027211 */ /* 0x0c0fe400078f28ff */
[----:B------:R-:W-:Y:S01]  /*0200*/  SHF.R.S32.HI R0, RZ, 0x4, R4 ;  /* 0x00000004ff007819 */ /* 0x000fe20000011404 */
[----:B----4-:R-:W-:Y:S01]  /*0210*/  USHF.R.S32.HI UR26, URZ, 0x1f, UR20 ;  /* 0x0000001f3f1a7899 */ /* 0x010fe20008011414 */
[CC--:B------:R-:W-:Y:S02]  /*0220*/  LEA.HI R5, R3.reuse, R9.reuse, RZ, 0x2 ;  /* 0x0000000903057211 */ /* 0x0c0fe400078f10ff */
[----:B------:R-:W-:-:S02]  /*0230*/  LEA.HI R19, R3, R9, RZ, 0x3 ;  /* 0x0000000903137211 */ /* 0x000fc400078f18ff */
[CC--:B------:R-:W-:Y:S02]  /*0240*/  LEA.HI R12, R3.reuse, R9.reuse, RZ, 0x6 ;  /* 0x00000009030c7211 */ /* 0x0c0fe400078f30ff */
[----:B------:R-:W-:Y:S02]  /*0250*/  LEA.HI R14, R3, R9, RZ, 0x7 ;  /* 0x00000009030e7211 */ /* 0x000fe400078f38ff */
[----:B------:R-:W-:Y:S01]  /*0260*/  LOP3.LUT R3, R2, 0xffffffe0, RZ, 0xc0, !PT ;  /* 0xffffffe002037812 */ /* 0x000fe200078ec0ff */
[----:B--2---:R-:W-:Y:S01]  /*0270*/  USHF.R.S32.HI UR25, URZ, 0x1f, UR17 ;  /* 0x0000001f3f197899 */ /* 0x004fe20008011411 */
[C---:B------:R-:W-:Y:S02]  /*0280*/  LOP3.LUT R6, R4.reuse, 0xfffffff0, RZ, 0xc0, !PT ;  /* 0xfffffff004067812 */ /* 0x040fe400078ec0ff */
[----:B------:R-:W-:Y:S01]  /*0290*/  LEA.HI R4, R4, R0, RZ, 0x1 ;  /* 0x0000000004047211 */ /* 0x000fe200078f08ff */
[----:B------:R-:W-:Y:S01]  /*02a0*/  IMAD.IADD R3, R9, 0x1, -R3 ;  /* 0x0000000109037824 */ /* 0x000fe200078e0a03 */
[----:B------:R-:W-:-:S02]  /*02b0*/  LOP3.LUT R7, R19, 0xfffffff8, RZ, 0xc0, !PT ;  /* 0xfffffff813077812 */ /* 0x000fc400078ec0ff */
[----:B------:R-:W-:Y:S01]  /*02c0*/  LOP3.LUT R4, R4, 0xfffffffe, RZ, 0xc0, !PT ;  /* 0xfffffffe04047812 */ /* 0x000fe200078ec0ff */
[----:B-1----:R-:W-:Y:S01]  /*02d0*/  USHF.R.S32.HI UR24, URZ, 0x1f, UR16 ;  /* 0x0000001f3f187899 */ /* 0x002fe20008011410 */
        /* <DEDUP_REMOVED lines=13> */
[----:B------:R-:W-:Y:S01]  /*03b0*/  LEA.HI R2, R4, R0, RZ, 0x2 ;  /* 0x0000000004027211 */ /* 0x000fe200078f10ff */
[----:B------:R-:W-:Y:S01]  /*03c0*/  STL [R1+0x58], R16 ;  /* 0x0000581001007387 */ /* 0x000fe20000100800 */
        /* <DEDUP_REMOVED lines=9> */
[----:B------:R-:W-:Y:S01]  /*0460*/  IMAD.IADD R11, R0, 0x1, -R2 ;  /* 0x00000001000b7824 */ /* 0x000fe200078e0a02 */
[----:B------:R-:W-:Y:S01]  /*0470*/  LOP3.LUT R2, R10, 0x3fffffe, RZ, 0xc0, !PT ;  /* 0x03fffffe0a027812 */ /* 0x000fe200078ec0ff */
[----:B------:R-:W-:Y:S01]  /*0480*/  IMAD R8, R0, 0x8, R3 ;  /* 0x0000000800087824 */ /* 0x000fe200078e0203 */
[----:B------:R-:W-:-:S02]  /*0490*/  LOP3.LUT R0, R4, 0xc0, RZ, 0xc0, !PT ;  /* 0x000000c004007812 */ /* 0x000fc400078ec0ff */
[----:B------:R-:W-:Y:S01]  /*04a0*/  SHF.R.S32.HI R3, RZ, 0x1f, R5 ;  /* 0x0000001fff037819 */ /* 0x000fe20000011405 */
[----:B------:R-:W-:Y:S01]  /*04b0*/  IMAD.IADD R4, R13, 0x1, -R2 ;  /* 0x000000010d047824 */ /* 0x000fe200078e0a02 */
[----:B------:R-:W-:Y:S02]  /*04c0*/  SHF.R.U32.HI R6, RZ, 0x3, R0 ;  /* 0x00000003ff067819 */ /* 0x000fe40000011600 */
[----:B------:R-:W-:Y:S01]  /*04d0*/  LOP3.LUT R5, R0, 0x18, R16, 0xf8, !PT ;  /* 0x0000001800057812 */ /* 0x000fe200078ef810 */
[----:B------:R-:W-:Y:S01]  /*04e0*/  IMAD R0, R9, 0x4, R18 ;  /* 0x0000000409007824 */ /* 0x000fe200078e0212 */
[----:B------:R-:W-:Y:S02]  /*04f0*/  LEA.HI R3, R3, R15, RZ, 0x3 ;  /* 0x0000000f03037211 */ /* 0x000fe400078f18ff */
[----:B------:R-:W-:Y:S01]  /*0500*/  LOP3.LUT R5, R5, R6, RZ, 0x3c, !PT ;  /* 0x0000000605057212 */ /* 0x000fe200078e3cff */
[----:B------:R-:W-:Y:S01]  /*0510*/  IMAD R222, R0, 0x8, R4 ;  /* 0x0000000800de7824 */ /* 0x000fe200078e0204 */
[----:B------:R-:W-:-:S02]  /*0520*/  SHF.R.S32.HI R4, RZ, 0x1f, R7 ;  /* 0x0000001fff047819 */ /* 0x000fc40000011407 */
[-C--:B------:R-:W-:Y:S01]  /*0530*/  LEA.HI R2, R7, R7.reuse, RZ, 0x1 ;  /* 0x0000000707027211 */ /* 0x080fe200078f08ff */
[----:B------:R-:W-:Y:S01]  /*0540*/  IMAD.U32 R5, R8, 0x20, R5 ;  /* 0x0000002008057824 */ /* 0x000fe200078e0005 */
[----:B------:R-:W-:Y:S02]  /*0550*/  LEA.HI R8, R4, R7, RZ, 0x3 ;  /* 0x0000000704087211 */ /* 0x000fe400078f18ff */
[----:B------:R-:W-:Y:S02]  /*0560*/  LOP3.LUT R0, R3, 0xfffffff8, RZ, 0xc0, !PT ;  /* 0xfffffff803007812 */ /* 0x000fe400078ec0ff */
[--C-:B------:R-:W-:Y:S01]  /*0570*/  SHF.R.S32.HI R6, RZ, 0x1, R2.reuse ;  /* 0x00000001ff067819 */ /* 0x100fe20000011402 */
[----:B------:R1:W-:Y:S01]  /*0580*/  STL [R1+0x44], R5 ;  /* 0x0000440501007387 */ /* 0x0003e20000100800 */
[----:B------:R-:W-:Y:S01]  /*0590*/  SHF.R.S32.HI R3, RZ, 0x1f, R2 ;  /* 0x0000001fff037819 */ /* 0x000fe20000011402 */
[----:B------:R-:W-:Y:S01]  /*05a0*/  IMAD.IADD R0, R15, 0x1, -R0 ;  /* 0x000000010f007824 */ /* 0x000fe200078e0a00 */
[----:B------:R-:W-:-:S02]  /*05b0*/  LOP3.LUT R4, R2, 0x7fffffe, RZ, 0xc0, !PT ;  /* 0x07fffffe02047812 */ /* 0x000fc400078ec0ff */
[----:B------:R-:W-:Y:S02]  /*05c0*/  LOP3.LUT R2, R8, 0xfffffff8, RZ, 0xc0, !PT ;  /* 0xfffffff808027812 */ /* 0x000fe400078ec0ff */
[C---:B------:R-:W-:Y:S01]  /*05d0*/  LOP3.LUT P4, RZ, R0.reuse, 0x2, RZ, 0xc0, !PT ;  /* 0x0000000200ff7812 */ /* 0x040fe2000788c0ff */
[C---:B------:R-:W-:Y:S01]  /*05e0*/  IMAD.IADD R15, R7.reuse, 0x1, -R4 ;  /* 0x00000001070f7824 */ /* 0x040fe200078e0a04 */
[----:B------:R-:W-:Y:S01]  /*05f0*/  SHF.R.S32.HI R12, RZ, 0x7, R14 ;  /* 0x00000007ff0c7819 */ /* 0x000fe2000001140e */
[----:B------:R-:W-:Y:S01]  /*0600*/  IMAD.IADD R17, R7, 0x1, -R2 ;  /* 0x0000000107117824 */ /* 0x000fe200078e0a02 */
[----:B------:R-:W-:Y:S01]  /*0610*/  SHF.R.S32.HI R2, RZ, 0x1, R10 ;  /* 0x00000001ff027819 */ /* 0x000fe2000001140a */
[----:B------:R-:W-:Y:S01]  /*0620*/  IMAD.SHL.U32 R14, R9, 0x20, RZ ;  /* 0x00000020090e7824 */ /* 0x000fe200078e00ff */
[----:B------:R-:W-:Y:S01]  /*0630*/  LEA.HI R10, R0, R0, RZ, 0x1 ;  /* 0x00000000000a7211 */ /* 0x000fe200078f08ff */
[----:B------:R-:W-:Y:S01]  /*0640*/  IMAD.SHL.U32 R7, R20, 0x2, RZ ;  /* 0x0000000214077824 */ /* 0x000fe200078e00ff */
[C---:B------:R-:W-:Y:S01]  /*0650*/  LOP3.LUT P6, RZ, R2.reuse, 0x2, RZ, 0xc0, !PT ;  /* 0x0000000202ff7812 */ /* 0x040fe200078cc0ff */
[----:B------:R-:W-:Y:S01]  /*0660*/  IMAD.SHL.U32 R4, R2, 0x40, RZ ;  /* 0x0000004002047824 */ /* 0x000fe200078e00ff */
[----:B------:R-:W-:Y:S01]  /*0670*/  LOP3.LUT R2, R10, 0x3fffffe, RZ, 0xc0, !PT ;  /* 0x03fffffe0a027812 */ /* 0x000fe200078ec0ff */
[----:B------:R-:W-:Y:S01]  /*0680*/  IMAD R9, R11, 0x200, R7 ;  /* 0x000002000b097824 */ /* 0x000fe200078e0207 */
[----:B------:R-:W-:-:S02]  /*0690*/  SEL R223, R228, 0xffffffe0, !P6 ;  /* 0xffffffe0e4df7807 */ /* 0x000fc40007000000 */
[----:B-1----:R-:W-:Y:S02]  /*06a0*/  LEA.HI R5, R3, R6, RZ, 0x2 ;  /* 0x0000000603057211 */ /* 0x002fe400078f10ff */
[----:B------:R-:W-:Y:S02]  /*06b0*/  LOP3.LUT R3, R0, 0x1, RZ, 0xc0, !PT ;  /* 0x0000000100037812 */ /* 0x000fe400078ec0ff */
[----:B------:R-:W-:Y:S02]  /*06c0*/  LOP3.LUT R5, R5, 0xfffffffc, RZ, 0xc0, !PT ;  /* 0xfffffffc05057812 */ /* 0x000fe400078ec0ff */
[----:B------:R-:W-:Y:S01]  /*06d0*/  ISETP.NE.U32.AND P5, PT, R3, 0x1, PT ;  /* 0x000000010300780c */ /* 0x000fe20003fa5070 */
[----:B------:R-:W-:Y:S02]  /*06e0*/  IMAD.SHL.U32 R3, R13, 0x40, RZ ;  /* 0x000000400d037824 */ /* 0x000fe400078e00ff */
[----:B------:R-:W-:Y:S01]  /*06f0*/  IMAD.IADD R16, R6, 0x1, -R5 ;  /* 0x0000000106107824 */ /* 0x000fe200078e0a05 */
[----:B------:R-:W-:Y:S01]  /*0700*/  R2P PR, R17, 0x6 ;  /* 0x0000000611007804 */ /* 0x000fe20000000000 */
[----:B------:R-:W-:Y:S01]  /*0710*/  IMAD.SHL.U32 R5, R11, 0x10, RZ ;  /* 0x000000100b057824 */ /* 0x000fe200078e00ff */
[----:B------:R-:W-:Y:S01]  /*0720*/  LOP3.LUT R6, R3, 0x1c0, RZ, 0xc0, !PT ;  /* 0x000001c003067812 */ /* 0x000fe200078ec0ff */
[----:B------:R-:W-:Y:S01]  /*0730*/  IMAD.IADD R13, R0, 0x1, -R2 ;  /* 0x00000001000d7824 */ /* 0x000fe200078e0a02 */
[----:B------:R-:W-:Y:S01]  /*0740*/  LOP3.LUT R2, R4, 0xc0, RZ, 0xc0, !PT ;  /* 0x000000c004027812 */ /* 0x000fe200078ec0ff */
[----:B------:R-:W-:Y:S01]  /*0750*/  IMAD.SHL.U32 R0, R0, 0x40, RZ ;  /* 0x0000004000007824 */ /* 0x000fe200078e00ff */
[----:B------:R-:W-:Y:S01]  /*0760*/  SHF.R.S32.HI R3, RZ, 0x3, R8 ;  /* 0x00000003ff037819 */ /* 0x000fe20000011408 */
[----:B------:R-:W-:Y:S01]  /*0770*/  IMAD R13, R13, 0x20, R9 ;  /* 0x000000200d0d7824 */ /* 0x000fe200078e0209 */
[----:B------:R-:W-:-:S02]  /*0780*/  LOP3.LUT R4, R6, 0x30, R5, 0xf8, !PT ;  /* 0x0000003006047812 */ /* 0x000fc400078ef805 */
[----:B------:R-:W-:Y:S01]  /*0790*/  LOP3.LUT R0, R0, 0x1c0, RZ, 0xc0, !PT ;  /* 0x000001c000007812 */ /* 0x000fe200078ec0ff */
[----:B------:R-:W-:Y:S01]  /*07a0*/  IMAD R15, R3, 0x8, R15 ;  /* 0x00000008030f7824 */ /* 0x000fe200078e020f */
[----:B------:R-:W-:Y:S01]  /*07b0*/  LOP3.LUT R8, R4, 0x8, R19, 0xf8, !PT ;  /* 0x0000000804087812 */ /* 0x000fe200078ef813 */
[----:B------:R-:W-:Y:S01]  /*07c0*/  IMAD R224, R11, 0x2, R3 ;  /* 0x000000020be07824 */ /* 0x000fe200078e0203 */
[----:B------:R-:W-:Y:S02]  /*07d0*/  LOP3.LUT R5, R2, 0x8, R19, 0xf8, !PT ;  /* 0x0000000802057812 */ /* 0x000fe400078ef813 */
[----:B------:R-:W-:Y:S02]  /*07e0*/  SHF.R.U32.HI R4, RZ, 0x3, R2 ;  /* 0x00000003ff047819 */ /* 0x000fe40000011602 */
[----:B------:R-:W-:Y:S02]  /*07f0*/  LOP3.LUT R3, R0, 0x20, R14, 0xf8, !PT ;  /* 0x0000002000037812 */ /* 0x000fe400078ef80e */
[----:B------:R-:W-:Y:S01]  /*0800*/  SHF.R.U32.HI R2, RZ, 0x3, R0 ;  /* 0x00000003ff027819 */ /* 0x000fe20000011600 */
[----:B------:R-:W-:Y:S01]  /*0810*/  IMAD R0, R12, 0x1000, R7 ;  /* 0x000010000c007824 */ /* 0x000fe200078e0207 */
[----:B------:R-:W-:-:S02]  /*0820*/  LOP3.LUT R4, R5, R4, RZ, 0x3c, !PT ;  /* 0x0000000405047212 */ /* 0x000fc400078e3cff */
        /* <DEDUP_REMOVED lines=8> */
[----:B------:R-:W-:Y:S01]  /*08b0*/  SEL R226, R226, 0x40, P2 ;  /* 0x00000040e2e27807 */ /* 0x000fe20001000000 */
[----:B------:R-:W-:Y:S01]  /*08c0*/  IMAD.SHL.U32 R4, R17, 0x40, RZ ;  /* 0x0000004011047824 */ /* 0x000fe200078e00ff */
        /* <DEDUP_REMOVED lines=11> */
[----:B------:R-:W-:Y:S01]  /*0980*/  IMAD.IADD R223, R223, 0x1, R222 ;  /* 0x00000001dfdf7824 */ /* 0x000fe200078e02de */
[----:B------:R-:W-:-:S02]  /*0990*/  LOP3.LUT R3, R3, 0x8, RZ, 0xc0, !PT ;  /* 0x0000000803037812 */ /* 0x000fc400078ec0ff */
[----:B------:R-:W-:Y:S02]  /*09a0*/  LOP3.LUT R0, R0, 0xc0, RZ, 0xc0, !PT ;  /* 0x000000c000007812 */ /* 0x000fe400078ec0ff */
[----:B------:R-:W-:Y:S02]  /*09b0*/  SHF.R.U32.HI R9, RZ, 0x3, R4 ;  /* 0x00000003ff097819 */ /* 0x000fe40000011604 */
[----:B------:R-:W-:Y:S02]  /*09c0*/  SHF.R.U32.HI R6, RZ, 0x3, R2 ;  /* 0x00000003ff067819 */ /* 0x000fe40000011602 */
[----:B------:R-:W-:Y:S02]  /*09d0*/  SHF.R.U32.HI R8, RZ, 0x3, R0 ;  /* 0x00000003ff087819 */ /* 0x000fe40000011600 */
[----:B------:R-:W-:Y:S02]  /*09e0*/  LOP3.LUT R10, R7, 0x10, R10, 0xf8, !PT ;  /* 0x00000010070a7812 */ /* 0x000fe400078ef80a */
[----:B------:R-:W-:-:S02]  /*09f0*/  LOP3.LUT R9, R9, R4, R3, 0x1e, !PT ;  /* 0x0000000409097212 */ /* 0x000fc400078e1e03 */
[----:B------:R-:W-:Y:S02]  /*0a00*/  SHF.R.S32.HI R4, RZ, 0x2, R22 ;  /* 0x00000002ff047819 */ /* 0x000fe40000011416 */
[----:B------:R-:W-:Y:S01]  /*0a10*/  LOP3.LUT R3, R6, R2, R3, 0x1e, !PT ;  /* 0x0000000206037212 */ /* 0x000fe200078e1e03 */
[----:B------:R-:W-:Y:S01]  /*0a20*/  IMAD.U32 R224, R224, 0x200, R9 ;  /* 0x00000200e0e07824 */ /* 0x000fe200078e0009 */
[----:B------:R-:W-:Y:S01]  /*0a30*/  LOP3.LUT R8, R8, R0, R7, 0x1e, !PT ;  /* 0x0000000008087212 */ /* 0x000fe200078e1e07 */
[----:B------:R-:W-:Y:S01]  /*0a40*/  IMAD.SHL.U32 R0, R15, 0x20, RZ ;  /* 0x000000200f007824 */ /* 0x000fe200078e00ff */
[----:B------:R-:W-:Y:S01]  /*0a50*/  LOP3.LUT R2, R6, R10, R2, 0x1e, !PT ;  /* 0x0000000a06027212 */ /* 0x000fe200078e1e02 */
[----:B------:R-:W-:Y:S01]  /*0a60*/  IMAD R23, R21, 0x10, R4 ;  /* 0x0000001015177824 */ /* 0x000fe200078e0204 */
[----:B------:R-:W-:Y:S01]  /*0a70*/  LEA R7, R11, UR5, 0x1 ;  /* 0x000000050b077c11 */ /* 0x000fe2000f8e08ff */
[----:B------:R-:W-:Y:S01]  /*0a80*/  IMAD R4, R21, 0x200, R0 ;  /* 0x0000020015047824 */ /* 0x000fe200078e0200 */
[----:B------:R-:W-:Y:S01]  /*0a90*/  LEA R224, R224, UR4, 0x1 ;  /* 0x00000004e0e07c11 */ /* 0x000fe2000f8e08ff */
[----:B------:R-:W-:Y:S01]  /*0aa0*/  IMAD.IADD R229, R0, 0x1, R2 ;  /* 0x0000000100e57824 */ /* 0x000fe200078e0202 */
[----:B------:R-:W-:Y:S01]  /*0ab0*/  STL [R1+0x60], R23 ;  /* 0x0000601701007387 */ /* 0x000fe20000100800 */
[----:B------:R-:W-:Y:S01]  /*0ac0*/  VIADD R0, R23, 0xffffffc0 ;  /* 0xffffffc017007836 */ /* 0x000fe20000000000 */
[----:B------:R-:W-:Y:S01]  /*0ad0*/  LOP3.LUT P0, RZ, R16, 0x2, RZ, 0xc0, !PT ;  /* 0x0000000210ff7812 */ /* 0x000fe2000780c0ff */
[----:B------:R-:W-:Y:S01]  /*0ae0*/  IMAD.IADD R230, R4, 0x1, R3 ;  /* 0x0000000104e67824 */ /* 0x000fe200078e0203 */
[----:B------:R-:W-:Y:S01]  /*0af0*/  LEA R3, R5, UR5, 0x1 ;  /* 0x0000000505037c11 */ /* 0x000fe2000f8e08ff */
[----:B------:R-:W-:Y:S01]  /*0b00*/  IMAD.MOV.U32 R4, RZ, RZ, -0x10 ;  /* 0xfffffff0ff047424 */ /* 0x000fe200078e00ff */
[----:B------:R-:W-:Y:S01]  /*0b10*/  SHF.R.S32.HI R2, RZ, 0x1f, R0 ;  /* 0x0000001fff027819 */ /* 0x000fe20000011400 */
[----:B------:R-:W-:Y:S01]  /*0b20*/  IMAD.IADD R8, R8, 0x1, R13 ;  /* 0x0000000108087824 */ /* 0x000fe200078e020d */
[----:B------:R-:W-:Y:S01]  /*0b30*/  SEL R228, R228, 0xffffffe0, !P0 ;  /* 0xffffffe0e4e47807 */ /* 0x000fe20004000000 */
[C---:B------:R-:W-:Y:S01]  /*0b40*/  VIADD R6, R7.reuse, 0x20 ;  /* 0x0000002007067836 */ /* 0x040fe20000000000 */
[C---:B------:R-:W-:Y:S01]  /*0b50*/  SHF.L.U64.HI R2, R0.reuse, 0x2, R2 ;  /* 0x0000000200027819 */ /* 0x040fe20000010202 */
[----:B------:R-:W-:Y:S01]  /*0b60*/  IMAD.SHL.U32 R0, R0, 0x4, RZ ;  /* 0x0000000400007824 */ /* 0x000fe200078e00ff */
[----:B------:R-:W-:Y:S01]  /*0b70*/  SEL R4, R4, 0x10, !P5 ;  /* 0x0000001004047807 */ /* 0x000fe20006800000 */
[----:B------:R-:W-:-:S02]  /*0b80*/  @P4 VIADD R6, R7, 0xffffffe0 ;  /* 0xffffffe007064836 */ /* 0x000fc40000000000 */
[----:B------:R1:W-:Y:S01]  /*0b90*/  STL [R1+0x54], R2 ;  /* 0x0000540201007387 */ /* 0x0003e20000100800 */
[C---:B------:R-:W-:Y:S02]  /*0ba0*/  IMAD.IADD R225, R224.reuse, 0x1, R225 ;  /* 0x00000001e0e17824 */ /* 0x040fe400078e02e1 */
[--C-:B------:R-:W-:Y:S01]  /*0bb0*/  IMAD.IADD R227, R224, 0x1, R226.reuse ;  /* 0x00000001e0e37824 */ /* 0x100fe200078e02e2 */
[----:B------:R2:W-:Y:S01]  /*0bc0*/  STL [R1+0x50], R0 ;  /* 0x0000500001007387 */ /* 0x0005e20000100800 */
[----:B------:R-:W-:-:S03]  /*0bd0*/  IMAD.IADD R226, R225, 0x1, R226 ;  /* 0x00000001e1e27824 */ /* 0x000fc600078e02e2 */
[----:B------:R-:W-:Y:S01]  /*0be0*/  STL [R1+0x10], R7 ;  /* 0x0000100701007387 */ /* 0x000fe20000100800 */
[----:B-1----:R-:W-:Y:S01]  /*0bf0*/  LEA R2, R8, UR6, 0x1 ;  /* 0x0000000608027c11 */ /* 0x002fe2000f8e08ff */
[----:B--2---:R-:W-:-:S04]  /*0c00*/  IMAD.IADD R0, R7, 0x1, R4 ;  /* 0x0000000107007824 */ /* 0x004fc800078e0204 */
[----:B------:R-:W-:Y:S01]  /*0c10*/  STL [R1+0x3c], R2 ;  /* 0x00003c0201007387 */ /* 0x000fe20000100800 */
[----:B------:R-:W-:-:S03]  /*0c20*/  IMAD.IADD R4, R4, 0x1, R6 ;  /* 0x0000000104047824 */ /* 0x000fc600078e0206 */
[----:B------:R1:W-:Y:S04]  /*0c30*/  STL [R1+0xc], R0 ;  /* 0x00000c0001007387 */ /* 0x0003e80000100800 */
[----:B------:R2:W-:Y:S04]  /*0c40*/  STL [R1+0x8], R6 ;  /* 0x0000080601007387 */ /* 0x0005e80000100800 */
[----:B------:R2:W-:Y:S01]  /*0c50*/  STL [R1+0x4], R4 ;  /* 0x0000040401007387 */ /* 0x0005e20000100800 */
[C---:B-1----:R-:W-:Y:S02]  /*0c60*/  VIADD R0, R2.reuse, 0x20 ;  /* 0x0000002002007836 */ /* 0x042fe40000000000 */
[----:B------:R-:W-:-:S05]  /*0c70*/  @P3 VIADD R0, R2, 0xffffffe0 ;  /* 0xffffffe002003836 */ /* 0x000fca0000000000 */
[----:B------:R2:W-:Y:S02]  /*0c80*/  STL [R1+0x40], R0 ;  /* 0x0000400001007387 */ /* 0x0005e40000100800 */
.L_x_506:
        /* <DEDUP_REMOVED lines=95> */
.L_x_499:
[----:B------:R-:W-:Y:S01]  /*1280*/  UIMAD UR37, UR18, UR31, UR20 ;  /* 0x0000001f122572a4 */ /* 0x000fe2000f8e0214 */
[----:B------:R-:W-:-:S03]  /*1290*/  ULDC UR29, c[0x0][0x2d4] ;  /* 0x0000b500001d7ab9 */ /* 0x000fc60000000800 */
[----:B------:R-:W-:-:S12]  /*12a0*/  UIMAD UR37, UR37, UR29, URZ ;  /* 0x0000001d252572a4 */ /* 0x000fd8000f8e023f */
.L_x_500:
[----:B------:R-:W2:Y:S01]  /*12b0*/  LDL.64 R4, [R1+0x58] ;  /* 0x0000580001047983 */ /* 0x000ea20000100a00 */
[----:B------:R-:W1:Y:S03]  /*12c0*/  LDC.64 R16, c[0x0][0x250] ;  /* 0x00009400ff107b82 */ /* 0x000e660000000a00 */
[----:B------:R-:W2:Y:S04]  /*12d0*/  LDL.64 R34, [R1+0x58] ;  /* 0x0000580001227983 */ /* 0x000ea80000100a00 */
[----:B------:R-:W3:Y:S01]  /*12e0*/  LDL R30, [R1+0x44] ;  /* 0x00004400011e7983 */ /* 0x000ee20000100800 */
        /* <DEDUP_REMOVED lines=54> */
[----:B------:R-:W-:Y:S02]  /*1650*/  ULDC.64 UR6, c[0x0][0x260] ;  /* 0x0000980000067ab9 */ /* 0x000fe40000000a00 */
[----:B------:R-:W-:Y:S02]  /*1660*/  IMAD.MOV.U32 R14, RZ, RZ, R10 ;  /* 0x000000ffff0e7224 */ /* 0x000fe400078e000a */
        /* <DEDUP_REMOVED lines=32> */
[----:B------:R-:W-:Y:S01]  /*1870*/  UIMAD UR45, UR26, UR8, URZ ;  /* 0x000000081a2d72a4 */ /* 0x000fe2000f8e023f */
[----:B------:R-:W-:-:S02]  /*1880*/  IMAD.MOV.U32 R8, RZ, RZ, R12 ;  /* 0x000000ffff087224 */ /* 0x000fc400078e000c */
[----:B---3--:R-:W-:Y:S01]  /*1890*/  IMAD.IADD R5, R11, 0x1, R16 ;  /* 0x000000010b057824 */ /* 0x008fe200078e0210 */
[----:B------:R-:W-:Y:S01]  /*18a0*/  UIMAD UR44, UR26, UR10, URZ ;  /* 0x0000000a1a2c72a4 */ /* 0x000fe2000f8e023f */
[----:B------:R-:W-:Y:S01]  /*18b0*/  IMAD.MOV.U32 R4, RZ, RZ, R10 ;  /* 0x000000ffff047224 */ /* 0x000fe200078e000a */
[----:B------:R-:W0:Y:S01]  /*18c0*/  LDGDEPBAR ;  /* 0x00000000000079af */ /* 0x000e220000000000 */
[C---:B-1----:R-:W-:Y:S02]  /*18d0*/  IMAD R16, R18.reuse, UR27, RZ ;  /* 0x0000001b12107c24 */ /* 0x042fe4000f8e02ff */
[----:B------:R-:W-:-:S04]  /*18e0*/  IMAD.WIDE.U32 R10, R18, UR18, R14 ;  /* 0x00000012120a7c25 */ /* 0x000fc8000f8e000e */
[----:B--2---:R-:W-:-:S04]  /*18f0*/  IMAD.WIDE.U32 R6, R31, R22, R4 ;  /* 0x000000161f067225 */ /* 0x004fc800078e0004 */
[----:B------:R-:W-:Y:S01]  /*1900*/  IMAD.IADD R0, R7, 0x1, R0 ;  /* 0x0000000107007824 */ /* 0x000fe200078e0200 */
[C---:B------:R-:W-:Y:S01]  /*1910*/  LEA R4, P0, R6.reuse, UR6, 0x1 ;  /* 0x0000000606047c11 */ /* 0x040fe2000f8008ff */
[----:B------:R-:W-:Y:S01]  /*1920*/  IMAD R16, R19, UR18, R16 ;  /* 0x0000001213107c24 */ /* 0x000fe2000f8e0210 */
[----:B------:R-:W-:Y:S02]  /*1930*/  ULEA.HI UR6, UR39, UR39, URZ, 0x1 ;  /* 0x0000002727067291 */ /* 0x000fe4000f8f083f */
[----:B------:R-:W-:Y:S01]  /*1940*/  LEA.HI.X R5, R6, UR7, R0, 0x1, P0 ;  /* 0x0000000706057c11 */ /* 0x000fe200080f0c00 */
[----:B------:R-:W-:Y:S02]  /*1950*/  IMAD.IADD R7, R11, 0x1, R16 ;  /* 0x000000010b077824 */ /* 0x000fe400078e0210 */
[----:B------:R-:W-:Y:S02]  /*1960*/  IMAD.U32 R11, RZ, RZ, UR10 ;  /* 0x0000000aff0b7e24 */ /* 0x000fe4000f8e00ff */
[----:B------:R-:W-:Y:S01]  /*1970*/  IMAD.MOV.U32 R6, RZ, RZ, R10 ;  /* 0x000000ffff067224 */ /* 0x000fe200078e000a */
[----:B------:R-:W-:-:S03]  /*1980*/  ULOP3.LUT UR6, UR6, 0xfffffffe, URZ, 0xc0, !UPT ;  /* 0xfffffffe06067892 */ /* 0x000fc6000f8ec03f */
[----:B------:R-:W-:Y:S01]  /*1990*/  IMAD.WIDE.U32 R10, R11, UR20, R6 ;  /* 0x000000140b0a7c25 */ /* 0x000fe2000f8e0006 */
[----:B------:R-:W-:Y:S01]  /*19a0*/  UIADD3 UR6, UR39, -UR6, URZ ;  /* 0x8000000627067290 */ /* 0x000fe2000fffe03f */
[----:B------:R-:W-:Y:S02]  /*19b0*/  UMOV UR10, UR46 ;  /* 0x0000002e000a7c82 */ /* 0x000fe40008000000 */
[----:B------:R-:W-:Y:S02]  /*19c0*/  IMAD.IADD R9, R13, 0x1, R17 ;  /* 0x000000010d097824 */ /* 0x000fe400078e0211 */
[----:B------:R-:W-:Y:S01]  /*19d0*/  IMAD.U32 R12, RZ, RZ, UR8 ;  /* 0x00000008ff0c7e24 */ /* 0x000fe2000f8e00ff */
[----:B------:R-:W-:Y:S02]  /*19e0*/  UIMAD UR45, UR20, UR9, UR45 ;  /* 0x00000009142d72a4 */ /* 0x000fe4000f8e022d */
[----:B------:R-:W-:Y:S01]  /*19f0*/  UIMAD UR44, UR20, UR11, UR44 ;  /* 0x0000000b142c72a4 */ /* 0x000fe2000f8e022c */
[----:B------:R-:W-:Y:S01]  /*1a00*/  IMAD.WIDE.U32 R12, R12, UR20, R8 ;  /* 0x000000140c0c7c25 */ /* 0x000fe2000f8e0008 */
[----:B------:R-:W-:Y:S01]  /*1a10*/  UISETP.NE.AND UP0, UPT, UR6, 0x1, UPT ;  /* 0x000000010600788c */ /* 0x000fe2000bf05270 */
[----:B------:R-:W-:-:S02]  /*1a20*/  UMOV UR11, UR47 ;  /* 0x0000002f000b7c82 */ /* 0x000fc40008000000 */
[----:B------:R-:W-:Y:S01]  /*1a30*/  ULDC.64 UR6, c[0x0][0x3e0] ;  /* 0x0000f80000067ab9 */ /* 0x000fe20000000a00 */
[----:B------:R-:W-:Y:S01]  /*1a40*/  VIADD R14, R30, 0x1800 ;  /* 0x000018001e0e7836 */ /* 0x000fe20000000000 */
[----:B------:R-:W-:Y:S01]  /*1a50*/  LEA R26, P2, R12, UR6, 0x1 ;  /* 0x000000060c1a7c11 */ /* 0x000fe2000f8408ff */
[----:B------:R-:W-:Y:S01]  /*1a60*/  ULDC.64 UR8, c[0x0][0x210] ;  /* 0x0000840000087ab9 */ /* 0x000fe20000000a00 */
[----:B------:R-:W-:Y:S01]  /*1a70*/  VIADD R9, R11, UR44 ;  /* 0x0000002c0b097c36 */ /* 0x000fe20008000000 */
[----:B------:R-:W-:-:S04]  /*1a80*/  LEA R24, P3, R10, UR8, 0x1 ;  /* 0x000000080a187c11 */ /* 0x000fc8000f8608ff */
[----:B------:R-:W-:Y:S02]  /*1a90*/  LEA.HI.X R25, R10, UR9, R9, 0x1, P3 ;  /* 0x000000090a197c11 */ /* 0x000fe400098f0c09 */
[----:B------:R-:W-:-:S04]  /*1aa0*/  LEA R8, P1, R22, R4, 0x7 ;  /* 0x0000000416087211 */ /* 0x000fc800078238ff */
[----:B------:R-:W-:Y:S01]  /*1ab0*/  LEA.HI.X R9, R22, R5, R23, 0x7, P1 ;  /* 0x0000000516097211 */ /* 0x000fe200008f3c17 */
[----:B------:R-:W-:Y:S02]  /*1ac0*/  UIMAD UR46, UR31, UR30, URZ ;  /* 0x0000001e1f2e72a4 */ /* 0x000fe4000f8e023f */
[----:B------:R-:W-:-:S04]  /*1ad0*/  USHF.R.S32.HI UR6, URZ, 0x1f, UR30 ;  /* 0x0000001f3f067899 */ /* 0x000fc8000801141e */
[----:B------:R-:W-:Y:S02]  /*1ae0*/  UIMAD UR6, UR6, UR31, URZ ;  /* 0x0000001f060672a4 */ /* 0x000fe4000f8e023f */
        /* <DEDUP_REMOVED lines=29> */
[----:B------:R-:W-:Y:S01]  /*1cc0*/  UIMAD.WIDE UR44, UR18, UR29, UR42 ;  /* 0x0000001d122c72a5 */ /* 0x000fe2000f8e022a */
[----:B------:R-:W5:Y:S02]  /*1cd0*/  LDG.E R12, desc[UR22][R6.64+0x80] ;  /* 0x00008016060c7981 */ /* 0x000f64000c1e1900 */
[----:B------:R-:W-:Y:S02]  /*1ce0*/  LEA R10, R0, UR5, 0x1 ;  /* 0x00000005000a7c11 */ /* 0x000fe4000f8e08ff */
        /* <DEDUP_REMOVED lines=11> */
[----:B------:R2:W-:Y:S04]  /*1da0*/  LDGSTS.E.BYPASS.LTC128B.128 [R2+0xe000], desc[UR22][R8.64+0x80] ;  /* 0x0e00008008027fae */ /* 0x0005e8000b901d56 */
[----:B------:R-:W0:Y:S01]  /*1db0*/  LDGDEPBAR ;  /* 0x00000000000079af */ /* 0x000e220000000000 */
[----:B-1----:R-:W1:Y:S01]  /*1dc0*/  S2R R4, SR_TID.X ;  /* 0x0000000000047919 */ /* 0x002e620000002100 */
[----:B------:R-:W-:-:S04]  /*1dd0*/  USHF.L.U32 UR7, UR46, 0x6, URZ ;  /* 0x000000062e077899 */ /* 0x000fc8000800063f */
[----:B------:R-:W-:Y:S02]  /*1de0*/  USHF.R.S32.HI UR8, URZ, 0x1f, UR7 ;  /* 0x0000001f3f087899 */ /* 0x000fe40008011407 */
[----:B------:R-:W-:Y:S01]  /*1df0*/  UIADD3 UR34, UP0, UR44, UR34, URZ ;  /* 0x000000222c227290 */ /* 0x000fe2000ff1e03f */
[----:B------:R-:W5:Y:S01]  /*1e00*/  LDG.E R8, desc[UR22][R6.64] ;  /* 0x0000001606087981 */ /* 0x000f62000c1e1900 */
[----:B------:R-:W-:-:S04]  /*1e10*/  DEPBAR.LE SB0, 0x1 ;  /* 0x000080400000791a */ /* 0x000fc80000000000 */
[----:B------:R3:W5:Y:S01]  /*1e20*/  LDG.E R9, desc[UR22][R6.64+0xa0] ;  /* 0x0000a01606097981 */ /* 0x000762000c1e1900 */
[----:B-1----:R-:W-:Y:S01]  /*1e30*/  SHF.R.S32.HI R0, RZ, 0x1f, R4 ;  /* 0x0000001fff007819 */ /* 0x002fe20000011404 */
[----:B------:R-:W-:Y:S01]  /*1e40*/  UIADD3.X UR33, UR45, UR33, URZ, UP0, !UPT ;  /* 0x000000212d217290 */ /* 0x000fe200087fe43f */
[----:B------:R-:W-:Y:S02]  /*1e50*/  BAR.SYNC.DEFER_BLOCKING 0x0 ;  /* 0x0000000000007b1d */ /* 0x000fe40000010000 */
[----:B------:R-:W-:-:S04]  /*1e60*/  LEA.HI R0, R0, R4, RZ, 0x5 ;  /* 0x0000000400007211 */ /* 0x000fc800078f28ff */
[----:B--2---:R-:W-:Y:S02]  /*1e70*/  LOP3.LUT R2, R0, 0xffffffe0, RZ, 0xc0, !PT ;  /* 0xffffffe000027812 */ /* 0x004fe400078ec0ff */
[----:B------:R-:W-:-:S03]  /*1e80*/  SHF.R.S32.HI R0, RZ, 0x5, R0 ;  /* 0x00000005ff007819 */ /* 0x000fc60000011400 */
[----:B------:R-:W-:Y:S02]  /*1e90*/  IMAD.IADD R2, R4, 0x1, -R2 ;  /* 0x0000000104027824 */ /* 0x000fe400078e0a02 */
[----:B------:R-:W-:Y:S02]  /*1ea0*/  IMAD.U32 R4, RZ, RZ, UR38 ;  /* 0x00000026ff047e24 */ /* 0x000fe4000f8e00ff */
[----:B------:R-:W-:Y:S02]  /*1eb0*/  IMAD R0, R0, UR46, R2 ;  /* 0x0000002e00007c24 */ /* 0x000fe4000f8e0202 */
[----:B------:R-:W-:-:S03]  /*1ec0*/  IMAD.U32 R2, RZ, RZ, UR35 ;  /* 0x00000023ff027e24 */ /* 0x000fc6000f8e00ff */
[----:B------:R-:W-:Y:S02]  /*1ed0*/  IADD3 R4, P2, P1, R0, UR7, R4 ;  /* 0x0000000700047c10 */ /* 0x000fe4000f95e004 */
[----:B------:R-:W-:Y:S01]  /*1ee0*/  SHF.R.S32.HI R0, RZ, 0x1f, R0 ;  /* 0x0000001fff007819 */ /* 0x000fe20000011400 */
[----:B------:R-:W-:Y:S01]  /*1ef0*/  UIMAD UR6, UR6, UR34, URZ ;  /* 0x00000022060672a4 */ /* 0x000fe2000f8e023f */
[----:B---3--:R-:W-:Y:S01]  /*1f00*/  IMAD.U32 R6, RZ, RZ, UR48 ;  /* 0x00000030ff067e24 */ /* 0x008fe2000f8e00ff */
[----:B------:R1:W-:Y:S01]  /*1f10*/  STL.64 [R1+0x18], R26 ;  /* 0x0000181a01007387 */ /* 0x0003e20000100a00 */
[----:B------:R-:W-:Y:S01]  /*1f20*/  IADD3.X R0, R0, UR8, R2, P2, P1 ;  /* 0x0000000800007c10 */ /* 0x000fe200097e2402 */
[----:B------:R-:W-:Y:S01]  /*1f30*/  UIMAD UR33, UR33, UR48, UR6 ;  /* 0x00000030212172a4 */ /* 0x000fe2000f8e0206 */
[----:B------:R-:W-:Y:S01]  /*1f40*/  IADD3 R4, P1, R4, R28, RZ ;  /* 0x0000001c04047210 */ /* 0x000fe20007f3e0ff */
[----:B------:R-:W-:Y:S01]  /*1f50*/  UISETP.GE.AND UP0, UPT, UR32, 0x1, UPT ;  /* 0x000000012000788c */ /* 0x000fe2000bf06270 */
[----:B------:R-:W-:Y:S01]  /*1f60*/  IMAD.U32 R7, RZ, RZ, UR49 ;  /* 0x00000031ff077e24 */ /* 0x000fe2000f8e00ff */
[----:B------:R-:W-:Y:S01]  /*1f70*/  ULDC.64 UR6, c[0x0][0x400] ;  /* 0x0001000000067ab9 */ /* 0x000fe20000000a00 */
[----:B------:R1:W-:Y:S01]  /*1f80*/  STL.64 [R1+0x20], R24 ;  /* 0x0000201801007387 */ /* 0x0003e20000100a00 */
[----:B------:R-:W-:Y:S01]  /*1f90*/  IMAD.X R5, R0, 0x1, R29, P1 ;  /* 0x0000000100057824 */ /* 0x000fe200008e061d */
[----:B------:R-:W-:-:S02]  /*1fa0*/  ULDC.64 UR8, c[0x0][0x478] ;  /* 0x00011e0000087ab9 */ /* 0x000fc40000000a00 */
[----:B------:R1:W2:Y:S01]  /*1fb0*/  LDSM.16.M88.4 R172, [R222+0xf000] ;  /* 0x00f00000deac783b */ /* 0x0002a20000000200 */
[----:B------:R-:W-:-:S03]  /*1fc0*/  IMAD.WIDE.U32 R4, R6, UR34, R4 ;  /* 0x0000002206047c25 */ /* 0x000fc6000f8e0004 */
[----:B------:R1:W3:Y:S01]  /*1fd0*/  LDSM.16.M88.4 R176, [R222+0xf400] ;  /* 0x00f40000deb0783b */ /* 0x0002e20000000200 */
[----:B------:R-:W-:Y:S01]  /*1fe0*/  VIADD R0, R5, UR33 ;  /* 0x0000002105007c36 */ /* 0x000fe20008000000 */
[C---:B------:R-:W-:Y:S02]  /*1ff0*/  LEA R232, P1, R4.reuse, UR6, 0x2 ;  /* 0x0000000604e87c11 */ /* 0x040fe4000f8210ff */
[----:B------:R1:W4:Y:S02]  /*2000*/  LDSM.16.M88.4 R180, [R223+0xf000] ;  /* 0x00f00000dfb4783b */ /* 0x0003240000000200 */
[----:B------:R-:W-:Y:S02]  /*2010*/  LEA.HI.X R233, R4, UR7, R0, 0x2, P1 ;  /* 0x0000000704e97c11 */ /* 0x000fe400088f1400 */
[----:B------:R-:W-:Y:S01]  /*2020*/  PLOP3.LUT P1, PT, PT, PT, UP0, 0x80, 0x0 ;  /* 0x000000000000781c */ /* 0x000fe20003f2f008 */
[----:B------:R1:W1:Y:S01]  /*2030*/  LDSM.16.M88.4 R184, [R223+0xf400] ;  /* 0x00f40000dfb8783b */ /* 0x0002620000000200 */
[----:B------:R-:W-:-:S03]  /*2040*/  UIMAD.WIDE UR44, UR37, 0x4, UR8 ;  /* 0x00000004252c78a5 */ /* 0x000fc6000f8e0208 */
[----:B------:R1:W1:Y:S01]  /*2050*/  LDSM.16.M88.4 R188, [R222+0x11000] ;  /* 0x01100000debc783b */ /* 0x0002620000000200 */
[----:B------:R-:W-:-:S03]  /*2060*/  CS2R R100, SRZ ;  /* 0x0000000000647805 */ /* 0x000fc6000001ff00 */
        /* <DEDUP_REMOVED lines=39> */
[----:B-1234-:R-:W-:Y:S06]  /*22e0*/  @!P1 BRA `(.L_x_501) ;  /* 0x0000003c00909947 */ /* 0x01efec0003800000 */
[----:B------:R-:W-:Y:S01]  /*22f0*/  STL [R1+0x28], R10 ;  /* 0x0000280a01007387 */ /* 0x000fe20000100800 */
[C---:B------:R-:W-:Y:S01]  /*2300*/  SHF.L.U64.HI R0, R21.reuse, 0x2, R15 ;  /* 0x0000000215007819 */ /* 0x040fe2000001020f */
[----:B------:R-:W-:Y:S01]  /*2310*/  USHF.L.U32 UR51, UR46, 0x4, URZ ;  /* 0x000000042e337899 */ /* 0x000fe2000800063f */
[----:B------:R-:W-:Y:S01]  /*2320*/  SHF.L.U32 R4, R21, 0x2, RZ ;  /* 0x0000000215047819 */ /* 0x000fe200000006ff */
[----:B-----5:R-:W-:Y:S01]  /*2330*/  STL [R1+0x38], R8 ;  /* 0x0000380801007387 */ /* 0x020fe20000100800 */
[----:B------:R-:W-:Y:S01]  /*2340*/  USHF.L.U32 UR52, UR46, 0x3, URZ ;  /* 0x000000032e347899 */ /* 0x000fe2000800063f */
[----:B------:R-:W-:Y:S01]  /*2350*/  VIADD R2, R229, 0x1800 ;  /* 0x00001800e5027836 */ /* 0x000fe20000000000 */
[----:B------:R-:W-:Y:S01]  /*2360*/  UIADD3 UR36, UR51, 0x20, URZ ;  /* 0x0000002033247890 */ /* 0x000fe2000fffe03f */
[----:B------:R-:W-:Y:S01]  /*2370*/  STL [R1+0x34], R11 ;  /* 0x0000340b01007387 */ /* 0x000fe20000100800 */
[----:B------:R-:W-:Y:S01]  /*2380*/  UIADD3 UR33, UR51, 0x40, URZ ;  /* 0x0000004033217890 */ /* 0x000fe2000fffe03f */
[----:B------:R-:W-:Y:S01]  /*2390*/  IMAD.MOV.U32 R127, RZ, RZ, RZ ;  /* 0x000000ffff7f7224 */ /* 0x000fe200078e00ff */
[----:B------:R-:W-:Y:S01]  /*23a0*/  UIADD3 UR35, UR52, UR36, URZ ;  /* 0x0000002434237290 */ /* 0x000fe2000fffe03f */
[----:B------:R-:W-:Y:S01]  /*23b0*/  STL [R1+0x30], R12 ;  /* 0x0000300c01007387 */ /* 0x000fe20000100800 */
[----:B------:R-:W-:Y:S01]  /*23c0*/  UIADD3 UR32, UR52, UR33, URZ ;  /* 0x0000002134207290 */ /* 0x000fe2000fffe03f */
[----:B------:R-:W-:Y:S01]  /*23d0*/  SEL R2, R2, R229, !P0 ;  /* 0x000000e502027207 */ /* 0x000fe20004000000 */
[----:B------:R-:W-:Y:S01]  /*23e0*/  UIADD3 UR34, UR52, UR35, URZ ;  /* 0x0000002334227290 */ /* 0x000fe2000fffe03f */
[----:B------:R-:W-:Y:S01]  /*23f0*/  STL [R1+0x2c], R9 ;  /* 0x00002c0901007387 */ /* 0x000fe20000100800 */
[----:B------:R-:W-:-:S02]  /*2400*/  UIADD3 UR31, UR52, UR32, URZ ;  /* 0x00000020341f7290 */ /* 0x000fc4000fffe03f */
[----:B------:R-:W-:Y:S01]  /*2410*/  UIADD3 UR9, UR52, UR34, URZ ;  /* 0x0000002234097290 */ /* 0x000fe2000fffe03f */
[----:B------:R1:W-:Y:S01]  /*2420*/  STL [R1+0x4c], R0 ;  /* 0x00004c0001007387 */ /* 0x0003e20000100800 */
[----:B------:R-:W-:Y:S02]  /*2430*/  UIADD3 UR30, UR52, UR31, URZ ;  /* 0x0000001f341e7290 */ /* 0x000fe4000fffe03f */
[----:B------:R-:W-:Y:S01]  /*2440*/  UIADD3 UR8, UR52, UR9, URZ ;  /* 0x0000000934087290 */ /* 0x000fe2000fffe03f */
[----:B------:R2:W-:Y:S01]  /*2450*/  STL [R1+0x48], R4 ;  /* 0x0000480401007387 */ /* 0x0005e20000100800 */
[----:B------:R-:W-:Y:S02]  /*2460*/  UIADD3 UR29, UR52, UR30, URZ ;  /* 0x0000001e341d7290 */ /* 0x000fe4000fffe03f */
[----:B------:R-:W-:Y:S02]  /*2470*/  UIMAD UR50, UR46, 0x18, URZ ;  /* 0x000000182e3278a4 */ /* 0x000fe4000f8e023f */
[----:B------:R-:W-:-:S02]  /*2480*/  USHF.L.U32 UR49, UR46, 0x5, URZ ;  /* 0x000000052e317899 */ /* 0x000fc4000800063f */
[----:B------:R-:W-:Y:S02]  /*2490*/  UIMAD UR48, UR46, 0x28, URZ ;  /* 0x000000282e3078a4 */ /* 0x000fe4000f8e023f */
[----:B------:R-:W-:Y:S02]  /*24a0*/  UIMAD UR47, UR46, 0x30, URZ ;  /* 0x000000302e2f78a4 */ /* 0x000fe4000f8e023f */
[----:B------:R-:W-:Y:S01]  /*24b0*/  UIMAD UR46, UR46, 0x38, URZ ;  /* 0x000000382e2e78a4 */ /* 0x000fe2000f8e023f */
[----:B------:R-:W-:Y:S01]  /*24c0*/  ULDC UR38, c[0x0][0x270] ;  /* 0x00009c0000267ab9 */ /* 0x000fe20000000800 */
[----:B------:R-:W-:Y:S02]  /*24d0*/  UIADD3 UR7, UR52, UR8, URZ ;  /* 0x0000000834077290 */ /* 0x000fe4000fffe03f */
[----:B------:R-:W-:Y:S01]  /*24e0*/  UIADD3 UR6, UR52, UR29, URZ ;  /* 0x0000001d34067290 */ /* 0x000fe2000fffe03f */
[----:B-1----:R-:W-:-:S05]  /*24f0*/  VIADD R0, R230, 0x1800 ;  /* 0x00001800e6007836 */ /* 0x002fca0000000000 */
[----:B------:R-:W-:Y:S02]  /*2500*/  SEL R0, R0, R230, !P0 ;  /* 0x000000e600007207 */ /* 0x000fe40004000000 */
[----:B------:R-:W-:Y:S01]  /*2510*/  LEA R220, R2, UR5, 0x1 ;  /* 0x0000000502dc7c11 */ /* 0x000fe2000f8e08ff */
[----:B------:R-:W-:Y:S01]  /*2520*/  ULDC UR43, c[0x0][0x39c] ;  /* 0x0000e700002b7ab9 */ /* 0x000fe20000000800 */
[----:B------:R-:W-:Y:S01]  /*2530*/  LEA R221, R0, UR5, 0x1 ;  /* 0x0000000500dd7c11 */ /* 0x000fe2000f8e08ff */
[----:B--2---:R-:W-:-:S06]  /*2540*/  ULDC UR42, c[0x0][0x2ec] ;  /* 0x0000bb00002a7ab9 */ /* 0x004fcc0000000800 */
.L_x_504:
[----:B------:R-:W0:Y:S01]  /*2550*/  LDGDEPBAR ;  /* 0x00000000000079af */ /* 0x000e220000000000 */
[----:B------:R-:W-:Y:S01]  /*2560*/  IADD3 R0, R228, R221, RZ ;  /* 0x000000dde4007210 */ /* 0x000fe20007ffe0ff */
[----:B------:R-:W-:Y:S06]  /*2570*/  UISETP.GE.AND UP2, UPT, UR39, 0x1, UPT ;  /* 0x000000012700788c */ /* 0x000fec000bf46270 */
[----:B------:R-:W2:Y:S04]  /*2580*/  LDL R236, [R1+0x38] ;  /* 0x0000380001ec7983 */ /* 0x000ea80000100800 */
[----:B------:R-:W3:Y:S01]  /*2590*/  LDL R2, [R1+0x34] ;  /* 0x0000340001027983 */ /* 0x000ee20000100800 */
[----:B------:R-:W-:Y:S03]  /*25a0*/  PLOP3.LUT P1, PT, PT, PT, UP2, 0x80, 0x0 ;  /* 0x000000000000781c */ /* 0x000fe60003f2f028 */
[----:B------:R-:W4:Y:S04]  /*25b0*/  LDL R235, [R1+0x30] ;  /* 0x0000300001eb7983 */ /* 0x000f280000100800 */
[----:B------:R-:W4:Y:S04]  /*25c0*/  LDL R234, [R1+0x2c] ;  /* 0x00002c0001ea7983 */ /* 0x000f280000100800 */
        /* <DEDUP_REMOVED lines=51> */
[----:B------:R-:W3:Y:S01]  /*2900*/  LDSM.16.M88.4 R148, [R222+0xd000] ;  /* 0x00d00000de94783b */ /* 0x000ee20000000200 */
[C---:B------:R-:W-:Y:S06]  /*2910*/  HMMA.16816.F32 R8, R132.reuse, R156, R8 ;  /* 0x0000009c8408723c */ /* 0x040fec0000001808 */
[-C--:B------:R-:W-:Y:S06]  /*2920*/  HMMA.16816.F32 R12, R132, R158.reuse, R12 ;  /* 0x0000009e840c723c */ /* 0x080fec000000180c */
[C---:B------:R-:W-:Y:S01]  /*2930*/  HMMA.16816.F32 R16, R152.reuse, R158, R16 ;  /* 0x0000009e9810723c */ /* 0x040fe20000001810 */
[----:B------:R-:W-:Y:S05]  /*2940*/  LDSM.16.M88.4 R156, [R0+0x2000] ;  /* 0x00200000009c783b */ /* 0x000fea0000000200 */
[-C--:B------:R-:W-:Y:S06]  /*2950*/  HMMA.16816.F32 R20, R152, R160.reuse, R20 ;  /* 0x000000a09814723c */ /* 0x080fec0000001814 */
[C---:B------:R-:W-:Y:S06]  /*2960*/  HMMA.16816.F32 R24, R132.reuse, R160, R24 ;  /* 0x000000a08418723c */ /* 0x040fec0000001818 */
[-C--:B------:R-:W-:Y:S01]  /*2970*/  HMMA.16816.F32 R28, R132, R162.reuse, R28 ;  /* 0x000000a2841c723c */ /* 0x080fe2000000181c */
[----:B------:R-:W4:Y:S05]  /*2980*/  LDSM.16.M88.4 R132, [R221+0x2800] ;  /* 0x00280000dd84783b */ /* 0x000f2a0000000200 */
[----:B------:R-:W-:Y:S03]  /*2990*/  HMMA.16816.F32 R32, R152, R162, R32 ;  /* 0x000000a29820723c */ /* 0x000fe60000001820 */
[----:B------:R-:W4:Y:S03]  /*29a0*/  LDSM.16.M88.4 R152, [R222+0xd400] ;  /* 0x00d40000de98783b */ /* 0x000f260000000200 */
[-C--:B-1----:R-:W-:Y:S05]  /*29b0*/  HMMA.16816.F32 R4, R164, R168.reuse, R4 ;  /* 0x000000a8a404723c */ /* 0x082fea0000001804 */
[----:B------:R-:W1:Y:S01]  /*29c0*/  LDSM.16.M88.4 R160, [R223+0xd000] ;  /* 0x00d00000dfa0783b */ /* 0x000e620000000200 */
[C---:B------:R-:W-:Y:S04]  /*29d0*/  HMMA.16816.F32 R8, R136.reuse, R168, R8 ;  /* 0x000000a88808723c */ /* 0x040fe80000001808 */
[----:B--2---:R-:W-:Y:S02]  /*29e0*/  FSETP.NEU.FTZ.AND P0, PT, R236, -INF , PT ;  /* 0xff800000ec00780b */ /* 0x004fe40003f1d000 */
[-C--:B------:R-:W-:Y:S06]  /*29f0*/  HMMA.16816.F32 R12, R136, R170.reuse, R12 ;  /* 0x000000aa880c723c */ /* 0x080fec000000180c */
[C---:B------:R-:W-:Y:S06]  /*2a00*/  HMMA.16816.F32 R16, R164.reuse, R170, R16 ;  /* 0x000000aaa410723c */ /* 0x040fec0000001810 */
[-C--:B------:R-:W-:Y:S06]  /*2a10*/  HMMA.16816.F32 R20, R164, R140.reuse, R20 ;  /* 0x0000008ca414723c */ /* 0x080fec0000001814 */
[C---:B------:R-:W-:Y:S06]  /*2a20*/  HMMA.16816.F32 R24, R136.reuse, R140, R24 ;  /* 0x0000008c8818723c */ /* 0x040fec0000001818 */
[-C--:B------:R-:W-:Y:S01]  /*2a30*/  HMMA.16816.F32 R28, R136, R142.reuse, R28 ;  /* 0x0000008e881c723c */ /* 0x080fe2000000181c */
[----:B------:R-:W2:Y:S05]  /*2a40*/  LDSM.16.M88.4 R136, [R0+0x2800] ;  /* 0x002800000088783b */ /* 0x000eaa0000000200 */
        /* <DEDUP_REMOVED lines=8> */
[----:B------:R-:W-:Y:S06]  /*2ad0*/  HMMA.16816.F32 R32, R144, R154, R32 ;  /* 0x0000009a9020723c */ /* 0x000fec0000001820 */
[-C--:B-1----:R-:W-:Y:S06]  /*2ae0*/  HMMA.16816.F32 R4, R156, R160.reuse, R4 ;  /* 0x000000a09c04723c */ /* 0x082fec0000001804 */
[C---:B--2---:R-:W-:Y:S06]  /*2af0*/  HMMA.16816.F32 R8, R136.reuse, R160, R8 ;  /* 0x000000a08808723c */ /* 0x044fec0000001808 */
        /* <DEDUP_REMOVED lines=11> */
[----:B------:R-:W-:Y:S01]  /*2bb0*/  MUFU.TANH R49, R5 ;  /* 0x0000000500317308 */ /* 0x000fe20000002400 */
        /* <DEDUP_REMOVED lines=9> */
[----:B------:R-:W-:Y:S10]  /*2c50*/  MUFU.TANH R42, R6 ;  /* 0x00000006002a7308 */ /* 0x000ff40000002400 */
[----:B------:R3:W-:Y:S01]  /*2c60*/  MUFU.TANH R247, R8 ;  /* 0x0000000800f77308 */ /* 0x0007e20000002400 */
[----:B--2---:R-:W-:Y:S05]  /*2c70*/  FMUL.FTZ R9, R236, 1.4426950216293334961 ;  /* 0x3fb8aa3bec097820 */ /* 0x004fea0000410000 */
[----:B------:R-:W-:Y:S04]  /*2c80*/  FSEL R9, R9, RZ, P0 ;  /* 0x000000ff09097208 */ /* 0x000fe80000000000 */
[----:B------:R2:W-:Y:S01]  /*2c90*/  MUFU.TANH R41, R7 ;  /* 0x0000000700297308 */ /* 0x0005e20000002400 */
[C---:B------:R-:W-:Y:S01]  /*2ca0*/  FSETP.NEU.FTZ.AND P0, PT, R2.reuse, -INF , PT ;  /* 0xff8000000200780b */ /* 0x040fe20003f1d000 */
[--C-:B-1----:R-:W-:Y:S08]  /*2cb0*/  FFMA.FTZ R0, R141, UR42, -R9.reuse ;  /* 0x0000002a8d007c23 */ /* 0x102ff00008010809 */
[----:B------:R-:W1:Y:S01]  /*2cc0*/  MUFU.TANH R231, R10 ;  /* 0x0000000a00e77308 */ /* 0x000e620000002400 */
[----:B---3--:R-:W-:Y:S01]  /*2cd0*/  FMUL.FTZ R8, R2, 1.4426950216293334961 ;  /* 0x3fb8aa3b02087820 */ /* 0x008fe20000410000 */
[C---:B------:R-:W-:Y:S04]  /*2ce0*/  FMUL.FTZ R2, R235.reuse, 1.4426950216293334961 ;  /* 0x3fb8aa3beb027820 */ /* 0x040fe80000410000 */
[----:B------:R-:W-:Y:S04]  /*2cf0*/  FSEL R8, R8, RZ, P0 ;  /* 0x000000ff08087208 */ /* 0x000fe80000000000 */
[----:B------:R3:W-:Y:S01]  /*2d00*/  MUFU.EX2 R153, R0 ;  /* 0x0000000000997308 */ /* 0x0007e20000000800 */
[----:B--2---:R-:W2:Y:S01]  /*2d10*/  LDSM.16.M88.4 R4, [R223+0xd400] ;  /* 0x00d40000df04783b */ /* 0x004ea20000000200 */
[----:B------:R-:W-:Y:S04]  /*2d20*/  FSETP.NEU.FTZ.AND P0, PT, R235, -INF , PT ;  /* 0xff800000eb00780b */ /* 0x000fe80003f1d000 */
[----:B------:R-:W-:Y:S04]  /*2d30*/  FSEL R2, R2, RZ, P0 ;  /* 0x000000ff02027208 */ /* 0x000fe80000000000 */
[----:B------:R4:W2:Y:S01]  /*2d40*/  MUFU.TANH R242, R12 ;  /* 0x0000000c00f27308 */ /* 0x0008a20000002400 */
[----:B-1----:R1:W-:Y:S01]  /*2d50*/  STL [R1], R231 ;  /* 0x000000e701007387 */ /* 0x0023e20000100800 */
[----:B------:R-:W-:Y:S01]  /*2d60*/  FSETP.NEU.FTZ.AND P0, PT, R234, -INF , PT ;  /* 0xff800000ea00780b */ /* 0x000fe20003f1d000 */
[----:B------:R-:W-:Y:S02]  /*2d70*/  FFMA.FTZ R10, R247, UR42, -R2 ;  /* 0x0000002af70a7c23 */ /* 0x000fe40008010802 */
[----:B------:R-:W2:Y:S05]  /*2d80*/  LDL R142, [R1+0x48] ;  /* 0x00004800018e7983 */ /* 0x000eaa0000100800 */
[----:B------:R1:W-:Y:S01]  /*2d90*/  MUFU.TANH R241, R13 ;  /* 0x0000000d00f17308 */ /* 0x0003e20000002400 */
[--C-:B---3--:R-:W-:Y:S01]  /*2da0*/  FFMA.FTZ R0, R49, UR42, -R9.reuse ;  /* 0x0000002a31007c23 */ /* 0x108fe20008010809 */
[----:B------:R-:W3:Y:S08]  /*2db0*/  LDL R140, [R1+0x4c] ;  /* 0x00004c00018c7983 */ /* 0x000ef00000100800 */
[----:B------:R2:W2:Y:S01]  /*2dc0*/  MUFU.EX2 R162, R0 ;  /* 0x0000000000a27308 */ /* 0x0004a20000000800 */
[----:B----4-:R-:W4:Y:S09]  /*2dd0*/  LDL R12, [R1+0x8] ;  /* 0x00000800010c7983 */ /* 0x010f320000100800 */
[----:B------:R2:W2:Y:S01]  /*2de0*/  MUFU.TANH R251, R14 ;  /* 0x0000000e00fb7308 */ /* 0x0004a20000002400 */
[----:B-1----:R-:W4:Y:S09]  /*2df0*/  LDL R13, [R1+0xc] ;  /* 0x00000c00010d7983 */ /* 0x002f320000100800 */
[----:B------:R-:W1:Y:S01]  /*2e00*/  MUFU.TANH R250, R15 ;  /* 0x0000000f00fa7308 */ /* 0x000e620000002400 */
[-C--:B--2---:R-:W-:Y:S03]  /*2e10*/  HMMA.16816.F32 R20, R156, R4.reuse, R20 ;  /* 0x000000049c14723c */ /* 0x084fe60000001814 */
[----:B------:R-:W-:Y:S03]  /*2e20*/  FFMA.FTZ R0, R42, UR42, -R8 ;  /* 0x0000002a2a007c23 */ /* 0x000fe60008010808 */
[C---:B------:R-:W-:Y:S03]  /*2e30*/  HMMA.16816.F32 R24, R136.reuse, R4, R24 ;  /* 0x000000048818723c */ /* 0x040fe60000001818 */
[----:B------:R2:W-:Y:S01]  /*2e40*/  MUFU.EX2 R163, R0 ;  /* 0x0000000000a37308 */ /* 0x0005e20000000800 */
[----:B------:R-:W4:Y:S02]  /*2e50*/  LDL R14, [R1+0x10] ;  /* 0x00001000010e7983 */ /* 0x000f240000100800 */
[-C--:B------:R-:W-:Y:S07]  /*2e60*/  HMMA.16816.F32 R28, R136, R6.reuse, R28 ;  /* 0x00000006881c723c */ /* 0x080fee000000181c */
[----:B------:R-:W1:Y:S01]  /*2e70*/  MUFU.TANH R48, R16 ;  /* 0x0000001000307308 */ /* 0x000e620000002400 */
[----:B------:R-:W-:Y:S03]  /*2e80*/  FFMA.FTZ R4, R242, UR42, -R2 ;  /* 0x0000002af2047c23 */ /* 0x000fe60008010802 */
[----:B------:R-:W-:Y:S01]  /*2e90*/  F2FP.F16.F32.PACK_AB R5, R162, R153 ;  /* 0x00000099a205723e */ /* 0x000fe200000000ff */
[----:B------:R-:W-:Y:S05]  /*2ea0*/  HMMA.16816.F32 R32, R156, R6, R32 ;  /* 0x000000069c20723c */ /* 0x000fea0000001820 */
[----:B------:R1:W-:Y:S01]  /*2eb0*/  MUFU.EX2 R170, R4 ;  /* 0x0000000400aa7308 */ /* 0x0003e20000000800 */
[----:B--2---:R-:W-:Y:S01]  /*2ec0*/  FFMA.FTZ R0, R41, UR42, -R8 ;  /* 0x0000002a29007c23 */ /* 0x004fe20008010808 */
[----:B------:R-:W-:Y:S01]  /*2ed0*/  FMUL.FTZ R20, R20, UR43 ;  /* 0x0000002b14147c20 */ /* 0x000fe20008410000 */
[----:B------:R-:W-:Y:S03]  /*2ee0*/  FMUL.FTZ R21, R21, UR43 ;  /* 0x0000002b15157c20 */ /* 0x000fe60008410000 */
[----:B------:R-:W-:Y:S01]  /*2ef0*/  FMUL.FTZ R22, R22, UR43 ;  /* 0x0000002b16167c20 */ /* 0x000fe20008410000 */
[----:B------:R-:W-:Y:S03]  /*2f00*/  FMUL.FTZ R23, R23, UR43 ;  /* 0x0000002b17177c20 */ /* 0x000fe60008410000 */
[----:B------:R-:W2:Y:S01]  /*2f10*/  MUFU.TANH R47, R17 ;  /* 0x00000011002f7308 */ /* 0x000ea20000002400 */
[----:B------:R-:W-:Y:S01]  /*2f20*/  FMUL.FTZ R24, R24, UR43 ;  /* 0x0000002b18187c20 */ /* 0x000fe20008410000 */
[----:B------:R-:W-:Y:S01]  /*2f30*/  FMUL.FTZ R25, R25, UR43 ;  /* 0x0000002b19197c20 */ /* 0x000fe20008410000 */
[----:B------:R-:W-:Y:S01]  /*2f40*/  FMUL.FTZ R26, R26, UR43 ;  /* 0x0000002b1a1a7c20 */ /* 0x000fe20008410000 */
[----:B------:R-:W-:Y:S01]  /*2f50*/  FMUL.FTZ R27, R27, UR43 ;  /* 0x0000002b1b1b7c20 */ /* 0x000fe20008410000 */
[----:B------:R-:W-:Y:S01]  /*2f60*/  FMUL.FTZ R28, R28, UR43 ;  /* 0x0000002b1c1c7c20 */ /* 0x000fe20008410000 */
[----:B------:R-:W-:Y:S01]  /*2f70*/  FMUL.FTZ R29, R29, UR43 ;  /* 0x0000002b1d1d7c20 */ /* 0x000fe20008410000 */
[----:B------:R-:W-:Y:S03]  /*2f80*/  FMUL.FTZ R30, R30, UR43 ;  /* 0x0000002b1e1e7c20 */ /* 0x000fe60008410000 */
[----:B------:R1:W-:Y:S02]  /*2f90*/  MUFU.EX2 R164, R0 ;  /* 0x0000000000a47308 */ /* 0x0003e40000000800 */
[----:B-1----:R-:W-:Y:S01]  /*2fa0*/  FFMA.FTZ R4, R241, UR42, -R2 ;  /* 0x0000002af1047c23 */ /* 0x002fe20008010802 */
[----:B------:R-:W-:Y:S01]  /*2fb0*/  FMUL.FTZ R31, R31, UR43 ;  /* 0x0000002b1f1f7c20 */ /* 0x000fe20008410000 */
[----:B------:R-:W-:Y:S01]  /*2fc0*/  FMUL.FTZ R32, R32, UR43 ;  /* 0x0000002b20207c20 */ /* 0x000fe20008410000 */
[----:B------:R-:W-:Y:S01]  /*2fd0*/  FMUL.FTZ R34, R34, UR43 ;  /* 0x0000002b22227c20 */ /* 0x000fe20008410000 */
[----:B------:R-:W-:Y:S01]  /*2fe0*/  FMUL.FTZ R33, R33, UR43 ;  /* 0x0000002b21217c20 */ /* 0x000fe20008410000 */
[----:B------:R-:W-:Y:S03]  /*2ff0*/  FMUL.FTZ R35, R35, UR43 ;  /* 0x0000002b23237c20 */ /* 0x000fe60008410000 */
[----:B------:R-:W1:Y:S10]  /*3000*/  MUFU.TANH R40, R18 ;  /* 0x0000001200287308 */ /* 0x000e740000002400 */
[----:B------:R1:W-:Y:S01]  /*3010*/  MUFU.EX2 R169, R4 ;  /* 0x0000000400a97308 */ /* 0x0003e20000000800 */
[----:B------:R-:W-:Y:S05]  /*3020*/  FMUL.FTZ R0, R234, 1.4426950216293334961 ;  /* 0x3fb8aa3bea007820 */ /* 0x000fea0000410000 */
[----:B------:R-:W-:Y:S04]  /*3030*/  FSEL R0, R0, RZ, P0 ;  /* 0x000000ff00007208 */ /* 0x000fe80000000000 */
[----:B------:R-:W2:Y:S10]  /*3040*/  MUFU.TANH R39, R19 ;  /* 0x0000001300277308 */ /* 0x000eb40000002400 */
[----:B------:R1:W-:Y:S02]  /*3050*/  MUFU.TANH R252, R11 ;  /* 0x0000000b00fc7308 */ /* 0x0003e40000002400 */
[--C-:B-1----:R-:W-:Y:S08]  /*3060*/  FFMA.FTZ R4, R251, UR42, -R0.reuse ;  /* 0x0000002afb047c23 */ /* 0x102ff00008010800 */
[----:B------:R1:W-:Y:S10]  /*3070*/  MUFU.EX2 R244, R4 ;  /* 0x0000000400f47308 */ /* 0x0003f40000000800 */
[----:B------:R-:W2:Y:S01]  /*3080*/  MUFU.TANH R46, R20 ;  /* 0x00000014002e7308 */ /* 0x000ea20000002400 */
[----:B------:R-:W4:Y:S09]  /*3090*/  LDL R11, [R1+0x4] ;  /* 0x00000400010b7983 */ /* 0x000f320000100800 */
[----:B------:R-:W2:Y:S01]  /*30a0*/  MUFU.TANH R45, R21 ;  /* 0x00000015002d7308 */ /* 0x000ea20000002400 */
[----:B-1----:R-:W-:Y:S09]  /*30b0*/  FFMA.FTZ R4, R250, UR42, -R0 ;  /* 0x0000002afa047c23 */ /* 0x002ff20008010800 */
[----:B------:R1:W-:Y:S10]  /*30c0*/  MUFU.EX2 R243, R4 ;  /* 0x0000000400f37308 */ /* 0x0003f40000000800 */
[----:B------:R-:W3:Y:S10]  /*30d0*/  MUFU.TANH R38, R22 ;  /* 0x0000001600267308 */ /* 0x000ef40000002400 */
[----:B------:R2:W-:Y:S01]  /*30e0*/  MUFU.EX2 R237, R10 ;  /* 0x0000000a00ed7308 */ /* 0x0005e20000000800 */
[--C-:B-1----:R-:W-:Y:S09]  /*30f0*/  FFMA.FTZ R4, R48, UR42, -R9.reuse ;  /* 0x0000002a30047c23 */ /* 0x102ff20008010809 */
[----:B------:R1:W-:Y:S10]  /*3100*/  MUFU.EX2 R150, R4 ;  /* 0x0000000400967308 */ /* 0x0003f40000000800 */
[----:B------:R-:W-:Y:S01]  /*3110*/  MUFU.TANH R37, R23 ;  /* 0x0000001700257308 */ /* 0x000fe20000002400 */
[----:B--2---:R-:W-:Y:S09]  /*3120*/  FFMA.FTZ R10, R246, UR42, -R2 ;  /* 0x0000002af60a7c23 */ /* 0x004ff20008010802 */
[----:B------:R2:W-:Y:S01]  /*3130*/  MUFU.EX2 R236, R10 ;  /* 0x0000000a00ec7308 */ /* 0x0005e20000000800 */
[--C-:B-1----:R-:W-:Y:S09]  /*3140*/  FFMA.FTZ R4, R47, UR42, -R9.reuse ;  /* 0x0000002a2f047c23 */ /* 0x102ff20008010809 */
[----:B------:R1:W-:Y:S10]  /*3150*/  MUFU.EX2 R149, R4 ;  /* 0x0000000400957308 */ /* 0x0003f40000000800 */
[----:B------:R-:W-:Y:S01]  /*3160*/  MUFU.TANH R171, R25 ;  /* 0x0000001900ab7308 */ /* 0x000fe20000002400 */
[----:B--2---:R-:W-:Y:S09]  /*3170*/  FFMA.FTZ R10, R231, UR42, -R0 ;  /* 0x0000002ae70a7c23 */ /* 0x004ff20008010800 */
[----:B------:R-:W-:Y:S01]  /*3180*/  MUFU.TANH R231, R24 ;  /* 0x0000001800e77308 */ /* 0x000fe20000002400 */
[--C-:B-1----:R-:W-:Y:S09]  /*3190*/  FFMA.FTZ R4, R40, UR42, -R8.reuse ;  /* 0x0000002a28047c23 */ /* 0x102ff20008010808 */
[----:B------:R1:W-:Y:S10]  /*31a0*/  MUFU.EX2 R161, R4 ;  /* 0x0000000400a17308 */ /* 0x0003f40000000800 */
[----:B------:R-:W-:Y:S10]  /*31b0*/  MUFU.TANH R245, R26 ;  /* 0x0000001a00f57308 */ /* 0x000ff40000002400 */
        /* <DEDUP_REMOVED lines=11> */
[----:B------:R-:W1:Y:S10]  /*3270*/  MUFU.TANH R238, R30 ;  /* 0x0000001e00ee7308 */ /* 0x000e740000002400 */
[----:B------:R2:W-:Y:S01]  /*3280*/  MUFU.EX2 R249, R10 ;  /* 0x0000000a00f97308 */ /* 0x0005e20000000800 */
[----:B---3--:R-:W-:Y:S09]  /*3290*/  FFMA.FTZ R4, R38, UR42, -R8 ;  /* 0x0000002a26047c23 */ /* 0x008ff20008010808 */
[----:B------:R3:W-:Y:S01]  /*32a0*/  MUFU.EX2 R154, R4 ;  /* 0x00000004009a7308 */ /* 0x0007e20000000800 */
[--C-:B-1----:R-:W-:Y:S01]  /*32b0*/  FFMA.FTZ R6, R238, UR42, -R0.reuse ;  /* 0x0000002aee067c23 */ /* 0x102fe20008010800 */
[----:B------:R-:W-:Y:S04]  /*32c0*/  IADD3 R144, P0, R142, UR44, RZ ;  /* 0x0000002c8e907c10 */ /* 0x000fe8000ff1e0ff */
[----:B------:R-:W-:Y:S04]  /*32d0*/  IADD3.X R145, R140, UR45, RZ, P0, !PT ;  /* 0x0000002d8c917c10 */ /* 0x000fe800087fe4ff */
[----:B------:R1:W-:Y:S01]  /*32e0*/  MUFU.EX2 R167, R6 ;  /* 0x0000000600a77308 */ /* 0x0003e20000000800 */
[----:B--2---:R-:W-:Y:S01]  /*32f0*/  FFMA.FTZ R10, R252, UR42, -R0 ;  /* 0x0000002afc0a7c23 */ /* 0x004fe20008010800 */
[----:B------:R-:W2:Y:S04]  /*3300*/  LDG.E R142, desc[UR22][R144.64] ;  /* 0x00000016908e7981 */ /* 0x000ea8000c1e1900 */
[----:B------:R-:W5:Y:S04]  /*3310*/  LDG.E R140, desc[UR22][R144.64+0x80] ;  /* 0x00008016908c7981 */ /* 0x000f68000c1e1900 */
[----:B------:R-:W-:Y:S01]  /*3320*/  MUFU.EX2 R248, R10 ;  /* 0x0000000a00f87308 */ /* 0x000fe20000000800 */
[----:B---3--:R-:W-:Y:S09]  /*3330*/  FFMA.FTZ R4, R37, UR42, -R8 ;  /* 0x0000002a25047c23 */ /* 0x008ff20008010808 */
[----:B------:R3:W-:Y:S01]  /*3340*/  MUFU.EX2 R155, R4 ;  /* 0x00000004009b7308 */ /* 0x0007e20000000800 */
[----:B-1----:R-:W-:Y:S09]  /*3350*/  F2FP.F16.F32.PACK_AB R6, R236, R237 ;  /* 0x000000edec06723e */ /* 0x002ff200000000ff */
[----:B------:R-:W-:Y:S01]  /*3360*/  MUFU.TANH R43, R33 ;  /* 0x00000021002b7308 */ /* 0x000fe20000002400 */
[----:B----4-:R1:W-:Y:S09]  /*3370*/  STS [R14+0x13000], R5 ;  /* 0x013000050e007388 */ /* 0x0103f20000000800 */
[----:B------:R-:W4:Y:S01]  /*3380*/  MUFU.TANH R239, R31 ;  /* 0x0000001f00ef7308 */ /* 0x000f220000002400 */
[--C-:B---3--:R-:W-:Y:S09]  /*3390*/  FFMA.FTZ R4, R231, UR42, -R2.reuse ;  /* 0x0000002ae7047c23 */ /* 0x108ff20008010802 */
[----:B------:R3:W-:Y:S10]  /*33a0*/  MUFU.EX2 R159, R4 ;  /* 0x00000004009f7308 */ /* 0x0007f40000000800 */
[----:B------:R-:W4:Y:S01]  /*33b0*/  MUFU.TANH R3, R35 ;  /* 0x0000002300037308 */ /* 0x000f220000002400 */
[----:B-1----:R-:W-:Y:S01]  /*33c0*/  F2FP.F16.F32.PACK_AB R5, R160, R161 ;  /* 0x000000a1a005723e */ /* 0x002fe200000000ff */
[----:B---3--:R-:W-:Y:S08]  /*33d0*/  FFMA.FTZ R4, R171, UR42, -R2 ;  /* 0x0000002aab047c23 */ /* 0x008ff00008010802 */
[----:B------:R1:W-:Y:S02]  /*33e0*/  MUFU.EX2 R158, R4 ;  /* 0x00000004009e7308 */ /* 0x0003e40000000800 */
[--C-:B-1----:R-:W-:Y:S08]  /*33f0*/  FFMA.FTZ R4, R245, UR42, -R0.reuse ;  /* 0x0000002af5047c23 */ /* 0x102ff00008010800 */
[----:B------:R1:W-:Y:S02]  /*3400*/  MUFU.EX2 R235, R4 ;  /* 0x0000000400eb7308 */ /* 0x0003e40000000800 */
[--C-:B-1----:R-:W-:Y:S01]  /*3410*/  FFMA.FTZ R4, R240, UR42, -R0.reuse ;  /* 0x0000002af0047c23 */ /* 0x102fe20008010800 */
[----:B----4-:R-:W-:Y:S07]  /*3420*/  FFMA.FTZ R0, R239, UR42, -R0 ;  /* 0x0000002aef007c23 */ /* 0x010fee0008010800 */
[----:B------:R1:W-:Y:S10]  /*3430*/  MUFU.EX2 R234, R4 ;  /* 0x0000000400ea7308 */ /* 0x0003f40000000800 */
[----:B------:R-:W-:Y:S01]  /*3440*/  MUFU.EX2 R166, R0 ;  /* 0x0000000000a67308 */ /* 0x000fe20000000800 */
[--C-:B-1----:R-:W-:Y:S01]  /*3450*/  FFMA.FTZ R4, R165, UR42, -R2.reuse ;  /* 0x0000002aa5047c23 */ /* 0x102fe20008010802 */
[----:B------:R-:W-:Y:S08]  /*3460*/  FFMA.FTZ R2, R168, UR42, -R2 ;  /* 0x0000002aa8027c23 */ /* 0x000ff00008010802 */
[----:B------:R1:W-:Y:S10]  /*3470*/  MUFU.EX2 R157, R4 ;  /* 0x00000004009d7308 */ /* 0x0003f40000000800 */
[----:B------:R3:W-:Y:S01]  /*3480*/  MUFU.EX2 R156, R2 ;  /* 0x00000002009c7308 */ /* 0x0007e20000000800 */
[----:B-1----:R-:W-:Y:S05]  /*3490*/  F2FP.F16.F32.PACK_AB R4, R164, R163 ;  /* 0x000000a3a404723e */ /* 0x002fea00000000ff */
[----:B------:R1:W-:Y:S01]  /*34a0*/  STS [R14+0x13400], R4 ;  /* 0x013400040e007388 */ /* 0x0003e20000000800 */
[--C-:B---3--:R-:W-:Y:S01]  /*34b0*/  FFMA.FTZ R2, R44, UR42, -R9.reuse ;  /* 0x0000002a2c027c23 */ /* 0x108fe20008010809 */
[----:B------:R-:W-:Y:S03]  /*34c0*/  FFMA.FTZ R9, R43, UR42, -R9 ;  /* 0x0000002a2b097c23 */ /* 0x000fe60008010809 */
[----:B------:R3:W-:Y:S10]  /*34d0*/  MUFU.EX2 R143, R2 ;  /* 0x00000002008f7308 */ /* 0x0007f40000000800 */
[----:B------:R-:W-:Y:S01]  /*34e0*/  MUFU.EX2 R146, R9 ;  /* 0x0000000900927308 */ /* 0x000fe20000000800 */
[--C-:B---3--:R-:W-:Y:S01]  /*34f0*/  FFMA.FTZ R2, R36, UR42, -R8.reuse ;  /* 0x0000002a24027c23 */ /* 0x108fe20008010808 */
[----:B-1----:R-:W-:Y:S01]  /*3500*/  F2FP.F16.F32.PACK_AB R4, R248, R249 ;  /* 0x000000f9f804723e */ /* 0x002fe200000000ff */
[----:B------:R-:W-:Y:S07]  /*3510*/  FFMA.FTZ R8, R3, UR42, -R8 ;  /* 0x0000002a03087c23 */ /* 0x000fee0008010808 */
[----:B------:R1:W-:Y:S10]  /*3520*/  MUFU.EX2 R152, R2 ;  /* 0x0000000200987308 */ /* 0x0003f40000000800 */
[----:B------:R-:W3:Y:S01]  /*3530*/  MUFU.EX2 R151, R8 ;  /* 0x0000000800977308 */ /* 0x000ee20000000800 */
[----:B-1----:R-:W-:Y:S05]  /*3540*/  F2FP.F16.F32.PACK_AB R2, R149, R150 ;  /* 0x000000969502723e */ /* 0x002fea00000000ff */
[----:B------:R1:W-:Y:S01]  /*3550*/  STS [R13+0x13000], R2 ;  /* 0x013000020d007388 */ /* 0x0003e20000000800 */
[----:B---3--:R-:W-:Y:S03]  /*3560*/  F2FP.F16.F32.PACK_AB R0, R151, R152 ;  /* 0x000000989700723e */ /* 0x008fe600000000ff */
[----:B------:R3:W-:Y:S04]  /*3570*/  STS [R13+0x13400], R5 ;  /* 0x013400050d007388 */ /* 0x0007e80000000800 */
[----:B------:R4:W-:Y:S04]  /*3580*/  STS [R14+0x14000], R6 ;  /* 0x014000060e007388 */ /* 0x0009e80000000800 */
[----:B------:R4:W-:Y:S01]  /*3590*/  STS [R14+0x14400], R4 ;  /* 0x014400040e007388 */ /* 0x0009e20000000800 */
[----:B-1----:R-:W-:Y:S02]  /*35a0*/  F2FP.F16.F32.PACK_AB R2, R169, R170 ;  /* 0x000000aaa902723e */ /* 0x002fe400000000ff */
[----:B---3--:R-:W-:Y:S03]  /*35b0*/  F2FP.F16.F32.PACK_AB R5, R148, R147 ;  /* 0x000000939405723e */ /* 0x008fe600000000ff */
[----:B------:R1:W-:Y:S01]  /*35c0*/  STS [R13+0x14000], R2 ;  /* 0x014000020d007388 */ /* 0x0003e20000000800 */
[----:B----4-:R-:W-:Y:S02]  /*35d0*/  F2FP.F16.F32.PACK_AB R6, R243, R244 ;  /* 0x000000f4f306723e */ /* 0x010fe400000000ff */
[----:B------:R-:W-:Y:S03]  /*35e0*/  F2FP.F16.F32.PACK_AB R4, R155, R154 ;  /* 0x0000009a9b04723e */ /* 0x000fe600000000ff */
[----:B------:R3:W-:Y:S04]  /*35f0*/  STS [R13+0x14400], R6 ;  /* 0x014400060d007388 */ /* 0x0007e80000000800 */
[----:B------:R4:W-:Y:S04]  /*3600*/  STS [R12+0x13000], R5 ;  /* 0x013000050c007388 */ /* 0x0009e80000000800 */
[----:B------:R2:W-:Y:S01]  /*3610*/  STS [R12+0x13400], R4 ;  /* 0x013400040c007388 */ /* 0x0005e20000000800 */
[----:B-1----:R-:W-:Y:S05]  /*3620*/  F2FP.F16.F32.PACK_AB R2, R146, R143 ;  /* 0x0000008f9202723e */ /* 0x002fea00000000ff */
[----:B------:R1:W-:Y:S01]  /*3630*/  STS [R11+0x13000], R2 ;  /* 0x013000020b007388 */ /* 0x0003e20000000800 */
[----:B---3--:R-:W-:Y:S03]  /*3640*/  F2FP.F16.F32.PACK_AB R6, R158, R159 ;  /* 0x0000009f9e06723e */ /* 0x008fe600000000ff */
[----:B------:R3:W-:Y:S01]  /*3650*/  STS [R11+0x13400], R0 ;  /* 0x013400000b007388 */ /* 0x0007e20000000800 */
[----:B----4-:R-:W-:Y:S03]  /*3660*/  F2FP.F16.F32.PACK_AB R5, R234, R235 ;  /* 0x000000ebea05723e */ /* 0x010fe600000000ff */
[----:B------:R-:W-:Y:S01]  /*3670*/  STS [R12+0x14000], R6 ;  /* 0x014000060c007388 */ /* 0x000fe20000000800 */
[----:B--2---:R-:W-:Y:S03]  /*3680*/  F2FP.F16.F32.PACK_AB R4, R156, R157 ;  /* 0x0000009d9c04723e */ /* 0x004fe600000000ff */
[----:B------:R-:W-:Y:S04]  /*3690*/  STS [R12+0x14400], R5 ;  /* 0x014400050c007388 */ /* 0x000fe80000000800 */
[----:B------:R-:W-:Y:S01]  /*36a0*/  STS [R11+0x14000], R4 ;  /* 0x014000040b007388 */ /* 0x000fe20000000800 */
[----:B-1----:R-:W-:Y:S02]  /*36b0*/  F2FP.F16.F32.PACK_AB R2, R166, R167 ;  /* 0x000000a7a602723e */ /* 0x002fe400000000ff */
[----:B---3--:R-:W-:Y:S03]  /*36c0*/  LEA R0, R230, UR5, 0x1 ;  /* 0x00000005e6007c11 */ /* 0x008fe6000f8e08ff */
        /* <DEDUP_REMOVED lines=44> */
[----:B--2---:R-:W5:Y:S01]  /*3990*/  LDG.E R0, desc[UR22][R144.64+0xa0] ;  /* 0x0000a01690007981 */ /* 0x004f62000c1e1900 */
[-C--:B-1----:R-:W-:Y:S06]  /*39a0*/  HMMA.16816.F32 R4, R136, R204.reuse, R4 ;  /* 0x000000cc8804723c */ /* 0x082fec0000001804 */
[C---:B---3--:R-:W-:Y:S06]  /*39b0*/  HMMA.16816.F32 R8, R132.reuse, R204, R8 ;  /* 0x000000cc8408723c */ /* 0x048fec0000001808 */
[-C--:B------:R-:W-:Y:S06]  /*39c0*/  HMMA.16816.F32 R12, R132, R206.reuse, R12 ;  /* 0x000000ce840c723c */ /* 0x080fec000000180c */
[C---:B------:R-:W-:Y:S06]  /*39d0*/  HMMA.16816.F32 R16, R136.reuse, R206, R16 ;  /* 0x000000ce8810723c */ /* 0x040fec0000001810 */
[-C--:B------:R-:W-:Y:S06]  /*39e0*/  HMMA.16816.F32 R20, R136, R208.reuse, R20 ;  /* 0x000000d08814723c */ /* 0x080fec0000001814 */
[C---:B------:R-:W-:Y:S06]  /*39f0*/  HMMA.16816.F32 R24, R132.reuse, R208, R24 ;  /* 0x000000d08418723c */ /* 0x040fec0000001818 */
[-C--:B------:R-:W-:Y:S06]  /*3a00*/  HMMA.16816.F32 R28, R132, R210.reuse, R28 ;  /* 0x000000d2841c723c */ /* 0x080fec000000181c */
[----:B------:R-:W-:Y:S01]  /*3a10*/  HMMA.16816.F32 R32, R136, R210, R32 ;  /* 0x000000d28820723c */ /* 0x000fe20000001820 */
[----:B------:R-:W-:Y:S04]  /*3a20*/  LDSM.16.M88.4 R136, [R2+0x8800] ;  /* 0x008800000288783b */ /* 0x000fe80000000200 */
[----:B------:R-:W-:Y:S04]  /*3a30*/  MOV R135, R141 ;  /* 0x0000008d00877202 */ /* 0x000fe80000000f00 */
[----:B------:R1:W2:Y:S02]  /*3a40*/  LDG.E R141, desc[UR22][R144.64+0x20] ;  /* 0x00002016908d7981 */ /* 0x0002a4000c1e1900 */
[----:B-1----:R-:W-:Y:S02]  /*3a50*/  MOV R145, R135 ;  /* 0x0000008700917202 */ /* 0x002fe40000000f00 */
[----:B------:R-:W1:Y:S02]  /*3a60*/  LDSM.16.M88.4 R132, [R2+0x8000] ;  /* 0x008000000284783b */ /* 0x000e640000000200 */
[-C--:B-1----:R-:W-:Y:S06]  /*3a70*/  HMMA.16816.F32 R4, R132, R212.reuse, R4 ;  /* 0x000000d48404723c */ /* 0x082fec0000001804 */
[C---:B------:R-:W-:Y:S06]  /*3a80*/  HMMA.16816.F32 R8, R136.reuse, R212, R8 ;  /* 0x000000d48808723c */ /* 0x040fec0000001808 */
[-C--:B------:R-:W-:Y:S06]  /*3a90*/  HMMA.16816.F32 R12, R136, R214.reuse, R12 ;  /* 0x000000d6880c723c */ /* 0x080fec000000180c */
[C---:B------:R-:W-:Y:S06]  /*3aa0*/  HMMA.16816.F32 R16, R132.reuse, R214, R16 ;  /* 0x000000d68410723c */ /* 0x040fec0000001810 */
[-C--:B------:R-:W-:Y:S05]  /*3ab0*/  HMMA.16816.F32 R20, R132, R216.reuse, R20 ;  /* 0x000000d88414723c */ /* 0x080fea0000001814 */
[C---:B------:R-:W-:Y:S01]  /*3ac0*/  FADD.FTZ R4, -R142.reuse, R4 ;  /* 0x000000048e047221 */ /* 0x040fe20000010100 */
[C---:B------:R-:W-:Y:S05]  /*3ad0*/  HMMA.16816.F32 R24, R136.reuse, R216, R24 ;  /* 0x000000d88818723c */ /* 0x040fea0000001818 */
[----:B------:R-:W-:Y:S01]  /*3ae0*/  FMUL.FTZ R4, R153, R4 ;  /* 0x0000000499047220 */ /* 0x000fe20000410000 */
[-C--:B------:R-:W-:Y:S05]  /*3af0*/  HMMA.16816.F32 R28, R136, R218.reuse, R28 ;  /* 0x000000da881c723c */ /* 0x080fea000000181c */
[C---:B------:R-:W-:Y:S01]  /*3b00*/  FADD.FTZ R2, -R142.reuse, R5 ;  /* 0x000000058e027221 */ /* 0x040fe20000010100 */
[----:B------:R-:W-:Y:S05]  /*3b10*/  HMMA.16816.F32 R32, R132, R218, R32 ;  /* 0x000000da8420723c */ /* 0x000fea0000001820 */
[----:B------:R-:W-:Y:S01]  /*3b20*/  FFMA.FTZ R136, -R49, R49, 1 ;  /* 0x3f80000031887423 */ /* 0x000fe20000010131 */
[----:B------:R-:W-:Y:S01]  /*3b30*/  FADD.FTZ R20, -R142, R20 ;  /* 0x000000148e147221 */ /* 0x000fe20000010100 */
[----:B------:R1:W5:Y:S01]  /*3b40*/  LDL.LU R49, [R1+0x9c] ;  /* 0x00009c0001317983 */ /* 0x0003620000300800 */
[----:B------:R-:W-:Y:S03]  /*3b50*/  FFMA.FTZ R132, -R48, R48, 1 ;  /* 0x3f80000030847423 */ /* 0x000fe60000010130 */
[----:B------:R1:W5:Y:S01]  /*3b60*/  LDL.LU R48, [R1+0x98] ;  /* 0x0000980001307983 */ /* 0x0003620000300800 */
[----:B------:R-:W-:Y:S01]  /*3b70*/  FFMA.FTZ R133, -R46, R46, 1 ;  /* 0x3f8000002e857423 */ /* 0x000fe2000001012e */
[----:B------:R-:W-:Y:S01]  /*3b80*/  FMUL.FTZ R132, R132, UR43 ;  /* 0x0000002b84847c20 */ /* 0x000fe20008410000 */
[----:B------:R-:W-:Y:S01]  /*3b90*/  FFMA.FTZ R5, -R145, R145, 1 ;  /* 0x3f80000091057423 */ /* 0x000fe20000010191 */
[----:B------:R-:W-:Y:S01]  /*3ba0*/  FMUL.FTZ R2, R162, R2 ;  /* 0x00000002a2027220 */ /* 0x000fe20000410000 */
[----:B------:R-:W-:Y:S01]  /*3bb0*/  FMUL.FTZ R133, R133, UR43 ;  /* 0x0000002b85857c20 */ /* 0x000fe20008410000 */
[----:B------:R-:W-:Y:S01]  /*3bc0*/  FMUL.FTZ R136, R136, UR43 ;  /* 0x0000002b88887c20 */ /* 0x000fe20008410000 */
[----:B------:R-:W-:Y:S03]  /*3bd0*/  FMUL.FTZ R5, R5, UR43 ;  /* 0x0000002b05057c20 */ /* 0x000fe60008410000 */
[----:B------:R-:W-:Y:S01]  /*3be0*/  FMUL.FTZ R2, R136, R2 ;  /* 0x0000000288027220 */ /* 0x000fe20000410000 */
[----:B------:R-:W-:Y:S01]  /*3bf0*/  FMUL.FTZ R4, R5, R4 ;  /* 0x0000000405047220 */ /* 0x000fe20000410000 */
[C---:B------:R-:W-:Y:S01]  /*3c00*/  FADD.FTZ R5, -R142.reuse, R16 ;  /* 0x000000108e057221 */ /* 0x040fe20000010100 */
[C---:B------:R-:W-:Y:S01]  /*3c10*/  FADD.FTZ R33, -R142.reuse, R33 ;  /* 0x000000218e217221 */ /* 0x040fe20000010100 */
[----:B------:R-:W-:Y:S02]  /*3c20*/  FADD.FTZ R16, -R142, R17 ;  /* 0x000000118e107221 */ /* 0x000fe40000010100 */
[----:B------:R-:W-:Y:S01]  /*3c30*/  F2FP.F16.F32.PACK_AB R2, R2, R4 ;  /* 0x000000040202723e */ /* 0x000fe200000000ff */
[----:B------:R-:W-:Y:S01]  /*3c40*/  FMUL.FTZ R4, R147, R20 ;  /* 0x0000001493047220 */ /* 0x000fe20000410000 */
[----:B------:R-:W-:Y:S01]  /*3c50*/  FFMA.FTZ R20, -R47, R47, 1 ;  /* 0x3f8000002f147423 */ /* 0x000fe2000001012f */
[----:B------:R-:W-:Y:S01]  /*3c60*/  FMUL.FTZ R16, R149, R16 ;  /* 0x0000001095107220 */ /* 0x000fe20000410000 */
[----:B------:R1:W5:Y:S01]  /*3c70*/  LDL.LU R47, [R1+0x94] ;  /* 0x00009400012f7983 */ /* 0x0003620000300800 */
[----:B------:R-:W-:Y:S01]  /*3c80*/  FMUL.FTZ R17, R150, R5 ;  /* 0x0000000596117220 */ /* 0x000fe20000410000 */
[----:B------:R-:W-:Y:S01]  /*3c90*/  FMUL.FTZ R20, R20, UR43 ;  /* 0x0000002b14147c20 */ /* 0x000fe20008410000 */
[----:B------:R-:W-:Y:S01]  /*3ca0*/  FADD.FTZ R5, -R142, R21 ;  /* 0x000000158e057221 */ /* 0x000fe20000010100 */
[----:B------:R1:W5:Y:S01]  /*3cb0*/  LDL.LU R46, [R1+0x90] ;  /* 0x00009000012e7983 */ /* 0x0003620000300800 */
[----:B------:R-:W-:Y:S01]  /*3cc0*/  FFMA.FTZ R21, -R45, R45, 1 ;  /* 0x3f8000002d157423 */ /* 0x000fe2000001012d */
[----:B------:R-:W-:Y:S01]  /*3cd0*/  FMUL.FTZ R132, R132, R17 ;  /* 0x0000001184847220 */ /* 0x000fe20000410000 */
[----:B------:R-:W-:Y:S01]  /*3ce0*/  FMUL.FTZ R17, R20, R16 ;  /* 0x0000001014117220 */ /* 0x000fe20000410000 */
[----:B------:R1:W5:Y:S01]  /*3cf0*/  LDL.LU R45, [R1+0x8c] ;  /* 0x00008c00012d7983 */ /* 0x0003620000300800 */
[----:B------:R-:W-:Y:S01]  /*3d00*/  FFMA.FTZ R16, -R44, R44, 1 ;  /* 0x3f8000002c107423 */ /* 0x000fe2000001012c */
[----:B------:R-:W-:Y:S01]  /*3d10*/  FFMA.FTZ R20, -R43, R43, 1 ;  /* 0x3f8000002b147423 */ /* 0x000fe2000001012b */
[----:B------:R-:W-:Y:S01]  /*3d20*/  FMUL.FTZ R133, R133, R4 ;  /* 0x0000000485857220 */ /* 0x000fe20000410000 */
[----:B------:R1:W5:Y:S01]  /*3d30*/  LDL.LU R44, [R1+0x88] ;  /* 0x00008800012c7983 */ /* 0x0003620000300800 */
[----:B------:R-:W-:Y:S01]  /*3d40*/  FADD.FTZ R4, -R142, R32 ;  /* 0x000000208e047221 */ /* 0x000fe20000010100 */
[----:B------:R-:W-:Y:S01]  /*3d50*/  FFMA.FTZ R32, -R41, R41, 1 ;  /* 0x3f80000029207423 */ /* 0x000fe20000010129 */
[----:B------:R-:W-:Y:S01]  /*3d60*/  FMUL.FTZ R5, R148, R5 ;  /* 0x0000000594057220 */ /* 0x000fe20000410000 */
[----:B------:R1:W5:Y:S01]  /*3d70*/  LDL.LU R43, [R1+0x84] ;  /* 0x00008400012b7983 */ /* 0x0003620000300800 */
[----:B------:R-:W-:Y:S01]  /*3d80*/  FMUL.FTZ R4, R143, R4 ;  /* 0x000000048f047220 */ /* 0x000fe20000410000 */
[----:B------:R-:W-:Y:S01]  /*3d90*/  FMUL.FTZ R32, R32, UR43 ;  /* 0x0000002b20207c20 */ /* 0x000fe20008410000 */
[----:B------:R-:W-:Y:S01]  /*3da0*/  FMUL.FTZ R16, R16, UR43 ;  /* 0x0000002b10107c20 */ /* 0x000fe20008410000 */
[----:B------:R-:W-:Y:S01]  /*3db0*/  FMUL.FTZ R21, R21, UR43 ;  /* 0x0000002b15157c20 */ /* 0x000fe20008410000 */
[----:B------:R-:W-:Y:S02]  /*3dc0*/  FMUL.FTZ R20, R20, UR43 ;  /* 0x0000002b14147c20 */ /* 0x000fe40008410000 */
[----:B------:R-:W-:Y:S01]  /*3dd0*/  FMUL.FTZ R16, R16, R4 ;  /* 0x0000000410107220 */ /* 0x000fe20000410000 */
[----:B------:R-:W-:Y:S01]  /*3de0*/  FMUL.FTZ R21, R21, R5 ;  /* 0x0000000515157220 */ /* 0x000fe20000410000 */
[----:B------:R-:W-:Y:S01]  /*3df0*/  FMUL.FTZ R5, R146, R33 ;  /* 0x0000002192057220 */ /* 0x000fe20000410000 */
[----:B------:R-:W-:Y:S03]  /*3e00*/  FFMA.FTZ R33, -R3, R3, 1 ;  /* 0x3f80000003217423 */ /* 0x000fe60000010103 */
[----:B------:R-:W-:Y:S01]  /*3e10*/  FMUL.FTZ R20, R20, R5 ;  /* 0x0000000514147220 */ /* 0x000fe20000410000 */
[----:B------:R-:W-:Y:S01]  /*3e20*/  F2FP.F16.F32.PACK_AB R5, R17, R132 ;  /* 0x000000841105723e */ /* 0x000fe200000000ff */
[----:B------:R-:W-:Y:S01]  /*3e30*/  FMUL.FTZ R33, R33, UR43 ;  /* 0x0000002b21217c20 */ /* 0x000fe20008410000 */
[----:B------:R-:W-:Y:S02]  /*3e40*/  F2FP.F16.F32.PACK_AB R21, R21, R133 ;  /* 0x000000851515723e */ /* 0x000fe400000000ff */
[----:B------:R-:W-:Y:S01]  /*3e50*/  F2FP.F16.F32.PACK_AB R20, R20, R16 ;  /* 0x000000101414723e */ /* 0x000fe200000000ff */
[C---:B--2---:R-:W-:Y:S01]  /*3e60*/  FADD.FTZ R4, -R141.reuse, R7 ;  /* 0x000000078d047221 */ /* 0x044fe20000010100 */
[----:B------:R-:W-:Y:S01]  /*3e70*/  FFMA.FTZ R7, -R42, R42, 1 ;  /* 0x3f8000002a077423 */ /* 0x000fe2000001012a */
[C---:B------:R-:W-:Y:S01]  /*3e80*/  FADD.FTZ R17, -R141.reuse, R23 ;  /* 0x000000178d117221 */ /* 0x040fe20000010100 */
[----:B------:R1:W5:Y:S01]  /*3e90*/  LDL.LU R42, [R1+0x80] ;  /* 0x00008000012a7983 */ /* 0x0003620000300800 */
[----:B------:R-:W-:Y:S01]  /*3ea0*/  FFMA.FTZ R23, -R40, R40, 1 ;  /* 0x3f80000028177423 */ /* 0x000fe20000010128 */
[C---:B------:R-:W-:Y:S01]  /*3eb0*/  FADD.FTZ R19, -R141.reuse, R19 ;  /* 0x000000138d137221 */ /* 0x040fe20000010100 */
[----:B------:R-:W-:Y:S01]  /*3ec0*/  FADD.FTZ R16, -R141, R22 ;  /* 0x000000168d107221 */ /* 0x000fe20000010100 */
[----:B------:R1:W5:Y:S01]  /*3ed0*/  LDL.LU R41, [R1+0x7c] ;  /* 0x00007c0001297983 */ /* 0x0003620000300800 */
[----:B------:R-:W-:Y:S01]  /*3ee0*/  FFMA.FTZ R22, -R39, R39, 1 ;  /* 0x3f80000027167423 */ /* 0x000fe20000010127 */
[----:B------:R-:W-:Y:S01]  /*3ef0*/  FMUL.FTZ R4, R164, R4 ;  /* 0x00000004a4047220 */ /* 0x000fe20000410000 */
[----:B------:R-:W-:Y:S01]  /*3f00*/  FMUL.FTZ R7, R7, UR43 ;  /* 0x0000002b07077c20 */ /* 0x000fe20008410000 */
[----:B------:R1:W5:Y:S01]  /*3f10*/  LDL.LU R40, [R1+0x78] ;  /* 0x0000780001287983 */ /* 0x0003620000300800 */
[----:B------:R-:W-:Y:S01]  /*3f20*/  FADD.FTZ R6, -R141, R6 ;  /* 0x000000068d067221 */ /* 0x000fe20000010100 */
[----:B------:R-:W-:Y:S01]  /*3f30*/  FMUL.FTZ R4, R32, R4 ;  /* 0x0000000420047220 */ /* 0x000fe20000410000 */
[----:B------:R-:W-:Y:S01]  /*3f40*/  FFMA.FTZ R32, -R36, R36, 1 ;  /* 0x3f80000024207423 */ /* 0x000fe20000010124 */
[----:B------:R1:W5:Y:S01]  /*3f50*/  LDL.LU R39, [R1+0x74] ;  /* 0x0000740001277983 */ /* 0x0003620000300800 */
[----:B------:R-:W-:Y:S01]  /*3f60*/  FMUL.FTZ R6, R163, R6 ;  /* 0x00000006a3067220 */ /* 0x000fe20000410000 */
[----:B------:R-:W-:Y:S01]  /*3f70*/  FMUL.FTZ R23, R23, UR43 ;  /* 0x0000002b17177c20 */ /* 0x000fe20008410000 */
[----:B------:R-:W-:Y:S01]  /*3f80*/  FMUL.FTZ R22, R22, UR43 ;  /* 0x0000002b16167c20 */ /* 0x000fe20008410000 */
[----:B------:R-:W-:Y:S01]  /*3f90*/  FADD.FTZ R34, -R141, R34 ;  /* 0x000000228d227221 */ /* 0x000fe20000010100 */
[----:B------:R-:W-:Y:S01]  /*3fa0*/  FMUL.FTZ R6, R7, R6 ;  /* 0x0000000607067220 */ /* 0x000fe20000410000 */
[----:B------:R-:W-:Y:S01]  /*3fb0*/  FADD.FTZ R7, -R141, R18 ;  /* 0x000000128d077221 */ /* 0x000fe20000010100 */
[----:B------:R-:W-:Y:S01]  /*3fc0*/  FFMA.FTZ R18, -R37, R37, 1 ;  /* 0x3f80000025127423 */ /* 0x000fe20000010125 */
[----:B------:R-:W-:Y:S01]  /*3fd0*/  FADD.FTZ R35, -R141, R35 ;  /* 0x000000238d237221 */ /* 0x000fe20000010100 */
[----:B------:R-:W-:Y:S01]  /*3fe0*/  FMUL.FTZ R16, R154, R16 ;  /* 0x000000109a107220 */ /* 0x000fe20000410000 */
[----:B------:R-:W-:Y:S01]  /*3ff0*/  F2FP.F16.F32.PACK_AB R4, R4, R6 ;  /* 0x000000060404723e */ /* 0x000fe200000000ff */
[----:B------:R-:W-:Y:S01]  /*4000*/  FMUL.FTZ R6, R160, R19 ;  /* 0x00000013a0067220 */ /* 0x000fe20000410000 */
[----:B------:R-:W-:Y:S01]  /*4010*/  FFMA.FTZ R19, -R38, R38, 1 ;  /* 0x3f80000026137423 */ /* 0x000fe20000010126 */
[----:B------:R-:W-:Y:S01]  /*4020*/  FMUL.FTZ R7, R161, R7 ;  /* 0x00000007a1077220 */ /* 0x000fe20000410000 */
[----:B------:R1:W5:Y:S01]  /*4030*/  LDL.LU R38, [R1+0x70] ;  /* 0x0000700001267983 */ /* 0x0003620000300800 */
[----:B------:R-:W-:Y:S01]  /*4040*/  FMUL.FTZ R17, R155, R17 ;  /* 0x000000119b117220 */ /* 0x000fe20000410000 */
[----:B------:R-:W-:Y:S01]  /*4050*/  FMUL.FTZ R22, R22, R6 ;  /* 0x0000000616167220 */ /* 0x000fe20000410000 */
[----:B------:R-:W-:Y:S01]  /*4060*/  FMUL.FTZ R23, R23, R7 ;  /* 0x0000000717177220 */ /* 0x000fe20000410000 */
[----:B------:R1:W5:Y:S01]  /*4070*/  LDL.LU R37, [R1+0x6c] ;  /* 0x00006c0001257983 */ /* 0x0003620000300800 */
[----:B------:R-:W-:Y:S01]  /*4080*/  FMUL.FTZ R19, R19, UR43 ;  /* 0x0000002b13137c20 */ /* 0x000fe20008410000 */
[----:B------:R-:W-:Y:S01]  /*4090*/  FMUL.FTZ R18, R18, UR43 ;  /* 0x0000002b12127c20 */ /* 0x000fe20008410000 */
        /* <DEDUP_REMOVED lines=9> */
[----:B------:R-:W-:Y:S06]  /*4130*/  @!P1 BRA `(.L_x_502) ;  /* 0x0000000000589947 */ /* 0x000fec0003800000 */
[----:B------:R-:W2:Y:S01]  /*4140*/  LDL.LU.64 R134, [R1+0x20] ;  /* 0x0000200001867983 */ /* 0x000ea20000300a00 */
[----:B------:R-:W3:Y:S01]  /*4150*/  LDC R6, c[0x0][0x240] ;  /* 0x00009000ff067b82 */ /* 0x000ee20000000800 */
[----:B------:R-:W-:Y:S02]  /*4160*/  ULOP3.LUT UR37, UR39, 0x1, URZ, 0xc0, !UPT ;  /* 0x0000000127257892 */ /* 0x000fe4000f8ec03f */
[----:B------:R-:W4:Y:S02]  /*4170*/  LDL.LU R132, [R1+0x28] ;  /* 0x0000280001847983 */ /* 0x000f240000300800 */
[----:B------:R-:W-:Y:S04]  /*4180*/  UISETP.NE.U32.AND UP0, UPT, UR37, 0x1, UPT ;  /* 0x000000012500788c */ /* 0x000fe8000bf05070 */
[----:B------:R-:W-:Y:S06]  /*4190*/  USEL UR37, UR19, 0x3000, !UP0 ;  /* 0x0000300013257887 */ /* 0x000fec000c000000 */
[----:B------:R-:W-:Y:S01]  /*41a0*/  VIADD R221, R221, UR37 ;  /* 0x00000025dddd7c36 */ /* 0x000fe20008000000 */
[----:B----4-:R-:W-:Y:S01]  /*41b0*/  IADD3 R132, R132, UR37, RZ ;  /* 0x0000002584847c10 */ /* 0x010fe2000fffe0ff */
[----:B---3--:R-:W-:Y:S04]  /*41c0*/  IMAD.U32 R6, R6, -0x40, RZ ;  /* 0xffffffc006067824 */ /* 0x008fe800078e00ff */
[----:B------:R3:W-:Y:S01]  /*41d0*/  STL [R1+0x28], R132 ;  /* 0x0000288401007387 */ /* 0x0007e20000100800 */
[C---:B--2---:R-:W-:Y:S04]  /*41e0*/  LEA R7, P0, R6.reuse, R134, 0x1 ;  /* 0x0000008606077211 */ /* 0x044fe800078008ff */
        /* <DEDUP_REMOVED lines=9> */
[----:B------:R3:W-:Y:S04]  /*4280*/  STL.64 [R1+0x20], R32 ;  /* 0x0000202001007387 */ /* 0x0007e80000100a00 */
[----:B------:R-:W0:Y:S02]  /*4290*/  LDGDEPBAR ;  /* 0x00000000000079af */ /* 0x000e240000000000 */
.L_x_502:
[----:B---3--:R-:W2:Y:S01]  /*42a0*/  LDL.LU R32, [R1] ;  /* 0x0000000001207983 */ /* 0x008ea20000300800 */
[C---:B-----5:R-:W-:Y:S01]  /*42b0*/  FADD.FTZ R8, -R140.reuse, R8 ;  /* 0x000000088c087221 */ /* 0x060fe20000010100 */
[----:B------:R-:W-:Y:S01]  /*42c0*/  FADD.FTZ R9, -R140, R9 ;  /* 0x000000098c097221 */ /* 0x000fe20000010100 */
[----:B------:R-:W-:Y:S01]  /*42d0*/  FFMA.FTZ R7, -R246, R246, 1 ;  /* 0x3f800000f6077423 */ /* 0x000fe200000101f6 */
[----:B------:R-:W3:Y:S01]  /*42e0*/  LDL R35, [R1+0x10] ;  /* 0x0000100001237983 */ /* 0x000ee20000100800 */
[----:B------:R-:W-:Y:S01]  /*42f0*/  FADD.FTZ R12, -R140, R12 ;  /* 0x0000000c8c0c7221 */ /* 0x000fe20000010100 */
[----:B------:R-:W-:Y:S01]  /*4300*/  FFMA.FTZ R6, -R242, R242, 1 ;  /* 0x3f800000f2067423 */ /* 0x000fe200000101f2 */
[----:B------:R-:W-:Y:S01]  /*4310*/  FMUL.FTZ R9, R236, R9 ;  /* 0x00000009ec097220 */ /* 0x000fe20000410000 */
[----:B------:R-:W4:Y:S01]  /*4320*/  LDL R34, [R1+0xc] ;  /* 0x00000c0001227983 */ /* 0x000f220000100800 */
[----:B------:R-:W-:Y:S01]  /*4330*/  FMUL.FTZ R7, R7, UR43 ;  /* 0x0000002b07077c20 */ /* 0x000fe20008410000 */
[----:B------:R-:W-:Y:S01]  /*4340*/  F2FP.F16.F32.PACK_AB R16, R16, R18 ;  /* 0x000000121010723e */ /* 0x000fe200000000ff */
[----:B------:R-:W-:Y:S01]  /*4350*/  FMUL.FTZ R12, R170, R12 ;  /* 0x0000000caa0c7220 */ /* 0x000fe20000410000 */
[----:B------:R-:W-:Y:S01]  /*4360*/  FMUL.FTZ R6, R6, UR43 ;  /* 0x0000002b06067c20 */ /* 0x000fe20008410000 */
[----:B------:R-:W-:Y:S01]  /*4370*/  FADD.FTZ R25, -R140, R25 ;  /* 0x000000198c197221 */ /* 0x000fe20000010100 */
[----:B------:R-:W2:Y:S01]  /*4380*/  LDL R33, [R1+0x8] ;  /* 0x0000080001217983 */ /* 0x000ea20000100800 */
[----:B------:R-:W-:Y:S01]  /*4390*/  F2FP.F16.F32.PACK_AB R17, R17, R19 ;  /* 0x000000131111723e */ /* 0x000fe200000000ff */
[----:B------:R-:W-:Y:S01]  /*43a0*/  FMUL.FTZ R12, R6, R12 ;  /* 0x0000000c060c7220 */ /* 0x000fe20000410000 */
[----:B------:R-:W-:Y:S01]  /*43b0*/  FFMA.FTZ R6, -R165, R165, 1 ;  /* 0x3f800000a5067423 */ /* 0x000fe200000101a5 */
[----:B------:R-:W-:Y:S01]  /*43c0*/  FMUL.FTZ R25, R158, R25 ;  /* 0x000000199e197220 */ /* 0x000fe20000410000 */
[----:B------:R-:W-:Y:S01]  /*43d0*/  FADD.FTZ R11, -R0, R11 ;  /* 0x0000000b000b7221 */ /* 0x000fe20000010100 */
[----:B------:R-:W-:Y:S01]  /*43e0*/  FADD.FTZ R28, -R140, R28 ;  /* 0x0000001c8c1c7221 */ /* 0x000fe20000010100 */
[C---:B------:R-:W-:Y:S01]  /*43f0*/  FADD.FTZ R10, -R0.reuse, R10 ;  /* 0x0000000a000a7221 */ /* 0x040fe20000010100 */
[C---:B------:R-:W-:Y:S01]  /*4400*/  FADD.FTZ R14, -R0.reuse, R14 ;  /* 0x0000000e000e7221 */ /* 0x040fe20000010100 */
[C---:B------:R-:W-:Y:S01]  /*4410*/  FADD.FTZ R26, -R0.reuse, R26 ;  /* 0x0000001a001a7221 */ /* 0x040fe20000010100 */
[----:B------:R-:W-:Y:S01]  /*4420*/  FMUL.FTZ R28, R157, R28 ;  /* 0x0000001c9d1c7220 */ /* 0x000fe20000410000 */
[C---:B------:R-:W-:Y:S01]  /*4430*/  FADD.FTZ R27, -R0.reuse, R27 ;  /* 0x0000001b001b7221 */ /* 0x040fe20000010100 */
[----:B------:R-:W-:Y:S01]  /*4440*/  FADD.FTZ R30, -R0, R30 ;  /* 0x0000001e001e7221 */ /* 0x000fe20000010100 */
[----:B------:R-:W-:Y:S01]  /*4450*/  FMUL.FTZ R14, R244, R14 ;  /* 0x0000000ef40e7220 */ /* 0x000fe20000410000 */
[----:B------:R-:W-:Y:S01]  /*4460*/  FADD.FTZ R24, -R140, R24 ;  /* 0x000000188c187221 */ /* 0x000fe20000010100 */
[----:B------:R-:W-:Y:S01]  /*4470*/  FMUL.FTZ R26, R235, R26 ;  /* 0x0000001aeb1a7220 */ /* 0x000fe20000410000 */
[----:B------:R-:W-:Y:S01]  /*4480*/  FMUL.FTZ R30, R167, R30 ;  /* 0x0000001ea71e7220 */ /* 0x000fe20000410000 */
[----:B------:R-:W-:Y:S01]  /*4490*/  FMUL.FTZ R27, R234, R27 ;  /* 0x0000001bea1b7220 */ /* 0x000fe20000410000 */
[----:B------:R-:W-:Y:S01]  /*44a0*/  FMUL.FTZ R24, R159, R24 ;  /* 0x000000189f187220 */ /* 0x000fe20000410000 */
[----:B---3--:R3:W-:Y:S04]  /*44b0*/  STS [R35+0xf000], R2 ;  /* 0x00f0000223007388 */ /* 0x0087e80000000800 */
[----:B------:R1:W-:Y:S04]  /*44c0*/  STS [R35+0xf400], R4 ;  /* 0x00f4000423007388 */ /* 0x0003e80000000800 */
[----:B----4-:R4:W-:Y:S01]  /*44d0*/  STS [R34+0xf000], R5 ;  /* 0x00f0000522007388 */ /* 0x0109e20000000800 */
[----:B---3--:R-:W-:Y:S01]  /*44e0*/  F2FP.F16.F32.PACK_AB R2, R22, R23 ;  /* 0x000000171602723e */ /* 0x008fe200000000ff */
[----:B-1----:R-:W-:Y:S01]  /*44f0*/  FADD.FTZ R4, -R140, R13 ;  /* 0x0000000d8c047221 */ /* 0x002fe20000010100 */
[----:B------:R-:W-:Y:S01]  /*4500*/  FMUL.FTZ R13, R237, R8 ;  /* 0x00000008ed0d7220 */ /* 0x000fe20000410000 */
[----:B------:R-:W-:Y:S02]  /*4510*/  FFMA.FTZ R8, -R247, R247, 1 ;  /* 0x3f800000f7087423 */ /* 0x000fe400000101f7 */
[----:B------:R1:W-:Y:S01]  /*4520*/  STS [R34+0xf400], R2 ;  /* 0x00f4000222007388 */ /* 0x0003e20000000800 */
[----:B----4-:R-:W-:Y:S01]  /*4530*/  FFMA.FTZ R5, -R241, R241, 1 ;  /* 0x3f800000f1057423 */ /* 0x010fe200000101f1 */
[----:B------:R-:W-:Y:S01]  /*4540*/  FMUL.FTZ R4, R169, R4 ;  /* 0x00000004a9047220 */ /* 0x000fe20000410000 */
[----:B------:R-:W-:Y:S02]  /*4550*/  FMUL.FTZ R8, R8, UR43 ;  /* 0x0000002b08087c20 */ /* 0x000fe40008410000 */
[----:B------:R-:W-:Y:S02]  /*4560*/  FMUL.FTZ R5, R5, UR43 ;  /* 0x0000002b05057c20 */ /* 0x000fe40008410000 */
[----:B------:R-:W-:Y:S01]  /*4570*/  FMUL.FTZ R18, R8, R13 ;  /* 0x0000000d08127220 */ /* 0x000fe20000410000 */
[----:B------:R-:W-:Y:S01]  /*4580*/  FMUL.FTZ R13, R7, R9 ;  /* 0x00000009070d7220 */ /* 0x000fe20000410000 */
[----:B------:R-:W-:Y:S01]  /*4590*/  FFMA.FTZ R7, -R171, R171, 1 ;  /* 0x3f800000ab077423 */ /* 0x000fe200000101ab */
[----:B------:R-:W-:Y:S01]  /*45a0*/  FFMA.FTZ R8, -R231, R231, 1 ;  /* 0x3f800000e7087423 */ /* 0x000fe200000101e7 */
[----:B------:R-:W-:Y:S01]  /*45b0*/  FMUL.FTZ R9, R5, R4 ;  /* 0x0000000405097220 */ /* 0x000fe20000410000 */
[----:B------:R-:W-:Y:S01]  /*45c0*/  FADD.FTZ R4, -R140, R29 ;  /* 0x0000001d8c047221 */ /* 0x000fe20000010100 */
[----:B------:R-:W-:Y:S01]  /*45d0*/  FMUL.FTZ R7, R7, UR43 ;  /* 0x0000002b07077c20 */ /* 0x000fe20008410000 */
[----:B------:R-:W-:Y:S01]  /*45e0*/  FMUL.FTZ R19, R8, UR43 ;  /* 0x0000002b08137c20 */ /* 0x000fe20008410000 */
[----:B------:R-:W-:Y:S01]  /*45f0*/  FMUL.FTZ R8, R6, UR43 ;  /* 0x0000002b06087c20 */ /* 0x000fe20008410000 */
[----:B------:R-:W-:Y:S01]  /*4600*/  FFMA.FTZ R5, -R168, R168, 1 ;  /* 0x3f800000a8057423 */ /* 0x000fe200000101a8 */
[----:B------:R-:W-:Y:S01]  /*4610*/  FMUL.FTZ R6, R7, R25 ;  /* 0x0000001907067220 */ /* 0x000fe20000410000 */
[----:B------:R-:W-:Y:S01]  /*4620*/  F2FP.F16.F32.PACK_AB R7, R9, R12 ;  /* 0x0000000c0907723e */ /* 0x000fe200000000ff */
[----:B------:R-:W-:Y:S01]  /*4630*/  FMUL.FTZ R12, R248, R11 ;  /* 0x0000000bf80c7220 */ /* 0x000fe20000410000 */
[----:B--2---:R-:W-:Y:S01]  /*4640*/  FFMA.FTZ R11, -R32, R32, 1 ;  /* 0x3f800000200b7423 */ /* 0x004fe20000010120 */
[----:B------:R-:W-:Y:S01]  /*4650*/  FMUL.FTZ R4, R156, R4 ;  /* 0x000000049c047220 */ /* 0x000fe20000410000 */
[----:B------:R-:W2:Y:S01]  /*4660*/  LDL R32, [R1+0x4] ;  /* 0x0000040001207983 */ /* 0x000ea20000100800 */
[----:B------:R-:W-:Y:S01]  /*4670*/  FMUL.FTZ R5, R5, UR43 ;  /* 0x0000002b05057c20 */ /* 0x000fe20008410000 */
[----:B------:R-:W-:Y:S01]  /*4680*/  FMUL.FTZ R8, R8, R28 ;  /* 0x0000001c08087220 */ /* 0x000fe20000410000 */
[----:B-1----:R-:W-:Y:S01]  /*4690*/  F2FP.F16.F32.PACK_AB R2, R13, R18 ;  /* 0x000000120d02723e */ /* 0x002fe200000000ff */
[----:B------:R-:W-:Y:S01]  /*46a0*/  FMUL.FTZ R13, R249, R10 ;  /* 0x0000000af90d7220 */ /* 0x000fe20000410000 */
[----:B------:R-:W-:Y:S01]  /*46b0*/  FMUL.FTZ R4, R5, R4 ;  /* 0x0000000405047220 */ /* 0x000fe20000410000 */
[----:B------:R-:W-:Y:S01]  /*46c0*/  FFMA.FTZ R5, -R250, R250, 1 ;  /* 0x3f800000fa057423 */ /* 0x000fe200000101fa */
[----:B------:R-:W-:Y:S01]  /*46d0*/  FMUL.FTZ R11, R11, UR43 ;  /* 0x0000002b0b0b7c20 */ /* 0x000fe20008410000 */
[----:B------:R1:W-:Y:S01]  /*46e0*/  STS [R35+0x10000], R2 ;  /* 0x0100000223007388 */ /* 0x0003e20000000800 */
[----:B------:R-:W-:Y:S01]  /*46f0*/  FFMA.FTZ R10, -R252, R252, 1 ;  /* 0x3f800000fc0a7423 */ /* 0x000fe200000101fc */
[----:B------:R-:W-:Y:S01]  /*4700*/  F2FP.F16.F32.PACK_AB R8, R4, R8 ;  /* 0x000000080408723e */ /* 0x000fe200000000ff */
[C---:B------:R-:W-:Y:S01]  /*4710*/  FADD.FTZ R4, -R0.reuse, R15 ;  /* 0x0000000f00047221 */ /* 0x040fe20000010100 */
[----:B------:R-:W-:Y:S01]  /*4720*/  FMUL.FTZ R5, R5, UR43 ;  /* 0x0000002b05057c20 */ /* 0x000fe20008410000 */
[----:B------:R-:W-:Y:S01]  /*4730*/  FMUL.FTZ R13, R11, R13 ;  /* 0x0000000d0b0d7220 */ /* 0x000fe20000410000 */
[----:B------:R-:W-:Y:S01]  /*4740*/  FADD.FTZ R0, -R0, R31 ;  /* 0x0000001f00007221 */ /* 0x000fe20000010100 */
[----:B------:R-:W-:Y:S01]  /*4750*/  FMUL.FTZ R4, R243, R4 ;  /* 0x00000004f3047220 */ /* 0x000fe20000410000 */
[----:B------:R-:W-:Y:S01]  /*4760*/  FMUL.FTZ R10, R10, UR43 ;  /* 0x0000002b0a0a7c20 */ /* 0x000fe20008410000 */
[----:B------:R-:W-:Y:S01]  /*4770*/  FFMA.FTZ R9, -R251, R251, 1 ;  /* 0x3f800000fb097423 */ /* 0x000fe200000101fb */
[----:B------:R-:W-:Y:S01]  /*4780*/  FMUL.FTZ R0, R166, R0 ;  /* 0x00000000a6007220 */ /* 0x000fe20000410000 */
[----:B------:R-:W-:Y:S01]  /*4790*/  FMUL.FTZ R11, R5, R4 ;  /* 0x00000004050b7220 */ /* 0x000fe20000410000 */
[----:B------:R-:W-:Y:S01]  /*47a0*/  FFMA.FTZ R5, -R238, R238, 1 ;  /* 0x3f800000ee057423 */ /* 0x000fe200000101ee */
[----:B------:R-:W-:Y:S01]  /*47b0*/  FFMA.FTZ R4, -R239, R239, 1 ;  /* 0x3f800000ef047423 */ /* 0x000fe200000101ef */
[----:B------:R-:W-:Y:S01]  /*47c0*/  FMUL.FTZ R12, R10, R12 ;  /* 0x0000000c0a0c7220 */ /* 0x000fe20000410000 */
[----:B------:R-:W-:Y:S01]  /*47d0*/  FMUL.FTZ R9, R9, UR43 ;  /* 0x0000002b09097c20 */ /* 0x000fe20008410000 */
[----:B------:R-:W-:Y:S01]  /*47e0*/  FMUL.FTZ R5, R5, UR43 ;  /* 0x0000002b05057c20 */ /* 0x000fe20008410000 */
[----:B------:R-:W-:Y:S01]  /*47f0*/  FMUL.FTZ R4, R4, UR43 ;  /* 0x0000002b04047c20 */ /* 0x000fe20008410000 */
[----:B------:R-:W-:Y:S01]  /*4800*/  FFMA.FTZ R10, -R245, R245, 1 ;  /* 0x3f800000f50a7423 */ /* 0x000fe200000101f5 */
[----:B------:R-:W-:Y:S01]  /*4810*/  FMUL.FTZ R14, R9, R14 ;  /* 0x0000000e090e7220 */ /* 0x000fe20000410000 */
[----:B------:R-:W-:Y:S01]  /*4820*/  FMUL.FTZ R30, R5, R30 ;  /* 0x0000001e051e7220 */ /* 0x000fe20000410000 */
[----:B------:R-:W-:Y:S01]  /*4830*/  FMUL.FTZ R5, R4, R0 ;  /* 0x0000000004057220 */ /* 0x000fe20000410000 */
[----:B------:R-:W-:Y:S01]  /*4840*/  F2FP.F16.F32.PACK_AB R4, R12, R13 ;  /* 0x0000000d0c04723e */ /* 0x000fe200000000ff */
[----:B------:R-:W-:Y:S01]  /*4850*/  FFMA.FTZ R9, -R240, R240, 1 ;  /* 0x3f800000f0097423 */ /* 0x000fe200000101f0 */
[----:B------:R-:W-:Y:S01]  /*4860*/  FMUL.FTZ R24, R19, R24 ;  /* 0x0000001813187220 */ /* 0x000fe20000410000 */
[----:B-1----:R-:W-:Y:S01]  /*4870*/  F2FP.F16.F32.PACK_AB R2, R11, R14 ;  /* 0x0000000e0b02723e */ /* 0x002fe200000000ff */
[----:B------:R-:W-:Y:S01]  /*4880*/  FMUL.FTZ R10, R10, UR43 ;  /* 0x0000002b0a0a7c20 */ /* 0x000fe20008410000 */
[----:B------:R-:W-:Y:S01]  /*4890*/  STS [R35+0x10400], R4 ;  /* 0x0104000423007388 */ /* 0x000fe20000000800 */
[----:B------:R-:W-:Y:S01]  /*48a0*/  FMUL.FTZ R9, R9, UR43 ;  /* 0x0000002b09097c20 */ /* 0x000fe20008410000 */
[----:B------:R-:W-:Y:S01]  /*48b0*/  F2FP.F16.F32.PACK_AB R6, R6, R24 ;  /* 0x000000180606723e */ /* 0x000fe200000000ff */
[----:B------:R-:W-:Y:S01]  /*48c0*/  FMUL.FTZ R26, R10, R26 ;  /* 0x0000001a0a1a7220 */ /* 0x000fe20000410000 */
[----:B------:R-:W-:Y:S01]  /*48d0*/  STS [R34+0x10000], R7 ;  /* 0x0100000722007388 */ /* 0x000fe20000000800 */
[----:B------:R-:W-:Y:S01]  /*48e0*/  FMUL.FTZ R27, R9, R27 ;  /* 0x0000001b091b7220 */ /* 0x000fe20000410000 */
[----:B------:R-:W-:Y:S02]  /*48f0*/  F2FP.F16.F32.PACK_AB R5, R5, R30 ;  /* 0x0000001e0505723e */ /* 0x000fe400000000ff */
[----:B------:R1:W-:Y:S02]  /*4900*/  STS [R34+0x10400], R2 ;  /* 0x0104000222007388 */ /* 0x0003e40000000800 */
[----:B------:R-:W-:Y:S02]  /*4910*/  F2FP.F16.F32.PACK_AB R0, R27, R26 ;  /* 0x0000001a1b00723e */ /* 0x000fe400000000ff */
[----:B------:R-:W-:Y:S04]  /*4920*/  STS [R33+0xf000], R21 ;  /* 0x00f0001521007388 */ /* 0x000fe80000000800 */
[----:B------:R-:W-:Y:S01]  /*4930*/  STS [R33+0xf400], R17 ;  /* 0x00f4001121007388 */ /* 0x000fe20000000800 */
[----:B-1----:R-:W1:Y:S02]  /*4940*/  LDC R2, c[0x0][0x2dc] ;  /* 0x0000b700ff027b82 */ /* 0x002e640000000800 */
[----:B-1----:R-:W-:Y:S05]  /*4950*/  IMAD R2, R2, UR38, RZ ;  /* 0x0000002602027c24 */ /* 0x002fea000f8e02ff */
[----:B------:R-:W-:Y:S04]  /*4960*/  LEA R2, -R2, RZ, 0x6 ;  /* 0x000000ff02027211 */ /* 0x000fe800078e31ff */
[C---:B------:R-:W-:Y:S04]  /*4970*/  LEA R232, P0, R2.reuse, R232, 0x2 ;  /* 0x000000e802e87211 */ /* 0x040fe800078010ff */
[----:B------:R-:W-:Y:S01]  /*4980*/  LEA.HI.X.SX32 R233, R2, R233, 0x2, P0 ;  /* 0x000000e902e97211 */ /* 0x000fe200000f16ff */
[----:B--2---:R-:W-:Y:S04]  /*4990*/  STS [R32+0xf000], R20 ;  /* 0x00f0001420007388 */ /* 0x004fe80000000800 */
        /* <DEDUP_REMOVED lines=9> */
[----:B------:R-:W2:Y:S04]  /*4a30*/  LDSM.16.MT88.4 R12, [R3+0x15000] ;  /* 0x01500000030c783b */ /* 0x000ea80000004200 */
[----:B------:R-:W3:Y:S04]  /*4a40*/  LDSM.16.MT88.4 R16, [R0+0x7000] ;  /* 0x007000000010783b */ /* 0x000ee80000004200 */
[----:B------:R-:W4:Y:S04]  /*4a50*/  LDSM.16.MT88.4 R20, [R0+0x8000] ;  /* 0x008000000014783b */ /* 0x000f280000004200 */
[----:B------:R-:W-:Y:S04]  /*4a60*/  LDSM.16.MT88.4 R24, [R3+0x13800] ;  /* 0x013800000318783b */ /* 0x000fe80000004200 */
[----:B------:R-:W4:Y:S04]  /*4a70*/  LDSM.16.MT88.4 R28, [R0+0x6400] ;  /* 0x00640000001c783b */ /* 0x000f280000004200 */
[----:B------:R-:W4:Y:S04]  /*4a80*/  LDSM.16.MT88.4 R32, [R3+0x15800] ;  /* 0x015800000320783b */ /* 0x000f280000004200 */
[----:B------:R-:W4:Y:S04]  /*4a90*/  LDSM.16.MT88.4 R132, [R0+0x7400] ;  /* 0x007400000084783b */ /* 0x000f280000004200 */
[----:B------:R-:W4:Y:S01]  /*4aa0*/  LDSM.16.MT88.4 R136, [R0+0x8400] ;  /* 0x008400000088783b */ /* 0x000f220000004200 */
        /* <DEDUP_REMOVED lines=62> */
[----:B------:R-:W2:Y:S01]  /*4e90*/  LDL.LU.64 R142, [R1+0x18] ;  /* 0x00001800018e7983 */ /* 0x000ea20000300a00 */
[----:B------:R-:W1:Y:S03]  /*4ea0*/  LDC R4, c[0x0][0x420] ;  /* 0x00010800ff047b82 */ /* 0x000e660000000800 */
[----:B------:R-:W3:Y:S02]  /*4eb0*/  LDL R140, [R1+0x44] ;  /* 0x00004400018c7983 */ /* 0x000ee40000100800 */
[----:B---3--:R-:W-:Y:S01]  /*4ec0*/  LEA R2, R140, UR5, 0x1 ;  /* 0x000000058c027c11 */ /* 0x008fe2000f8e08ff */
[----:B-1----:R-:W-:Y:S05]  /*4ed0*/  IMAD.U32 R4, R4, -0x40, RZ ;  /* 0xffffffc004047824 */ /* 0x002fea00078e00ff */
[C---:B--2---:R-:W-:Y:S04]  /*4ee0*/  LEA R5, P0, R4.reuse, R142, 0x1 ;  /* 0x0000008e04057211 */ /* 0x044fe800078008ff */
[----:B------:R-:W-:Y:S04]  /*4ef0*/  LEA.HI.X.SX32 R4, R4, R143, 0x1, P0 ;  /* 0x0000008f04047211 */ /* 0x000fe800000f0eff */
[-C--:B------:R-:W-:Y:S04]  /*4f00*/  LOP3.LUT R5, R5, R4.reuse, RZ, 0x3c, !PT ;  /* 0x0000000405057212 */ /* 0x080fe800078e3cff */
[C---:B------:R-:W-:Y:S04]  /*4f10*/  LOP3.LUT R4, R5.reuse, R4, RZ, 0x3c, !PT ;  /* 0x0000000405047212 */ /* 0x040fe800078e3cff */
[----:B------:R-:W-:Y:S05]  /*4f20*/  LOP3.LUT R5, R5, R4, RZ, 0x3c, !PT ;  /* 0x0000000405057212 */ /* 0x000fea00078e3cff */
[----:B------:R-:W-:Y:S01]  /*4f30*/  @!PT LDS RZ, [RZ] ;  /* 0x00000000fffff984 */ /* 0x000fe20000000800 */
[----:B------:R-:W-:Y:S01]  /*4f40*/  @!PT LDS RZ, [RZ] ;  /* 0x00000000fffff984 */ /* 0x000fe20000000800 */
[----:B------:R-:W-:Y:S01]  /*4f50*/  @!PT LDS RZ, [RZ] ;  /* 0x00000000fffff984 */ /* 0x000fe20000000800 */
[----:B------:R1:W-:Y:S04]  /*4f60*/  LDGSTS.E.BYPASS.LTC128B.128 [R2+0x6000], desc[UR22][R4.64] ;  /* 0x0600000004027fae */ /* 0x0003e8000b901d56 */
[----:B------:R1:W-:Y:S04]  /*4f70*/  LDGSTS.E.BYPASS.LTC128B.128 [R2+0x7000], desc[UR22][R4.64+0x40] ;  /* 0x0700004004027fae */ /* 0x0003e8000b901d56 */
[----:B------:R1:W-:Y:S04]  /*4f80*/  LDGSTS.E.BYPASS.LTC128B.128 [R2+0x8000], desc[UR22][R4.64+0x80] ;  /* 0x0800008004027fae */ /* 0x0003e8000b901d56 */
[----:B------:R1:W-:Y:S04]  /*4f90*/  STL.64 [R1+0x18], R4 ;  /* 0x0000180401007387 */ /* 0x0003e80000100a00 */
[----:B------:R-:W0:Y:S02]  /*4fa0*/  LDGDEPBAR ;  /* 0x00000000000079af */ /* 0x000e240000000000 */
.L_x_503:
[----:B------:R-:W2:Y:S01]  /*4fb0*/  LDL R164, [R1+0x50] ;  /* 0x0000500001a47983 */ /* 0x000ea20000100800 */
[----:B------:R-:W-:Y:S03]  /*4fc0*/  ULOP3.LUT UR37, UR39, 0x1, URZ, 0xc0, !UPT ;  /* 0x0000000127257892 */ /* 0x000fe6000f8ec03f */
[----:B------:R-:W3:Y:S01]  /*4fd0*/  LDL R163, [R1+0x54] ;  /* 0x0000540001a37983 */ /* 0x000ee20000100800 */
[----:B------:R-:W-:Y:S02]  /*4fe0*/  UISETP.NE.U32.AND UP0, UPT, UR37, 0x1, UPT ;  /* 0x000000012500788c */ /* 0x000fe4000bf05070 */
[----:B------:R-:W-:Y:S01]  /*4ff0*/  UIADD3 UR37, UR39, -0x1, URZ ;  /* 0xffffffff27257890 */ /* 0x000fe2000fffe03f */
[----:B-1----:R-:W4:Y:S04]  /*5000*/  LDL R2, [R1+0x2c] ;  /* 0x00002c0001027983 */ /* 0x002f280000100800 */
[----:B------:R-:W5:Y:S04]  /*5010*/  LDL R160, [R1+0x30] ;  /* 0x0000300001a07983 */ /* 0x000f680000100800 */
[----:B------:R-:W-:Y:S04]  /*5020*/  LDSM.16.M88.4 R24, [R224] ;  /* 0x00000000e018783b */ /* 0x000fe80000000200 */
[----:B------:R-:W1:Y:S04]  /*5030*/  LDSM.16.MT88.4 R8, [R0+0x9000] ;  /* 0x009000000008783b */ /* 0x000e680000004200 */
[----:B------:R-:W5:Y:S04]  /*5040*/  LDL R161, [R1+0x34] ;  /* 0x0000340001a17983 */ /* 0x000f680000100800 */
[----:B------:R-:W5:Y:S04]  /*5050*/  LDL R162, [R1+0x38] ;  /* 0x0000380001a27983 */ /* 0x000f680000100800 */
        /* <DEDUP_REMOVED lines=9> */
[----:B------:R-:W-:Y:S01]  /*50f0*/  LDSM.16.M88.4 R152, [R226] ;  /* 0x00000000e298783b */ /* 0x000fe20000000200 */
[C---:B------:R-:W-:Y:S03]  /*5100*/  HMMA.16816.F32 R8, R24.reuse, R10, RZ ;  /* 0x0000000a1808723c */ /* 0x040fe600000018ff */
[----:B------:R-:W-:Y:S03]  /*5110*/  LDSM.16.MT88.4 R156, [R0+0x9c00] ;  /* 0x009c0000009c783b */ /* 0x000fe60000004200 */
[C---:B------:R-:W-:Y:S06]  /*5120*/  HMMA.16816.F32 R12, R24.reuse, R16, RZ ;  /* 0x00000010180c723c */ /* 0x040fec00000018ff */
[C---:B------:R-:W-:Y:S06]  /*5130*/  HMMA.16816.F32 R16, R24.reuse, R18, RZ ;  /* 0x000000121810723c */ /* 0x040fec00000018ff */
[C---:B------:R-:W-:Y:S06]  /*5140*/  HMMA.16816.F32 R20, R24.reuse, R28, RZ ;  /* 0x0000001c1814723c */ /* 0x040fec00000018ff */
[----:B------:R-:W-:Y:S01]  /*5150*/  HMMA.16816.F32 R24, R24, R30, RZ ;  /* 0x0000001e1818723c */ /* 0x000fe200000018ff */
[----:B------:R-:W1:Y:S05]  /*5160*/  LDSM.16.MT88.4 R28, [R0+0xb800] ;  /* 0x00b80000001c783b */ /* 0x000e6a0000004200 */
[C---:B------:R-:W-:Y:S06]  /*5170*/  HMMA.16816.F32 R4, R32.reuse, R132, R4 ;  /* 0x000000842004723c */ /* 0x040fec0000001804 */
[C---:B------:R-:W-:Y:S01]  /*5180*/  HMMA.16816.F32 R8, R32.reuse, R134, R8 ;  /* 0x000000862008723c */ /* 0x040fe20000001808 */
[----:B------:R-:W1:Y:S05]  /*5190*/  LDSM.16.MT88.4 R132, [R0+0xd800] ;  /* 0x00d800000084783b */ /* 0x000e6a0000004200 */
[C---:B------:R-:W-:Y:S06]  /*51a0*/  HMMA.16816.F32 R12, R32.reuse, R136, R12 ;  /* 0x00000088200c723c */ /* 0x040fec000000180c */
[C---:B------:R-:W-:Y:S01]  /*51b0*/  HMMA.16816.F32 R16, R32.reuse, R138, R16 ;  /* 0x0000008a2010723c */ /* 0x040fe20000001810 */
[----:B------:R-:W-:Y:S05]  /*51c0*/  LDSM.16.MT88.4 R136, [R0+0xdc00] ;  /* 0x00dc00000088783b */ /* 0x000fea0000004200 */
        /* <DEDUP_REMOVED lines=23> */
[----:B------:R-:W-:Y:S01]  /*5340*/  LDSM.16.MT88.4 R152, [R0+0xa800] ;  /* 0x00a800000098783b */ /* 0x000fe20000004200 */
[C---:B-1----:R-:W-:Y:S06]  /*5350*/  HMMA.16816.F32 R4, R140.reuse, R148, R4 ;  /* 0x000000948c04723c */ /* 0x042fec0000001804 */
        /* <DEDUP_REMOVED lines=14> */
[----:B------:R-:W5:Y:S05]  /*5440*/  LDSM.16.MT88.4 R32, [R0+0xcc00] ;  /* 0x00cc00000020783b */ /* 0x000f6a0000004200 */
[C---:B--2---:R-:W-:Y:S06]  /*5450*/  HMMA.16816.F32 R20, R144.reuse, R136, R20 ;  /* 0x000000889014723c */ /* 0x044fec0000001814 */
[----:B------:R-:W-:Y:S01]  /*5460*/  HMMA.16816.F32 R24, R144, R138, R24 ;  /* 0x0000008a9018723c */ /* 0x000fe20000001818 */
[----:B------:R2:W5:Y:S04]  /*5470*/  LDSM.16.MT88.4 R136, [R0+0xec00] ;  /* 0x00ec00000088783b */ /* 0x0005680000004200 */
[----:B------:R-:W-:Y:S01]  /*5480*/  LDSM.16.MT88.4 R144, [R220+0x1c00] ;  /* 0x001c0000dc90783b */ /* 0x000fe20000004200 */
[C---:B-1----:R-:W-:Y:S06]  /*5490*/  HMMA.16816.F32 R4, R148.reuse, R152, R4 ;  /* 0x000000989404723c */ /* 0x042fec0000001804 */
[C---:B------:R-:W-:Y:S06]  /*54a0*/  HMMA.16816.F32 R8, R148.reuse, R154, R8 ;  /* 0x0000009a9408723c */ /* 0x040fec0000001808 */
[C---:B------:R-:W-:Y:S06]  /*54b0*/  HMMA.16816.F32 R12, R148.reuse, R28, R12 ;  /* 0x0000001c940c723c */ /* 0x040fec000000180c */
[C---:B------:R-:W-:Y:S01]  /*54c0*/  HMMA.16816.F32 R16, R148.reuse, R30, R16 ;  /* 0x0000001e9410723c */ /* 0x040fe20000001810 */
[----:B--2---:R-:W-:Y:S05]  /*54d0*/  IMAD.U32 R0, RZ, RZ, UR52 ;  /* 0x00000034ff007e24 */ /* 0x004fea000f8e00ff */
[C---:B------:R-:W-:Y:S01]  /*54e0*/  HMMA.16816.F32 R20, R148.reuse, R132, R20 ;  /* 0x000000849414723c */ /* 0x040fe20000001814 */
[----:B------:R-:W-:Y:S04]  /*54f0*/  IMAD.U32 R30, RZ, RZ, UR50 ;  /* 0x00000032ff1e7e24 */ /* 0x000fe8000f8e00ff */
[----:B------:R-:W-:Y:S01]  /*5500*/  @P1 IADD3 R28, P0, R164, UR10, RZ ;  /* 0x0000000aa41c1c10 */ /* 0x000fe2000ff1e0ff */
[----:B------:R-:W-:Y:S01]  /*5510*/  HMMA.16816.F32 R24, R148, R134, R24 ;  /* 0x000000869418723c */ /* 0x000fe20000001818 */
[----:B------:R-:W-:Y:S01]  /*5520*/  LDSM.16.MT88.4 R132, [R220+0x1400] ;  /* 0x00140000dc84783b */ /* 0x000fe20000004200 */
[----:B------:R-:W-:Y:S01]  /*5530*/  IMAD.U32 R31, RZ, RZ, UR51 ;  /* 0x00000033ff1f7e24 */ /* 0x000fe2000f8e00ff */
[----:B------:R-:W-:Y:S02]  /*5540*/  @UP2 UIADD3 UR10, UP1, UR10, -0x100, URZ ;  /* 0xffffff000a0a2890 */ /* 0x000fe4000ff3e03f */
[----:B---3--:R-:W-:Y:S01]  /*5550*/  @P1 IADD3.X R29, R163, UR11, RZ, P0, !PT ;  /* 0x0000000ba31d1c10 */ /* 0x008fe200087fe4ff */
[C---:B------:R-:W-:Y:S01]  /*5560*/  HMMA.16816.F32 R4, R140.reuse, R156, R4 ;  /* 0x0000009c8c04723c */ /* 0x040fe20000001804 */
[----:B------:R-:W-:Y:S03]  /*5570*/  @UP2 UIADD3.X UR11, UR11, -0x1, URZ, UP1, !UPT ;  /* 0xffffffff0b0b2890 */ /* 0x000fe60008ffe43f */
[----:B----4-:R-:W2:Y:S01]  /*5580*/  @P1 LDG.E R2, desc[UR22][R28.64+0xa0] ;  /* 0x0000a0161c021981 */ /* 0x010ea2000c1e1900 */
[-C--:B------:R-:W-:Y:S01]  /*5590*/  LEA R30, P0, R30, R232.reuse, 0x2 ;  /* 0x000000e81e1e7211 */ /* 0x080fe200078010ff */
[C---:B------:R-:W-:Y:S02]  /*55a0*/  HMMA.16816.F32 R8, R140.reuse, R158, R8 ;  /* 0x0000009e8c08723c */ /* 0x040fe40000001808 */
[----:B-----5:R-:W3:Y:S04]  /*55b0*/  @P1 LDG.E R160, desc[UR22][R28.64+0x80] ;  /* 0x000080161ca01981 */ /* 0x020ee8000c1e1900 */
[C---:B------:R-:W-:Y:S01]  /*55c0*/  HMMA.16816.F32 R12, R140.reuse, R32, R12 ;  /* 0x000000208c0c723c */ /* 0x040fe2000000180c */
[----:B------:R-:W4:Y:S04]  /*55d0*/  @P1 LDG.E R161, desc[UR22][R28.64+0x20] ;  /* 0x000020161ca11981 */ /* 0x000f28000c1e1900 */
[----:B------:R1:W5:Y:S01]  /*55e0*/  @P1 LDG.E R162, desc[UR22][R28.64] ;  /* 0x000000161ca21981 */ /* 0x000362000c1e1900 */
[C---:B------:R-:W-:Y:S01]  /*55f0*/  HMMA.16816.F32 R16, R140.reuse, R34, R16 ;  /* 0x000000228c10723c */ /* 0x040fe20000001810 */
[----:B------:R-:W-:Y:S04]  /*5600*/  IMAD.U32 R32, RZ, RZ, UR51 ;  /* 0x00000033ff207e24 */ /* 0x000fe8000f8e00ff */
[----:B------:R1:W-:Y:S01]  /*5610*/  REDG.E.ADD.F32.FTZ.RN.STRONG.GPU desc[UR22][R232.64], R4 ;  /* 0x00000004e80079a6 */ /* 0x0003e2000c10f396 */
[C---:B------:R-:W-:Y:S06]  /*5620*/  HMMA.16816.F32 R20, R140.reuse, R136, R20 ;  /* 0x000000888c14723c */ /* 0x040fec0000001814 */
[----:B------:R-:W-:Y:S01]  /*5630*/  HMMA.16816.F32 R24, R140, R138, R24 ;  /* 0x0000008a8c18723c */ /* 0x000fe20000001818 */
[----:B------:R-:W-:Y:S04]  /*5640*/  LDSM.16.MT88.4 R136, [R220+0x2400] ;  /* 0x00240000dc88783b */ /* 0x000fe80000004200 */
[----:B------:R-:W-:Y:S01]  /*5650*/  LDSM.16.MT88.4 R140, [R220+0x1800] ;  /* 0x00180000dc8c783b */ /* 0x000fe20000004200 */
[----:B-1----:R-:W-:Y:S05]  /*5660*/  IMAD.U32 R28, RZ, RZ, UR52 ;  /* 0x00000034ff1c7e24 */ /* 0x002fea000f8e00ff */
[-C--:B------:R-:W-:Y:S01]  /*5670*/  LEA R28, P2, R28, R232.reuse, 0x2 ;  /* 0x000000e81c1c7211 */ /* 0x080fe200078410ff */
[----:B------:R-:W-:Y:S03]  /*5680*/  IMAD.U32 R4, RZ, RZ, UR46 ;  /* 0x0000002eff047e24 */ /* 0x000fe6000f8e00ff */
[-C--:B------:R-:W-:Y:S01]  /*5690*/  LEA.HI.X.SX32 R29, R0, R233.reuse, 0x2, P2 ;  /* 0x000000e9001d7211 */ /* 0x080fe200010f16ff */
[----:B------:R-:W-:Y:S04]  /*56a0*/  IMAD.U32 R0, RZ, RZ, UR49 ;  /* 0x00000031ff007e24 */ /* 0x000fe8000f8e00ff */
[----:B------:R1:W-:Y:S02]  /*56b0*/  REDG.E.ADD.F32.FTZ.RN.STRONG.GPU desc[UR22][R28.64], R5 ;  /* 0x000000051c0079a6 */ /* 0x0003e4000c10f396 */
[----:B-1----:R-:W-:Y:S02]  /*56c0*/  IMAD.U32 R5, RZ, RZ, UR48 ;  /* 0x00000030ff057e24 */ /* 0x002fe4000f8e00ff */
[----:B--2---:R1:W-:Y:S04]  /*56d0*/  @P1 STL [R1+0x2c], R2 ;  /* 0x00002c0201001387 */ /* 0x0043e80000100800 */
[----:B---3--:R-:W-:Y:S04]  /*56e0*/  @P1 STL [R1+0x30], R160 ;  /* 0x000030a001001387 */ /* 0x008fe80000100800 */
[----:B----4-:R-:W-:Y:S04]  /*56f0*/  @P1 STL [R1+0x34], R161 ;  /* 0x000034a101001387 */ /* 0x010fe80000100800 */
[----:B-----5:R-:W-:Y:S01]  /*5700*/  @P1 STL [R1+0x38], R162 ;  /* 0x000038a201001387 */ /* 0x020fe20000100800 */
[-C--:B------:R-:W-:Y:S04]  /*5710*/  LEA R32, P1, R32, R232.reuse, 0x2 ;  /* 0x000000e820207211 */ /* 0x080fe800078210ff */
[-C--:B------:R-:W-:Y:S05]  /*5720*/  LEA.HI.X.SX32 R33, R31, R233.reuse, 0x2, P1 ;  /* 0x000000e91f217211 */ /* 0x080fea00008f16ff */
[----:B------:R2:W-:Y:S01]  /*5730*/  REDG.E.ADD.F32.FTZ.RN.STRONG.GPU desc[UR22][R32.64], R6 ;  /* 0x00000006200079a6 */ /* 0x0005e2000c10f396 */
[----:B-1----:R-:W-:Y:S05]  /*5740*/  IMAD.U32 R2, RZ, RZ, UR50 ;  /* 0x00000032ff027e24 */ /* 0x002fea000f8e00ff */
[-C--:B------:R-:W-:Y:S01]  /*5750*/  LEA.HI.X.SX32 R31, R2, R233.reuse, 0x2, P0 ;  /* 0x000000e9021f7211 */ /* 0x080fe200000f16ff */
[----:B------:R-:W-:Y:S04]  /*5760*/  IMAD.U32 R2, RZ, RZ, UR47 ;  /* 0x0000002fff027e24 */ /* 0x000fe8000f8e00ff */
[----:B------:R1:W-:Y:S01]  /*5770*/  REDG.E.ADD.F32.FTZ.RN.STRONG.GPU desc[UR22][R30.64], R7 ;  /* 0x000000071e0079a6 */ /* 0x0003e2000c10f396 */
[----:B--2---:R-:W-:Y:S02]  /*5780*/  IMAD.U32 R32, RZ, RZ, UR49 ;  /* 0x00000031ff207e24 */ /* 0x004fe4000f8e00ff */
[----:B------:R-:W-:Y:S03]  /*5790*/  IMAD.U32 R6, RZ, RZ, UR47 ;  /* 0x0000002fff067e24 */ /* 0x000fe6000f8e00ff */
[-C--:B------:R-:W-:Y:S02]  /*57a0*/  LEA R32, P0, R32, R232.reuse, 0x2 ;  /* 0x000000e820207211 */ /* 0x080fe400078010ff */
[-C--:B------:R-:W-:Y:S02]  /*57b0*/  LEA R6, P1, R6, R232.reuse, 0x2 ;  /* 0x000000e806067211 */ /* 0x080fe400078210ff */
[-C--:B------:R-:W-:Y:S01]  /*57c0*/  LEA.HI.X.SX32 R33, R0, R233.reuse, 0x2, P0 ;  /* 0x000000e900217211 */ /* 0x080fe200000f16ff */
[----:B------:R-:W-:Y:S01]  /*57d0*/  IMAD.U32 R0, RZ, RZ, UR46 ;  /* 0x0000002eff007e24 */ /* 0x000fe2000f8e00ff */
[-C--:B------:R-:W-:Y:S01]  /*57e0*/  LEA R4, P0, R4, R232.reuse, 0x2 ;  /* 0x000000e804047211 */ /* 0x080fe200078010ff */
[----:B-1----:R-:W-:Y:S01]  /*57f0*/  IMAD.U32 R30, RZ, RZ, UR48 ;  /* 0x00000030ff1e7e24 */ /* 0x002fe2000f8e00ff */
[-C--:B------:R-:W-:Y:S01]  /*5800*/  LEA.HI.X.SX32 R7, R2, R233.reuse, 0x2, P1 ;  /* 0x000000e902077211 */ /* 0x080fe200008f16ff */
[----:B------:R1:W-:Y:S01]  /*5810*/  REDG.E.ADD.F32.FTZ.RN.STRONG.GPU desc[UR22][R32.64], R8 ;  /* 0x00000008200079a6 */ /* 0x0003e2000c10f396 */
[----:B------:R-:W-:Y:S02]  /*5820*/  IMAD.U32 R2, RZ, RZ, UR35 ;  /* 0x00000023ff027e24 */ /* 0x000fe4000f8e00ff */
[-C--:B------:R-:W-:Y:S01]  /*5830*/  LEA R30, P2, R30, R232.reuse, 0x2 ;  /* 0x000000e81e1e7211 */ /* 0x080fe200078410ff */
[----:B------:R-:W-:Y:S03]  /*5840*/  LDSM.16.MT88.4 R32, [R3+0x11800] ;  /* 0x011800000320783b */ /* 0x000fe60000004200 */
[-C--:B------:R-:W-:Y:S02]  /*5850*/  LEA.HI.X.SX32 R31, R5, R233.reuse, 0x2, P2 ;  /* 0x000000e9051f7211 */ /* 0x080fe400010f16ff */
[-C--:B------:R-:W-:Y:S01]  /*5860*/  LEA.HI.X.SX32 R5, R0, R233.reuse, 0x2, P0 ;  /* 0x000000e900057211 */ /* 0x080fe200000f16ff */
[----:B------:R-:W-:Y:S02]  /*5870*/  IMAD.U32 R0, RZ, RZ, UR34 ;  /* 0x00000022ff007e24 */ /* 0x000fe4000f8e00ff */
[----:B------:R-:W-:Y:S04]  /*5880*/  REDG.E.ADD.F32.FTZ.RN.STRONG.GPU desc[UR22][R30.64], R9 ;  /* 0x000000091e0079a6 */ /* 0x000fe8000c10f396 */
[----:B------:R2:W-:Y:S04]  /*5890*/  REDG.E.ADD.F32.FTZ.RN.STRONG.GPU desc[UR22][R6.64], R10 ;  /* 0x0000000a060079a6 */ /* 0x0005e8000c10f396 */
[----:B------:R3:W-:Y:S04]  /*58a0*/  REDG.E.ADD.F32.FTZ.RN.STRONG.GPU desc[UR22][R4.64], R11 ;  /* 0x0000000b040079a6 */ /* 0x0007e8000c10f396 */
[----:B------:R4:W-:Y:S01]  /*58b0*/  REDG.E.ADD.F32.FTZ.RN.STRONG.GPU desc[UR22][R232.64+0x80], R12 ;  /* 0x0000800ce80079a6 */ /* 0x0009e2000c10f396 */
[----:B-1----:R-:W-:Y:S03]  /*58c0*/  IMAD.U32 R8, RZ, RZ, UR36 ;  /* 0x00000024ff087e24 */ /* 0x002fe6000f8e00ff */
[----:B------:R-:W-:Y:S02]  /*58d0*/  REDG.E.ADD.F32.FTZ.RN.STRONG.GPU desc[UR22][R28.64+0x80], R13 ;  /* 0x0000800d1c0079a6 */ /* 0x000fe4000c10f396 */
        /* <DEDUP_REMOVED lines=108> */
[----:B-----5:R-:W-:Y:S01]  /*5fa0*/  IMAD.MOV.U32 R220, RZ, RZ, R0 ;  /* 0x000000ffffdc7224 */ /* 0x020fe200078e0000 */
        /* <DEDUP_REMOVED lines=24> */
.L_x_501:
[----:B------:R-:W2:Y:S01]  /*6130*/  LDL R28, [R1+0x3c] ;  /* 0x00003c00011c7983 */ /* 0x000ea20000100800 */
[----:B------:R-:W-:-:S03]  /*6140*/  ULDC UR6, c[0x0][0x390] ;  /* 0x0000e40000067ab9 */ /* 0x000fc60000000800 */
        /* <DEDUP_REMOVED lines=71> */
[----:B------:R-:W-:Y:S01]  /*65c0*/  ULDC.64 UR6, c[0x0][0x3f0] ;  /* 0x0000fc0000067ab9 */ /* 0x000fe20000000a00 */
        /* <DEDUP_REMOVED lines=28> */
[----:B------:R-:W-:Y:S01]  /*6790*/  F2FP.F16.F32.PACK_AB R78, R79, R78 ;  /* 0x0000004e4f4e723e */ /* 0x000fe200000000ff */
[----:B------:R-:W1:Y:S01]  /*67a0*/  S2R R65, SR_TID.X ;  /* 0x0000000000417919 */ /* 0x000e620000002100 */
[----:B--2---:R-:W-:Y:S04]  /*67b0*/  STS [R28], R25 ;  /* 0x000000191c007388 */ /* 0x004fe80000000800 */
[----:B------:R-:W-:Y:S04]  /*67c0*/  STS [R28+0x200], R24 ;  /* 0x000200181c007388 */ /* 0x000fe80000000800 */
[----:B---3--:R-:W-:Y:S04]  /*67d0*/  STS [R27], R21 ;  /* 0x000000151b007388 */ /* 0x008fe80000000800 */
[----:B------:R-:W-:Y:S04]  /*67e0*/  STS [R27+0x200], R20 ;  /* 0x000200141b007388 */ /* 0x000fe80000000800 */
[----:B------:R-:W-:Y:S04]  /*67f0*/  STS [R28+0x1000], R23 ;  /* 0x001000171c007388 */ /* 0x000fe80000000800 */
[----:B------:R-:W-:Y:S04]  /*6800*/  STS [R28+0x1200], R22 ;  /* 0x001200161c007388 */ /* 0x000fe80000000800 */
[----:B------:R-:W-:Y:S04]  /*6810*/  STS [R27+0x1000], R19 ;  /* 0x001000131b007388 */ /* 0x000fe80000000800 */
[----:B------:R2:W-:Y:S04]  /*6820*/  STS [R27+0x1200], R18 ;  /* 0x001200121b007388 */ /* 0x0005e80000000800 */
[----:B------:R-:W-:Y:S04]  /*6830*/  STS [R28+0x2000], R17 ;  /* 0x002000111c007388 */ /* 0x000fe80000000800 */
[----:B------:R3:W-:Y:S04]  /*6840*/  STS [R28+0x2200], R16 ;  /* 0x002200101c007388 */ /* 0x0007e80000000800 */
[----:B------:R-:W-:Y:S04]  /*6850*/  STS [R27+0x2000], R13 ;  /* 0x0020000d1b007388 */ /* 0x000fe80000000800 */
[----:B------:R1:W-:Y:S04]  /*6860*/  STS [R27+0x2200], R12 ;  /* 0x0022000c1b007388 */ /* 0x0003e80000000800 */
[----:B------:R-:W-:Y:S04]  /*6870*/  STS [R28+0x3000], R15 ;  /* 0x0030000f1c007388 */ /* 0x000fe80000000800 */
[----:B------:R4:W-:Y:S01]  /*6880*/  STS [R28+0x3200], R14 ;  /* 0x0032000e1c007388 */ /* 0x0009e20000000800 */
[----:B--2---:R-:W2:Y:S03]  /*6890*/  LDC.64 R18, c[0x0][0x450] ;  /* 0x00011400ff127b82 */ /* 0x004ea60000000a00 */
[----:B------:R-:W-:Y:S04]  /*68a0*/  STS [R27+0x3000], R11 ;  /* 0x0030000b1b007388 */ /* 0x000fe80000000800 */
[----:B------:R4:W-:Y:S01]  /*68b0*/  STS [R27+0x3200], R10 ;  /* 0x0032000a1b007388 */ /* 0x0009e20000000800 */
[----:B---3--:R-:W3:Y:S03]  /*68c0*/  LDC.64 R16, c[0x0][0x458] ;  /* 0x00011600ff107b82 */ /* 0x008ee60000000a00 */
[----:B------:R-:W-:Y:S04]  /*68d0*/  STS [R28+0x4000], R9 ;  /* 0x004000091c007388 */ /* 0x000fe80000000800 */
[----:B------:R2:W-:Y:S01]  /*68e0*/  STS [R28+0x4200], R8 ;  /* 0x004200081c007388 */ /* 0x0005e20000000800 */
[----:B-1----:R-:W1:Y:S03]  /*68f0*/  LDC.64 R12, c[0x0][0x470] ;  /* 0x00011c00ff0c7b82 */ /* 0x002e660000000a00 */
[----:B------:R3:W-:Y:S04]  /*6900*/  STS [R27+0x4000], R5 ;  /* 0x004000051b007388 */ /* 0x0007e80000000800 */
[----:B------:R3:W-:Y:S01]  /*6910*/  STS [R27+0x4200], R4 ;  /* 0x004200041b007388 */ /* 0x0007e20000000800 */
[----:B----4-:R-:W4:Y:S03]  /*6920*/  LDC.64 R14, c[0x0][0x440] ;  /* 0x00011000ff0e7b82 */ /* 0x010f260000000a00 */
[----:B------:R-:W-:Y:S04]  /*6930*/  STS [R28+0x5000], R7 ;  /* 0x005000071c007388 */ /* 0x000fe80000000800 */
[----:B------:R-:W-:Y:S01]  /*6940*/  STS [R28+0x5200], R6 ;  /* 0x005200061c007388 */ /* 0x000fe20000000800 */
[----:B------:R-:W1:Y:S03]  /*6950*/  LDC.64 R10, c[0x0][0x468] ;  /* 0x00011a00ff0a7b82 */ /* 0x000e660000000a00 */
[----:B------:R-:W-:Y:S04]  /*6960*/  STS [R27+0x5000], R2 ;  /* 0x005000021b007388 */ /* 0x000fe80000000800 */
[----:B------:R3:W-:Y:S01]  /*6970*/  STS [R27+0x5200], R0 ;  /* 0x005200001b007388 */ /* 0x0007e20000000800 */
[----:B--2---:R-:W2:Y:S03]  /*6980*/  LDC.64 R8, c[0x0][0x438] ;  /* 0x00010e00ff087b82 */ /* 0x004ea60000000a00 */
[----:B------:R-:W-:Y:S04]  /*6990*/  STS [R28+0x6000], R36 ;  /* 0x006000241c007388 */ /* 0x000fe80000000800 */
[----:B------:R-:W-:Y:S04]  /*69a0*/  STS [R28+0x6200], R38 ;  /* 0x006200261c007388 */ /* 0x000fe80000000800 */
[----:B------:R-:W-:Y:S04]  /*69b0*/  STS [R27+0x6000], R48 ;  /* 0x006000301b007388 */ /* 0x000fe80000000800 */
[----:B------:R-:W-:Y:S04]  /*69c0*/  STS [R27+0x6200], R50 ;  /* 0x006200321b007388 */ /* 0x000fe80000000800 */
[----:B------:R-:W-:Y:S04]  /*69d0*/  STS [R28+0x7000], R40 ;  /* 0x007000281c007388 */ /* 0x000fe80000000800 */
[----:B------:R-:W-:Y:S04]  /*69e0*/  STS [R28+0x7200], R42 ;  /* 0x0072002a1c007388 */ /* 0x000fe80000000800 */
[----:B------:R-:W-:Y:S04]  /*69f0*/  STS [R27+0x7000], R44 ;  /* 0x0070002c1b007388 */ /* 0x000fe80000000800 */
[----:B------:R-:W-:Y:S01]  /*6a00*/  STS [R27+0x7200], R46 ;  /* 0x0072002e1b007388 */ /* 0x000fe20000000800 */
[----:B---3--:R-:W-:-:S03]  /*6a10*/  SHF.R.S32.HI R5, RZ, 0x1f, R30 ;  /* 0x0000001fff057819 */ /* 0x008fc6000001141e */
[----:B------:R-:W-:Y:S01]  /*6a20*/  STS [R28+0x8000], R52 ;  /* 0x008000341c007388 */ /* 0x000fe20000000800 */
[----:B------:R-:W-:-:S03]  /*6a30*/  MOV R4, R30 ;  /* 0x0000001e00047202 */ /* 0x000fc60000000f00 */
[----:B------:R-:W-:Y:S01]  /*6a40*/  STS [R28+0x8200], R54 ;  /* 0x008200361c007388 */ /* 0x000fe20000000800 */
[----:B------:R-:W-:-:S03]  /*6a50*/  IMAD R0, R18, UR4, RZ ;  /* 0x0000000412007c24 */ /* 0x000fc6000f8e02ff */
[----:B------:R3:W-:Y:S04]  /*6a60*/  STS [R27+0x8000], R64 ;  /* 0x008000401b007388 */ /* 0x0007e80000000800 */
[----:B------:R-:W-:Y:S04]  /*6a70*/  STS [R27+0x8200], R66 ;  /* 0x008200421b007388 */ /* 0x000fe80000000800 */
[----:B------:R-:W-:Y:S01]  /*6a80*/  STS [R28+0x9000], R56 ;  /* 0x009000381c007388 */ /* 0x000fe20000000800 */
[----:B------:R-:W-:-:S03]  /*6a90*/  IMAD R0, R19, UR28, R0 ;  /* 0x0000001c13007c24 */ /* 0x000fc6000f8e0200 */
[----:B------:R-:W-:Y:S01]  /*6aa0*/  STS [R28+0x9200], R58 ;  /* 0x0092003a1c007388 */ /* 0x000fe20000000800 */
[----:B------:R-:W-:-:S03]  /*6ab0*/  IMAD.WIDE.U32 R6, R18, UR28, R4 ;  /* 0x0000001c12067c25 */ /* 0x000fc6000f8e0004 */
[----:B------:R-:W-:Y:S04]  /*6ac0*/  STS [R27+0x9000], R60 ;  /* 0x0090003c1b007388 */ /* 0x000fe80000000800 */
[----:B------:R-:W-:Y:S04]  /*6ad0*/  STS [R27+0x9200], R62 ;  /* 0x0092003e1b007388 */ /* 0x000fe80000000800 */
[----:B------:R-:W-:Y:S01]  /*6ae0*/  STS [R28+0xa000], R68 ;  /* 0x00a000441c007388 */ /* 0x000fe20000000800 */
[----:B---3--:R-:W3:Y:S03]  /*6af0*/  S2R R64, SR_TID.X ;  /* 0x0000000000407919 */ /* 0x008ee60000002100 */
[----:B------:R-:W-:Y:S01]  /*6b00*/  STS [R28+0xa200], R70 ;  /* 0x00a200461c007388 */ /* 0x000fe20000000800 */
[----:B------:R-:W-:-:S03]  /*6b10*/  IADD3 R7, R7, R0, RZ ;  /* 0x0000000007077210 */ /* 0x000fc60007ffe0ff */
[----:B------:R-:W-:Y:S01]  /*6b20*/  STS [R27+0xa000], R80 ;  /* 0x00a000501b007388 */ /* 0x000fe20000000800 */
[----:B--2---:R-:W-:-:S03]  /*6b30*/  IMAD R0, R8, UR24, RZ ;  /* 0x0000001808007c24 */ /* 0x004fc6000f8e02ff */
[----:B------:R-:W-:Y:S04]  /*6b40*/  STS [R27+0xa200], R82 ;  /* 0x00a200521b007388 */ /* 0x000fe80000000800 */
[----:B------:R-:W-:Y:S04]  /*6b50*/  STS [R28+0xb000], R72 ;  /* 0x00b000481c007388 */ /* 0x000fe80000000800 */
[----:B------:R-:W-:Y:S04]  /*6b60*/  STS [R28+0xb200], R74 ;  /* 0x00b2004a1c007388 */ /* 0x000fe80000000800 */
[----:B------:R-:W-:Y:S01]  /*6b70*/  STS [R27+0xb000], R76 ;  /* 0x00b0004c1b007388 */ /* 0x000fe20000000800 */
[----:B------:R-:W-:-:S03]  /*6b80*/  IMAD R9, R9, UR16, R0 ;  /* 0x0000001009097c24 */ /* 0x000fc6000f8e0200 */
[----:B------:R-:W-:Y:S01]  /*6b90*/  STS [R27+0xb200], R78 ;  /* 0x00b2004e1b007388 */ /* 0x000fe20000000800 */
[----:B------:R-:W-:-:S04]  /*6ba0*/  IMAD.WIDE.U32 R6, R8, UR16, R6 ;  /* 0x0000001008067c25 */ /* 0x000fc8000f8e0006 */
[----:B------:R-:W-:Y:S01]  /*6bb0*/  IMAD R0, R16, UR4, RZ ;  /* 0x0000000410007c24 */ /* 0x000fe2000f8e02ff */
[----:B------:R-:W-:Y:S01]  /*6bc0*/  IADD3 R7, R7, R9, RZ ;  /* 0x0000000907077210 */ /* 0x000fe20007ffe0ff */
[----:B-1----:R-:W-:Y:S02]  /*6bd0*/  IMAD R2, R10, UR25, RZ ;  /* 0x000000190a027c24 */ /* 0x002fe4000f8e02ff */
[----:B------:R-:W-:-:S04]  /*6be0*/  IMAD.WIDE.U32 R4, R16, UR28, R4 ;  /* 0x0000001c10047c25 */ /* 0x000fc8000f8e0004 */
[----:B------:R-:W-:Y:S02]  /*6bf0*/  IMAD R0, R17, UR28, R0 ;  /* 0x0000001c11007c24 */ /* 0x000fe4000f8e0200 */
[----:B------:R-:W-:Y:S02]  /*6c00*/  IMAD R2, R11, UR17, R2 ;  /* 0x000000110b027c24 */ /* 0x000fe4000f8e0202 */
[----:B------:R-:W-:Y:S01]  /*6c10*/  IMAD.WIDE.U32 R6, R10, UR17, R6 ;  /* 0x000000110a067c25 */ /* 0x000fe2000f8e0006 */
[----:B------:R-:W-:-:S03]  /*6c20*/  IADD3 R5, R5, R0, RZ ;  /* 0x0000000005057210 */ /* 0x000fc60007ffe0ff */
[----:B----4-:R-:W-:Y:S01]  /*6c30*/  IMAD R0, R14, UR24, RZ ;  /* 0x000000180e007c24 */ /* 0x010fe2000f8e02ff */
[----:B------:R-:W-:-:S03]  /*6c40*/  IADD3 R7, R7, R2, RZ ;  /* 0x0000000207077210 */ /* 0x000fc60007ffe0ff */
[----:B------:R-:W-:Y:S01]  /*6c50*/  IMAD R2, R15, UR16, R0 ;  /* 0x000000100f027c24 */ /* 0x000fe2000f8e0200 */
[----:B------:R-:W-:Y:S01]  /*6c60*/  LEA R0, R26, UR5, 0x1 ;  /* 0x000000051a007c11 */ /* 0x000fe2000f8e08ff */
[----:B------:R-:W-:Y:S01]  /*6c70*/  BAR.SYNC.DEFER_BLOCKING 0x0 ;  /* 0x0000000000007b1d */ /* 0x000fe20000010000 */
[----:B------:R-:W-:Y:S01]  /*6c80*/  IMAD.WIDE.U32 R4, R14, UR16, R4 ;  /* 0x000000100e047c25 */ /* 0x000fe2000f8e0004 */
[----:B---3--:R-:W-:-:S03]  /*6c90*/  SHF.R.S32.HI R64, RZ, 0x1f, R64 ;  /* 0x0000001fff407819 */ /* 0x008fc60000011440 */
        /* <DEDUP_REMOVED lines=49> */
.L_x_498:
        /* <DEDUP_REMOVED lines=11> */
.L_x_505:
[----:B------:R-:W-:Y:S05]  /*7060*/  EXIT ;  /* 0x000000000000794d */ /* 0x000fea0003800000 */
.L_x_507:
        /* <DEDUP_REMOVED lines=9> */
.L_x_1293:


//--------------------- .text._ZN5flash44flash_bwd_dq_dk_dv_loop_seqk_parallel_kernelI23Flash_bwd_kernel_traitsILi96ELi64ELi128ELi8ELi2ELi4ELi4ELb1ELb0EN7cutlass6half_tE19Flash_kernel_traitsILi96ELi64ELi128ELi8ES3_EELb1ELb0ELb0ELb1ELb0ELb0ELb0EEEvNS_16Flash_bwd_paramsE --------------------------
	.section	.text._ZN5flash44flash_bwd_dq_dk_dv_loop_seqk_parallel_kernelI23Flash_bwd_kernel_traitsILi96ELi64ELi128ELi8ELi2ELi4ELi4ELb1ELb0EN7cutlass6half_tE19Flash_kernel_traitsILi96ELi64ELi128ELi8ES3_EELb1ELb0ELb0ELb1ELb0ELb0ELb0EEEvNS_16Flash_bwd_paramsE,"ax",@progbits
	.align	128
        .global         _ZN5flash44flash_bwd_dq_dk_dv_loop_seqk_parallel_kernelI23Flash_bwd_kernel_traitsILi96ELi64ELi128ELi8ELi2ELi4ELi4ELb1ELb0EN7cutlass6half_tE19Flash_kernel_traitsILi96ELi64ELi128ELi8ES3_EELb1ELb0ELb0ELb1ELb0ELb0ELb0EEEvNS_16Flash_bwd_paramsE
        .type           _ZN5flash44flash_bwd_dq_dk_dv_loop_seqk_parallel_kernelI23Flash_bwd_kernel_traitsILi96ELi64ELi128ELi8ELi2ELi4ELi4ELb1ELb0EN7cutlass6half_tE19Flash_kernel_traitsILi96ELi64ELi128ELi8ES3_EELb1ELb0ELb0ELb1ELb0ELb0ELb0EEEvNS_16Flash_bwd_paramsE,@function
        .size           _ZN5flash44flash_bwd_dq_dk_dv_loop_seqk_parallel_kernelI23Flash_bwd_kernel_traitsILi96ELi64ELi128ELi8ELi2ELi4ELi4ELb1ELb0EN7cutlass6half_tE19Flash_kernel_traitsILi96ELi64ELi128ELi8ES3_EELb1ELb0ELb0ELb1ELb0ELb0ELb0EEEvNS_16Flash_bwd_paramsE,(.L_x_1294 - _ZN5flash44flash_bwd_dq_dk_dv_loop_seqk_parallel_kernelI23Flash_bwd_kernel_traitsILi96ELi64ELi128ELi8ELi2ELi4ELi4ELb1ELb0EN7cutlass6half_tE19Flash_kernel_traitsILi96ELi64ELi128ELi8ES3_EELb1ELb0ELb0ELb1ELb0ELb0ELb0EEEvNS_16Flash_bwd_paramsE)
        .other          _ZN5flash44flash_bwd_dq_dk_dv_loop_seqk_parallel_kernelI23Flash_bwd_kernel_traitsILi96ELi64ELi128ELi8ELi2ELi4ELi4ELb1ELb0EN7cutlass6half_tE19Flash_kernel_traitsILi96ELi64ELi128ELi8ES3_EELb1ELb0ELb0ELb1ELb0ELb0ELb0EEEvNS_16Flash_bwd_paramsE,@"STO_CUDA_ENTRY STV_DEFAULT"
_ZN5flash44flash_bwd_dq_dk_dv_loop_seqk_parallel_kernelI23Flash_bwd_kernel_traitsILi96ELi64ELi128ELi8ELi2ELi4ELi4ELb1ELb0EN7cutlass6half_tE19Flash_kernel_traitsILi96ELi64ELi128ELi8ES3_EELb1ELb0ELb0ELb1ELb0ELb0ELb0EEEvNS_16Flash_bwd_paramsE:
.text._ZN5flash44flash_bwd_dq_dk_dv_loop_seqk_parallel_kernelI23Flash_bwd_kernel_traitsILi96ELi64ELi128ELi8ELi2ELi4ELi4ELb1ELb0EN7cutlass6half_tE19Flash_kernel_traitsILi96ELi64ELi128ELi8ES3_EELb1ELb0ELb0ELb1ELb0ELb0ELb0EEEvNS_16Flash_bwd_paramsE:
        /* <DEDUP_REMOVED lines=63> */
[----:B------:R-:W-:Y:S01]  /*03f0*/  LOP3.LUT R4, R0, 0x18, R24, 0xf8, !PT ;  /* 0x0000001800047812 */ /* 0x000fe200078ef818 */
[----:B------:R-:W-:Y:S01]  /*0400*/  STL [R1+0x18], R24 ;  /* 0x0000181801007387 */ /* 0x000fe20000100800 */
        /* <DEDUP_REMOVED lines=10> */
[----:B------:R-:W-:Y:S02]  /*04b0*/  SHF.R.S32.HI R10, RZ, 0x1f, R7 ;  /* 0x0000001fff0a7819 */ /* 0x000fe40000011407 */
[----:B------:R-:W-:Y:S02]  /*04c0*/  LOP3.LUT R2, R2, 0xfffffff8, RZ, 0xc0, !PT ;  /* 0xfffffff802027812 */ /* 0x000fe400078ec0ff */
[--C-:B------:R-:W-:Y:S02]  /*04d0*/  SHF.R.S32.HI R5, RZ, 0x1, R0.reuse ;  /* 0x00000001ff057819 */ /* 0x100fe40000011400 */
[----:B------:R-:W-:Y:S01]  /*04e0*/  SHF.R.S32.HI R4, RZ, 0x1f, R0 ;  /* 0x0000001fff047819 */ /* 0x000fe20000011400 */
[----:B------:R-:W-:Y:S01]  /*04f0*/  IMAD.IADD R2, R9, 0x1, -R2 ;  /* 0x0000000109027824 */ /* 0x000fe200078e0a02 */
[----:B------:R-:W-:-:S02]  /*0500*/  LEA.HI R10, R10, R7, RZ, 0x3 ;  /* 0x000000070a0a7211 */ /* 0x000fc400078f18ff */
[----:B------:R-:W-:Y:S02]  /*0510*/  LEA.HI R4, R4, R5, RZ, 0x2 ;  /* 0x0000000504047211 */ /* 0x000fe400078f10ff */
[----:B------:R-:W-:Y:S02]  /*0520*/  LOP3.LUT R0, R0, 0x7fffffe, RZ, 0xc0, !PT ;  /* 0x07fffffe00007812 */ /* 0x000fe400078ec0ff */
[----:B------:R-:W-:Y:S02]  /*0530*/  LOP3.LUT R4, R4, 0xfffffffc, RZ, 0xc0, !PT ;  /* 0xfffffffc04047812 */ /* 0x000fe400078ec0ff */
[C---:B------:R-:W-:Y:S01]  /*0540*/  LOP3.LUT R8, R2.reuse, 0x1, RZ, 0xc0, !PT ;  /* 0x0000000102087812 */ /* 0x040fe200078ec0ff */
[----:B------:R-:W-:Y:S01]  /*0550*/  IMAD.IADD R20, R7, 0x1, -R0 ;  /* 0x0000000107147824 */ /* 0x000fe200078e0a00 */
[----:B------:R-:W-:Y:S01]  /*0560*/  LOP3.LUT P2, RZ, R2, 0x2, RZ, 0xc0, !PT ;  /* 0x0000000202ff7812 */ /* 0x000fe2000784c0ff */
[----:B------:R-:W-:Y:S01]  /*0570*/  IMAD.IADD R18, R5, 0x1, -R4 ;  /* 0x0000000105127824 */ /* 0x000fe200078e0a04 */
[----:B------:R-:W-:Y:S01]  /*0580*/  ISETP.NE.U32.AND P3, PT, R8, 0x1, PT ;  /* 0x000000010800780c */ /* 0x000fe20003f65070 */
[----:B------:R-:W-:Y:S01]  /*0590*/  IMAD.SHL.U32 R4, R14, 0x40, RZ ;  /* 0x000000400e047824 */ /* 0x000fe200078e00ff */
        /* <DEDUP_REMOVED lines=99> */
[----:B------:R-:W-:Y:S01]  /*0bd0*/  IMAD.U32 R7, RZ, RZ, UR7 ;  /* 0x00000007ff077e24 */ /* 0x000fe2000f8e00ff */
[----:B------:R3:W-:Y:S01]  /*0be0*/  STL [R1+0x4c], R5 ;  /* 0x00004c0501007387 */ /* 0x0007e20000100800 */
[----:B------:R-:W-:Y:S01]  /*0bf0*/  IMAD.IADD R247, R247, 0x1, R249 ;  /* 0x00000001f7f77824 */ /* 0x000fe200078e02f9 */
[----:B-1----:R-:W-:Y:S02]  /*0c00*/  LEA R3, R4, UR4, 0x1 ;  /* 0x0000000404037c11 */ /* 0x002fe4000f8e08ff */
[----:B--2---:R-:W-:Y:S01]  /*0c10*/  SEL R0, R2, 0xffffffc0, !P6 ;  /* 0xffffffc002007807 */ /* 0x004fe20007000000 */
[----:B------:R-:W-:-:S02]  /*0c20*/  VIADD R2, R5, 0x20 ;  /* 0x0000002005027836 */ /* 0x000fc40000000000 */
[----:B------:R-:W-:Y:S02]  /*0c30*/  @P1 VIADD R2, R5, 0xffffffe0 ;  /* 0xffffffe005021836 */ /* 0x000fe40000000000 */
[--C-:B------:R-:W-:Y:S02]  /*0c40*/  IMAD.IADD R227, R224, 0x1, R0.reuse ;  /* 0x00000001e0e37824 */ /* 0x100fe400078e0200 */
[----:B------:R-:W-:Y:S01]  /*0c50*/  IMAD.IADD R226, R225, 0x1, R0 ;  /* 0x00000001e1e27824 */ /* 0x000fe200078e0200 */
[----:B------:R3:W-:Y:S06]  /*0c60*/  STL [R1+0x50], R2 ;  /* 0x0000500201007387 */ /* 0x0007ec0000100800 */
.L_x_549:
        /* <DEDUP_REMOVED lines=67> */
.L_x_508:
        /* <DEDUP_REMOVED lines=57> */
[----:B------:R-:W-:Y:S01]  /*1430*/  UIMAD UR21, UR18, UR43, URZ ;  /* 0x0000002b121572a4 */ /* 0x000fe2000f8e023f */
[--C-:B-1----:R-:W-:Y:S01]  /*1440*/  IMAD.MOV R0, RZ, RZ, -R5.reuse ;  /* 0x000000ffff007224 */ /* 0x102fe200078e0a05 */
[----:B------:R-:W-:Y:S01]  /*1450*/  @UP0 UIADD3 UR33, UR17, UR6, URZ ;  /* 0x0000000611210290 */ /* 0x000fe2000fffe03f */
[----:B------:R-:W-:Y:S01]  /*1460*/  IMAD.MOV.U32 R4, RZ, RZ, RZ ;  /* 0x000000ffff047224 */ /* 0x000fe200078e00ff */
[----:B------:R-:W-:Y:S01]  /*1470*/  UIMAD UR6, UR11, UR12, URZ ;  /* 0x0000000c0b0672a4 */ /* 0x000fe2000f8e023f */
[----:B------:R-:W-:Y:S01]  /*1480*/  IMAD R0, R0, R6, RZ ;  /* 0x0000000600007224 */ /* 0x000fe200078e02ff */
[----:B------:R-:W-:Y:S01]  /*1490*/  UIADD3 UR5, UR13, UR5, URZ ;  /* 0x000000050d057290 */ /* 0x000fe2000fffe03f */
[----:B------:R-:W-:Y:S02]  /*14a0*/  ULDC UR34, c[0x0][0x2c4] ;  /* 0x0000b10000227ab9 */ /* 0x000fe40000000800 */
[----:B------:R-:W-:Y:S01]  /*14b0*/  IMAD.HI.U32 R0, R5, R0, R4 ;  /* 0x0000000005007227 */ /* 0x000fe200078e0004 */
[----:B------:R-:W-:-:S02]  /*14c0*/  @UP1 UIADD3 UR46, UR15, UR21, URZ ;  /* 0x000000150f2e1290 */ /* 0x000fc4000fffe03f */
[----:B------:R-:W-:Y:S01]  /*14d0*/  UIMAD.WIDE.U32 UR14, UR10, UR12, URZ ;  /* 0x0000000c0a0e72a5 */ /* 0x000fe2000f8e003f */
[----:B------:R-:W-:Y:S02]  /*14e0*/  @UP0 UMOV UR30, UR16 ;  /* 0x00000010001e0c82 */ /* 0x000fe40008000000 */
[----:B------:R-:W-:Y:S01]  /*14f0*/  IMAD.HI.U32 R0, R0, R2, RZ ;  /* 0x0000000200007227 */ /* 0x000fe200078e00ff */
[----:B------:R-:W-:Y:S02]  /*1500*/  UIMAD UR5, UR10, UR5, UR6 ;  /* 0x000000050a0572a4 */ /* 0x000fe4000f8e0206 */
[----:B------:R-:W-:Y:S02]  /*1510*/  UIMAD.WIDE.U32 UR12, UR10, UR18, URZ ;  /* 0x000000120a0c72a5 */ /* 0x000fe4000f8e003f */
[----:B------:R-:W-:Y:S01]  /*1520*/  IADD3 R4, -R0, RZ, RZ ;  /* 0x000000ff00047210 */ /* 0x000fe20007ffe1ff */
[----:B------:R-:W-:Y:S02]  /*1530*/  @UP3 UIMAD UR16, UR55, UR34, URZ ;  /* 0x00000022371032a4 */ /* 0x000fe4000f8e023f */
[----:B------:R-:W-:-:S02]  /*1540*/  ULOP3.LUT UR6, UR41, 0xffffffc0, URZ, 0xc0, !UPT ;  /* 0xffffffc029067892 */ /* 0x000fc4000f8ec03f */
[C---:B------:R-:W-:Y:S01]  /*1550*/  IMAD R2, R6.reuse, R4, R2 ;  /* 0x0000000406027224 */ /* 0x040fe200078e0202 */
[----:B------:R-:W-:Y:S02]  /*1560*/  UIADD3 UR44, UR15, UR5, URZ ;  /* 0x000000050f2c7290 */ /* 0x000fe4000fffe03f */
[----:B------:R-:W-:Y:S02]  /*1570*/  USHF.L.U64.HI UR19, UR55, 0x7, UR60 ;  /* 0x0000000737137899 */ /* 0x000fe4000801023c */
[----:B------:R-:W-:Y:S01]  /*1580*/  ISETP.GT.U32.AND P1, PT, R6, R2, PT ;  /* 0x000000020600720c */ /* 0x000fe20003f24070 */
[----:B------:R-:W-:Y:S02]  /*1590*/  USEL UR57, UR14, UR12, !UP1 ;  /* 0x0000000c0e397287 */ /* 0x000fe4000c800000 */
[----:B------:R-:W-:Y:S02]  /*15a0*/  @UP3 USEL UR5, UR16, UR18, !UP1 ;  /* 0x0000001210053287 */ /* 0x000fe4000c800000 */
[----:B------:R-:W-:Y:S01]  /*15b0*/  UIADD3 UR14, UR6, -0x40, URZ ;  /* 0xffffffc0060e7890 */ /* 0x000fe2000fffe03f */
[----:B------:R-:W-:Y:S01]  /*15c0*/  @UP3 ULDC UR17, c[0x0][0x2e4] ;  /* 0x0000b90000113ab9 */ /* 0x000fe20000000800 */
[----:B------:R-:W-:-:S02]  /*15d0*/  USEL UR19, UR19, URZ, UP2 ;  /* 0x0000003f13137287 */ /* 0x000fc40009000000 */
[----:B------:R-:W-:Y:S02]  /*15e0*/  @!UP3 UIMAD UR12, UR55, UR35, UR58 ;  /* 0x00000023370cb2a4 */ /* 0x000fe4000f8e023a */
[----:B------:R-:W-:Y:S02]  /*15f0*/  @UP3 UIMAD UR24, UR58, UR17, UR5 ;  /* 0x000000113a1832a4 */ /* 0x000fe4000f8e0205 */
[----:B------:R-:W-:Y:S01]  /*1600*/  @!P1 IMAD.IADD R2, R2, 0x1, -R6 ;  /* 0x0000000102029824 */ /* 0x000fe200078e0a06 */
[----:B------:R-:W-:Y:S01]  /*1610*/  USHF.R.S32.HI UR15, URZ, 0x1f, UR14 ;  /* 0x0000001f3f0f7899 */ /* 0x000fe2000801140e */
[----:B------:R-:W-:Y:S01]  /*1620*/  @!P1 VIADD R0, R0, 0x1 ;  /* 0x0000000100009836 */ /* 0x000fe20000000000 */
[----:B------:R-:W-:Y:S01]  /*1630*/  UIADD3 UR5, UP2, UR14, UR32, URZ ;  /* 0x000000200e057290 */ /* 0x000fe2000ff5e03f */
[----:B------:R-:W-:Y:S01]  /*1640*/  PLOP3.LUT P1, PT, PT, PT, UP0, 0x80, 0x0 ;  /* 0x000000000000781c */ /* 0x000fe20003f2f008 */
[----:B------:R-:W-:Y:S01]  /*1650*/  @!UP3 UIMAD UR24, UR12, UR34, URZ ;  /* 0x000000220c18b2a4 */ /* 0x000fe2000f8e023f */
[----:B------:R-:W-:Y:S01]  /*1660*/  ISETP.GE.U32.AND P0, PT, R2, R6, PT ;  /* 0x000000060200720c */ /* 0x000fe20003f06070 */
[----:B------:R-:W-:Y:S01]  /*1670*/  UIMAD UR6, UR11, UR18, URZ ;  /* 0x000000120b0672a4 */ /* 0x000fe2000f8e023f */
[----:B------:R-:W-:Y:S01]  /*1680*/  LOP3.LUT R2, R7, UR58, RZ, 0x3c, !PT ;  /* 0x0000003a07027c12 */ /* 0x000fe2000f8e3cff */
[----:B------:R-:W-:-:S02]  /*1690*/  UIADD3.X UR12, UR15, UR19, URZ, UP2, !UPT ;  /* 0x000000130f0c7290 */ /* 0x000fc400097fe43f */
[----:B------:R-:W-:Y:S01]  /*16a0*/  UIMAD UR11, UR11, UR5, URZ ;  /* 0x000000050b0b72a4 */ /* 0x000fe2000f8e023f */
[----:B------:R-:W-:Y:S01]  /*16b0*/  ISETP.GE.AND P2, PT, R2, RZ, PT ;  /* 0x000000ff0200720c */ /* 0x000fe20003f46270 */
[----:B------:R-:W-:Y:S01]  /*16c0*/  @UP0 UIADD3 UR25, UR51, UR53, URZ ;  /* 0x0000003533190290 */ /* 0x000fe2000fffe03f */
[----:B------:R-:W-:Y:S01]  /*16d0*/  @UP0 ULDC.64 UR20, c[0x0][0x250] ;  /* 0x0000940000140ab9 */ /* 0x000fe20000000a00 */
[----:B------:R-:W-:Y:S02]  /*16e0*/  UIMAD.WIDE.U32 UR34, UR10, UR5, URZ ;  /* 0x000000050a2272a5 */ /* 0x000fe4000f8e003f */
[----:B------:R-:W-:Y:S02]  /*16f0*/  UIMAD UR5, UR10, UR12, UR11 ;  /* 0x0000000c0a0572a4 */ /* 0x000fe4000f8e020b */
[----:B------:R-:W-:Y:S01]  /*1700*/  @P0 IADD3 R0, R0, 0x1, RZ ;  /* 0x0000000100000810 */ /* 0x000fe20007ffe0ff */
[----:B------:R-:W-:Y:S01]  /*1710*/  @UP0 UIMAD.WIDE.U32 UR10, UR25, UR20, URZ ;  /* 0x00000014190a02a5 */ /* 0x000fe2000f8e003f */
[----:B------:R-:W-:Y:S01]  /*1720*/  PLOP3.LUT P0, PT, PT, PT, UP3, 0x80, 0x0 ;  /* 0x000000000000781c */ /* 0x000fe20003f0f038 */
[----:B------:R-:W-:-:S02]  /*1730*/  @UP1 UIADD3 UR44, UR13, UR6, URZ ;  /* 0x000000060d2c1290 */ /* 0x000fc4000fffe03f */
        /* <DEDUP_REMOVED lines=25> */
.L_x_510:
        /* <DEDUP_REMOVED lines=13> */
.L_x_511:
        /* <DEDUP_REMOVED lines=11> */
.L_x_512:
[----:B------:R-:W-:Y:S02]  /*1a50*/  ULDC UR6, c[0x0][0x270] ;  /* 0x00009c0000067ab9 */ /* 0x000fe40000000800 */
[----:B------:R-:W-:-:S04]  /*1a60*/  UIMAD UR6, UR55, UR6, UR58 ;  /* 0x00000006370672a4 */ /* 0x000fc8000f8e023a */
[----:B------:R-:W-:-:S12]  /*1a70*/  UIMAD UR6, UR6, UR61, URZ ;  /* 0x0000003d060672a4 */ /* 0x000fd8000f8e023f */
.L_x_513:
[----:B------:R-:W2:Y:S01]  /*1a80*/  LDL.64 R4, [R1+0x18] ;  /* 0x0000180001047983 */ /* 0x000ea20000100a00 */
[----:B------:R-:W-:Y:S01]  /*1a90*/  ULDC.64 UR10, c[0x0][0x420] ;  /* 0x00010800000a7ab9 */ /* 0x000fe20000000a00 */
[----:B------:R-:W-:Y:S02]  /*1aa0*/  ULDC UR12, c[0x0][0x2dc] ;  /* 0x0000b700000c7ab9 */ /* 0x000fe40000000800 */
[----:B------:R1:W2:Y:S01]  /*1ab0*/  LDL.64 R24, [R1+0x18] ;  /* 0x0000180001187983 */ /* 0x0002a20000100a00 */
[----:B------:R-:W-:Y:S01]  /*1ac0*/  IMAD.U32 R0, RZ, RZ, UR10 ;  /* 0x0000000aff007e24 */ /* 0x000fe2000f8e00ff */
[----:B------:R-:W-:Y:S01]  /*1ad0*/  ULDC UR13, c[0x0][0x270] ;  /* 0x00009c00000d7ab9 */ /* 0x000fe20000000800 */
[----:B------:R-:W-:Y:S01]  /*1ae0*/  USHF.R.S32.HI UR18, URZ, 0x1f, UR58 ;  /* 0x0000001f3f127899 */ /* 0x000fe2000801143a */
[----:B------:R-:W3:Y:S01]  /*1af0*/  S2R R21, SR_TID.X ;  /* 0x0000000000157919 */ /* 0x000ee20000002100 */
[----:B------:R-:W-:Y:S01]  /*1b00*/  UIMAD UR32, UR12, UR13, URZ ;  /* 0x0000000d0c2072a4 */ /* 0x000fe2000f8e023f */
[----:B------:R-:W-:Y:S01]  /*1b10*/  BSSY B1, `(.L_x_509) ;  /* 0x000094c000017945 */ /* 0x000fe20003800000 */
[----:B------:R-:W-:Y:S01]  /*1b20*/  UIADD3 UR6, UR14, UR6, URZ ;  /* 0x000000060e067290 */ /* 0x000fe2000fffe03f */
[----:B------:R-:W-:Y:S01]  /*1b30*/  ULDC.64 UR12, c[0x0][0x428] ;  /* 0x00010a00000c7ab9 */ /* 0x000fe20000000a00 */
[----:B------:R-:W-:Y:S01]  /*1b40*/  USHF.L.U32 UR25, UR32, 0x6, URZ ;  /* 0x0000000620197899 */ /* 0x000fe2000800063f */
[----:B------:R-:W-:Y:S01]  /*1b50*/  IMAD.U32 R9, RZ, RZ, UR12 ;  /* 0x0000000cff097e24 */ /* 0x000fe2000f8e00ff */
[----:B------:R-:W-:Y:S01]  /*1b60*/  ULDC.64 UR16, c[0x0][0x478] ;  /* 0x00011e0000107ab9 */ /* 0x000fe20000000a00 */
[----:B------:R-:W-:-:S02]  /*1b70*/  UIADD3 UR24, UR14, UR24, URZ ;  /* 0x000000180e187290 */ /* 0x000fc4000fffe03f */
[----:B------:R-:W-:Y:S02]  /*1b80*/  UIMAD.WIDE UR16, UR6, 0x4, UR16 ;  /* 0x00000004061078a5 */ /* 0x000fe4000f8e0210 */
[----:B------:R-:W-:Y:S02]  /*1b90*/  USHF.R.S32.HI UR6, URZ, 0x1f, UR25 ;  /* 0x0000001f3f067899 */ /* 0x000fe40008011419 */
[----:B------:R-:W-:Y:S01]  /*1ba0*/  UISETP.GE.AND UP2, UPT, UR54, 0x1, UPT ;  /* 0x000000013600788c */ /* 0x000fe2000bf46270 */
[----:B------:R-:W-:Y:S01]  /*1bb0*/  ULDC.64 UR28, c[0x0][0x210] ;  /* 0x00008400001c7ab9 */ /* 0x000fe20000000a00 */
[----:B------:R-:W-:Y:S01]  /*1bc0*/  ULDC.64 UR26, c[0x0][0x3e0] ;  /* 0x0000f800001a7ab9 */ /* 0x000fe20000000a00 */
[----:B------:R-:W-:Y:S01]  /*1bd0*/  ULDC.64 UR38, c[0x0][0x2b0] ;  /* 0x0000ac0000267ab9 */ /* 0x000fe20000000a00 */
[----:B------:R-:W-:Y:S01]  /*1be0*/  ULEA.HI.SX32 UR35, UR41, 0xffffffff, 0x1a ;  /* 0xffffffff29237891 */ /* 0x000fe2000f8fd23f */
[----:B---3--:R-:W-:-:S04]  /*1bf0*/  SHF.R.S32.HI R8, RZ, 0x1f, R21 ;  /* 0x0000001fff087819 */ /* 0x008fc80000011415 */
[CC--:B------:R-:W-:Y:S02]  /*1c00*/  LEA.HI R2, R8.reuse, R21.reuse, RZ, 0x2 ;  /* 0x0000001508027211 */ /* 0x0c0fe400078f10ff */
[----:B------:R-:W-:Y:S02]  /*1c10*/  LEA.HI R8, R8, R21, RZ, 0x5 ;  /* 0x0000001508087211 */ /* 0x000fe400078f28ff */
[----:B------:R-:W-:-:S04]  /*1c20*/  SHF.R.S32.HI R2, RZ, 0x2, R2 ;  /* 0x00000002ff027819 */ /* 0x000fc80000011402 */
[----:B------:R-:W-:Y:S01]  /*1c30*/  SHF.R.S32.HI R23, RZ, 0x1f, R2 ;  /* 0x0000001fff177819 */ /* 0x000fe20000011402 */
[----:B--2---:R-:W-:-:S05]  /*1c40*/  IMAD.MOV.U32 R24, RZ, RZ, R4 ;  /* 0x000000ffff187224 */ /* 0x004fca00078e0004 */
[----:B------:R-:W-:Y:S02]  /*1c50*/  SHF.R.S32.HI R25, RZ, 0x1f, R24 ;  /* 0x0000001fff197819 */ /* 0x000fe40000011418 */
[----:B------:R-:W-:Y:S01]  /*1c60*/  IADD3 R4, P0, R24, UR5, RZ ;  /* 0x0000000518047c10 */ /* 0x000fe2000ff1e0ff */
[----:B------:R-:W-:Y:S02]  /*1c70*/  UIMAD UR5, UR15, UR10, URZ ;  /* 0x0000000a0f0572a4 */ /* 0x000fe4000f8e023f */
[----:B------:R1:W-:Y:S01]  /*1c80*/  STL [R1+0x1c], R25 ;  /* 0x00001c1901007387 */ /* 0x0003e20000100800 */
[----:B------:R-:W-:Y:S01]  /*1c90*/  IADD3.X R5, R25, UR45, RZ, P0, !PT ;  /* 0x0000002d19057c10 */ /* 0x000fe200087fe4ff */
[----:B------:R-:W-:Y:S01]  /*1ca0*/  UIMAD UR5, UR14, UR11, UR5 ;  /* 0x0000000b0e0572a4 */ /* 0x000fe2000f8e0205 */
[----:B------:R-:W-:Y:S01]  /*1cb0*/  IADD3 R6, P0, R2, UR14, RZ ;  /* 0x0000000e02067c10 */ /* 0x000fe2000ff1e0ff */
[----:B------:R-:W-:-:S03]  /*1cc0*/  IMAD.WIDE.U32 R4, R0, UR14, R4 ;  /* 0x0000000e00047c25 */ /* 0x000fc6000f8e0004 */
[----:B------:R-:W-:Y:S01]  /*1cd0*/  IADD3.X R0, R23, UR15, RZ, P0, !PT ;  /* 0x0000000f17007c10 */ /* 0x000fe200087fe4ff */
[----:B------:R-:W-:Y:S01]  /*1ce0*/  UIADD3 UR14, UP1, UP0, UR34, UR25, UR47 ;  /* 0x00000019220e7290 */ /* 0x000fe2000f83e02f */
[----:B------:R-:W-:Y:S01]  /*1cf0*/  VIADD R5, R5, UR5 ;  /* 0x0000000505057c36 */ /* 0x000fe20008000000 */
[----:B------:R-:W-:Y:S02]  /*1d00*/  UIMAD UR5, UR18, UR12, URZ ;  /* 0x0000000c120572a4 */ /* 0x000fe4000f8e023f */
[----:B------:R-:W-:Y:S02]  /*1d10*/  IMAD R0, R0, UR42, RZ ;  /* 0x0000002a00007c24 */ /* 0x000fe4000f8e02ff */
[----:B------:R-:W-:Y:S01]  /*1d20*/  IMAD.WIDE.U32 R4, R9, UR58, R4 ;  /* 0x0000003a09047c25 */ /* 0x000fe2000f8e0004 */
[----:B------:R-:W-:Y:S01]  /*1d30*/  UIMAD UR15, UR58, UR13, UR5 ;  /* 0x0000000d3a0f72a4 */ /* 0x000fe2000f8e0205 */
[----:B------:R-:W-:Y:S02]  /*1d40*/  LOP3.LUT R9, R8, 0xffffffe0, RZ, 0xc0, !PT ;  /* 0xffffffe008097812 */ /* 0x000fe400078ec0ff */
[C---:B------:R-:W-:Y:S01]  /*1d50*/  IMAD R0, R6.reuse, UR43, R0 ;  /* 0x0000002b06007c24 */ /* 0x040fe2000f8e0200 */
[----:B------:R-:W-:Y:S01]  /*1d60*/  ULDC.64 UR12, c[0x0][0x258] ;  /* 0x00009600000c7ab9 */ /* 0x000fe20000000a00 */
[----:B------:R-:W-:Y:S01]  /*1d70*/  IMAD.WIDE.U32 R6, R6, UR42, R24 ;  /* 0x0000002a06067c25 */ /* 0x000fe2000f8e0018 */
[----:B------:R-:W-:Y:S01]  /*1d80*/  UIMAD UR5, UR18, UR12, URZ ;  /* 0x0000000c120572a4 */ /* 0x000fe2000f8e023f */
[----:B------:R-:W-:-:S02]  /*1d90*/  SHF.R.S32.HI R8, RZ, 0x5, R8 ;  /* 0x00000005ff087819 */ /* 0x000fc40000011408 */
[----:B------:R-:W-:Y:S01]  /*1da0*/  IMAD.IADD R21, R21, 0x1, -R9 ;  /* 0x0000000115157824 */ /* 0x000fe200078e0a09 */
[----:B------:R-:W-:Y:S01]  /*1db0*/  IADD3 R6, P0, R6, UR59, RZ ;  /* 0x0000003b06067c10 */ /* 0x000fe2000ff1e0ff */
[----:B------:R-:W-:Y:S01]  /*1dc0*/  UIMAD UR13, UR58, UR13, UR5 ;  /* 0x0000000d3a0d72a4 */ /* 0x000fe2000f8e0205 */
[----:B------:R-:W-:Y:S01]  /*1dd0*/  VIADD R5, R5, UR15 ;  /* 0x0000000f05057c36 */ /* 0x000fe20008000000 */
[----:B------:R-:W-:Y:S01]  /*1de0*/  UIADD3.X UR5, UR48, UR6, UR56, UP1, UP0 ;  /* 0x0000000630057290 */ /* 0x000fe20008fe0438 */
[----:B------:R-:W-:Y:S01]  /*1df0*/  IADD3.X R7, R7, UR46, R0, P0, !PT ;  /* 0x0000002e07077c10 */ /* 0x000fe200087fe400 */
[----:B------:R-:W-:Y:S01]  /*1e00*/  UIADD3 UR6, UP1, UP0, UR50, UR14, UR57 ;  /* 0x0000000e32067290 */ /* 0x000fe2000f83e039 */
[----:B------:R-:W-:Y:S01]  /*1e10*/  IMAD.U32 R0, RZ, RZ, UR12 ;  /* 0x0000000cff007e24 */ /* 0x000fe2000f8e00ff */
[----:B------:R-:W-:Y:S01]  /*1e20*/  PLOP3.LUT P0, PT, PT, PT, UP2, 0x80, 0x0 ;  /* 0x000000000000781c */ /* 0x000fe20003f0f028 */
[----:B------:R-:W-:Y:S01]  /*1e30*/  IMAD R8, R8, UR32, R21 ;  /* 0x0000002008087c24 */ /* 0x000fe2000f8e0215 */
[----:B------:R-:W-:Y:S01]  /*1e40*/  UIADD3.X UR5, UR49, UR5, UR44, UP1, UP0 ;  /* 0x0000000531057290 */ /* 0x000fe20008fe042c */
[----:B------:R-:W-:Y:S01]  /*1e50*/  IMAD R9, R23, UR10, RZ ;  /* 0x0000000a17097c24 */ /* 0x000fe2000f8e02ff */
[----:B------:R-:W-:Y:S01]  /*1e60*/  ULDC.64 UR18, c[0x0][0x400] ;  /* 0x0001000000127ab9 */ /* 0x000fe20000000a00 */
[----:B------:R-:W-:Y:S01]  /*1e70*/  IMAD.WIDE.U32 R6, R0, UR58, R6 ;  /* 0x0000003a00067c25 */ /* 0x000fe2000f8e0006 */
[----:B------:R-:W-:Y:S01]  /*1e80*/  IADD3 R0, P1, R8, UR6, RZ ;  /* 0x0000000608007c10 */ /* 0x000fe2000ff3e0ff */
[----:B------:R-:W-:-:S02]  /*1e90*/  UIMAD.WIDE UR14, UR24, 0x4, UR38 ;  /* 0x00000004180e78a5 */ /* 0x000fc4000f8e0226 */
[----:B------:R-:W-:Y:S01]  /*1ea0*/  IMAD R9, R2, UR11, R9 ;  /* 0x0000000b02097c24 */ /* 0x000fe2000f8e0209 */
[----:B------:R-:W-:Y:S01]  /*1eb0*/  LEA.HI.X.SX32 R8, R8, UR5, 0x1, P1 ;  /* 0x0000000508087c11 */ /* 0x000fe200088f0eff */
[----:B------:R-:W-:Y:S01]  /*1ec0*/  IMAD.WIDE.U32 R4, R2, UR10, R4 ;  /* 0x0000000a02047c25 */ /* 0x000fe2000f8e0004 */
[----:B------:R-:W-:Y:S02]  /*1ed0*/  LEA R19, P1, R0, UR18, 0x2 ;  /* 0x0000001200137c11 */ /* 0x000fe4000f8210ff */
[----:B------:R-:W-:Y:S01]  /*1ee0*/  LEA R15, P3, R6, UR28, 0x1 ;  /* 0x0000001c060f7c11 */ /* 0x000fe2000f8608ff */
[----:B------:R-:W-:Y:S01]  /*1ef0*/  IMAD.IADD R5, R5, 0x1, R9 ;  /* 0x0000000105057824 */ /* 0x000fe200078e0209 */
[----:B------:R-:W-:Y:S01]  /*1f00*/  LEA R18, P2, R4, UR26, 0x1 ;  /* 0x0000001a04127c11 */ /* 0x000fe2000f8408ff */
[----:B------:R-:W-:Y:S01]  /*1f10*/  VIADD R7, R7, UR13 ;  /* 0x0000000d07077c36 */ /* 0x000fe20008000000 */
[----:B------:R-:W-:Y:S02]  /*1f20*/  LEA.HI.X R22, R0, UR19, R8, 0x2, P1 ;  /* 0x0000001300167c11 */ /* 0x000fe400088f1408 */
[----:B------:R-:W-:-:S02]  /*1f30*/  LEA.HI.X R251, R4, UR27, R5, 0x1, P2 ;  /* 0x0000001b04fb7c11 */ /* 0x000fc400090f0c05 */
        /* <DEDUP_REMOVED lines=12> */
[----:B------:R-:W-:Y:S01]  /*2000*/  ULEA.HI UR11, UR6, UR6, URZ, 0x1 ;  /* 0x00000006060b7291 */ /* 0x000fe2000f8f083f */
[----:B------:R-:W-:Y:S01]  /*2010*/  MOV R0, UR5 ;  /* 0x0000000500007c02 */ /* 0x000fe20008000f00 */
[----:B------:R-:W-:Y:S01]  /*2020*/  UIMAD UR5, UR6, -0x40, UR54 ;  /* 0xffffffc0060578a4 */ /* 0x000fe2000f8e0236 */
[----:B------:R-:W-:Y:S01]  /*2030*/  IADD3 R6, P0, R4, UR37, RZ ;  /* 0x0000002504067c10 */ /* 0x000fe2000ff1e0ff */
[----:B------:R-:W-:Y:S01]  /*2040*/  ULOP3.LUT UR11, UR11, 0xfffffffe, URZ, 0xc0, !UPT ;  /* 0xfffffffe0b0b7892 */ /* 0x000fe2000f8ec03f */
[----:B------:R-:W-:Y:S01]  /*2050*/  ISETP.GE.AND P1, PT, R2, UR10, PT ;  /* 0x0000000a02007c0c */ /* 0x000fe2000bf26270 */
[----:B------:R-:W-:Y:S01]  /*2060*/  BSSY B0, `(.L_x_515) ;  /* 0x000003a000007945 */ /* 0x000fe20003800000 */
[----:B------:R-:W-:Y:S01]  /*2070*/  IADD3.X R7, R5, UR40, R0, P0, !PT ;  /* 0x0000002805077c10 */ /* 0x000fe200087fe400 */
[----:B------:R-:W-:Y:S01]  /*2080*/  IMAD R0, R20, UR12, RZ ;  /* 0x0000000c14007c24 */ /* 0x000fe2000f8e02ff */
[----:B------:R-:W-:Y:S01]  /*2090*/  PLOP3.LUT P0, PT, PT, PT, UP4, 0x80, 0x0 ;  /* 0x000000000000781c */ /* 0x000fe20003f0f048 */
[----:B------:R-:W-:-:S12]  /*20a0*/  UIADD3 UR11, UR6, -UR11, URZ ;  /* 0x8000000b060b7290 */ /* 0x000fd8000fffe03f */
[----:B------:R-:W-:Y:S01]  /*20b0*/  @P0 BAR.SYNC.DEFER_BLOCKING 0x0 ;  /* 0x0000000000000b1d */ /* 0x000fe20000010000 */
[C---:B------:R-:W-:Y:S01]  /*20c0*/  IMAD R4, R14.reuse, UR13, R0 ;  /* 0x0000000d0e047c24 */ /* 0x040fe2000f8e0200 */
[----:B------:R-:W-:Y:S01]  /*20d0*/  UISETP.NE.AND UP0, UPT, UR11, 0x1, UPT ;  /* 0x000000010b00788c */ /* 0x000fe2000bf05270 */
[----:B------:R-:W-:Y:S01]  /*20e0*/  IMAD.WIDE.U32 R6, R14, UR12, R6 ;  /* 0x0000000c0e067c25 */ /* 0x000fe2000f8e0006 */
[----:B------:R-:W-:Y:S02]  /*20f0*/  ISETP.GE.AND P6, PT, R2, UR5, PT ;  /* 0x0000000502007c0c */ /* 0x000fe4000bfc6270 */
[----:B------:R-:W-:Y:S01]  /*2100*/  UMOV UR13, UR17 ;  /* 0x00000011000d7c82 */ /* 0x000fe20008000000 */
        /* <DEDUP_REMOVED lines=47> */
.L_x_516:
[----:B------:R-:W-:Y:S05]  /*2400*/  BSYNC B0 ;  /* 0x0000000000007941 */ /* 0x000fea0003800000 */
.L_x_515:
        /* <DEDUP_REMOVED lines=44> */
.L_x_518:
[----:B------:R-:W-:Y:S05]  /*26d0*/  BSYNC B0 ;  /* 0x0000000000007941 */ /* 0x000fea0003800000 */
.L_x_517:
[----:B-12-4-:R-:W-:Y:S01]  /*26e0*/  IMAD.MOV.U32 R8, RZ, RZ, R15 ;  /* 0x000000ffff087224 */ /* 0x016fe200078e000f */
[----:B------:R-:W0:Y:S01]  /*26f0*/  LDGDEPBAR ;  /* 0x00000000000079af */ /* 0x000e220000000000 */
[----:B------:R-:W-:Y:S01]  /*2700*/  IMAD.MOV.U32 R9, RZ, RZ, R18 ;  /* 0x000000ffff097224 */ /* 0x000fe200078e0012 */
[----:B------:R-:W-:Y:S01]  /*2710*/  IADD3 R4, R26, 0x1800, RZ ;  /* 0x000018001a047810 */ /* 0x000fe20007ffe0ff */
[----:B------:R-:W-:Y:S01]  /*2720*/  BSSY B0, `(.L_x_519) ;  /* 0x000002a000007945 */ /* 0x000fe20003800000 */
[----:B------:R1:W-:Y:S01]  /*2730*/  STL [R1], R8 ;  /* 0x0000000801007387 */ /* 0x0003e20000100800 */
[----:B------:R-:W-:-:S03]  /*2740*/  PLOP3.LUT P0, PT, PT, PT, UP0, 0x80, 0x0 ;  /* 0x000000000000781c */ /* 0x000fc60003f0f008 */
[----:B------:R1:W-:Y:S01]  /*2750*/  STL [R1+0xc], R19 ;  /* 0x00000c1301007387 */ /* 0x0003e20000100800 */
[----:B------:R-:W-:-:S03]  /*2760*/  SEL R236, R4, R26, !P0 ;  /* 0x0000001a04ec7207 */ /* 0x000fc60004000000 */
        /* <DEDUP_REMOVED lines=37> */
.L_x_520:
[----:B------:R-:W-:Y:S05]  /*29c0*/  BSYNC B0 ;  /* 0x0000000000007941 */ /* 0x000fea0003800000 */
.L_x_519:
        /* <DEDUP_REMOVED lines=17> */
.L_x_522:
        /* <DEDUP_REMOVED lines=37> */
.L_x_523:
[----:B------:R-:W-:Y:S05]  /*2d30*/  BSYNC B0 ;  /* 0x0000000000007941 */ /* 0x000fea0003800000 */
.L_x_521:
[----:B------:R-:W5:Y:S01]  /*2d40*/  LDL R17, [R1+0x2c] ;  /* 0x00002c0001117983 */ /* 0x000f620000100800 */
[----:B-12---:R-:W-:Y:S01]  /*2d50*/  IMAD.U32 R4, RZ, RZ, UR22 ;  /* 0x00000016ff047e24 */ /* 0x006fe2000f8e00ff */
        /* <DEDUP_REMOVED lines=29> */
[----:B------:R-:W5:Y:S01]  /*2f30*/  LDL R18, [R1+0x34] ;  /* 0x0000340001127983 */ /* 0x000f620000100800 */
        /* <DEDUP_REMOVED lines=22> */
[----:B-----5:R-:W-:-:S03]  /*30a0*/  ISETP.GE.AND P1, PT, R18, UR5, PT ;  /* 0x0000000512007c0c */ /* 0x020fc6000bf26270 */
        /* <DEDUP_REMOVED lines=13> */
.L_x_525:
[----:B------:R-:W-:Y:S05]  /*3180*/  BSYNC B0 ;  /* 0x0000000000007941 */ /* 0x000fea0003800000 */
.L_x_524:
        /* <DEDUP_REMOVED lines=43> */
.L_x_527:
[----:B------:R-:W-:Y:S05]  /*3440*/  BSYNC B0 ;  /* 0x0000000000007941 */ /* 0x000fea0003800000 */
.L_x_526:
[----:B------:R-:W-:Y:S01]  /*3450*/  IMAD.MOV.U32 R4, RZ, RZ, 0x4 ;  /* 0x00000004ff047424 */ /* 0x000fe200078e00ff */
[----:B------:R-:W-:Y:S01]  /*3460*/  ISETP.NE.AND P3, PT, R15, RZ, PT ;  /* 0x000000ff0f00720c */ /* 0x000fe20003f65270 */
[----:B------:R-:W-:Y:S01]  /*3470*/  IMAD.MOV.U32 R2, RZ, RZ, 0x7f800000 ;  /* 0x7f800000ff027424 */ /* 0x000fe200078e00ff */
[----:B------:R-:W-:Y:S01]  /*3480*/  ISETP.NE.AND P2, PT, R16, RZ, PT ;  /* 0x000000ff1000720c */ /* 0x000fe20003f45270 */
[----:B------:R-:W-:Y:S01]  /*3490*/  IMAD.WIDE R4, R17, R4, UR14 ;  /* 0x0000000e11047e25 */ /* 0x000fe2000f8e0204 */
[----:B------:R-:W0:Y:S01]  /*34a0*/  LDGDEPBAR ;  /* 0x00000000000079af */ /* 0x000e220000000000 */
[----:B------:R-:W-:Y:S01]  /*34b0*/  ULDC.64 UR18, c[0x0][0x3c8] ;  /* 0x0000f20000127ab9 */ /* 0x000fe20000000a00 */
[----:B------:R-:W-:Y:S01]  /*34c0*/  USHF.R.S32.HI UR10, URZ, 0x1f, UR58 ;  /* 0x0000001f3f0a7899 */ /* 0x000fe2000801143a */
[----:B-1----:R-:W-:Y:S01]  /*34d0*/  IMAD.MOV.U32 R11, RZ, RZ, 0x7f800000 ;  /* 0x7f800000ff0b7424 */ /* 0x002fe200078e00ff */
[----:B------:R-:W5:Y:S01]  /*34e0*/  @!P6 LDG.E R2, desc[UR8][R4.64+0x80] ;  /* 0x000080080402e981 */ /* 0x000f62000c1e1900 */
[----:B------:R-:W-:Y:S01]  /*34f0*/  IMAD.MOV.U32 R10, RZ, RZ, 0x7f800000 ;  /* 0x7f800000ff0a7424 */ /* 0x000fe200078e00ff */
[----:B------:R-:W-:Y:S01]  /*3500*/  UISETP.NE.U32.AND UP0, UPT, UR18, URZ, UPT ;  /* 0x0000003f1200728c */ /* 0x000fe2000bf05070 */
[----:B------:R-:W-:Y:S01]  /*3510*/  IMAD.MOV.U32 R6, RZ, RZ, 0x4 ;  /* 0x00000004ff067424 */ /* 0x000fe200078e00ff */
[----:B--2---:R-:W1:Y:S01]  /*3520*/  LDC.64 R8, c[0x0][0x3b8] ;  /* 0x0000ee00ff087b82 */ /* 0x004e620000000a00 */
[----:B------:R-:W2:Y:S01]  /*3530*/  @!P3 LDG.E R11, desc[UR8][R4.64] ;  /* 0x00000008040bb981 */ /* 0x000ea2000c1e1900 */
[----:B------:R-:W-:Y:S01]  /*3540*/  UISETP.NE.AND.EX UP0, UPT, UR19, URZ, UPT, UP0 ;  /* 0x0000003f1300728c */ /* 0x000fe2000bf05300 */
[----:B---3--:R-:W-:Y:S01]  /*3550*/  IMAD.MOV.U32 R0, RZ, RZ, 0x7f800000 ;  /* 0x7f800000ff007424 */ /* 0x008fe200078e00ff */
[----:B------:R-:W-:Y:S01]  /*3560*/  ULDC UR12, c[0x0][0x270] ;  /* 0x00009c00000c7ab9 */ /* 0x000fe20000000800 */
[----:B------:R3:W4:Y:S01]  /*3570*/  @!P2 LDG.E R10, desc[UR8][R4.64+0x20] ;  /* 0x00002008040aa981 */ /* 0x000722000c1e1900 */
[----:B------:R-:W-:Y:S01]  /*3580*/  @!P5 IMAD.WIDE R6, R14, R6, UR14 ;  /* 0x0000000e0e06de25 */ /* 0x000fe2000f8e0206 */
[----:B------:R-:W-:Y:S01]  /*3590*/  ULDC UR50, c[0x0][0x2d0] ;  /* 0x0000b40000327ab9 */ /* 0x000fe20000000800 */
[----:B------:R-:W-:-:S03]  /*35a0*/  PLOP3.LUT P1, PT, PT, PT, UP0, 0x80, 0x0 ;  /* 0x000000000000781c */ /* 0x000fc60003f2f008 */
[----:B------:R5:W4:Y:S02]  /*35b0*/  @!P5 LDG.E R0, desc[UR8][R6.64] ;  /* 0x000000080600d981 */ /* 0x000b24000c1e1900 */
[----:B------:R-:W-:Y:S01]  /*35c0*/  @UP0 ULDC.64 UR20, c[0x0][0x3d0] ;  /* 0x0000f40000140ab9 */ /* 0x000fe20000000a00 */
[----:B------:R-:W-:Y:S01]  /*35d0*/  @UP0 UMOV UR11, UR10 ;  /* 0x0000000a000b0c82 */ /* 0x000fe20008000000 */
[----:B------:R-:W-:Y:S01]  /*35e0*/  @UP0 UIMAD UR5, UR60, UR20, URZ ;  /* 0x000000143c0502a4 */ /* 0x000fe2000f8e023f */
[----:B------:R-:W-:-:S04]  /*35f0*/  DEPBAR.LE SB0, 0x1 ;  /* 0x000080400000791a */ /* 0x000fc80000000000 */
[----:B------:R-:W-:Y:S01]  /*3600*/  BAR.SYNC.DEFER_BLOCKING 0x0 ;  /* 0x0000000000007b1d */ /* 0x000fe20000010000 */
[----:B------:R-:W-:-:S05]  /*3610*/  @UP0 UIMAD UR5, UR55, UR21, UR5 ;  /* 0x00000015370502a4 */ /* 0x000fca000f8e0205 */
[----:B------:R-:W-:Y:S02]  /*3620*/  @UP0 UMOV UR10, UR58 ;  /* 0x0000003a000a0c82 */ /* 0x000fe40008000000 */
[----:B------:R-:W-:-:S04]  /*3630*/  @UP0 UIMAD.WIDE.U32 UR10, UR55, UR20, UR10 ;  /* 0x00000014370a02a5 */ /* 0x000fc8000f8e000a */
[----:B------:R-:W-:Y:S02]  /*3640*/  @UP0 ULEA UR18, UP1, UR10, UR18, 0x2 ;  /* 0x000000120a120291 */ /* 0x000fe4000f82103f */
[----:B------:R-:W-:-:S04]  /*3650*/  @UP0 UIADD3 UR5, UR11, UR5, URZ ;  /* 0x000000050b050290 */ /* 0x000fc8000fffe03f */
[----:B------:R-:W-:Y:S01]  /*3660*/  @UP0 ULEA.HI.X UR19, UR10, UR19, UR5, 0x2, UP1 ;  /* 0x000000130a130291 */ /* 0x000fe200088f1405 */
[----:B---3--:R-:W-:Y:S01]  /*3670*/  IMAD.U32 R4, RZ, RZ, UR18 ;  /* 0x00000012ff047e24 */ /* 0x008fe2000f8e00ff */
[----:B-----5:R3:W-:Y:S04]  /*3680*/  STL [R1+0x14], R2 ;  /* 0x0000140201007387 */ /* 0x0207e80000100800 */
[----:B------:R-:W-:Y:S01]  /*3690*/  IMAD.U32 R5, RZ, RZ, UR19 ;  /* 0x00000013ff057e24 */ /* 0x000fe2000f8e00ff */
[----:B------:R-:W-:Y:S01]  /*36a0*/  @UP0 ULDC UR5, c[0x0][0x2e8] ;  /* 0x0000ba0000050ab9 */ /* 0x000fe20000000800 */
[----:B------:R-:W5:Y:S01]  /*36b0*/  S2R R6, SR_TID.X ;  /* 0x0000000000067919 */ /* 0x000f620000002100 */
[----:B------:R-:W-:Y:S01]  /*36c0*/  LEA R208, R230, UR4, 0x1 ;  /* 0x00000004e6d07c11 */ /* 0x000fe2000f8e08ff */
[----:B--2---:R2:W-:Y:S04]  /*36d0*/  STL [R1+0x24], R11 ;  /* 0x0000240b01007387 */ /* 0x0045e80000100800 */
[----:B------:R-:W1:Y:S04]  /*36e0*/  LDSM.16.M88.4 R180, [R223] ;  /* 0x00000000dfb4783b */ /* 0x000e680000000200 */
[----:B------:R-:W1:Y:S04]  /*36f0*/  LDSM.16.M88.4 R184, [R223+0x400] ;  /* 0x00040000dfb8783b */ /* 0x000e680000000200 */
[----:B------:R-:W2:Y:S04]  /*3700*/  LDSM.16.M88.4 R196, [R223+0x2000] ;  /* 0x00200000dfc4783b */ /* 0x000ea80000000200 */
[----:B------:R-:W2:Y:S04]  /*3710*/  LDSM.16.M88.4 R200, [R223+0x2400] ;  /* 0x00240000dfc8783b */ /* 0x000ea80000000200 */
[----:B---3--:R-:W3:Y:S04]  /*3720*/  @P1 LDG.E R2, desc[UR8][R4.64] ;  /* 0x0000000804021981 */ /* 0x008ee8000c1e1900 */
[----:B------:R-:W3:Y:S01]  /*3730*/  LDSM.16.M88.4 R172, [R208+0xf000] ;  /* 0x00f00000d0ac783b */ /* 0x000ee20000000200 */
[----:B-----5:R-:W-:-:S03]  /*3740*/  IMAD.SHL.U32 R6, R6, 0x2, RZ ;  /* 0x0000000206067824 */ /* 0x020fc600078e00ff */
[----:B------:R-:W3:Y:S04]  /*3750*/  LDSM.16.M88.4 R176, [R208+0xf400] ;  /* 0x00f40000d0b0783b */ /* 0x000ee80000000200 */
[----:B------:R-:W3:Y:S04]  /*3760*/  LDSM.16.M88.4 R188, [R208+0x11000] ;  /* 0x01100000d0bc783b */ /* 0x000ee80000000200 */
[----:B------:R-:W3:Y:S04]  /*3770*/  LDSM.16.M88.4 R192, [R208+0x11400] ;  /* 0x01140000d0c0783b */ /* 0x000ee80000000200 */
[----:B------:R-:W3:Y:S04]  /*3780*/  LDSM.16.M88.4 R204, [R208+0x13000] ;  /* 0x01300000d0cc783b */ /* 0x000ee80000000200 */
[----:B-1----:R-:W5:Y:S04]  /*3790*/  LDG.E.64 R4, desc[UR8][R8.64+0x8] ;  /* 0x0000080808047981 */ /* 0x002f68000c1e1b00 */
[----:B----4-:R1:W-:Y:S01]  /*37a0*/  STL [R1+0x28], R10 ;  /* 0x0000280a01007387 */ /* 0x0103e20000100800 */
[----:B--2---:R-:W2:Y:S03]  /*37b0*/  S2R R11, SR_TID.X ;  /* 0x00000000000b7919 */ /* 0x004ea60000002100 */
[----:B------:R-:W4:Y:S04]  /*37c0*/  LDSM.16.M88.4 R208, [R208+0x13400] ;  /* 0x01340000d0d0783b */ /* 0x000f280000000200 */
[----:B------:R-:W2:Y:S04]  /*37d0*/  LDSM.16.M88.4 R212, [R223+0x4000] ;  /* 0x00400000dfd4783b */ /* 0x000ea80000000200 */
[----:B------:R-:W2:Y:S04]  /*37e0*/  LDSM.16.M88.4 R216, [R223+0x4400] ;  /* 0x00440000dfd8783b */ /* 0x000ea80000000200 */
[----:B------:R-:W4:Y:S01]  /*37f0*/  LDG.E.64 R8, desc[UR8][R8.64] ;  /* 0x0000000808087981 */ /* 0x000f22000c1e1b00 */
[----:B-1----:R-:W1:Y:S03]  /*3800*/  S2R R10, SR_TID.X ;  /* 0x00000000000a7919 */ /* 0x002e660000002100 */
[----:B------:R2:W-:Y:S02]  /*3810*/  STL [R1+0x20], R0 ;  /* 0x0000200001007387 */ /* 0x0005e40000100800 */
[----:B--2---:R-:W3:Y:S01]  /*3820*/  @P1 MUFU.RCP R0, UR5 ;  /* 0x0000000500001d08 */ /* 0x004ee20008001000 */
[----:B-1----:R-:W-:Y:S01]  /*3830*/  SHF.R.S32.HI R10, RZ, 0x1f, R10 ;  /* 0x0000001fff0a7819 */ /* 0x002fe2000001140a */
[----:B------:R-:W-:-:S03]  /*3840*/  UIMAD UR5, UR55, UR12, UR58 ;  /* 0x0000000c370572a4 */ /* 0x000fc6000f8e023a */
[----:B------:R-:W-:Y:S01]  /*3850*/  LEA.HI R10, R10, R11, RZ, 0x6 ;  /* 0x0000000b0a0a7211 */ /* 0x000fe200078f30ff */
[----:B------:R-:W-:-:S03]  /*3860*/  USHF.L.U32 UR5, UR5, 0x5, URZ ;  /* 0x0000000505057899 */ /* 0x000fc6000800063f */
[----:B------:R-:W-:Y:S01]  /*3870*/  SHF.R.S32.HI R10, RZ, 0x6, R10 ;  /* 0x00000006ff0a7819 */ /* 0x000fe2000001140a */
[----:B------:R-:W-:-:S04]  /*3880*/  USHF.R.S32.HI UR11, URZ, 0x1f, UR5 ;  /* 0x0000001f3f0b7899 */ /* 0x000fc80008011405 */
[----:B------:R-:W-:-:S05]  /*3890*/  IMAD.SHL.U32 R7, R10, 0x20, RZ ;  /* 0x000000200a077824 */ /* 0x000fca00078e00ff */
[----:B------:R-:W-:Y:S01]  /*38a0*/  LOP3.LUT R7, R7, 0x6, R6, 0xf8, !PT ;  /* 0x0000000607077812 */ /* 0x000fe200078ef806 */
[----:B------:R-:W-:Y:S01]  /*38b0*/  IMAD.U32 R6, RZ, RZ, UR52 ;  /* 0x00000034ff067e24 */ /* 0x000fe2000f8e00ff */
[----:B------:R-:W-:Y:S03]  /*38c0*/  STL [R1+0x10], R236 ;  /* 0x000010ec01007387 */ /* 0x000fe60000100800 */
[----:B------:R-:W-:Y:S01]  /*38d0*/  IMAD R246, R6, 0x80, R7 ;  /* 0x0000008006f67824 */ /* 0x000fe200078e0207 */
[----:B------:R-:W-:Y:S02]  /*38e0*/  USHF.L.U32 UR19, UR32, 0x4, URZ ;  /* 0x0000000420137899 */ /* 0x000fe4000800063f */
[----:B------:R-:W-:Y:S02]  /*38f0*/  USHF.L.U32 UR17, UR32, 0x3, URZ ;  /* 0x0000000320117899 */ /* 0x000fe4000800063f */
[----:B------:R-:W-:-:S02]  /*3900*/  UIADD3 UR29, UR19, 0x20, URZ ;  /* 0x00000020131d7890 */ /* 0x000fc4000fffe03f */
[----:B------:R-:W-:Y:S02]  /*3910*/  UIADD3 UR24, UR19, 0x40, URZ ;  /* 0x0000004013187890 */ /* 0x000fe4000fffe03f */
[----:B------:R-:W-:Y:S02]  /*3920*/  UIADD3 UR28, UR17, UR29, URZ ;  /* 0x0000001d111c7290 */ /* 0x000fe4000fffe03f */
[----:B------:R-:W-:Y:S02]  /*3930*/  UIADD3 UR23, UR17, UR24, URZ ;  /* 0x0000001811177290 */ /* 0x000fe4000fffe03f */
[----:B------:R-:W-:Y:S02]  /*3940*/  UIADD3 UR27, UR17, UR28, URZ ;  /* 0x0000001c111b7290 */ /* 0x000fe4000fffe03f */
[----:B------:R-:W-:Y:S02]  /*3950*/  UIADD3 UR22, UR17, UR23, URZ ;  /* 0x0000001711167290 */ /* 0x000fe4000fffe03f */
[----:B------:R-:W-:-:S02]  /*3960*/  UIADD3 UR26, UR17, UR27, URZ ;  /* 0x0000001b111a7290 */ /* 0x000fc4000fffe03f */
[----:B------:R-:W-:Y:S01]  /*3970*/  UIADD3 UR21, UR17, UR22, URZ ;  /* 0x0000001611157290 */ /* 0x000fe2000fffe03f */
[----:B------:R-:W-:Y:S01]  /*3980*/  IMAD.SHL.U32 R222, R231, 0x2, RZ ;  /* 0x00000002e7de7824 */ /* 0x000fe200078e00ff */
[----:B------:R-:W-:Y:S02]  /*3990*/  CS2R R126, SRZ ;  /* 0x00000000007e7805 */ /* 0x000fe4000001ff00 */
[----:B------:R-:W-:Y:S01]  /*39a0*/  CS2R R124, SRZ ;  /* 0x00000000007c7805 */ /* 0x000fe2000001ff00 */
[----:B------:R-:W-:Y:S01]  /*39b0*/  UIADD3 UR20, UR17, UR21, URZ ;  /* 0x0000001511147290 */ /* 0x000fe2000fffe03f */
        /* <DEDUP_REMOVED lines=46> */
[----:B------:R-:W-:Y:S02]  /*3ca0*/  UIMAD UR36, UR32, 0x18, URZ ;  /* 0x00000018202478a4 */ /* 0x000fe4000f8e023f */
[----:B------:R-:W-:Y:S02]  /*3cb0*/  USHF.L.U32 UR35, UR32, 0x5, URZ ;  /* 0x0000000520237899 */ /* 0x000fe4000800063f */
[----:B------:R-:W-:Y:S02]  /*3cc0*/  UIMAD UR34, UR32, 0x28, URZ ;  /* 0x00000028202278a4 */ /* 0x000fe4000f8e023f */
[----:B------:R-:W-:Y:S02]  /*3cd0*/  UIMAD UR33, UR32, 0x30, URZ ;  /* 0x00000030202178a4 */ /* 0x000fe4000f8e023f */
[----:B------:R-:W-:Y:S02]  /*3ce0*/  UIMAD UR32, UR32, 0x38, URZ ;  /* 0x00000038202078a4 */ /* 0x000fe4000f8e023f */
[----:B------:R-:W-:Y:S01]  /*3cf0*/  UIADD3 UR30, UR17, UR20, URZ ;  /* 0x00000014111e7290 */ /* 0x000fe2000fffe03f */
[----:B---3--:R-:W-:Y:S01]  /*3d00*/  @P1 FMUL.FTZ R0, R2, R0 ;  /* 0x0000000002001220 */ /* 0x008fe20000410000 */
[----:B------:R-:W-:-:S04]  /*3d10*/  SHF.R.S32.HI R2, RZ, 0x1f, R21 ;  /* 0x0000001fff027819 */ /* 0x000fc80000011415 */
[----:B------:R-:W-:Y:S01]  /*3d20*/  @P1 R2UR UR12, R0 ;  /* 0x00000000000c12ca */ /* 0x000fe200000e0000 */
[----:B------:R-:W-:-:S05]  /*3d30*/  VIADD R0, R231, 0x1800 ;  /* 0x00001800e7007836 */ /* 0x000fca0000000000 */
[----:B------:R-:W-:Y:S02]  /*3d40*/  SEL R0, R0, R231, !P0 ;  /* 0x000000e700007207 */ /* 0x000fe40004000000 */
[----:B-----5:R-:W-:-:S04]  /*3d50*/  IADD3 R21, P3, P2, R4, UR5, R21 ;  /* 0x0000000504157c10 */ /* 0x020fc8000fa7e015 */
[----:B------:R-:W-:Y:S01]  /*3d60*/  IADD3.X R4, R5, UR11, R2, P3, P2 ;  /* 0x0000000b05047c10 */ /* 0x000fe20009fe4402 */
[----:B------:R-:W-:-:S05]  /*3d70*/  IMAD R5, RZ, RZ, -UR25 ;  /* 0x80000019ff057e24 */ /* 0x000fca000f8e02ff */
[----:B------:R1:W-:Y:S01]  /*3d80*/  STL [R1+0x44], R5 ;  /* 0x0000440501007387 */ /* 0x0003e20000100800 */
[----:B----4-:R-:W-:Y:S02]  /*3d90*/  R2UR UR10, R8 ;  /* 0x00000000080a72ca */ /* 0x010fe400000e0000 */
[----:B------:R-:W-:Y:S02]  /*3da0*/  LEA R221, R0, UR4, 0x1 ;  /* 0x0000000400dd7c11 */ /* 0x000fe4000f8e08ff */
[----:B-1----:R-:W-:-:S09]  /*3db0*/  IADD3 R5, R17, -UR54, -R246 ;  /* 0x8000003611057c10 */ /* 0x002fd2000fffe8f6 */
[----:B------:R-:W-:Y:S01]  /*3dc0*/  LOP3.LUT R4, R4, UR10, RZ, 0x3c, !PT ;  /* 0x0000000a04047c12 */ /* 0x000fe2000f8e3cff */
[----:B------:R-:W-:-:S04]  /*3dd0*/  VIADD R0, R5, UR7 ;  /* 0x0000000705007c36 */ /* 0x000fc80008000000 */
[----:B------:R1:W-:Y:S04]  /*3de0*/  STL [R1+0x40], R4 ;  /* 0x0000400401007387 */ /* 0x0003e80000100800 */
[----:B------:R2:W-:Y:S01]  /*3df0*/  STL [R1+0x54], R0 ;  /* 0x0000540001007387 */ /* 0x0005e20000100800 */
[----:B------:R-:W-:Y:S01]  /*3e00*/  R2UR UR47, R9 ;  /* 0x00000000092f72ca */ /* 0x000fe200000e0000 */
[----:B------:R-:W-:Y:S02]  /*3e10*/  VIADD R2, R229, 0x1800 ;  /* 0x00001800e5027836 */ /* 0x000fe40000000000 */
[----:B-1----:R-:W-:-:S05]  /*3e20*/  IMAD.WIDE.U32 R4, R21, -0x2daee0ad, RZ ;  /* 0xd2511f5315047825 */ /* 0x002fca00078e00ff */
[----:B------:R2:W-:Y:S01]  /*3e30*/  STL.64 [R1+0x38], R4 ;  /* 0x0000380401007387 */ /* 0x0005e20000100a00 */
[----:B------:R-:W-:Y:S01]  /*3e40*/  UIADD3 UR11, UR31, 0x80, URZ ;  /* 0x000000801f0b7890 */ /* 0x000fe2000fffe03f */
[----:B------:R-:W-:Y:S01]  /*3e50*/  SEL R2, R2, R229, !P0 ;  /* 0x000000e502027207 */ /* 0x000fe20004000000 */
[----:B------:R-:W-:Y:S01]  /*3e60*/  UIADD3 UR25, UR17, UR26, URZ ;  /* 0x0000001a11197290 */ /* 0x000fe2000fffe03f */
[----:B------:R-:W-:Y:S02]  /*3e70*/  UMOV UR5, URZ ;  /* 0x0000003f00057c82 */ /* 0x000fe40008000000 */
[----:B------:R-:W-:Y:S01]  /*3e80*/  LEA R220, R2, UR4, 0x1 ;  /* 0x0000000402dc7c11 */ /* 0x000fe2000f8e08ff */
[----:B------:R-:W-:Y:S01]  /*3e90*/  UISETP.GE.AND UP1, UPT, UR11, UR7, UPT ;  /* 0x000000070b00728c */ /* 0x000fe2000bf26270 */
[----:B------:R-:W-:Y:S01]  /*3ea0*/  @UP0 UMOV UR5, UR12 ;  /* 0x0000000c00050c82 */ /* 0x000fe20008000000 */
[----:B------:R-:W-:Y:S02]  /*3eb0*/  UIADD3 UR46, UR47, 0x646e171e, URZ ;  /* 0x646e171e2f2e7890 */ /* 0x000fe4000fffe03f */
[----:B------:R-:W-:-:S02]  /*3ec0*/  UIADD3 UR45, UR10, -0x4ab325aa, URZ ;  /* 0xb54cda560a2d7890 */ /* 0x000fc4000fffe03f */
[----:B------:R-:W-:Y:S02]  /*3ed0*/  UIADD3 UR44, UR47, -0x56f99767, URZ ;  /* 0xa90668992f2c7890 */ /* 0x000fe4000fffe03f */
[----:B------:R-:W-:Y:S02]  /*3ee0*/  UIADD3 UR43, UR10, 0x1715609d, URZ ;  /* 0x1715609d0a2b7890 */ /* 0x000fe4000fffe03f */
[----:B------:R-:W-:Y:S02]  /*3ef0*/  UIADD3 UR42, UR47, -0x126145ec, URZ ;  /* 0xed9eba142f2a7890 */ /* 0x000fe4000fffe03f */
[----:B------:R-:W-:Y:S02]  /*3f00*/  UIADD3 UR41, UR10, 0x78dde6e4, URZ ;  /* 0x78dde6e40a297890 */ /* 0x000fe4000fffe03f */
[----:B------:R-:W-:Y:S02]  /*3f10*/  UIADD3 UR40, UR47, 0x32370b8f, URZ ;  /* 0x32370b8f2f287890 */ /* 0x000fe4000fffe03f */
[----:B------:R-:W-:-:S02]  /*3f20*/  UIADD3 UR39, UR10, -0x255992d5, URZ ;  /* 0xdaa66d2b0a277890 */ /* 0x000fc4000fffe03f */
[----:B------:R-:W-:Y:S02]  /*3f30*/  UIADD3 UR38, UR47, 0x76cf5d0a, URZ ;  /* 0x76cf5d0a2f267890 */ /* 0x000fe4000fffe03f */
[----:B------:R-:W-:Y:S02]  /*3f40*/  UIADD3 UR49, UR10, 0x3c6ef372, URZ ;  /* 0x3c6ef3720a317890 */ /* 0x000fe4000fffe03f */
[----:B------:R-:W-:Y:S02]  /*3f50*/  UIADD3 UR48, UR47, -0x4498517b, URZ ;  /* 0xbb67ae852f307890 */ /* 0x000fe4000fffe03f */
[----:B------:R-:W-:Y:S02]  /*3f60*/  UIADD3 UR37, UR10, -0x61c88647, URZ ;  /* 0x9e3779b90a257890 */ /* 0x000fe4000fffe03f */
[----:B------:R-:W-:Y:S01]  /*3f70*/  UIADD3 UR31, UR17, UR25, URZ ;  /* 0x00000019111f7290 */ /* 0x000fe2000fffe03f */
[----:B------:R-:W-:Y:S01]  /*3f80*/  ULDC.U8 UR12, c[0x0][0x388] ;  /* 0x0000e200000c7ab9 */ /* 0x000fe20000000000 */
[----:B--2---:R-:W-:-:S10]  /*3f90*/  ULDC UR11, c[0x0][0x2ec] ;  /* 0x0000bb00000b7ab9 */ /* 0x004fd40000000800 */
.L_x_530:
[----:B------:R-:W-:Y:S01]  /*3fa0*/  LEA R0, R230, UR4, 0x1 ;  /* 0x00000004e6007c11 */ /* 0x000fe2000f8e08ff */
[----:B------:R-:W0:Y:S01]  /*3fb0*/  LDGDEPBAR ;  /* 0x00000000000079af */ /* 0x000e220000000000 */
[----:B------:R-:W-:Y:S01]  /*3fc0*/  PLOP3.LUT P2, PT, PT, PT, UP1, 0x80, 0x0 ;  /* 0x000000000000781c */ /* 0x000fe20003f4f018 */
[----:B------:R-:W-:Y:S01]  /*3fd0*/  IMAD.IADD R2, R228, 0x1, R221 ;  /* 0x00000001e4027824 */ /* 0x000fe200078e02dd */
[----:B------:R-:W-:Y:S05]  /*3fe0*/  PLOP3.LUT P6, PT, PT, PT, UP1, 0x80, 0x0 ;  /* 0x000000000000781c */ /* 0x000fea0003fcf018 */
[----:B------:R-:W2:Y:S01]  /*3ff0*/  LDL R232, [R1+0x54] ;  /* 0x0000540001e87983 */ /* 0x000ea20000100800 */
[----:B------:R-:W-:Y:S01]  /*4000*/  PLOP3.LUT P4, PT, PT, PT, UP1, 0x80, 0x0 ;  /* 0x000000000000781c */ /* 0x000fe20003f8f018 */
[----:B------:R-:W-:Y:S01]  /*4010*/  UISETP.GE.AND UP2, UPT, UR6, 0x1, UPT ;  /* 0x000000010600788c */ /* 0x000fe2000bf46270 */
[----:B------:R-:W-:Y:S01]  /*4020*/  PLOP3.LUT P5, PT, PT, PT, UP1, 0x80, 0x0 ;  /* 0x000000000000781c */ /* 0x000fe20003faf018 */
[----:B------:R-:W3:Y:S01]  /*4030*/  LDL R235, [R1+0x24] ;  /* 0x0000240001eb7983 */ /* 0x000ee20000100800 */
[----:B------:R-:W-:Y:S03]  /*4040*/  PLOP3.LUT P1, PT, PT, PT, UP1, 0x80, 0x0 ;  /* 0x000000000000781c */ /* 0x000fe60003f2f018 */
[----:B------:R-:W4:Y:S01]  /*4050*/  LDL R234, [R1+0x28] ;  /* 0x0000280001ea7983 */ /* 0x000f220000100800 */
[C---:B------:R-:W-:Y:S01]  /*4060*/  @P6 ISETP.GE.AND P6, PT, R246.reuse, UR7, PT ;  /* 0x00000007f6006c0c */ /* 0x040fe2000bfc6270 */
        /* <DEDUP_REMOVED lines=50> */
[-C--:B------:R-:W-:Y:S06]  /*4390*/  HMMA.16816.F32 R12, R168, R166.reuse, R12 ;  /* 0x000000a6a80c723c */ /* 0x080fec000000180c */
[C---:B------:R-:W-:Y:S01]  /*43a0*/  HMMA.16816.F32 R16, R140.reuse, R166, R16 ;  /* 0x000000a68c10723c */ /* 0x040fe20000001810 */
[----:B------:R1:W3:Y:S01]  /*43b0*/  LDSM.16.M88.4 R164, [R2+0x2800] ;  /* 0x0028000002a4783b */ /* 0x0002e20000000200 */
[----:B------:R-:W-:Y:S04]  /*43c0*/  IMAD.U32 R0, RZ, RZ, UR6 ;  /* 0x00000006ff007e24 */ /* 0x000fe8000f8e00ff */
[-C--:B------:R-:W-:Y:S06]  /*43d0*/  HMMA.16816.F32 R20, R140, R136.reuse, R20 ;  /* 0x000000888c14723c */ /* 0x080fec0000001814 */
[C---:B------:R-:W-:Y:S06]  /*43e0*/  HMMA.16816.F32 R24, R168.reuse, R136, R24 ;  /* 0x00000088a818723c */ /* 0x040fec0000001818 */
[-C--:B------:R-:W-:Y:S05]  /*43f0*/  HMMA.16816.F32 R28, R168, R138.reuse, R28 ;  /* 0x0000008aa81c723c */ /* 0x080fea000000181c */
[C---:B------:R-:W-:Y:S01]  /*4400*/  @P1 VIADD R137, R246.reuse, 0x8 ;  /* 0x00000008f6891836 */ /* 0x040fe20000000000 */
[----:B------:R-:W-:Y:S01]  /*4410*/  PLOP3.LUT P1, PT, PT, PT, UP1, 0x80, 0x0 ;  /* 0x000000000000781c */ /* 0x000fe20003f2f018 */
[----:B------:R-:W-:Y:S01]  /*4420*/  HMMA.16816.F32 R32, R140, R138, R32 ;  /* 0x0000008a8c20723c */ /* 0x000fe20000001820 */
[----:B------:R-:W4:Y:S01]  /*4430*/  LDL R139, [R1+0x58] ;  /* 0x00005800018b7983 */ /* 0x000f220000100800 */
[----:B------:R-:W3:Y:S04]  /*4440*/  S2R R141, SR_TID.X ;  /* 0x00000000008d7919 */ /* 0x000ee80000002100 */
[-C--:B------:R-:W-:Y:S01]  /*4450*/  HMMA.16816.F32 R4, R144, R148.reuse, R4 ;  /* 0x000000949004723c */ /* 0x080fe20000001804 */
[----:B------:R-:W-:Y:S04]  /*4460*/  IMAD.U32 R140, RZ, RZ, UR6 ;  /* 0x00000006ff8c7e24 */ /* 0x000fe8000f8e00ff */
[----:B------:R-:W-:Y:S01]  /*4470*/  @P2 VIADD R138, R246, 0x1 ;  /* 0x00000001f68a2836 */ /* 0x000fe20000000000 */
[----:B------:R-:W-:Y:S01]  /*4480*/  PLOP3.LUT P2, PT, PT, PT, UP1, 0x80, 0x0 ;  /* 0x000000000000781c */ /* 0x000fe20003f4f018 */
[C---:B------:R-:W-:Y:S01]  /*4490*/  HMMA.16816.F32 R8, R156.reuse, R148, R8 ;  /* 0x000000949c08723c */ /* 0x040fe20000001808 */
[----:B------:R-:W4:Y:S03]  /*44a0*/  LDL.64 R148, [R1+0x38] ;  /* 0x0000380001947983 */ /* 0x000f260000100a00 */
[----:B--2---:R-:W-:Y:S02]  /*44b0*/  IMAD R0, R0, 0x40, R232 ;  /* 0x0000004000007824 */ /* 0x004fe400078e02e8 */
[-C--:B------:R-:W-:Y:S01]  /*44c0*/  HMMA.16816.F32 R12, R156, R150.reuse, R12 ;  /* 0x000000969c0c723c */ /* 0x080fe2000000180c */
[----:B------:R-:W2:Y:S04]  /*44d0*/  LDL R232, [R1+0x14] ;  /* 0x0000140001e87983 */ /* 0x000ea80000100800 */
[----:B-1----:R-:W-:Y:S01]  /*44e0*/  VIADD R2, R0, 0x20 ;  /* 0x0000002000027836 */ /* 0x002fe20000000000 */
[C---:B------:R-:W-:Y:S05]  /*44f0*/  HMMA.16816.F32 R16, R144.reuse, R150, R16 ;  /* 0x000000969010723c */ /* 0x040fea0000001810 */
[----:B------:R-:W-:Y:S01]  /*4500*/  @P1 VIADD R136, R246, 0x10 ;  /* 0x00000010f6881836 */ /* 0x000fe20000000000 */
[----:B------:R-:W-:Y:S01]  /*4510*/  PLOP3.LUT P1, PT, PT, PT, UP1, 0x80, 0x0 ;  /* 0x000000000000781c */ /* 0x000fe20003f2f018 */
[-C--:B------:R-:W-:Y:S04]  /*4520*/  HMMA.16816.F32 R20, R144, R132.reuse, R20 ;  /* 0x000000849014723c */ /* 0x080fe80000001814 */
[----:B---3--:R-:W-:Y:S02]  /*4530*/  SHF.R.S32.HI R141, RZ, 0x1f, R141 ;  /* 0x0000001fff8d7819 */ /* 0x008fe4000001148d */
[C---:B------:R-:W-:Y:S06]  /*4540*/  HMMA.16816.F32 R24, R156.reuse, R132, R24 ;  /* 0x000000849c18723c */ /* 0x040fec0000001818 */
[----:B------:R-:W-:Y:S01]  /*4550*/  @P1 ISETP.GE.AND P1, PT, R136, UR7, PT ;  /* 0x0000000788001c0c */ /* 0x000fe2000bf26270 */
[-C--:B------:R-:W-:Y:S01]  /*4560*/  HMMA.16816.F32 R28, R156, R134.reuse, R28 ;  /* 0x000000869c1c723c */ /* 0x080fe2000000181c */
[----:B------:R-:W3:Y:S03]  /*4570*/  LDL R157, [R1+0x40] ;  /* 0x00004000019d7983 */ /* 0x000ee60000100800 */
[C---:B------:R-:W-:Y:S02]  /*4580*/  VIADD R133, R0.reuse, 0x28 ;  /* 0x0000002800857836 */ /* 0x040fe40000000000 */
[----:B------:R-:W-:Y:S01]  /*4590*/  HMMA.16816.F32 R32, R144, R134, R32 ;  /* 0x000000869020723c */ /* 0x000fe20000001820 */
[----:B------:R-:W1:Y:S03]  /*45a0*/  S2R R144, SR_TID.X ;  /* 0x0000000000907919 */ /* 0x000e660000002100 */
[----:B------:R-:W-:Y:S01]  /*45b0*/  ISETP.GE.AND P0, PT, R133, RZ, PT ;  /* 0x000000ff8500720c */ /* 0x000fe20003f06270 */
[----:B------:R-:W-:Y:S01]  /*45c0*/  VIADD R132, R0, 0x8 ;  /* 0x0000000800847836 */ /* 0x000fe20000000000 */
[-C--:B------:R-:W-:Y:S05]  /*45d0*/  HMMA.16816.F32 R4, R152, R160.reuse, R4 ;  /* 0x000000a09804723c */ /* 0x080fea0000001804 */
[----:B------:R-:W-:Y:S01]  /*45e0*/  ISETP.GE.AND P3, PT, R132, RZ, PT ;  /* 0x000000ff8400720c */ /* 0x000fe20003f66270 */
[C---:B------:R-:W-:Y:S05]  /*45f0*/  HMMA.16816.F32 R8, R164.reuse, R160, R8 ;  /* 0x000000a0a408723c */ /* 0x040fea0000001808 */
[----:B------:R-:W-:Y:S01]  /*4600*/  @!P0 IADD3 R133, -R0, -0x28, RZ ;  /* 0xffffffd800858810 */ /* 0x000fe20007ffe1ff */
[-C--:B------:R-:W-:Y:S03]  /*4610*/  HMMA.16816.F32 R12, R164, R162.reuse, R12 ;  /* 0x000000a2a40c723c */ /* 0x080fe6000000180c */
[----:B------:R-:W-:Y:S02]  /*4620*/  ISETP.GE.AND P0, PT, R2, RZ, PT ;  /* 0x000000ff0200720c */ /* 0x000fe40003f06270 */
[----:B------:R-:W-:Y:S01]  /*4630*/  I2FP.F32.S32 R133, R133 ;  /* 0x0000008500857245 */ /* 0x000fe20000201400 */
[C---:B------:R-:W-:Y:S05]  /*4640*/  HMMA.16816.F32 R16, R152.reuse, R162, R16 ;  /* 0x000000a29810723c */ /* 0x040fea0000001810 */
[C---:B------:R-:W-:Y:S01]  /*4650*/  @!P3 IADD3 R132, -R0.reuse, -0x8, RZ ;  /* 0xfffffff80084b810 */ /* 0x040fe20007ffe1ff */
[C---:B------:R-:W-:Y:S01]  /*4660*/  VIADD R145, R0.reuse, 0xfffffff7 ;  /* 0xfffffff700917836 */ /* 0x040fe20000000000 */
[----:B------:R-:W-:Y:S01]  /*4670*/  PLOP3.LUT P3, PT, PT, PT, UP1, 0x80, 0x0 ;  /* 0x000000000000781c */ /* 0x000fe20003f6f018 */
[C---:B------:R-:W-:Y:S03]  /*4680*/  VIADD R146, R0.reuse, 0xfffffff0 ;  /* 0xfffffff000927836 */ /* 0x040fe60000000000 */
[C---:B------:R-:W-:Y:S01]  /*4690*/  @!P0 IADD3 R2, -R0.reuse, -0x20, RZ ;  /* 0xffffffe000028810 */ /* 0x040fe20007ffe1ff */
[----:B------:R-:W-:Y:S01]  /*46a0*/  FFMA.FTZ R10, R133, -UR5, R10 ;  /* 0x80000005850a7c23 */ /* 0x000fe2000801000a */
[----:B------:R-:W-:Y:S01]  /*46b0*/  IABS R133, R0 ;  /* 0x0000000000857213 */ /* 0x000fe20000000000 */
[C---:B------:R-:W-:Y:S01]  /*46c0*/  VIADD R147, R0.reuse, 0x10 ;  /* 0x0000001000937836 */ /* 0x040fe20000000000 */
[----:B------:R-:W-:Y:S01]  /*46d0*/  I2FP.F32.S32 R161, R2 ;  /* 0x0000000200a17245 */ /* 0x000fe20000201400 */
[C---:B------:R-:W-:Y:S01]  /*46e0*/  VIADD R134, R0.reuse, 0xffffffff ;  /* 0xffffffff00867836 */ /* 0x040fe20000000000 */
[----:B------:R-:W-:Y:S01]  /*46f0*/  I2FP.F32.S32 R170, R133 ;  /* 0x0000008500aa7245 */ /* 0x000fe20000201400 */
[----:B------:R-:W-:Y:S01]  /*4700*/  VIADD R133, R0, 0x7 ;  /* 0x0000000700857836 */ /* 0x000fe20000000000 */
[----:B------:R-:W-:Y:S01]  /*4710*/  PLOP3.LUT P0, PT, PT, PT, UP1, 0x80, 0x0 ;  /* 0x000000000000781c */ /* 0x000fe20003f0f018 */
[C---:B------:R-:W-:Y:S01]  /*4720*/  FFMA.FTZ R8, R161.reuse, -UR5, R8 ;  /* 0x80000005a1087c23 */ /* 0x040fe20008010008 */
[----:B------:R-:W-:Y:S01]  /*4730*/  I2FP.F32.S32 R237, R132 ;  /* 0x0000008400ed7245 */ /* 0x000fe20000201400 */
[----:B------:R-:W-:Y:S01]  /*4740*/  FFMA.FTZ R14, R161, -UR5, R14 ;  /* 0x80000005a10e7c23 */ /* 0x000fe2000801000e */
[----:B------:R-:W-:Y:S01]  /*4750*/  @P3 FSEL R10, R10, -INF , !P6 ;  /* 0xff8000000a0a3808 */ /* 0x000fe20007000000 */
[----:B------:R-:W2:Y:S01]  /*4760*/  LDL R161, [R1+0x20] ;  /* 0x0000200001a17983 */ /* 0x000ea20000100800 */
[----:B------:R-:W-:Y:S01]  /*4770*/  @P2 FSEL R8, R8, -INF , !P6 ;  /* 0xff80000008082808 */ /* 0x000fe20007000000 */
[C---:B------:R-:W-:Y:S01]  /*4780*/  FFMA.FTZ R4, R170.reuse, -UR5, R4 ;  /* 0x80000005aa047c23 */ /* 0x040fe20008010004 */
[----:B-1----:R-:W-:Y:S01]  /*4790*/  LEA.HI R141, R141, R144, RZ, 0x6 ;  /* 0x000000908d8d7211 */ /* 0x002fe200078f30ff */
[----:B------:R-:W-:Y:S01]  /*47a0*/  FFMA.FTZ R6, R237, -UR5, R6 ;  /* 0x80000005ed067c23 */ /* 0x000fe20008010006 */
[----:B------:R-:W-:Y:S01]  /*47b0*/  PLOP3.LUT P2, PT, PT, PT, UP1, 0x80, 0x0 ;  /* 0x000000000000781c */ /* 0x000fe20003f4f018 */
[----:B------:R-:W-:Y:S01]  /*47c0*/  FFMA.FTZ R18, R170, -UR5, R18 ;  /* 0x80000005aa127c23 */ /* 0x000fe20008010012 */
[----:B------:R-:W-:Y:S01]  /*47d0*/  @P4 FSEL R4, R4, -INF , !P6 ;  /* 0xff80000004044808 */ /* 0x000fe20007000000 */
[----:B------:R-:W-:Y:S01]  /*47e0*/  @P0 VIADD R135, R246, 0x9 ;  /* 0x00000009f6870836 */ /* 0x000fe20000000000 */
[----:B------:R-:W-:Y:S01]  /*47f0*/  PLOP3.LUT P4, PT, PT, PT, UP1, 0x80, 0x0 ;  /* 0x000000000000781c */ /* 0x000fe20003f8f018 */
[----:B------:R-:W-:Y:S01]  /*4800*/  VIADD R2, R0, 0x27 ;  /* 0x0000002700027836 */ /* 0x000fe20000000000 */
[----:B------:R-:W-:Y:S01]  /*4810*/  @P5 FSEL R6, R6, -INF , !P6 ;  /* 0xff80000006065808 */ /* 0x000fe20007000000 */
[----:B------:R-:W-:Y:S01]  /*4820*/  VIADD R132, R0, 0x1f ;  /* 0x0000001f00847836 */ /* 0x000fe20000000000 */
[----:B------:R-:W-:Y:S01]  /*4830*/  ISETP.GE.AND P6, PT, R134, RZ, PT ;  /* 0x000000ff8600720c */ /* 0x000fe20003fc6270 */
[C---:B------:R-:W-:Y:S01]  /*4840*/  VIADD R136, R0.reuse, 0xfffffff8 ;  /* 0xfffffff800887836 */ /* 0x040fe20000000000 */
[----:B------:R-:W-:Y:S01]  /*4850*/  ISETP.GE.AND P0, PT, R133, RZ, PT ;  /* 0x000000ff8500720c */ /* 0x000fe20003f06270 */
[----:B------:R-:W-:Y:S01]  /*4860*/  VIADD R160, R0, 0xffffffe8 ;  /* 0xffffffe800a07836 */ /* 0x000fe20000000000 */
[----:B------:R-:W-:Y:S02]  /*4870*/  PLOP3.LUT P5, PT, PT, PT, UP1, 0x80, 0x0 ;  /* 0x000000000000781c */ /* 0x000fe40003faf018 */
[----:B------:R-:W-:Y:S02]  /*4880*/  SHF.R.S32.HI R141, RZ, 0x6, R141 ;  /* 0x00000006ff8d7819 */ /* 0x000fe4000001148d */
[----:B------:R-:W-:Y:S01]  /*4890*/  @P2 ISETP.GE.AND P2, PT, R137, UR7, PT ;  /* 0x0000000789002c0c */ /* 0x000fe2000bf46270 */
[----:B------:R-:W-:Y:S01]  /*48a0*/  @P4 VIADD R143, R246, 0x11 ;  /* 0x00000011f68f4836 */ /* 0x000fe20000000000 */
[----:B------:R-:W-:Y:S01]  /*48b0*/  ISETP.GE.AND P4, PT, R2, RZ, PT ;  /* 0x000000ff0200720c */ /* 0x000fe20003f86270 */
[C---:B------:R-:W-:Y:S01]  /*48c0*/  VIADD R137, R0.reuse, 0x17 ;  /* 0x0000001700897836 */ /* 0x040fe20000000000 */
[----:B------:R-:W-:Y:S02]  /*48d0*/  PLOP3.LUT P3, PT, PT, PT, UP1, 0x80, 0x0 ;  /* 0x000000000000781c */ /* 0x000fe40003f6f018 */
[C---:B------:R-:W-:Y:S02]  /*48e0*/  @!P6 IADD3 R134, -R0.reuse, 0x1, RZ ;  /* 0x000000010086e810 */ /* 0x040fe40007ffe1ff */
[----:B------:R-:W-:Y:S02]  /*48f0*/  @!P0 IADD3 R133, -R0, -0x7, RZ ;  /* 0xfffffff900858810 */ /* 0x000fe40007ffe1ff */
[----:B------:R-:W-:Y:S02]  /*4900*/  ISETP.GE.AND P6, PT, R132, RZ, PT ;  /* 0x000000ff8400720c */ /* 0x000fe40003fc6270 */
[----:B------:R-:W-:Y:S02]  /*4910*/  PLOP3.LUT P0, PT, PT, PT, UP1, 0x80, 0x0 ;  /* 0x000000000000781c */ /* 0x000fe40003f0f018 */
[----:B------:R-:W-:Y:S02]  /*4920*/  I2FP.F32.S32 R238, R133 ;  /* 0x0000008500ee7245 */ /* 0x000fe40000201400 */
[----:B------:R-:W-:Y:S02]  /*4930*/  @!P4 IADD3 R2, -R0, -0x27, RZ ;  /* 0xffffffd90002c810 */ /* 0x000fe40007ffe1ff */
[----:B------:R-:W-:Y:S01]  /*4940*/  PLOP3.LUT P4, PT, PT, PT, UP1, 0x80, 0x0 ;  /* 0x000000000000781c */ /* 0x000fe20003f8f018 */
[----:B------:R-:W-:Y:S01]  /*4950*/  FFMA.FTZ R7, R238, -UR5, R7 ;  /* 0x80000005ee077c23 */ /* 0x000fe20008010007 */
[----:B------:R-:W-:Y:S02]  /*4960*/  I2FP.F32.S32 R2, R2 ;  /* 0x0000000200027245 */ /* 0x000fe40000201400 */
[----:B------:R-:W-:Y:S02]  /*4970*/  I2FP.F32.S32 R233, R134 ;  /* 0x0000008600e97245 */ /* 0x000fe40000201400 */
[----:B------:R-:W-:Y:S01]  /*4980*/  @!P6 IADD3 R132, -R0, -0x1f, RZ ;  /* 0xffffffe10084e810 */ /* 0x000fe20007ffe1ff */
[----:B------:R-:W-:Y:S01]  /*4990*/  @P0 VIADD R142, R246, 0x18 ;  /* 0x00000018f68e0836 */ /* 0x000fe20000000000 */
[----:B------:R-:W-:Y:S01]  /*49a0*/  PLOP3.LUT P6, PT, PT, PT, UP1, 0x80, 0x0 ;  /* 0x000000000000781c */ /* 0x000fe20003fcf018 */
[----:B------:R-:W-:Y:S01]  /*49b0*/  FFMA.FTZ R11, R2, -UR5, R11 ;  /* 0x80000005020b7c23 */ /* 0x000fe2000801000b */
[----:B------:R-:W-:Y:S01]  /*49c0*/  I2FP.F32.S32 R171, R132 ;  /* 0x0000008400ab7245 */ /* 0x000fe20000201400 */
[----:B------:R-:W-:Y:S01]  /*49d0*/  FFMA.FTZ R5, R233, -UR5, R5 ;  /* 0x80000005e9057c23 */ /* 0x000fe20008010005 */
[----:B------:R-:W-:Y:S01]  /*49e0*/  PLOP3.LUT P0, PT, PT, PT, UP1, 0x80, 0x0 ;  /* 0x000000000000781c */ /* 0x000fe20003f0f018 */
[----:B------:R-:W-:Y:S01]  /*49f0*/  IMAD.U32 R2, RZ, RZ, UR52 ;  /* 0x00000034ff027e24 */ /* 0x000fe2000f8e00ff */
[----:B------:R-:W-:Y:S01]  /*4a00*/  @P5 ISETP.GE.AND P5, PT, R138, UR7, PT ;  /* 0x000000078a005c0c */ /* 0x000fe2000bfa6270 */
[----:B------:R-:W-:Y:S01]  /*4a10*/  FFMA.FTZ R9, R171, -UR5, R9 ;  /* 0x80000005ab097c23 */ /* 0x000fe20008010009 */
[----:B------:R-:W-:Y:S01]  /*4a20*/  @P3 ISETP.GE.AND P3, PT, R135, UR7, PT ;  /* 0x0000000787003c0c */ /* 0x000fe2000bf66270 */
[----:B------:R-:W-:Y:S01]  /*4a30*/  IMAD R132, R2, 0x4, R141 ;  /* 0x0000000402847824 */ /* 0x000fe200078e028d */
[----:B------:R-:W-:Y:S01]  /*4a40*/  @P4 FSEL R5, R5, -INF , !P5 ;  /* 0xff80000005054808 */ /* 0x000fe20006800000 */
[----:B------:R-:W-:Y:S01]  /*4a50*/  VIADD R2, R0, 0x18 ;  /* 0x0000001800027836 */ /* 0x000fe20000000000 */
[----:B------:R-:W-:Y:S01]  /*4a60*/  PLOP3.LUT P4, PT, PT, PT, UP1, 0x80, 0x0 ;  /* 0x000000000000781c */ /* 0x000fe20003f8f018 */
[----:B------:R-:W-:Y:S01]  /*4a70*/  FFMA.FTZ R15, R171, -UR5, R15 ;  /* 0x80000005ab0f7c23 */ /* 0x000fe2000801000f */
[----:B------:R-:W-:Y:S01]  /*4a80*/  @P6 FSEL R7, R7, -INF , !P5 ;  /* 0xff80000007076808 */ /* 0x000fe20006800000 */
[----:B------:R-:W-:Y:S01]  /*4a90*/  FFMA.FTZ R19, R233, -UR5, R19 ;  /* 0x80000005e9137c23 */ /* 0x000fe20008010013 */
[----:B------:R-:W-:Y:S02]  /*4aa0*/  PLOP3.LUT P6, PT, PT, PT, UP1, 0x80, 0x0 ;  /* 0x000000000000781c */ /* 0x000fe40003fcf018 */
[----:B------:R-:W-:Y:S02]  /*4ab0*/  @P0 FSEL R9, R9, -INF , !P5 ;  /* 0xff80000009090808 */ /* 0x000fe40006800000 */
[----:B------:R-:W-:Y:S02]  /*4ac0*/  LOP3.LUT R132, R132, UR47, RZ, 0x3c, !PT ;  /* 0x0000002f84847c12 */ /* 0x000fe4000f8e3cff */
[----:B------:R-:W-:Y:S03]  /*4ad0*/  ISETP.GE.AND P0, PT, R2, RZ, PT ;  /* 0x000000ff0200720c */ /* 0x000fe60003f06270 */
[----:B------:R-:W-:Y:S02]  /*4ae0*/  @P4 FSEL R11, R11, -INF , !P5 ;  /* 0xff8000000b0b4808 */ /* 0x000fe40006800000 */
[----:B------:R-:W-:Y:S02]  /*4af0*/  ISETP.GE.AND P5, PT, R137, RZ, PT ;  /* 0x000000ff8900720c */ /* 0x000fe40003fa6270 */
[----:B------:R-:W-:Y:S01]  /*4b00*/  ISETP.GE.AND P4, PT, R136, RZ, PT ;  /* 0x000000ff8800720c */ /* 0x000fe20003f86270 */
[----:B------:R-:W-:Y:S01]  /*4b10*/  @P6 VIADD R144, R246, 0x19 ;  /* 0x00000019f6906836 */ /* 0x000fe20000000000 */
[----:B------:R-:W-:Y:S04]  /*4b20*/  ISETP.GE.AND P6, PT, R145, RZ, PT ;  /* 0x000000ff9100720c */ /* 0x000fe80003fc6270 */
[----:B------:R-:W-:Y:S02]  /*4b30*/  @!P0 IADD3 R2, -R0, -0x18, RZ ;  /* 0xffffffe800028810 */ /* 0x000fe40007ffe1ff */
[----:B------:R-:W-:Y:S03]  /*4b40*/  ISETP.GE.AND P0, PT, R146, RZ, PT ;  /* 0x000000ff9200720c */ /* 0x000fe60003f06270 */
[C---:B------:R-:W-:Y:S02]  /*4b50*/  @!P5 IADD3 R137, -R0.reuse, -0x17, RZ ;  /* 0xffffffe90089d810 */ /* 0x040fe40007ffe1ff */
[----:B------:R-:W-:Y:S02]  /*4b60*/  PLOP3.LUT P5, PT, PT, PT, UP1, 0x80, 0x0 ;  /* 0x000000000000781c */ /* 0x000fe40003faf018 */
[C---:B------:R-:W-:Y:S02]  /*4b70*/  @!P6 IADD3 R145, -R0.reuse, 0x9, RZ ;  /* 0x000000090091e810 */ /* 0x040fe40007ffe1ff */
[----:B------:R-:W-:Y:S02]  /*4b80*/  ISETP.GE.AND P6, PT, R147, RZ, PT ;  /* 0x000000ff9300720c */ /* 0x000fe40003fc6270 */
[C---:B------:R-:W-:Y:S02]  /*4b90*/  @!P4 IADD3 R136, -R0.reuse, 0x8, RZ ;  /* 0x000000080088c810 */ /* 0x040fe40007ffe1ff */
[----:B------:R-:W-:Y:S02]  /*4ba0*/  @!P0 IADD3 R146, -R0, 0x10, RZ ;  /* 0x0000001000928810 */ /* 0x000fe40007ffe1ff */
[----:B------:R-:W-:Y:S02]  /*4bb0*/  PLOP3.LUT P4, PT, PT, PT, UP1, 0x80, 0x0 ;  /* 0x000000000000781c */ /* 0x000fe40003f8f018 */
[----:B------:R-:W-:Y:S02]  /*4bc0*/  I2FP.F32.S32 R145, R145 ;  /* 0x0000009100917245 */ /* 0x000fe40000201400 */
[----:B------:R-:W-:Y:S02]  /*4bd0*/  @P5 ISETP.GE.AND P5, PT, R142, UR7, PT ;  /* 0x000000078e005c0c */ /* 0x000fe4000bfa6270 */
[----:B------:R-:W-:Y:S01]  /*4be0*/  I2FP.F32.S32 R146, R146 ;  /* 0x0000009200927245 */ /* 0x000fe20000201400 */
[----:B------:R-:W-:Y:S01]  /*4bf0*/  FFMA.FTZ R17, R145, -UR5, R17 ;  /* 0x8000000591117c23 */ /* 0x000fe20008010011 */
[----:B------:R-:W-:Y:S04]  /*4c00*/  @!P6 IADD3 R147, -R0, -0x10, RZ ;  /* 0xfffffff00093e810 */ /* 0x000fe80007ffe1ff */
[----:B------:R-:W-:Y:S02]  /*4c10*/  I2FP.F32.S32 R147, R147 ;  /* 0x0000009300937245 */ /* 0x000fe40000201400 */
[----:B------:R-:W-:Y:S01]  /*4c20*/  @P4 ISETP.GE.AND P4, PT, R143, UR7, PT ;  /* 0x000000078f004c0c */ /* 0x000fe2000bf86270 */
[----:B----4-:R-:W-:Y:S01]  /*4c30*/  IMAD R140, R140, 0x4, R139 ;  /* 0x000000048c8c7824 */ /* 0x010fe200078e028b */
[----:B------:R-:W-:Y:S03]  /*4c40*/  LOP3.LUT R134, R149, R132, RZ, 0x3c, !PT ;  /* 0x0000008495867212 */ /* 0x000fe600078e3cff */
[----:B------:R-:W-:Y:S01]  /*4c50*/  IMAD.WIDE.U32 R132, R140, -0x326172a9, RZ ;  /* 0xcd9e8d578c847825 */ /* 0x000fe200078e00ff */
[----:B------:R-:W-:Y:S03]  /*4c60*/  LOP3.LUT R141, R148, UR48, RZ, 0x3c, !PT ;  /* 0x00000030948d7c12 */ /* 0x000fe6000f8e3cff */
[----:B------:R-:W-:Y:S04]  /*4c70*/  IMAD.WIDE.U32 R168, R134, -0x326172a9, RZ ;  /* 0xcd9e8d5786a87825 */ /* 0x000fe800078e00ff */
[C---:B------:R-:W-:Y:S01]  /*4c80*/  VIADD R149, R0.reuse, 0xf ;  /* 0x0000000f00957836 */ /* 0x040fe20000000000 */
[----:B------:R-:W-:Y:S01]  /*4c90*/  LOP3.LUT R134, R169, UR37, R132, 0x96, !PT ;  /* 0x00000025a9867c12 */ /* 0x000fe2000f8e9684 */
[----:B------:R-:W-:Y:S01]  /*4ca0*/  VIADD R148, R0, 0xffffffef ;  /* 0xffffffef00947836 */ /* 0x000fe20000000000 */
[----:B------:R-:W-:Y:S02]  /*4cb0*/  LOP3.LUT R159, R168, UR49, RZ, 0x3c, !PT ;  /* 0x00000031a89f7c12 */ /* 0x000fe4000f8e3cff */
[----:B------:R-:W-:Y:S01]  /*4cc0*/  ISETP.GE.AND P6, PT, R149, RZ, PT ;  /* 0x000000ff9500720c */ /* 0x000fe20003fc6270 */
[----:B------:R-:W-:Y:S01]  /*4cd0*/  IMAD.WIDE.U32 R134, R134, -0x2daee0ad, RZ ;  /* 0xd2511f5386867825 */ /* 0x000fe200078e00ff */
[----:B------:R-:W-:Y:S11]  /*4ce0*/  ISETP.GE.AND P0, PT, R148, RZ, PT ;  /* 0x000000ff9400720c */ /* 0x000ff60003f06270 */
[C---:B------:R-:W-:Y:S02]  /*4cf0*/  @!P6 IADD3 R149, -R0.reuse, -0xf, RZ ;  /* 0xfffffff10095e810 */ /* 0x040fe40007ffe1ff */
[----:B------:R-:W-:Y:S02]  /*4d00*/  @!P0 IADD3 R148, -R0, 0x11, RZ ;  /* 0x0000001100948810 */ /* 0x000fe40007ffe1ff */
[----:B------:R-:W-:Y:S02]  /*4d10*/  ISETP.GE.AND P0, PT, R160, RZ, PT ;  /* 0x000000ffa000720c */ /* 0x000fe40003f06270 */
[----:B---3--:R-:W-:Y:S02]  /*4d20*/  LOP3.LUT R133, R133, R157, RZ, 0x3c, !PT ;  /* 0x0000009d85857212 */ /* 0x008fe400078e3cff */
[----:B------:R-:W-:Y:S02]  /*4d30*/  PLOP3.LUT P6, PT, PT, PT, UP1, 0x80, 0x0 ;  /* 0x000000000000781c */ /* 0x000fe40003fcf018 */
[----:B------:R-:W-:Y:S01]  /*4d40*/  I2FP.F32.S32 R148, R148 ;  /* 0x0000009400947245 */ /* 0x000fe20000201400 */
[----:B------:R-:W-:Y:S05]  /*4d50*/  IMAD.WIDE.U32 R132, R133, -0x2daee0ad, RZ ;  /* 0xd2511f5385847825 */ /* 0x000fea00078e00ff */
[----:B------:R-:W-:Y:S02]  /*4d60*/  LOP3.LUT R138, R141, R133, RZ, 0x3c, !PT ;  /* 0x000000858d8a7212 */ /* 0x000fe400078e3cff */
[----:B------:R-:W-:Y:S01]  /*4d70*/  LOP3.LUT R135, R135, UR38, R132, 0x96, !PT ;  /* 0x0000002687877c12 */ /* 0x000fe2000f8e9684 */
[----:B------:R-:W-:Y:S01]  /*4d80*/  VIADD R132, R140, 0x2 ;  /* 0x000000028c847836 */ /* 0x000fe20000000000 */
[----:B------:R-:W-:Y:S01]  /*4d90*/  @!P0 IADD3 R160, -R0, 0x18, RZ ;  /* 0x0000001800a08810 */ /* 0x000fe20007ffe1ff */
[----:B------:R-:W-:Y:S01]  /*4da0*/  IMAD.WIDE.U32 R138, R138, -0x326172a9, RZ ;  /* 0xcd9e8d578a8a7825 */ /* 0x000fe200078e00ff */
[----:B------:R-:W-:Y:S02]  /*4db0*/  @P6 ISETP.GE.AND P6, PT, R144, UR7, PT ;  /* 0x0000000790006c0c */ /* 0x000fe4000bfc6270 */
[----:B------:R-:W-:Y:S01]  /*4dc0*/  I2FP.F32.S32 R160, R160 ;  /* 0x000000a000a07245 */ /* 0x000fe20000201400 */
[----:B------:R-:W-:Y:S01]  /*4dd0*/  IMAD.WIDE.U32 R132, R132, -0x326172a9, RZ ;  /* 0xcd9e8d5784847825 */ /* 0x000fe200078e00ff */
[----:B------:R-:W-:Y:S04]  /*4de0*/  LOP3.LUT R150, R159, R139, RZ, 0x3c, !PT ;  /* 0x0000008b9f967212 */ /* 0x000fe800078e3cff */
[----:B------:R-:W-:Y:S01]  /*4df0*/  LOP3.LUT R139, R133, R157, RZ, 0x3c, !PT ;  /* 0x0000009d858b7212 */ /* 0x000fe200078e3cff */
[----:B------:R-:W-:Y:S01]  /*4e00*/  IMAD.WIDE.U32 R150, R150, -0x2daee0ad, RZ ;  /* 0xd2511f5396967825 */ /* 0x000fe200078e00ff */
[----:B------:R-:W-:Y:S04]  /*4e10*/  LOP3.LUT R142, R169, UR37, R132, 0x96, !PT ;  /* 0x00000025a98e7c12 */ /* 0x000fe8000f8e9684 */
[----:B------:R-:W-:Y:S01]  /*4e20*/  LOP3.LUT R156, R151, UR40, R134, 0x96, !PT ;  /* 0x00000028979c7c12 */ /* 0x000fe2000f8e9686 */
[----:B------:R-:W-:Y:S04]  /*4e30*/  IMAD.WIDE.U32 R134, R135, -0x326172a9, RZ ;  /* 0xcd9e8d5787867825 */ /* 0x000fe800078e00ff */
[----:B------:R-:W-:Y:S01]  /*4e40*/  IMAD.WIDE.U32 R156, R156, -0x326172a9, RZ ;  /* 0xcd9e8d579c9c7825 */ /* 0x000fe200078e00ff */
[----:B------:R-:W-:Y:S03]  /*4e50*/  LOP3.LUT R132, R135, UR39, R138, 0x96, !PT ;  /* 0x0000002787847c12 */ /* 0x000fe6000f8e968a */
[----:B------:R-:W-:Y:S01]  /*4e60*/  IMAD.WIDE.U32 R138, R139, -0x2daee0ad, RZ ;  /* 0xd2511f538b8a7825 */ /* 0x000fe200078e00ff */
[----:B------:R-:W-:Y:S03]  /*4e70*/  LOP3.LUT R168, R157, UR41, R134, 0x96, !PT ;  /* 0x000000299da87c12 */ /* 0x000fe6000f8e9686 */
[----:B------:R-:W-:Y:S01]  /*4e80*/  VIADD R157, R0, 0xffffffe7 ;  /* 0xffffffe7009d7836 */ /* 0x000fe20000000000 */
[----:B------:R-:W-:Y:S01]  /*4e90*/  LOP3.LUT R141, R141, R139, RZ, 0x3c, !PT ;  /* 0x0000008b8d8d7212 */ /* 0x000fe200078e3cff */
[----:B------:R-:W-:Y:S03]  /*4ea0*/  IMAD.WIDE.U32 R142, R142, -0x2daee0ad, RZ ;  /* 0xd2511f538e8e7825 */ /* 0x000fe600078e00ff */
[----:B------:R-:W-:Y:S01]  /*4eb0*/  ISETP.GE.AND P0, PT, R157, RZ, PT ;  /* 0x000000ff9d00720c */ /* 0x000fe20003f06270 */
[----:B------:R-:W-:Y:S01]  /*4ec0*/  IMAD.WIDE.U32 R132, R132, -0x2daee0ad, RZ ;  /* 0xd2511f5384847825 */ /* 0x000fe200078e00ff */
[----:B------:R-:W-:Y:S03]  /*4ed0*/  LOP3.LUT R158, R143, UR38, R138, 0x96, !PT ;  /* 0x000000268f9e7c12 */ /* 0x000fe6000f8e968a */
[----:B------:R-:W-:Y:S01]  /*4ee0*/  IMAD.WIDE.U32 R168, R168, -0x2daee0ad, RZ ;  /* 0xd2511f53a8a87825 */ /* 0x000fe200078e00ff */
[----:B------:R-:W-:Y:S03]  /*4ef0*/  LOP3.LUT R134, R133, UR42, R150, 0x96, !PT ;  /* 0x0000002a85867c12 */ /* 0x000fe6000f8e9696 */
[----:B------:R-:W-:Y:S01]  /*4f00*/  IMAD.WIDE.U32 R140, R141, -0x326172a9, RZ ;  /* 0xcd9e8d578d8c7825 */ /* 0x000fe200078e00ff */
[----:B------:R-:W-:Y:S03]  /*4f10*/  LOP3.LUT R132, R169, UR44, R132, 0x96, !PT ;  /* 0x0000002ca9847c12 */ /* 0x000fe6000f8e9684 */
[----:B------:R-:W-:Y:S01]  /*4f20*/  @!P0 IADD3 R157, -R0, 0x19, RZ ;  /* 0x00000019009d8810 */ /* 0x000fe20007ffe1ff */
[----:B------:R-:W-:Y:S01]  /*4f30*/  IMAD.WIDE.U32 R134, R134, -0x326172a9, RZ ;  /* 0xcd9e8d5786867825 */ /* 0x000fe200078e00ff */
[----:B------:R-:W-:Y:S02]  /*4f40*/  LOP3.LUT R150, R159, R141, RZ, 0x3c, !PT ;  /* 0x0000008d9f967212 */ /* 0x000fe400078e3cff */
[----:B------:R-:W-:Y:S01]  /*4f50*/  PLOP3.LUT P0, PT, PT, PT, UP1, 0x80, 0x0 ;  /* 0x000000000000781c */ /* 0x000fe20003f0f018 */
[----:B------:R-:W-:Y:S01]  /*4f60*/  IMAD.WIDE.U32 R158, R158, -0x326172a9, RZ ;  /* 0xcd9e8d579e9e7825 */ /* 0x000fe200078e00ff */
[----:B------:R-:W-:Y:S02]  /*4f70*/  I2FP.F32.S32 R0, R136 ;  /* 0x0000008800007245 */ /* 0x000fe40000201400 */
[----:B------:R-:W-:Y:S01]  /*4f80*/  I2FP.F32.S32 R157, R157 ;  /* 0x0000009d009d7245 */ /* 0x000fe20000201400 */
[----:B------:R-:W-:Y:S01]  /*4f90*/  IMAD.WIDE.U32 R132, R132, -0x326172a9, RZ ;  /* 0xcd9e8d5784847825 */ /* 0x000fe200078e00ff */
[----:B------:R-:W-:Y:S02]  /*4fa0*/  LOP3.LUT R138, R159, UR39, R140, 0x96, !PT ;  /* 0x000000279f8a7c12 */ /* 0x000fe4000f8e968c */
[----:B------:R-:W-:Y:S01]  /*4fb0*/  LOP3.LUT R159, R135, UR43, R156, 0x96, !PT ;  /* 0x0000002b879f7c12 */ /* 0x000fe2000f8e969c */
[----:B------:R-:W-:Y:S01]  /*4fc0*/  IMAD.WIDE.U32 R150, R150, -0x2daee0ad, RZ ;  /* 0xd2511f5396967825 */ /* 0x000fe200078e00ff */
[----:B------:R-:W-:Y:S02]  /*4fd0*/  LOP3.LUT R144, R133, UR45, R134, 0x96, !PT ;  /* 0x0000002d85907c12 */ /* 0x000fe4000f8e9686 */
[----:B------:R-:W-:Y:S01]  /*4fe0*/  LOP3.LUT R239, R132, 0xff, RZ, 0xc0, !PT ;  /* 0x000000ff84ef7812 */ /* 0x000fe200078ec0ff */
[----:B------:R-:W-:Y:S01]  /*4ff0*/  IMAD.WIDE.U32 R138, R138, -0x2daee0ad, RZ ;  /* 0xd2511f538a8a7825 */ /* 0x000fe200078e00ff */
[----:B------:R-:W-:Y:S02]  /*5000*/  SHF.R.U32.HI R241, RZ, 0x18, R132 ;  /* 0x00000018fff17819 */ /* 0x000fe40000011684 */
[----:B------:R-:W-:Y:S01]  /*5010*/  LOP3.LUT R244, R132, 0xffff, RZ, 0xc0, !PT ;  /* 0x0000ffff84f47812 */ /* 0x000fe200078ec0ff */
[----:B------:R-:W-:Y:S01]  /*5020*/  FFMA.FTZ R16, R0, -UR5, R16 ;  /* 0x8000000500107c23 */ /* 0x000fe20008010010 */
[----:B------:R-:W-:Y:S02]  /*5030*/  SHF.R.U32.HI R245, RZ, 0x10, R132 ;  /* 0x00000010fff57819 */ /* 0x000fe40000011684 */
[----:B------:R-:W-:Y:S01]  /*5040*/  I2FP.F32.S32 R156, R2 ;  /* 0x00000002009c7245 */ /* 0x000fe20000201400 */
[----:B------:R-:W1:Y:S01]  /*5050*/  LDSM.16.M88.4 R132, [R223+-0x1c00] ;  /* 0xffe40000df84783b */ /* 0x000e620000000200 */
[----:B------:R-:W-:Y:S01]  /*5060*/  LOP3.LUT R140, R151, UR40, R142, 0x96, !PT ;  /* 0x00000028978c7c12 */ /* 0x000fe2000f8e968e */
[----:B--2---:R-:W-:Y:S01]  /*5070*/  FMUL.FTZ R2, R232, 1.4426950216293334961 ;  /* 0x3fb8aa3be8027820 */ /* 0x004fe20000410000 */
[----:B------:R-:W-:Y:S01]  /*5080*/  LOP3.LUT R150, R139, UR42, R150, 0x96, !PT ;  /* 0x0000002a8b967c12 */ /* 0x000fe2000f8e9696 */
[----:B------:R-:W-:Y:S02]  /*5090*/  FFMA.FTZ R12, R156, -UR5, R12 ;  /* 0x800000059c0c7c23 */ /* 0x000fe4000801000c */
[----:B------:R-:W-:Y:S03]  /*50a0*/  IMAD.WIDE.U32 R140, R140, -0x326172a9, RZ ;  /* 0xcd9e8d578c8c7825 */ /* 0x000fe600078e00ff */
[----:B------:R-:W-:Y:S01]  /*50b0*/  @P0 FSEL R12, R12, -INF , !P2 ;  /* 0xff8000000c0c0808 */ /* 0x000fe20005000000 */
[----:B------:R-:W-:Y:S01]  /*50c0*/  IMAD.WIDE.U32 R150, R150, -0x326172a9, RZ ;  /* 0xcd9e8d5796967825 */ /* 0x000fe200078e00ff */
[----:B------:R-:W-:Y:S02]  /*50d0*/  PLOP3.LUT P0, PT, PT, PT, UP1, 0x80, 0x0 ;  /* 0x000000000000781c */ /* 0x000fe40003f0f018 */
[----:B------:R-:W-:Y:S05]  /*50e0*/  LOP3.LUT R142, R141, UR41, R158, 0x96, !PT ;  /* 0x000000298d8e7c12 */ /* 0x000fea000f8e969e */
[----:B------:R-:W-:Y:S05]  /*50f0*/  IMAD.WIDE.U32 R142, R142, -0x2daee0ad, RZ ;  /* 0xd2511f538e8e7825 */ /* 0x000fea00078e00ff */
[----:B------:R-:W-:Y:S02]  /*5100*/  LOP3.LUT R136, R143, UR44, R138, 0x96, !PT ;  /* 0x0000002c8f887c12 */ /* 0x000fe4000f8e968a */
[----:B------:R-:W-:Y:S02]  /*5110*/  @P0 FSEL R14, R14, -INF , !P2 ;  /* 0xff8000000e0e0808 */ /* 0x000fe40005000000 */
[----:B------:R-:W-:Y:S02]  /*5120*/  PLOP3.LUT P0, PT, PT, PT, UP1, 0x80, 0x0 ;  /* 0x000000000000781c */ /* 0x000fe40003f0f018 */
[----:B------:R-:W-:Y:S01]  /*5130*/  LOP3.LUT R138, R151, UR43, R140, 0x96, !PT ;  /* 0x0000002b978a7c12 */ /* 0x000fe2000f8e968c */
[----:B------:R-:W-:Y:S01]  /*5140*/  IMAD.WIDE.U32 R140, R159, -0x2daee0ad, RZ ;  /* 0xd2511f539f8c7825 */ /* 0x000fe200078e00ff */
[----:B------:R-:W-:Y:S03]  /*5150*/  I2FP.F32.S32 R151, R137 ;  /* 0x0000008900977245 */ /* 0x000fe60000201400 */
[----:B------:R-:W-:Y:S01]  /*5160*/  IMAD.WIDE.U32 R138, R138, -0x2daee0ad, RZ ;  /* 0xd2511f538a8a7825 */ /* 0x000fe200078e00ff */
[----:B------:R-:W-:Y:S02]  /*5170*/  LOP3.LUT R143, R141, UR46, R168, 0x96, !PT ;  /* 0x0000002e8d8f7c12 */ /* 0x000fe4000f8e96a8 */
[----:B------:R-:W-:Y:S01]  /*5180*/  LOP3.LUT R242, R140, 0xffff, RZ, 0xc0, !PT ;  /* 0x0000ffff8cf27812 */ /* 0x000fe200078ec0ff */
[----:B------:R-:W-:Y:S01]  /*5190*/  IMAD.WIDE.U32 R136, R136, -0x326172a9, RZ ;  /* 0xcd9e8d5788887825 */ /* 0x000fe200078e00ff */
[----:B------:R-:W-:Y:S01]  /*51a0*/  LOP3.LUT R142, R139, UR46, R142, 0x96, !PT ;  /* 0x0000002e8b8e7c12 */ /* 0x000fe2000f8e968e */
[-C--:B-1----:R-:W-:Y:S03]  /*51b0*/  HMMA.16816.F32 R20, R152, R132.reuse, R20 ;  /* 0x000000849814723c */ /* 0x082fe60000001814 */
[----:B------:R-:W-:Y:S01]  /*51c0*/  LOP3.LUT R158, R140, 0xff, RZ, 0xc0, !PT ;  /* 0x000000ff8c9e7812 */ /* 0x000fe200078ec0ff */
[----:B------:R-:W-:Y:S01]  /*51d0*/  FFMA.FTZ R13, R151, -UR5, R13 ;  /* 0x80000005970d7c23 */ /* 0x000fe2000801000d */
[----:B------:R-:W-:Y:S01]  /*51e0*/  @P0 FSEL R16, R16, -INF , !P2 ;  /* 0xff80000010100808 */ /* 0x000fe20005000000 */
[C---:B------:R-:W-:Y:S01]  /*51f0*/  HMMA.16816.F32 R24, R164.reuse, R132, R24 ;  /* 0x00000084a418723c */ /* 0x040fe20000001818 */
[----:B------:R-:W-:Y:S04]  /*5200*/  PLOP3.LUT P0, PT, PT, PT, UP1, 0x80, 0x0 ;  /* 0x000000000000781c */ /* 0x000fe80003f0f018 */
[----:B------:R-:W-:Y:S01]  /*5210*/  SHF.R.U32.HI R159, RZ, 0x18, R140 ;  /* 0x00000018ff9f7819 */ /* 0x000fe2000001168c */
[-C--:B------:R-:W-:Y:S05]  /*5220*/  HMMA.16816.F32 R28, R164, R134.reuse, R28 ;  /* 0x00000086a41c723c */ /* 0x080fea000000181c */
[----:B------:R-:W-:Y:S01]  /*5230*/  SHF.R.U32.HI R141, RZ, 0x18, R136 ;  /* 0x00000018ff8d7819 */ /* 0x000fe20000011688 */
[----:B------:R-:W-:Y:S05]  /*5240*/  HMMA.16816.F32 R32, R152, R134, R32 ;  /* 0x000000869820723c */ /* 0x000fea0000001820 */
[----:B------:R-:W-:Y:S01]  /*5250*/  SHF.R.U32.HI R243, RZ, 0x10, R140 ;  /* 0x00000010fff37819 */ /* 0x000fe2000001168c */
[----:B------:R-:W-:Y:S01]  /*5260*/  FFMA.FTZ R20, R146, -UR5, R20 ;  /* 0x8000000592147c23 */ /* 0x000fe20008010014 */
[----:B------:R-:W-:Y:S01]  /*5270*/  @P0 FSEL R18, R18, -INF , !P2 ;  /* 0xff80000012120808 */ /* 0x000fe20005000000 */
[C---:B------:R-:W-:Y:S01]  /*5280*/  FMUL.FTZ R133, R235.reuse, 1.4426950216293334961 ;  /* 0x3fb8aa3beb857820 */ /* 0x040fe20000410000 */
[----:B------:R-:W-:Y:S02]  /*5290*/  FSETP.NEU.FTZ.AND P0, PT, R235, -INF , PT ;  /* 0xff800000eb00780b */ /* 0x000fe40003f1d000 */
[----:B------:R-:W-:Y:S01]  /*52a0*/  LOP3.LUT R140, R136, 0xff, RZ, 0xc0, !PT ;  /* 0x000000ff888c7812 */ /* 0x000fe200078ec0ff */
[----:B------:R-:W-:Y:S01]  /*52b0*/  FFMA.FTZ R24, R147, -UR5, R24 ;  /* 0x8000000593187c23 */ /* 0x000fe20008010018 */
[----:B------:R-:W-:Y:S01]  /*52c0*/  FSEL R133, R133, RZ, P0 ;  /* 0x000000ff85857208 */ /* 0x000fe20000000000 */
[----:B------:R-:W-:Y:S01]  /*52d0*/  FFMA.FTZ R23, R145, -UR5, R23 ;  /* 0x8000000591177c23 */ /* 0x000fe20008010017 */
[----:B------:R-:W-:Y:S01]  /*52e0*/  FSETP.NEU.FTZ.AND P0, PT, R232, -INF , PT ;  /* 0xff800000e800780b */ /* 0x000fe20003f1d000 */
[----:B------:R-:W-:Y:S01]  /*52f0*/  FFMA.FTZ R21, R148, -UR5, R21 ;  /* 0x8000000594157c23 */ /* 0x000fe20008010015 */
[----:B------:R-:W-:Y:S01]  /*5300*/  FSETP.NEU.FTZ.AND P2, PT, R234, -INF , PT ;  /* 0xff800000ea00780b */ /* 0x000fe20003f5d000 */
[----:B------:R-:W-:Y:S01]  /*5310*/  FFMA.FTZ R28, R237, -UR5, R28 ;  /* 0x80000005ed1c7c23 */ /* 0x000fe2000801001c */
[----:B------:R-:W-:Y:S01]  /*5320*/  FSEL R2, R2, RZ, P0 ;  /* 0x000000ff02027208 */ /* 0x000fe20000000000 */
[----:B------:R1:W5:Y:S01]  /*5330*/  LDL R237, [R1+0x30] ;  /* 0x0000300001ed7983 */ /* 0x0003620000100800 */
[----:B------:R-:W-:Y:S01]  /*5340*/  PLOP3.LUT P0, PT, PT, PT, UP1, 0x80, 0x0 ;  /* 0x000000000000781c */ /* 0x000fe20003f0f018 */
[----:B------:R-:W-:Y:S01]  /*5350*/  FMUL.FTZ R132, R234, 1.4426950216293334961 ;  /* 0x3fb8aa3bea847820 */ /* 0x000fe20000410000 */
[----:B------:R-:W-:Y:S01]  /*5360*/  SHF.R.U32.HI R240, RZ, 0x10, R138 ;  /* 0x00000010fff07819 */ /* 0x000fe2000001168a */
[--C-:B------:R-:W-:Y:S01]  /*5370*/  FFMA.FTZ R5, R5, UR11, -R133.reuse ;  /* 0x0000000b05057c23 */ /* 0x100fe20008010885 */
[----:B------:R-:W-:Y:S01]  /*5380*/  FFMA.FTZ R30, R147, -UR5, R30 ;  /* 0x80000005931e7c23 */ /* 0x000fe2000801001e */
[----:B------:R-:W-:Y:S01]  /*5390*/  FFMA.FTZ R4, R4, UR11, -R133 ;  /* 0x0000000b04047c23 */ /* 0x000fe20008010885 */
[----:B------:R-:W-:Y:S01]  /*53a0*/  FSEL R132, R132, RZ, P2 ;  /* 0x000000ff84847208 */ /* 0x000fe20001000000 */
[----:B------:R-:W-:Y:S01]  /*53b0*/  FFMA.FTZ R29, R238, -UR5, R29 ;  /* 0x80000005ee1d7c23 */ /* 0x000fe2000801001d */
[----:B------:R-:W-:Y:S01]  /*53c0*/  PLOP3.LUT P2, PT, PT, PT, UP1, 0x80, 0x0 ;  /* 0x000000000000781c */ /* 0x000fe20003f4f018 */
[----:B------:R-:W-:Y:S01]  /*53d0*/  FFMA.FTZ R34, R146, -UR5, R34 ;  /* 0x8000000592227c23 */ /* 0x000fe20008010022 */
[----:B------:R-:W-:Y:S01]  /*53e0*/  FFMA.FTZ R33, R157, -UR5, R33 ;  /* 0x800000059d217c23 */ /* 0x000fe20008010021 */
[--C-:B------:R-:W-:Y:S01]  /*53f0*/  FFMA.FTZ R6, R6, UR11, -R132.reuse ;  /* 0x0000000b06067c23 */ /* 0x100fe20008010884 */
[----:B------:R-:W-:Y:S01]  /*5400*/  FFMA.FTZ R7, R7, UR11, -R132 ;  /* 0x0000000b07077c23 */ /* 0x000fe20008010884 */
[----:B------:R-:W-:Y:S01]  /*5410*/  @P0 FSEL R15, R15, -INF , !P3 ;  /* 0xff8000000f0f0808 */ /* 0x000fe20005800000 */
[----:B------:R-:W-:Y:S01]  /*5420*/  FFMA.FTZ R35, R148, -UR5, R35 ;  /* 0x8000000594237c23 */ /* 0x000fe20008010023 */
[----:B------:R-:W-:Y:S01]  /*5430*/  PLOP3.LUT P0, PT, PT, PT, UP1, 0x80, 0x0 ;  /* 0x000000000000781c */ /* 0x000fe20003f0f018 */
[--C-:B------:R-:W-:Y:S01]  /*5440*/  FFMA.FTZ R9, R9, UR11, -R2.reuse ;  /* 0x0000000b09097c23 */ /* 0x100fe20008010802 */
[----:B------:R-:W-:Y:S01]  /*5450*/  FFMA.FTZ R8, R8, UR11, -R2 ;  /* 0x0000000b08087c23 */ /* 0x000fe20008010802 */
[----:B------:R-:W-:Y:S01]  /*5460*/  FFMA.FTZ R16, R16, UR11, -R133 ;  /* 0x0000000b10107c23 */ /* 0x000fe20008010885 */
[----:B------:R-:W-:Y:S01]  /*5470*/  FFMA.FTZ R18, R18, UR11, -R132 ;  /* 0x0000000b12127c23 */ /* 0x000fe20008010884 */
[----:B------:R-:W-:Y:S01]  /*5480*/  FFMA.FTZ R12, R12, UR11, -R2 ;  /* 0x0000000b0c0c7c23 */ /* 0x000fe20008010802 */
[----:B------:R-:W-:Y:S01]  /*5490*/  @P2 FSEL R13, R13, -INF , !P3 ;  /* 0xff8000000d0d2808 */ /* 0x000fe20005800000 */
[----:B------:R-:W-:Y:S01]  /*54a0*/  MUFU.EX2 R167, R5 ;  /* 0x0000000500a77308 */ /* 0x000fe20000000800 */
[----:B------:R-:W-:Y:S01]  /*54b0*/  PLOP3.LUT P2, PT, PT, PT, UP1, 0x80, 0x0 ;  /* 0x000000000000781c */ /* 0x000fe20003f4f018 */
[----:B------:R-:W-:Y:S01]  /*54c0*/  FFMA.FTZ R32, R160, -UR5, R32 ;  /* 0x80000005a0207c23 */ /* 0x000fe20008010020 */
[----:B------:R-:W-:Y:S01]  /*54d0*/  FFMA.FTZ R22, R0, -UR5, R22 ;  /* 0x8000000500167c23 */ /* 0x000fe20008010016 */
[----:B------:R-:W-:Y:S01]  /*54e0*/  FFMA.FTZ R13, R13, UR11, -R2 ;  /* 0x0000000b0d0d7c23 */ /* 0x000fe20008010802 */
[----:B------:R-:W-:Y:S01]  /*54f0*/  FMUL.FTZ R0, R161, 1.4426950216293334961 ;  /* 0x3fb8aa3ba1007820 */ /* 0x000fe20000410000 */
[----:B------:R-:W-:Y:S01]  /*5500*/  @P0 FSEL R19, R19, -INF , !P3 ;  /* 0xff80000013130808 */ /* 0x000fe20005800000 */
[----:B------:R-:W-:Y:S01]  /*5510*/  FFMA.FTZ R26, R156, -UR5, R26 ;  /* 0x800000059c1a7c23 */ /* 0x000fe2000801001a */
[----:B------:R-:W-:Y:S02]  /*5520*/  PLOP3.LUT P0, PT, PT, PT, UP1, 0x80, 0x0 ;  /* 0x000000000000781c */ /* 0x000fe40003f0f018 */
[----:B------:R2:W-:Y:S01]  /*5530*/  MUFU.EX2 R232, R6 ;  /* 0x0000000600e87308 */ /* 0x0005e20000000800 */
[----:B------:R-:W-:Y:S01]  /*5540*/  FFMA.FTZ R27, R151, -UR5, R27 ;  /* 0x80000005971b7c23 */ /* 0x000fe2000801001b */
[----:B------:R-:W-:Y:S02]  /*5550*/  FFMA.FTZ R19, R19, UR11, -R132 ;  /* 0x0000000b13137c23 */ /* 0x000fe40008010884 */
[----:B------:R-:W-:Y:S02]  /*5560*/  @P2 FSEL R17, R17, -INF , !P3 ;  /* 0xff80000011112808 */ /* 0x000fe40005800000 */
[----:B------:R-:W-:Y:S04]  /*5570*/  FSETP.NEU.FTZ.AND P2, PT, R161, -INF , PT ;  /* 0xff800000a100780b */ /* 0x000fe80003f5d000 */
[----:B------:R3:W4:Y:S01]  /*5580*/  MUFU.EX2 R168, R4 ;  /* 0x0000000400a87308 */ /* 0x0007220000000800 */
[----:B------:R-:W-:Y:S01]  /*5590*/  PLOP3.LUT P3, PT, PT, PT, UP1, 0x80, 0x0 ;  /* 0x000000000000781c */ /* 0x000fe20003f6f018 */
[--C-:B------:R-:W-:Y:S01]  /*55a0*/  FFMA.FTZ R17, R17, UR11, -R133.reuse ;  /* 0x0000000b11117c23 */ /* 0x100fe20008010885 */
[----:B------:R-:W-:Y:S02]  /*55b0*/  FSEL R0, R0, RZ, P2 ;  /* 0x000000ff00007208 */ /* 0x000fe40001000000 */
[----:B------:R-:W-:Y:S02]  /*55c0*/  @P0 FSEL R20, R20, -INF , !P1 ;  /* 0xff80000014140808 */ /* 0x000fe40004800000 */
[----:B------:R-:W-:Y:S01]  /*55d0*/  PLOP3.LUT P0, PT, PT, PT, UP1, 0x80, 0x0 ;  /* 0x000000000000781c */ /* 0x000fe20003f0f018 */
[--C-:B------:R-:W-:Y:S01]  /*55e0*/  FFMA.FTZ R11, R11, UR11, -R0.reuse ;  /* 0x0000000b0b0b7c23 */ /* 0x100fe20008010800 */
[----:B--2---:R-:W-:Y:S01]  /*55f0*/  LOP3.LUT R6, R144, 0xff, RZ, 0xc0, !PT ;  /* 0x000000ff90067812 */ /* 0x004fe200078ec0ff */
[--C-:B------:R-:W-:Y:S01]  /*5600*/  FFMA.FTZ R14, R14, UR11, -R0.reuse ;  /* 0x0000000b0e0e7c23 */ /* 0x100fe20008010800 */
[----:B------:R-:W-:Y:S01]  /*5610*/  PLOP3.LUT P2, PT, PT, PT, UP1, 0x80, 0x0 ;  /* 0x000000000000781c */ /* 0x000fe20003f4f018 */
[--C-:B------:R-:W-:Y:S01]  /*5620*/  FFMA.FTZ R15, R15, UR11, -R0.reuse ;  /* 0x0000000b0f0f7c23 */ /* 0x100fe20008010800 */
[----:B------:R-:W-:Y:S01]  /*5630*/  I2FP.F32.S32 R5, R149 ;  /* 0x0000009500057245 */ /* 0x000fe20000201400 */
[----:B------:R-:W-:Y:S01]  /*5640*/  FFMA.FTZ R10, R10, UR11, -R0 ;  /* 0x0000000b0a0a7c23 */ /* 0x000fe20008010800 */
[----:B------:R-:W-:Y:S01]  /*5650*/  @P3 FSEL R22, R22, -INF , !P1 ;  /* 0xff80000016163808 */ /* 0x000fe20004800000 */
[----:B------:R-:W-:Y:S01]  /*5660*/  FFMA.FTZ R20, R20, UR11, -R133 ;  /* 0x0000000b14147c23 */ /* 0x000fe20008010885 */
[----:B------:R-:W-:Y:S01]  /*5670*/  PLOP3.LUT P3, PT, PT, PT, UP1, 0x80, 0x0 ;  /* 0x000000000000781c */ /* 0x000fe20003f6f018 */
[C---:B------:R-:W-:Y:S01]  /*5680*/  FFMA.FTZ R25, R5.reuse, -UR5, R25 ;  /* 0x8000000505197c23 */ /* 0x040fe20008010019 */
[----:B------:R-:W-:Y:S01]  /*5690*/  FFMA.FTZ R31, R5, -UR5, R31 ;  /* 0x80000005051f7c23 */ /* 0x000fe2000801001f */
[----:B------:R-:W-:Y:S01]  /*56a0*/  @P0 FSEL R26, R26, -INF , !P1 ;  /* 0xff8000001a1a0808 */ /* 0x000fe20004800000 */
[----:B------:R2:W1:Y:S01]  /*56b0*/  MUFU.EX2 R171, R7 ;  /* 0x0000000700ab7308 */ /* 0x0004620000000800 */
[----:B------:R-:W-:Y:S01]  /*56c0*/  PLOP3.LUT P0, PT, PT, PT, UP1, 0x80, 0x0 ;  /* 0x000000000000781c */ /* 0x000fe20003f0f018 */
[----:B------:R-:W-:Y:S01]  /*56d0*/  FFMA.FTZ R22, R22, UR11, -R132 ;  /* 0x0000000b16167c23 */ /* 0x000fe20008010884 */
[----:B------:R-:W-:Y:S01]  /*56e0*/  @P2 FSEL R24, R24, -INF , !P1 ;  /* 0xff80000018182808 */ /* 0x000fe20004800000 */
[----:B------:R-:W-:Y:S01]  /*56f0*/  FFMA.FTZ R26, R26, UR11, -R0 ;  /* 0x0000000b1a1a7c23 */ /* 0x000fe20008010800 */
[----:B------:R-:W-:Y:S02]  /*5700*/  PLOP3.LUT P1, PT, PT, PT, UP1, 0x80, 0x0 ;  /* 0x000000000000781c */ /* 0x000fe40003f2f018 */
[----:B------:R-:W-:Y:S03]  /*5710*/  PLOP3.LUT P2, PT, PT, PT, UP1, 0x80, 0x0 ;  /* 0x000000000000781c */ /* 0x000fe60003f4f018 */
[----:B------:R-:W-:Y:S01]  /*5720*/  MUFU.EX2 R170, R9 ;  /* 0x0000000900aa7308 */ /* 0x000fe20000000800 */
[----:B------:R-:W-:Y:S01]  /*5730*/  @P3 FSEL R21, R21, -INF , !P4 ;  /* 0xff80000015153808 */ /* 0x000fe20006000000 */
[----:B------:R-:W-:Y:S01]  /*5740*/  FFMA.FTZ R24, R24, UR11, -R2 ;  /* 0x0000000b18187c23 */ /* 0x000fe20008010802 */
[----:B------:R-:W-:Y:S02]  /*5750*/  SHF.R.U32.HI R5, RZ, 0x10, R144 ;  /* 0x00000010ff057819 */ /* 0x000fe40000011690 */
[----:B---3--:R-:W-:Y:S01]  /*5760*/  LOP3.LUT R4, R137, UR45, R150, 0x96, !PT ;  /* 0x0000002d89047c12 */ /* 0x008fe2000f8e9696 */
[--C-:B------:R-:W-:Y:S01]  /*5770*/  FFMA.FTZ R21, R21, UR11, -R133.reuse ;  /* 0x0000000b15157c23 */ /* 0x100fe20008010885 */
[----:B------:R-:W-:Y:S03]  /*5780*/  @P0 FSEL R25, R25, -INF , !P4 ;  /* 0xff80000019190808 */ /* 0x000fe60006000000 */
[----:B------:R-:W3:Y:S01]  /*5790*/  MUFU.EX2 R233, R8 ;  /* 0x0000000800e97308 */ /* 0x000ee20000000800 */
[----:B------:R-:W-:Y:S02]  /*57a0*/  PLOP3.LUT P0, PT, PT, PT, UP1, 0x80, 0x0 ;  /* 0x000000000000781c */ /* 0x000fe40003f0f018 */
[----:B------:R-:W-:Y:S01]  /*57b0*/  @P1 FSEL R27, R27, -INF , !P4 ;  /* 0xff8000001b1b1808 */ /* 0x000fe20006000000 */
[----:B------:R-:W-:Y:S01]  /*57c0*/  FFMA.FTZ R25, R25, UR11, -R2 ;  /* 0x0000000b19197c23 */ /* 0x000fe20008010802 */
[----:B------:R-:W-:Y:S02]  /*57d0*/  PLOP3.LUT P1, PT, PT, PT, UP1, 0x80, 0x0 ;  /* 0x000000000000781c */ /* 0x000fe40003f2f018 */
[----:B------:R-:W-:Y:S03]  /*57e0*/  @P2 FSEL R23, R23, -INF , !P4 ;  /* 0xff80000017172808 */ /* 0x000fe60006000000 */
[----:B------:R-:W-:Y:S01]  /*57f0*/  MUFU.EX2 R234, R11 ;  /* 0x0000000b00ea7308 */ /* 0x000fe20000000800 */
[----:B------:R-:W-:Y:S01]  /*5800*/  PLOP3.LUT P2, PT, PT, PT, UP1, 0x80, 0x0 ;  /* 0x000000000000781c */ /* 0x000fe20003f4f018 */
[----:B------:R-:W-:Y:S01]  /*5810*/  FFMA.FTZ R27, R27, UR11, -R0 ;  /* 0x0000000b1b1b7c23 */ /* 0x000fe20008010800 */
[----:B------:R-:W-:Y:S01]  /*5820*/  PLOP3.LUT P4, PT, PT, PT, UP1, 0x80, 0x0 ;  /* 0x000000000000781c */ /* 0x000fe20003f8f018 */
[----:B------:R-:W-:Y:S01]  /*5830*/  FFMA.FTZ R23, R23, UR11, -R132 ;  /* 0x0000000b17177c23 */ /* 0x000fe20008010884 */
[----:B------:R-:W-:Y:S02]  /*5840*/  LOP3.LUT R5, R5, 0xff, RZ, 0xc0, !PT ;  /* 0x000000ff05057812 */ /* 0x000fe400078ec0ff */
[----:B------:R-:W-:Y:S03]  /*5850*/  @P0 FSEL R30, R30, -INF , !P5 ;  /* 0xff8000001e1e0808 */ /* 0x000fe60006800000 */
[----:B------:R-:W-:Y:S01]  /*5860*/  MUFU.EX2 R165, R14 ;  /* 0x0000000e00a57308 */ /* 0x000fe20000000800 */
[----:B------:R-:W-:Y:S02]  /*5870*/  PLOP3.LUT P0, PT, PT, PT, UP1, 0x80, 0x0 ;  /* 0x000000000000781c */ /* 0x000fe40003f0f018 */
[----:B------:R-:W-:Y:S01]  /*5880*/  @P1 FSEL R32, R32, -INF , !P5 ;  /* 0xff80000020201808 */ /* 0x000fe20006800000 */
[----:B------:R-:W-:Y:S01]  /*5890*/  FFMA.FTZ R30, R30, UR11, -R0 ;  /* 0x0000000b1e1e7c23 */ /* 0x000fe20008010800 */
[----:B------:R-:W-:Y:S02]  /*58a0*/  PLOP3.LUT P1, PT, PT, PT, UP1, 0x80, 0x0 ;  /* 0x000000000000781c */ /* 0x000fe40003f2f018 */
[----:B------:R-:W-:Y:S03]  /*58b0*/  @P2 FSEL R28, R28, -INF , !P5 ;  /* 0xff8000001c1c2808 */ /* 0x000fe60006800000 */
[----:B------:R-:W-:Y:S01]  /*58c0*/  MUFU.EX2 R164, R15 ;  /* 0x0000000f00a47308 */ /* 0x000fe20000000800 */
[----:B------:R-:W-:Y:S01]  /*58d0*/  @P4 FSEL R34, R34, -INF , !P5 ;  /* 0xff80000022224808 */ /* 0x000fe20006800000 */
[--C-:B------:R-:W-:Y:S01]  /*58e0*/  FFMA.FTZ R32, R32, UR11, -R133.reuse ;  /* 0x0000000b20207c23 */ /* 0x100fe20008010885 */
[----:B------:R-:W-:Y:S01]  /*58f0*/  ISETP.LE.U32.AND P5, PT, R6, UR12, PT ;  /* 0x0000000c06007c0c */ /* 0x000fe2000bfa3070 */
[----:B------:R-:W-:Y:S01]  /*5900*/  FFMA.FTZ R28, R28, UR11, -R2 ;  /* 0x0000000b1c1c7c23 */ /* 0x000fe20008010802 */
[----:B------:R-:W-:Y:S01]  /*5910*/  LOP3.LUT R6, R144, 0xffff, RZ, 0xc0, !PT ;  /* 0x0000ffff90067812 */ /* 0x000fe200078ec0ff */
[----:B------:R-:W-:Y:S01]  /*5920*/  FFMA.FTZ R34, R34, UR11, -R132 ;  /* 0x0000000b22227c23 */ /* 0x000fe20008010884 */
[----:B------:R-:W-:Y:S03]  /*5930*/  @P0 FSEL R29, R29, -INF , !P6 ;  /* 0xff8000001d1d0808 */ /* 0x000fe60007000000 */
[----:B------:R-:W-:Y:S01]  /*5940*/  MUFU.EX2 R163, R16 ;  /* 0x0000001000a37308 */ /* 0x000fe20000000800 */
[----:B------:R-:W-:Y:S02]  /*5950*/  PLOP3.LUT P0, PT, PT, PT, UP1, 0x80, 0x0 ;  /* 0x000000000000781c */ /* 0x000fe40003f0f018 */
[----:B------:R-:W-:Y:S01]  /*5960*/  @P1 FSEL R31, R31, -INF , !P6 ;  /* 0xff8000001f1f1808 */ /* 0x000fe20007000000 */
[----:B------:R-:W-:Y:S01]  /*5970*/  FFMA.FTZ R2, R29, UR11, -R2 ;  /* 0x0000000b1d027c23 */ /* 0x000fe20008010802 */
[----:B------:R-:W-:Y:S02]  /*5980*/  PLOP3.LUT P1, PT, PT, PT, UP1, 0x80, 0x0 ;  /* 0x000000000000781c */ /* 0x000fe40003f2f018 */
[----:B------:R-:W-:Y:S01]  /*5990*/  SHF.R.U32.HI R6, RZ, 0x8, R6 ;  /* 0x00000008ff067819 */ /* 0x000fe20000011606 */
[----:B----4-:R-:W-:Y:S01]  /*59a0*/  @!P5 FADD.FTZ R168, -R168, -RZ ;  /* 0x800000ffa8a8d221 */ /* 0x010fe20000010100 */
[----:B--2---:R-:W-:Y:S01]  /*59b0*/  SHF.R.U32.HI R7, RZ, 0x18, R144 ;  /* 0x00000018ff077819 */ /* 0x004fe20000011690 */
[----:B------:R-:W-:Y:S01]  /*59c0*/  MUFU.EX2 R162, R17 ;  /* 0x0000001100a27308 */ /* 0x000fe20000000800 */
[----:B------:R-:W-:Y:S01]  /*59d0*/  ISETP.LE.U32.AND P2, PT, R241, UR12, PT ;  /* 0x0000000cf1007c0c */ /* 0x000fe2000bf43070 */
[----:B------:R-:W-:Y:S01]  /*59e0*/  FFMA.FTZ R0, R31, UR11, -R0 ;  /* 0x0000000b1f007c23 */ /* 0x000fe20008010800 */
[----:B------:R-:W-:Y:S01]  /*59f0*/  ISETP.LE.U32.AND P4, PT, R7, UR12, PT ;  /* 0x0000000c07007c0c */ /* 0x000fe2000bf83070 */
[----:B------:R-:W2:Y:S01]  /*5a00*/  LDL R241, [R1+0x2c] ;  /* 0x00002c0001f17983 */ /* 0x000ea20000100800 */
[----:B------:R-:W-:Y:S02]  /*5a10*/  @P0 FSEL R33, R33, -INF , !P6 ;  /* 0xff80000021210808 */ /* 0x000fe40007000000 */
[----:B------:R-:W-:Y:S03]  /*5a20*/  ISETP.LE.U32.AND P0, PT, R5, UR12, PT ;  /* 0x0000000c05007c0c */ /* 0x000fe6000bf03070 */
[----:B------:R-:W-:Y:S01]  /*5a30*/  MUFU.EX2 R161, R18 ;  /* 0x0000001200a17308 */ /* 0x000fe20000000800 */
[----:B------:R-:W-:Y:S01]  /*5a40*/  LOP3.LUT R5, R6, 0xffff, RZ, 0xc0, !PT ;  /* 0x0000ffff06057812 */ /* 0x000fe200078ec0ff */
[----:B------:R-:W-:Y:S01]  /*5a50*/  FFMA.FTZ R133, R33, UR11, -R133 ;  /* 0x0000000b21857c23 */ /* 0x000fe20008010885 */
[----:B------:R-:W-:Y:S02]  /*5a60*/  @P1 FSEL R35, R35, -INF , !P6 ;  /* 0xff80000023231808 */ /* 0x000fe40007000000 */
[----:B------:R-:W-:Y:S02]  /*5a70*/  ISETP.LE.U32.AND P6, PT, R5, UR12, PT ;  /* 0x0000000c05007c0c */ /* 0x000fe4000bfc3070 */
[C---:B------:R-:W-:Y:S03]  /*5a80*/  LOP3.LUT R6, R4.reuse, 0xff, RZ, 0xc0, !PT ;  /* 0x000000ff04067812 */ /* 0x040fe600078ec0ff */
[----:B------:R-:W4:Y:S01]  /*5a90*/  MUFU.EX2 R160, R19 ;  /* 0x0000001300a07308 */ /* 0x000f220000000800 */
[----:B------:R-:W-:Y:S01]  /*5aa0*/  LOP3.LUT R5, R4, 0xffff, RZ, 0xc0, !PT ;  /* 0x0000ffff04057812 */ /* 0x000fe200078ec0ff */
[----:B-1----:R-:W-:Y:S01]  /*5ab0*/  @!P4 FADD.FTZ R171, -R171, -RZ ;  /* 0x800000ffababc221 */ /* 0x002fe20000010100 */
[----:B------:R-:W-:Y:S01]  /*5ac0*/  ISETP.LE.U32.AND P1, PT, R6, UR12, PT ;  /* 0x0000000c06007c0c */ /* 0x000fe2000bf23070 */
[----:B------:R-:W-:Y:S01]  /*5ad0*/  @!P0 FADD.FTZ R232, -R232, -RZ ;  /* 0x800000ffe8e88221 */ /* 0x000fe20000010100 */
[----:B------:R-:W-:Y:S01]  /*5ae0*/  SHF.R.U32.HI R6, RZ, 0x18, R4 ;  /* 0x00000018ff067819 */ /* 0x000fe20000011604 */
[----:B------:R-:W-:Y:S01]  /*5af0*/  FFMA.FTZ R132, R35, UR11, -R132 ;  /* 0x0000000b23847c23 */ /* 0x000fe20008010884 */
[----:B------:R-:W-:Y:S03]  /*5b00*/  SHF.R.U32.HI R7, RZ, 0x10, R4 ;  /* 0x00000010ff077819 */ /* 0x000fe60000011604 */
[----:B------:R-:W-:Y:S01]  /*5b10*/  MUFU.EX2 R169, R12 ;  /* 0x0000000c00a97308 */ /* 0x000fe20000000800 */
[----:B------:R-:W-:Y:S01]  /*5b20*/  SHF.R.U32.HI R4, RZ, 0x8, R5 ;  /* 0x00000008ff047819 */ /* 0x000fe20000011605 */
[----:B------:R-:W-:Y:S01]  /*5b30*/  @!P6 FADD.FTZ R167, -R167, -RZ ;  /* 0x800000ffa7a7e221 */ /* 0x000fe20000010100 */
[----:B------:R-:W-:Y:S02]  /*5b40*/  ISETP.LE.U32.AND P5, PT, R6, UR12, PT ;  /* 0x0000000c06007c0c */ /* 0x000fe4000bfa3070 */
[----:B------:R-:W-:Y:S02]  /*5b50*/  LOP3.LUT R4, R4, 0xffff, RZ, 0xc0, !PT ;  /* 0x0000ffff04047812 */ /* 0x000fe400078ec0ff */
[----:B------:R-:W-:Y:S01]  /*5b60*/  LOP3.LUT R5, R7, 0xff, RZ, 0xc0, !PT ;  /* 0x000000ff07057812 */ /* 0x000fe200078ec0ff */
[----:B---3--:R-:W-:Y:S01]  /*5b70*/  @!P1 FADD.FTZ R233, -R233, -RZ ;  /* 0x800000ffe9e99221 */ /* 0x008fe20000010100 */
[----:B------:R-:W-:Y:S01]  /*5b80*/  ISETP.LE.U32.AND P6, PT, R4, UR12, PT ;  /* 0x0000000c04007c0c */ /* 0x000fe2000bfc3070 */
[----:B------:R-:W-:Y:S01]  /*5b90*/  MUFU.EX2 R151, R21 ;  /* 0x0000001500977308 */ /* 0x000fe20000000800 */
[----:B------:R-:W-:Y:S01]  /*5ba0*/  SHF.R.U32.HI R150, RZ, 0x10, R136 ;  /* 0x00000010ff967819 */ /* 0x000fe20000011688 */
[----:B----4-:R-:W-:Y:S01]  /*5bb0*/  @!P2 FADD.FTZ R160, -R160, -RZ ;  /* 0x800000ffa0a0a221 */ /* 0x010fe20000010100 */
[----:B------:R-:W-:Y:S02]  /*5bc0*/  LOP3.LUT R137, R136, 0xffff, RZ, 0xc0, !PT ;  /* 0x0000ffff88897812 */ /* 0x000fe400078ec0ff */
[----:B------:R-:W-:Y:S01]  /*5bd0*/  ISETP.LE.U32.AND P0, PT, R5, UR12, PT ;  /* 0x0000000c05007c0c */ /* 0x000fe2000bf03070 */
[----:B------:R-:W-:Y:S01]  /*5be0*/  @!P5 FADD.FTZ R234, -R234, -RZ ;  /* 0x800000ffeaead221 */ /* 0x000fe20000010100 */
[----:B------:R-:W-:Y:S03]  /*5bf0*/  LOP3.LUT R5, R150, 0xff, RZ, 0xc0, !PT ;  /* 0x000000ff96057812 */ /* 0x000fe600078ec0ff */
[----:B------:R-:W-:Y:S01]  /*5c00*/  MUFU.EX2 R155, R22 ;  /* 0x00000016009b7308 */ /* 0x000fe20000000800 */
[----:B------:R-:W-:Y:S02]  /*5c10*/  SHF.R.U32.HI R4, RZ, 0x8, R137 ;  /* 0x00000008ff047819 */ /* 0x000fe40000011689 */
[----:B------:R-:W-:Y:S01]  /*5c20*/  ISETP.LE.U32.AND P5, PT, R141, UR12, PT ;  /* 0x0000000c8d007c0c */ /* 0x000fe2000bfa3070 */
[----:B------:R-:W-:Y:S01]  /*5c30*/  @!P6 FADD.FTZ R170, -R170, -RZ ;  /* 0x800000ffaaaae221 */ /* 0x000fe20000010100 */
[----:B------:R-:W-:Y:S01]  /*5c40*/  ISETP.LE.U32.AND P6, PT, R5, UR12, PT ;  /* 0x0000000c05007c0c */ /* 0x000fe2000bfc3070 */
[----:B------:R-:W-:Y:S01]  /*5c50*/  IMAD.U32 R141, RZ, RZ, UR13 ;  /* 0x0000000dff8d7e24 */ /* 0x000fe2000f8e00ff */
[----:B------:R-:W-:Y:S03]  /*5c60*/  LOP3.LUT R4, R4, 0xffff, RZ, 0xc0, !PT ;  /* 0x0000ffff04047812 */ /* 0x000fe600078ec0ff */
[----:B------:R-:W-:Y:S01]  /*5c70*/  MUFU.EX2 R150, R2 ;  /* 0x0000000200967308 */ /* 0x000fe20000000800 */
[----:B------:R-:W-:Y:S02]  /*5c80*/  ISETP.LE.U32.AND P3, PT, R239, UR12, PT ;  /* 0x0000000cef007c0c */ /* 0x000fe4000bf63070 */
[----:B------:R-:W-:Y:S01]  /*5c90*/  ISETP.LE.U32.AND P1, PT, R4, UR12, PT ;  /* 0x0000000c04007c0c */ /* 0x000fe2000bf23070 */
[----:B------:R1:W5:Y:S01]  /*5ca0*/  LDL R239, [R1+0x34] ;  /* 0x0000340001ef7983 */ /* 0x0003620000100800 */
[----:B------:R-:W-:Y:S02]  /*5cb0*/  SHF.R.U32.HI R4, RZ, 0x8, R244 ;  /* 0x00000008ff047819 */ /* 0x000fe400000116f4 */
[----:B------:R-:W-:Y:S01]  /*5cc0*/  LOP3.LUT R5, R245, 0xff, RZ, 0xc0, !PT ;  /* 0x000000fff5057812 */ /* 0x000fe200078ec0ff */
[----:B------:R-:W-:Y:S01]  /*5cd0*/  @!P5 FADD.FTZ R164, -R164, -RZ ;  /* 0x800000ffa4a4d221 */ /* 0x000fe20000010100 */
[----:B------:R-:W-:Y:S01]  /*5ce0*/  LOP3.LUT R4, R4, 0xffff, RZ, 0xc0, !PT ;  /* 0x0000ffff04047812 */ /* 0x000fe200078ec0ff */
[----:B------:R-:W-:Y:S01]  /*5cf0*/  @!P6 FADD.FTZ R165, -R165, -RZ ;  /* 0x800000ffa5a5e221 */ /* 0x000fe20000010100 */
[----:B------:R-:W-:Y:S01]  /*5d00*/  ISETP.LE.U32.AND P5, PT, R5, UR12, PT ;  /* 0x0000000c05007c0c */ /* 0x000fe2000bfa3070 */
[----:B------:R-:W3:Y:S01]  /*5d10*/  MUFU.EX2 R235, R10 ;  /* 0x0000000a00eb7308 */ /* 0x000ee20000000800 */
[----:B------:R-:W-:Y:S01]  /*5d20*/  ISETP.LE.U32.AND P6, PT, R4, UR12, PT ;  /* 0x0000000c04007c0c */ /* 0x000fe2000bfc3070 */
[----:B------:R-:W-:Y:S01]  /*5d30*/  @!P3 FADD.FTZ R163, -R163, -RZ ;  /* 0x800000ffa3a3b221 */ /* 0x000fe20000010100 */
[C---:B------:R-:W-:Y:S01]  /*5d40*/  LOP3.LUT R4, R143.reuse, 0xff, RZ, 0xc0, !PT ;  /* 0x000000ff8f047812 */ /* 0x040fe200078ec0ff */
[----:B------:R1:W5:Y:S01]  /*5d50*/  LDL.64 R244, [R1+0x18] ;  /* 0x0000180001f47983 */ /* 0x0003620000100a00 */
[--C-:B------:R-:W-:Y:S02]  /*5d60*/  SHF.R.U32.HI R5, RZ, 0x18, R143.reuse ;  /* 0x00000018ff057819 */ /* 0x100fe4000001168f */
[----:B------:R-:W-:Y:S03]  /*5d70*/  ISETP.LE.U32.AND P3, PT, R4, UR12, PT ;  /* 0x0000000c04007c0c */ /* 0x000fe6000bf63070 */
[----:B------:R-:W-:Y:S01]  /*5d80*/  MUFU.EX2 R157, R25 ;  /* 0x00000019009d7308 */ /* 0x000fe20000000800 */
[----:B------:R-:W-:Y:S02]  /*5d90*/  LOP3.LUT R4, R143, 0xffff, RZ, 0xc0, !PT ;  /* 0x0000ffff8f047812 */ /* 0x000fe400078ec0ff */
[----:B------:R-:W-:Y:S01]  /*5da0*/  SHF.R.U32.HI R143, RZ, 0x10, R143 ;  /* 0x00000010ff8f7819 */ /* 0x000fe2000001168f */
[----:B------:R-:W-:Y:S01]  /*5db0*/  @!P5 FADD.FTZ R161, -R161, -RZ ;  /* 0x800000ffa1a1d221 */ /* 0x000fe20000010100 */
[----:B------:R-:W-:Y:S01]  /*5dc0*/  SHF.R.U32.HI R4, RZ, 0x8, R4 ;  /* 0x00000008ff047819 */ /* 0x000fe20000011604 */
[----:B------:R-:W-:Y:S01]  /*5dd0*/  @!P6 FADD.FTZ R162, -R162, -RZ ;  /* 0x800000ffa2a2e221 */ /* 0x000fe20000010100 */
[----:B------:R-:W-:Y:S03]  /*5de0*/  ISETP.LE.U32.AND P4, PT, R140, UR12, PT ;  /* 0x0000000c8c007c0c */ /* 0x000fe6000bf83070 */
[----:B------:R-:W4:Y:S01]  /*5df0*/  MUFU.EX2 R152, R20 ;  /* 0x0000001400987308 */ /* 0x000f220000000800 */
[----:B------:R-:W-:Y:S01]  /*5e00*/  ISETP.LE.U32.AND P6, PT, R5, UR12, PT ;  /* 0x0000000c05007c0c */ /* 0x000fe2000bfc3070 */
[----:B---3--:R-:W-:Y:S01]  /*5e10*/  @!P0 FADD.FTZ R235, -R235, -RZ ;  /* 0x800000ffebeb8221 */ /* 0x008fe20000010100 */
[----:B------:R-:W-:Y:S01]  /*5e20*/  LOP3.LUT R5, R143, 0xff, RZ, 0xc0, !PT ;  /* 0x000000ff8f057812 */ /* 0x000fe200078ec0ff */
[----:B------:R-:W-:Y:S01]  /*5e30*/  IMAD.U32 R140, RZ, RZ, UR16 ;  /* 0x00000010ff8c7e24 */ /* 0x000fe2000f8e00ff */
[----:B------:R-:W-:Y:S02]  /*5e40*/  LOP3.LUT R4, R4, 0xffff, RZ, 0xc0, !PT ;  /* 0x0000ffff04047812 */ /* 0x000fe400078ec0ff */
[----:B------:R-:W-:Y:S03]  /*5e50*/  ISETP.LE.U32.AND P2, PT, R5, UR12, PT ;  /* 0x0000000c05007c0c */ /* 0x000fe6000bf43070 */
[----:B------:R-:W3:Y:S01]  /*5e60*/  MUFU.EX2 R148, R32 ;  /* 0x0000002000947308 */ /* 0x000ee20000000800 */
[----:B------:R-:W-:Y:S02]  /*5e70*/  ISETP.LE.U32.AND P5, PT, R4, UR12, PT ;  /* 0x0000000c04007c0c */ /* 0x000fe4000bfa3070 */
[----:B------:R-:W-:Y:S01]  /*5e80*/  LOP3.LUT R4, R142, 0xffff, RZ, 0xc0, !PT ;  /* 0x0000ffff8e047812 */ /* 0x000fe200078ec0ff */
[----:B------:R-:W-:Y:S01]  /*5e90*/  @!P4 FADD.FTZ R169, -R169, -RZ ;  /* 0x800000ffa9a9c221 */ /* 0x000fe20000010100 */
[----:B------:R-:W-:Y:S02]  /*5ea0*/  SHF.R.U32.HI R6, RZ, 0x10, R142 ;  /* 0x00000010ff067819 */ /* 0x000fe4000001168e */
[----:B------:R-:W-:Y:S03]  /*5eb0*/  SHF.R.U32.HI R4, RZ, 0x8, R4 ;  /* 0x00000008ff047819 */ /* 0x000fe60000011604 */
[----:B------:R-:W-:Y:S01]  /*5ec0*/  MUFU.EX2 R146, R133 ;  /* 0x0000008500927308 */ /* 0x000fe20000000800 */
[----:B------:R-:W-:Y:S01]  /*5ed0*/  ISETP.LE.U32.AND P4, PT, R159, UR12, PT ;  /* 0x0000000c9f007c0c */ /* 0x000fe2000bf83070 */
[----:B----4-:R-:W-:Y:S01]  /*5ee0*/  @!P3 FADD.FTZ R152, -R152, -RZ ;  /* 0x800000ff9898b221 */ /* 0x010fe20000010100 */
[----:B------:R-:W-:Y:S01]  /*5ef0*/  LOP3.LUT R2, R6, 0xff, RZ, 0xc0, !PT ;  /* 0x000000ff06027812 */ /* 0x000fe200078ec0ff */
[----:B------:R-:W-:Y:S01]  /*5f00*/  @!P2 FADD.FTZ R155, -R155, -RZ ;  /* 0x800000ff9b9ba221 */ /* 0x000fe20000010100 */
[----:B------:R-:W-:Y:S01]  /*5f10*/  LOP3.LUT R4, R4, 0xffff, RZ, 0xc0, !PT ;  /* 0x0000ffff04047812 */ /* 0x000fe200078ec0ff */
[----:B------:R-:W-:Y:S01]  /*5f20*/  @!P5 FADD.FTZ R151, -R151, -RZ ;  /* 0x800000ff9797d221 */ /* 0x000fe20000010100 */
[----:B------:R-:W-:Y:S03]  /*5f30*/  ISETP.LE.U32.AND P2, PT, R2, UR12, PT ;  /* 0x0000000c02007c0c */ /* 0x000fe6000bf43070 */
[----:B------:R-:W4:Y:S01]  /*5f40*/  MUFU.EX2 R159, R26 ;  /* 0x0000001a009f7308 */ /* 0x000f220000000800 */
[----:B------:R-:W-:Y:S02]  /*5f50*/  ISETP.LE.U32.AND P5, PT, R4, UR12, PT ;  /* 0x0000000c04007c0c */ /* 0x000fe4000bfa3070 */
[----:B------:R-:W-:Y:S02]  /*5f60*/  ISETP.LE.U32.AND P0, PT, R158, UR12, PT ;  /* 0x0000000c9e007c0c */ /* 0x000fe4000bf03070 */
[----:B------:R-:W-:Y:S02]  /*5f70*/  SHF.R.U32.HI R2, RZ, 0x8, R242 ;  /* 0x00000008ff027819 */ /* 0x000fe400000116f2 */
[----:B------:R-:W-:Y:S03]  /*5f80*/  LOP3.LUT R136, R138, 0xff, RZ, 0xc0, !PT ;  /* 0x000000ff8a887812 */ /* 0x000fe600078ec0ff */
[----:B------:R-:W1:Y:S01]  /*5f90*/  MUFU.EX2 R166, R13 ;  /* 0x0000000d00a67308 */ /* 0x000e620000000800 */
[----:B------:R-:W-:Y:S02]  /*5fa0*/  SHF.R.U32.HI R8, RZ, 0x18, R138 ;  /* 0x00000018ff087819 */ /* 0x000fe4000001168a */
[----:B------:R-:W-:Y:S02]  /*5fb0*/  LOP3.LUT R2, R2, 0xffff, RZ, 0xc0, !PT ;  /* 0x0000ffff02027812 */ /* 0x000fe400078ec0ff */
[----:B------:R-:W-:Y:S01]  /*5fc0*/  LOP3.LUT R4, R243, 0xff, RZ, 0xc0, !PT ;  /* 0x000000fff3047812 */ /* 0x000fe200078ec0ff */
[----:B------:R-:W-:Y:S01]  /*5fd0*/  @!P5 FADD.FTZ R157, -R157, -RZ ;  /* 0x800000ff9d9dd221 */ /* 0x000fe20000010100 */
[----:B------:R-:W-:Y:S01]  /*5fe0*/  LOP3.LUT R138, R138, 0xffff, RZ, 0xc0, !PT ;  /* 0x0000ffff8a8a7812 */ /* 0x000fe200078ec0ff */
[----:B---3--:R-:W-:Y:S01]  /*5ff0*/  @!P0 FADD.FTZ R148, -R148, -RZ ;  /* 0x800000ff94948221 */ /* 0x008fe20000010100 */
[----:B----4-:R-:W-:Y:S01]  /*6000*/  @!P2 FADD.FTZ R159, -R159, -RZ ;  /* 0x800000ff9f9fa221 */ /* 0x010fe20000010100 */
[----:B------:R-:W-:Y:S01]  /*6010*/  ISETP.LE.U32.AND P5, PT, R2, UR12, PT ;  /* 0x0000000c02007c0c */ /* 0x000fe2000bfa3070 */
[----:B------:R-:W3:Y:S01]  /*6020*/  MUFU.EX2 R154, R23 ;  /* 0x00000017009a7308 */ /* 0x000ee20000000800 */
[----:B------:R-:W-:Y:S02]  /*6030*/  LOP3.LUT R5, R142, 0xff, RZ, 0xc0, !PT ;  /* 0x000000ff8e057812 */ /* 0x000fe400078ec0ff */
[----:B------:R-:W-:Y:S02]  /*6040*/  ISETP.LE.U32.AND P2, PT, R4, UR12, PT ;  /* 0x0000000c04007c0c */ /* 0x000fe4000bf43070 */
[----:B------:R-:W-:Y:S01]  /*6050*/  SHF.R.U32.HI R2, RZ, 0x8, R138 ;  /* 0x00000008ff027819 */ /* 0x000fe2000001168a */
[----:B-1----:R-:W-:Y:S01]  /*6060*/  @!P1 FADD.FTZ R166, -R166, -RZ ;  /* 0x800000ffa6a69221 */ /* 0x002fe20000010100 */
[----:B------:R-:W-:Y:S03]  /*6070*/  LOP3.LUT R4, R240, 0xff, RZ, 0xc0, !PT ;  /* 0x000000fff0047812 */ /* 0x000fe600078ec0ff */
[----:B------:R1:W-:Y:S01]  /*6080*/  MUFU.EX2 R144, R0 ;  /* 0x0000000000907308 */ /* 0x0003e20000000800 */
[----:B------:R-:W-:Y:S02]  /*6090*/  ISETP.LE.U32.AND P3, PT, R5, UR12, PT ;  /* 0x0000000c05007c0c */ /* 0x000fe4000bf63070 */
[----:B------:R-:W-:Y:S01]  /*60a0*/  LOP3.LUT R5, R2, 0xffff, RZ, 0xc0, !PT ;  /* 0x0000ffff02057812 */ /* 0x000fe200078ec0ff */
[----:B------:R-:W-:Y:S01]  /*60b0*/  @!P5 FADD.FTZ R146, -R146, -RZ ;  /* 0x800000ff9292d221 */ /* 0x000fe20000010100 */
[----:B------:R-:W-:Y:S02]  /*60c0*/  ISETP.LE.U32.AND P0, PT, R4, UR12, PT ;  /* 0x0000000c04007c0c */ /* 0x000fe4000bf03070 */
[----:B------:R-:W-:Y:S03]  /*60d0*/  F2FP.RELU.F16.F32.PACK_AB R2, R171, R232 ;  /* 0x000000e8ab02723e */ /* 0x000fe600000008ff */
[----:B------:R-:W4:Y:S01]  /*60e0*/  MUFU.EX2 R158, R24 ;  /* 0x00000018009e7308 */ /* 0x000f220000000800 */
[----:B------:R-:W-:Y:S01]  /*60f0*/  F2FP.RELU.F16.F32.PACK_AB R4, R167, R168 ;  /* 0x000000a8a704723e */ /* 0x000fe200000008ff */
[----:B---3--:R-:W-:Y:S01]  /*6100*/  @!P6 FADD.FTZ R154, -R154, -RZ ;  /* 0x800000ff9a9ae221 */ /* 0x008fe20000010100 */
[----:B------:R-:W-:Y:S01]  /*6110*/  ISETP.LE.U32.AND P5, PT, R5, UR12, PT ;  /* 0x0000000c05007c0c */ /* 0x000fe2000bfa3070 */
[----:B------:R3:W-:Y:S01]  /*6120*/  STS [R248+0x13400], R2 ;  /* 0x01340002f8007388 */ /* 0x0007e20000000800 */
[----:B------:R-:W-:Y:S02]  /*6130*/  F2FP.RELU.F16.F32.PACK_AB R6, R170, R233 ;  /* 0x000000e9aa06723e */ /* 0x000fe400000008ff */
[----:B------:R-:W-:Y:S01]  /*6140*/  F2FP.RELU.F16.F32.PACK_AB R5, R234, R235 ;  /* 0x000000ebea05723e */ /* 0x000fe200000008ff */
[----:B------:R3:W-:Y:S02]  /*6150*/  STS [R248+0x13000], R4 ;  /* 0x01300004f8007388 */ /* 0x0007e40000000800 */
[----:B------:R-:W3:Y:S01]  /*6160*/  MUFU.EX2 R147, R34 ;  /* 0x0000002200937308 */ /* 0x000ee20000000800 */
[----:B-1----:R-:W-:Y:S02]  /*6170*/  F2FP.RELU.F16.F32.PACK_AB R0, R146, R148 ;  /* 0x000000949200723e */ /* 0x002fe400000008ff */
[----:B------:R-:W-:Y:S02]  /*6180*/  SHF.R.U32.HI R142, RZ, 0x18, R142 ;  /* 0x00000018ff8e7819 */ /* 0x000fe4000001168e */
[----:B------:R-:W-:Y:S02]  /*6190*/  ISETP.LE.U32.AND P1, PT, R136, UR12, PT ;  /* 0x0000000c88007c0c */ /* 0x000fe4000bf23070 */
[----:B------:R-:W-:Y:S03]  /*61a0*/  ISETP.LE.U32.AND P6, PT, R8, UR12, PT ;  /* 0x0000000c08007c0c */ /* 0x000fe6000bfc3070 */
[----:B------:R-:W1:Y:S01]  /*61b0*/  MUFU.EX2 R145, R132 ;  /* 0x0000008400917308 */ /* 0x000e620000000800 */
[----:B----4-:R-:W-:Y:S01]  /*61c0*/  @!P3 FADD.FTZ R158, -R158, -RZ ;  /* 0x800000ff9e9eb221 */ /* 0x010fe20000010100 */
[----:B------:R-:W-:Y:S01]  /*61d0*/  ISETP.LE.U32.AND P3, PT, R142, UR12, PT ;  /* 0x0000000c8e007c0c */ /* 0x000fe2000bf63070 */
[----:B------:R-:W-:Y:S07]  /*61e0*/  @!P5 FADD.FTZ R150, -R150, -RZ ;  /* 0x800000ff9696d221 */ /* 0x000fee0000010100 */
[----:B------:R-:W4:Y:S01]  /*61f0*/  MUFU.EX2 R156, R27 ;  /* 0x0000001b009c7308 */ /* 0x000f220000000800 */
[----:B---3--:R-:W-:Y:S01]  /*6200*/  @!P2 FADD.FTZ R147, -R147, -RZ ;  /* 0x800000ff9393a221 */ /* 0x008fe20000010100 */
[----:B------:R-:W-:Y:S02]  /*6210*/  FSETP.GE.FTZ.AND P2, PT, R152, RZ, PT ;  /* 0x000000ff9800720b */ /* 0x000fe40003f56000 */
[----:B------:R-:W-:Y:S01]  /*6220*/  F2FP.RELU.F16.F32.PACK_AB R2, R160, R161 ;  /* 0x000000a1a002723e */ /* 0x000fe200000008ff */
[----:B------:R-:W-:Y:S01]  /*6230*/  @!P6 FADD.FTZ R144, -R144, -RZ ;  /* 0x800000ff9090e221 */ /* 0x000fe20000010100 */
[----:B------:R-:W-:Y:S03]  /*6240*/  F2FP.RELU.F16.F32.PACK_AB R4, R162, R163 ;  /* 0x000000a3a204723e */ /* 0x000fe600000008ff */
[----:B------:R3:W-:Y:S01]  /*6250*/  STS [R250+0x13400], R2 ;  /* 0x01340002fa007388 */ /* 0x0007e20000000800 */
[----:B------:R-:W4:Y:S01]  /*6260*/  MUFU.EX2 R153, R28 ;  /* 0x0000001c00997308 */ /* 0x000f220000000800 */
[----:B-1----:R-:W-:Y:S01]  /*6270*/  @!P4 FADD.FTZ R145, -R145, -RZ ;  /* 0x800000ff9191c221 */ /* 0x002fe20000010100 */
[----:B------:R-:W-:Y:S01]  /*6280*/  FSETP.GE.FTZ.AND P4, PT, R163, RZ, PT ;  /* 0x000000ffa300720b */ /* 0x000fe20003f96000 */
[----:B------:R1:W-:Y:S04]  /*6290*/  STS [R250+0x13000], R4 ;  /* 0x01300004fa007388 */ /* 0x0003e80000000800 */
[----:B------:R1:W-:Y:S03]  /*62a0*/  STS [R248+0x14000], R6 ;  /* 0x01400006f8007388 */ /* 0x0003e60000000800 */
[----:B------:R-:W1:Y:S01]  /*62b0*/  MUFU.EX2 R149, R30 ;  /* 0x0000001e00957308 */ /* 0x000e620000000800 */
[----:B----4-:R-:W-:Y:S01]  /*62c0*/  @!P3 FADD.FTZ R156, -R156, -RZ ;  /* 0x800000ff9c9cb221 */ /* 0x010fe20000010100 */
[----:B------:R-:W-:Y:S01]  /*62d0*/  FSETP.GE.FTZ.AND P3, PT, R162, RZ, PT ;  /* 0x000000ffa200720b */ /* 0x000fe20003f76000 */
[----:B------:R4:W-:Y:S01]  /*62e0*/  STS [R248+0x14400], R5 ;  /* 0x01440005f8007388 */ /* 0x0009e20000000800 */
[----:B------:R-:W-:Y:S01]  /*62f0*/  @!P1 FADD.FTZ R153, -R153, -RZ ;  /* 0x800000ff99999221 */ /* 0x000fe20000010100 */
[----:B------:R-:W-:Y:S02]  /*6300*/  FSETP.GE.FTZ.AND P1, PT, R151, RZ, PT ;  /* 0x000000ff9700720b */ /* 0x000fe40003f36000 */
[----:B---3--:R-:W-:Y:S01]  /*6310*/  F2FP.RELU.F16.F32.PACK_AB R2, R154, R155 ;  /* 0x0000009b9a02723e */ /* 0x008fe200000008ff */
[----:B-1----:R-:W-:Y:S01]  /*6320*/  @!P0 FADD.FTZ R149, -R149, -RZ ;  /* 0x800000ff95958221 */ /* 0x002fe20000010100 */
[----:B------:R-:W-:Y:S02]  /*6330*/  F2FP.RELU.F16.F32.PACK_AB R4, R151, R152 ;  /* 0x000000989704723e */ /* 0x000fe400000008ff */
[----:B------:R-:W-:Y:S02]  /*6340*/  F2FP.RELU.F16.F32.PACK_AB R6, R166, R169 ;  /* 0x000000a9a606723e */ /* 0x000fe400000008ff */
[----:B----4-:R-:W-:Y:S03]  /*6350*/  F2FP.RELU.F16.F32.PACK_AB R5, R164, R165 ;  /* 0x000000a5a405723e */ /* 0x010fe600000008ff */
[----:B------:R1:W-:Y:S04]  /*6360*/  STS [R250+0x14000], R6 ;  /* 0x01400006fa007388 */ /* 0x0003e80000000800 */
[----:B------:R3:W-:Y:S04]  /*6370*/  STS [R250+0x14400], R5 ;  /* 0x01440005fa007388 */ /* 0x0007e80000000800 */
[----:B------:R4:W-:Y:S04]  /*6380*/  STS [R249+0x13000], R4 ;  /* 0x01300004f9007388 */ /* 0x0009e80000000800 */
[----:B------:R4:W-:Y:S04]  /*6390*/  STS [R249+0x13400], R2 ;  /* 0x01340002f9007388 */ /* 0x0009e80000000800 */
[----:B------:R4:W-:Y:S01]  /*63a0*/  STS [R247+0x13000], R0 ;  /* 0x01300000f7007388 */ /* 0x0009e20000000800 */
[----:B-1----:R-:W-:Y:S02]  /*63b0*/  F2FP.RELU.F16.F32.PACK_AB R6, R157, R158 ;  /* 0x0000009e9d06723e */ /* 0x002fe400000008ff */
[----:B---3--:R-:W-:Y:S02]  /*63c0*/  F2FP.RELU.F16.F32.PACK_AB R5, R156, R159 ;  /* 0x0000009f9c05723e */ /* 0x008fe400000008ff */
[----:B----4-:R-:W-:Y:S02]  /*63d0*/  F2FP.RELU.F16.F32.PACK_AB R4, R145, R147 ;  /* 0x000000939104723e */ /* 0x010fe400000008ff */
[----:B------:R-:W-:Y:S03]  /*63e0*/  F2FP.RELU.F16.F32.PACK_AB R2, R150, R153 ;  /* 0x000000999602723e */ /* 0x000fe600000008ff */
[----:B------:R-:W-:Y:S01]  /*63f0*/  STS [R247+0x13400], R4 ;  /* 0x01340004f7007388 */ /* 0x000fe20000000800 */
[----:B------:R-:W-:Y:S03]  /*6400*/  F2FP.RELU.F16.F32.PACK_AB R0, R144, R149 ;  /* 0x000000959000723e */ /* 0x000fe600000008ff */
[----:B------:R-:W-:Y:S04]  /*6410*/  STS [R249+0x14000], R6 ;  /* 0x01400006f9007388 */ /* 0x000fe80000000800 */
[----:B------:R-:W-:Y:S04]  /*6420*/  STS [R249+0x14400], R5 ;  /* 0x01440005f9007388 */ /* 0x000fe80000000800 */
[----:B------:R-:W-:Y:S04]  /*6430*/  STS [R247+0x14000], R2 ;  /* 0x01400002f7007388 */ /* 0x000fe80000000800 */
[----:B------:R1:W-:Y:S04]  /*6440*/  STS [R247+0x14400], R0 ;  /* 0x01440000f7007388 */ /* 0x0003e80000000800 */
[----:B------:R-:W3:Y:S08]  /*6450*/  LDSM.16.M88.4 R32, [R222+UR4+0x6000] ;  /* 0x00600004de20783b */ /* 0x000ef00008000200 */
[----:B------:R-:W4:Y:S01]  /*6460*/  LDSM.16.M88.4 R28, [R222+UR4+0x6800] ;  /* 0x00680004de1c783b */ /* 0x000f220008000200 */
[----:B-1----:R-:W-:Y:S05]  /*6470*/  IMAD.U32 R0, RZ, RZ, UR4 ;  /* 0x00000004ff007e24 */ /* 0x002fea000f8e00ff */
[----:B------:R-:W-:Y:S05]  /*6480*/  IADD3 R0, R222, 0x6000, R0 ;  /* 0x00006000de007810 */ /* 0x000fea0007ffe000 */
[----:B------:R-:W-:Y:S05]  /*6490*/  IMAD.IADD R0, R0, 0x1, R228 ;  /* 0x0000000100007824 */ /* 0x000fea00078e02e4 */
[----:B------:R-:W1:Y:S01]  /*64a0*/  LDSM.16.M88.4 R132, [R0] ;  /* 0x000000000084783b */ /* 0x000e620000000200 */
[C---:B--2---:R-:W-:Y:S01]  /*64b0*/  LEA R142, P0, R241.reuse, R140, 0x2 ;  /* 0x0000008cf18e7211 */ /* 0x044fe200078010ff */
[-C--:B---3--:R-:W-:Y:S03]  /*64c0*/  HMMA.16816.F32 R4, R32, R172.reuse, RZ ;  /* 0x000000ac2004723c */ /* 0x088fe600000018ff */
[----:B------:R-:W-:Y:S03]  /*64d0*/  LEA.HI.X.SX32 R143, R241, R141, 0x2, P0 ;  /* 0x0000008df18f7211 */ /* 0x000fe600000f16ff */
[----:B------:R-:W2:Y:S01]  /*64e0*/  LDSM.16.M88.4 R136, [R0+0x800] ;  /* 0x000800000088783b */ /* 0x000ea20000000200 */
[----:B------:R-:W-:Y:S01]  /*64f0*/  FSETP.GE.FTZ.AND P0, PT, R168, RZ, PT ;  /* 0x000000ffa800720b */ /* 0x000fe20003f16000 */
[C---:B----4-:R-:W-:Y:S06]  /*6500*/  HMMA.16816.F32 R8, R28.reuse, R172, RZ ;  /* 0x000000ac1c08723c */ /* 0x050fec00000018ff */
[----:B------:R-:W3:Y:S01]  /*6510*/  LDG.E R140, desc[UR8][R142.64] ;  /* 0x000000088e8c7981 */ /* 0x000ee2000c1e1900 */
        /* <DEDUP_REMOVED lines=50> */
[C---:B---3--:R-:W-:Y:S01]  /*6840*/  FADD.FTZ R2, -R140.reuse, R4 ;  /* 0x000000048c027221 */ /* 0x048fe20000010100 */
[----:B------:R-:W-:Y:S01]  /*6850*/  FADD.FTZ R0, -R140, R5 ;  /* 0x000000058c007221 */ /* 0x000fe20000010100 */
[----:B------:R-:W2:Y:S01]  /*6860*/  LDG.E R4, desc[UR8][R142.64+0x20] ;  /* 0x000020088e047981 */ /* 0x000ea2000c1e1900 */
[-C--:B------:R-:W-:Y:S03]  /*6870*/  HMMA.16816.F32 R20, R132, R216.reuse, R20 ;  /* 0x000000d88414723c */ /* 0x080fe60000001814 */
[-C--:B------:R-:W-:Y:S02]  /*6880*/  FSEL R2, R2, R140.reuse, P0 ;  /* 0x0000008c02027208 */ /* 0x080fe40000000000 */
[C---:B------:R-:W-:Y:S01]  /*6890*/  FSETP.GE.FTZ.AND P0, PT, R167.reuse, RZ, PT ;  /* 0x000000ffa700720b */ /* 0x040fe20003f16000 */
[C---:B------:R-:W-:Y:S05]  /*68a0*/  HMMA.16816.F32 R24, R136.reuse, R216, R24 ;  /* 0x000000d88818723c */ /* 0x040fea0000001818 */
[----:B------:R-:W-:Y:S01]  /*68b0*/  FSEL R0, R0, R140, P0 ;  /* 0x0000008c00007208 */ /* 0x000fe20000000000 */
[----:B------:R-:W-:Y:S01]  /*68c0*/  FMUL.FTZ R168, R168, R2 ;  /* 0x00000002a8a87220 */ /* 0x000fe20000410000 */
[----:B------:R-:W-:Y:S01]  /*68d0*/  FSETP.GE.FTZ.AND P0, PT, R146, RZ, PT ;  /* 0x000000ff9200720b */ /* 0x000fe20003f16000 */
[----:B------:R1:W5:Y:S01]  /*68e0*/  LDG.E R2, desc[UR8][R142.64+0x80] ;  /* 0x000080088e027981 */ /* 0x000362000c1e1900 */
[-C--:B------:R-:W-:Y:S03]  /*68f0*/  HMMA.16816.F32 R28, R136, R218.reuse, R28 ;  /* 0x000000da881c723c */ /* 0x080fe6000000181c */
[----:B------:R-:W-:Y:S01]  /*6900*/  FMUL.FTZ R167, R167, R0 ;  /* 0x00000000a7a77220 */ /* 0x000fe20000410000 */
[----:B------:R-:W-:Y:S01]  /*6910*/  FADD.FTZ R16, -R140, R16 ;  /* 0x000000108c107221 */ /* 0x000fe20000010100 */
[----:B------:R1:W5:Y:S01]  /*6920*/  LDG.E R0, desc[UR8][R142.64+0xa0] ;  /* 0x0000a0088e007981 */ /* 0x000362000c1e1900 */
[----:B------:R-:W-:Y:S05]  /*6930*/  HMMA.16816.F32 R32, R132, R218, R32 ;  /* 0x000000da8420723c */ /* 0x000fea0000001820 */
[-C--:B------:R-:W-:Y:S01]  /*6940*/  FSEL R16, R16, R140.reuse, P4 ;  /* 0x0000008c10107208 */ /* 0x080fe20002000000 */
[C---:B------:R-:W-:Y:S01]  /*6950*/  FADD.FTZ R21, -R140.reuse, R21 ;  /* 0x000000158c157221 */ /* 0x040fe20000010100 */
[C---:B------:R-:W-:Y:S01]  /*6960*/  FADD.FTZ R17, -R140.reuse, R17 ;  /* 0x000000118c117221 */ /* 0x040fe20000010100 */
[----:B------:R-:W-:Y:S03]  /*6970*/  FADD.FTZ R5, -R140, R20 ;  /* 0x000000148c057221 */ /* 0x000fe60000010100 */
[----:B------:R-:W-:Y:S01]  /*6980*/  FSEL R21, R21, R140, P1 ;  /* 0x0000008c15157208 */ /* 0x000fe20000800000 */
[----:B------:R-:W-:Y:S01]  /*6990*/  FMUL.FTZ R163, R163, R16 ;  /* 0x00000010a3a37220 */ /* 0x000fe20000410000 */
[----:B------:R-:W-:Y:S02]  /*69a0*/  FSETP.GE.FTZ.AND P1, PT, R148, RZ, PT ;  /* 0x000000ff9400720b */ /* 0x000fe40003f36000 */
[-C--:B------:R-:W-:Y:S01]  /*69b0*/  FSEL R17, R17, R140.reuse, P3 ;  /* 0x0000008c11117208 */ /* 0x080fe20001800000 */
[----:B------:R-:W-:Y:S01]  /*69c0*/  FMUL.FTZ R21, R151, R21 ;  /* 0x0000001597157220 */ /* 0x000fe20000410000 */
[----:B------:R-:W-:Y:S02]  /*69d0*/  FSEL R5, R5, R140, P2 ;  /* 0x0000008c05057208 */ /* 0x000fe40001000000 */
[----:B------:R-:W-:Y:S01]  /*69e0*/  FSETP.GE.FTZ.AND P2, PT, R232, RZ, PT ;  /* 0x000000ffe800720b */ /* 0x000fe20003f56000 */
[----:B------:R-:W-:Y:S01]  /*69f0*/  FMUL.FTZ R17, R162, R17 ;  /* 0x00000011a2117220 */ /* 0x000fe20000410000 */
[----:B------:R-:W-:Y:S01]  /*6a00*/  F2FP.F16.F32.PACK_AB R16, R167, R168 ;  /* 0x000000a8a710723e */ /* 0x000fe200000000ff */
[----:B------:R-:W-:Y:S02]  /*6a10*/  FMUL.FTZ R152, R152, R5 ;  /* 0x0000000598987220 */ /* 0x000fe40000410000 */
[----:B------:R-:W-:Y:S01]  /*6a20*/  FADD.FTZ R32, -R140, R32 ;  /* 0x000000208c207221 */ /* 0x000fe20000010100 */
[----:B------:R-:W-:Y:S02]  /*6a30*/  F2FP.F16.F32.PACK_AB R17, R17, R163 ;  /* 0x000000a31111723e */ /* 0x000fe400000000ff */
[----:B------:R-:W-:Y:S02]  /*6a40*/  F2FP.F16.F32.PACK_AB R21, R21, R152 ;  /* 0x000000981515723e */ /* 0x000fe400000000ff */
[----:B------:R-:W-:Y:S01]  /*6a50*/  FSEL R32, R32, R140, P1 ;  /* 0x0000008c20207208 */ /* 0x000fe20000800000 */
[----:B------:R-:W-:Y:S01]  /*6a60*/  @P0 FADD.FTZ R140, -R140, R33 ;  /* 0x000000218c8c0221 */ /* 0x000fe20000010100 */
[----:B------:R-:W-:Y:S02]  /*6a70*/  PLOP3.LUT P0, PT, PT, PT, UP2, 0x80, 0x0 ;  /* 0x000000000000781c */ /* 0x000fe40003f0f028 */
[----:B------:R-:W-:Y:S01]  /*6a80*/  FSETP.GE.FTZ.AND P1, PT, R171, RZ, PT ;  /* 0x000000ffab00720b */ /* 0x000fe20003f36000 */
[----:B------:R-:W-:Y:S01]  /*6a90*/  FMUL.FTZ R148, R148, R32 ;  /* 0x0000002094947220 */ /* 0x000fe20000410000 */
[----:B------:R-:W-:Y:S01]  /*6aa0*/  FMUL.FTZ R140, R146, R140 ;  /* 0x0000008c928c7220 */ /* 0x000fe20000410000 */
[C---:B--2---:R-:W-:Y:S01]  /*6ab0*/  FADD.FTZ R6, -R4.reuse, R6 ;  /* 0x0000000604067221 */ /* 0x044fe20000010100 */
[----:B------:R-:W-:Y:S04]  /*6ac0*/  FADD.FTZ R7, -R4, R7 ;  /* 0x0000000704077221 */ /* 0x000fe80000010100 */
[-C--:B------:R-:W-:Y:S02]  /*6ad0*/  FSEL R132, R6, R4.reuse, P2 ;  /* 0x0000000406847208 */ /* 0x080fe40001000000 */
[----:B------:R-:W-:Y:S01]  /*6ae0*/  FSEL R33, R7, R4, P1 ;  /* 0x0000000407217208 */ /* 0x000fe20000800000 */
[----:B-1----:R-:W-:Y:S06]  /*6af0*/  @!P0 BRA `(.L_x_528) ;  /* 0x0000000000d08947 */ /* 0x002fec0003800000 */
[----:B------:R-:W2:Y:S01]  /*6b00*/  LDL.LU R242, [R1+0x10] ;  /* 0x0000100001f27983 */ /* 0x000ea20000300800 */
[----:B------:R-:W1:Y:S01]  /*6b10*/  LDC R6, c[0x0][0x240] ;  /* 0x00009000ff067b82 */ /* 0x000e620000000800 */
[----:B-----5:R-:W-:Y:S01]  /*6b20*/  ISETP.GE.AND P3, PT, R244, UR50, PT ;  /* 0x00000032f4007c0c */ /* 0x020fe2000bf66270 */
[----:B------:R-:W-:Y:S01]  /*6b30*/  ULOP3.LUT UR10, UR6, 0x1, URZ, 0xc0, !UPT ;  /* 0x00000001060a7892 */ /* 0x000fe2000f8ec03f */
[----:B------:R-:W3:Y:S01]  /*6b40*/  LDL.LU R238, [R1] ;  /* 0x0000000001ee7983 */ /* 0x000ee20000300800 */
[----:B------:R-:W-:Y:S01]  /*6b50*/  UMOV UR18, 0xffffd000 ;  /* 0xffffd00000127882 */ /* 0x000fe20000000000 */
[----:B------:R-:W-:Y:S01]  /*6b60*/  ISETP.GE.AND P2, PT, R237, UR50, PT ;  /* 0x00000032ed007c0c */ /* 0x000fe2000bf46270 */
[----:B------:R-:W-:Y:S01]  /*6b70*/  UISETP.NE.U32.AND UP0, UPT, UR10, 0x1, UPT ;  /* 0x000000010a00788c */ /* 0x000fe2000bf05070 */
[----:B------:R-:W-:Y:S03]  /*6b80*/  ISETP.GE.AND P1, PT, R239, UR50, PT ;  /* 0x00000032ef007c0c */ /* 0x000fe6000bf26270 */
[----:B------:R-:W-:Y:S06]  /*6b90*/  USEL UR10, UR18, 0x3000, !UP0 ;  /* 0x00003000120a7887 */ /* 0x000fec000c000000 */
[----:B------:R-:W-:Y:S02]  /*6ba0*/  VIADD R236, R236, UR10 ;  /* 0x0000000aecec7c36 */ /* 0x000fe40008000000 */
[----:B------:R-:W-:Y:S03]  /*6bb0*/  VIADD R221, R221, UR10 ;  /* 0x0000000adddd7c36 */ /* 0x000fe60008000000 */
[----:B------:R4:W-:Y:S04]  /*6bc0*/  @P3 STS [R236], RZ ;  /* 0x000000ffec003388 */ /* 0x0009e80000000800 */
[----:B------:R4:W-:Y:S04]  /*6bd0*/  @P3 STS [R236+0x4], RZ ;  /* 0x000004ffec003388 */ /* 0x0009e80000000800 */
[----:B------:R4:W-:Y:S04]  /*6be0*/  @P3 STS [R236+0x8], RZ ;  /* 0x000008ffec003388 */ /* 0x0009e80000000800 */
[----:B------:R4:W-:Y:S01]  /*6bf0*/  @P3 STS [R236+0xc], RZ ;  /* 0x00000cffec003388 */ /* 0x0009e20000000800 */
[----:B-1----:R-:W-:Y:S05]  /*6c00*/  IMAD.U32 R6, R6, -0x40, RZ ;  /* 0xffffffc006067824 */ /* 0x002fea00078e00ff */
[----:B------:R-:W-:Y:S01]  /*6c10*/  SHF.R.S32.HI R7, RZ, 0x1f, R6 ;  /* 0x0000001fff077819 */ /* 0x000fe20000011406 */
[C---:B--2---:R-:W-:Y:S01]  /*6c20*/  VIADD R5, R242.reuse, UR10 ;  /* 0x0000000af2057c36 */ /* 0x044fe20008000000 */
[C---:B------:R-:W-:Y:S01]  /*6c30*/  @!P1 IADD3 R32, R242.reuse, UR10, RZ ;  /* 0x0000000af2209c10 */ /* 0x040fe2000fffe0ff */
[----:B------:R-:W-:Y:S01]  /*6c40*/  @!P2 VIADD R20, R242, UR10 ;  /* 0x0000000af214ac36 */ /* 0x000fe20008000000 */
[C---:B---3--:R-:W-:Y:S04]  /*6c50*/  LEA R238, P4, R6.reuse, R238, 0x1 ;  /* 0x000000ee06ee7211 */ /* 0x048fe800078808ff */
[----:B------:R-:W-:Y:S01]  /*6c60*/  LEA.HI.X R252, R6, R252, R7, 0x1, P4 ;  /* 0x000000fc06fc7211 */ /* 0x000fe200020f0c07 */
[----:B------:R4:W-:Y:S01]  /*6c70*/  STL [R1], R238 ;  /* 0x000000ee01007387 */ /* 0x0009e20000100800 */
[----:B------:R-:W-:Y:S03]  /*6c80*/  @!P3 MOV R6, R238 ;  /* 0x000000ee0006b202 */ /* 0x000fe60000000f00 */
[----:B------:R4:W-:Y:S01]  /*6c90*/  STL [R1+0x10], R5 ;  /* 0x0000100501007387 */ /* 0x0009e20000100800 */
[----:B------:R-:W-:Y:S05]  /*6ca0*/  @!P3 IMAD.MOV.U32 R7, RZ, RZ, R252 ;  /* 0x000000ffff07b224 */ /* 0x000fea00078e00fc */
        /* <DEDUP_REMOVED lines=25> */
.L_x_528:
[----:B------:R1:W-:Y:S01]  /*6e40*/  STS [R248+0xf000], R16 ;  /* 0x00f00010f8007388 */ /* 0x0003e20000000800 */
[----:B----4-:R-:W-:Y:S01]  /*6e50*/  FADD.FTZ R6, -R4, R19 ;  /* 0x0000001304067221 */ /* 0x010fe20000010100 */
[----:B------:R-:W-:Y:S01]  /*6e60*/  FSETP.GE.FTZ.AND P4, PT, R160, RZ, PT ;  /* 0x000000ffa000720b */ /* 0x000fe20003f96000 */
[----:B------:R-:W-:Y:S01]  /*6e70*/  FMUL.FTZ R132, R232, R132 ;  /* 0x00000084e8847220 */ /* 0x000fe20000410000 */
[----:B------:R-:W-:Y:S01]  /*6e80*/  FMUL.FTZ R33, R171, R33 ;  /* 0x00000021ab217220 */ /* 0x000fe20000410000 */
[----:B------:R-:W-:Y:S01]  /*6e90*/  FADD.FTZ R5, -R4, R18 ;  /* 0x0000001204057221 */ /* 0x000fe20000010100 */
[----:B------:R-:W-:Y:S01]  /*6ea0*/  FSEL R6, R6, R4, P4 ;  /* 0x0000000406067208 */ /* 0x000fe20002000000 */
[C---:B------:R-:W-:Y:S01]  /*6eb0*/  FADD.FTZ R22, -R4.reuse, R22 ;  /* 0x0000001604167221 */ /* 0x040fe20000010100 */
        /* <DEDUP_REMOVED lines=12> */
[-C--:B------:R-:W-:Y:S01]  /*6f80*/  FSEL R5, R22, R4.reuse, P3 ;  /* 0x0000000416057208 */ /* 0x080fe20001800000 */
        /* <DEDUP_REMOVED lines=12> */
[----:B------:R-:W-:Y:S02]  /*7050*/  FSETP.GE.FTZ.AND P2, PT, R147, RZ, PT ;  /* 0x000000ff9300720b */ /* 0x000fe40003f56000 */
[----:B------:R-:W-:Y:S01]  /*7060*/  F2FP.F16.F32.PACK_AB R20, R140, R148 ;  /* 0x000000948c14723e */ /* 0x000fe200000000ff */
[----:B------:R-:W-:Y:S01]  /*7070*/  FMUL.FTZ R16, R154, R16 ;  /* 0x000000109a107220 */ /* 0x000fe20000410000 */
[----:B------:R-:W-:Y:S01]  /*7080*/  FSEL R7, R7, R4, P2 ;  /* 0x0000000407077208 */ /* 0x000fe20001000000 */
[----:B------:R-:W-:Y:S01]  /*7090*/  @P1 FADD.FTZ R4, -R4, R35 ;  /* 0x0000002304041221 */ /* 0x000fe20000010100 */
[----:B------:R-:W-:Y:S01]  /*70a0*/  FSETP.GE.FTZ.AND P1, PT, R169, RZ, PT ;  /* 0x000000ffa900720b */ /* 0x000fe20003f36000 */
[----:B------:R-:W3:Y:S01]  /*70b0*/  LDL.LU R142, [R1+0x8] ;  /* 0x00000800018e7983 */ /* 0x000ee20000300800 */
[----:B------:R-:W-:Y:S01]  /*70c0*/  FSETP.GE.FTZ.AND P2, PT, R170, RZ, PT ;  /* 0x000000ffaa00720b */ /* 0x000fe20003f56000 */
[----:B------:R-:W-:Y:S01]  /*70d0*/  FMUL.FTZ R145, R145, R4 ;  /* 0x0000000491917220 */ /* 0x000fe20000410000 */
[C---:B------:R-:W-:Y:S01]  /*70e0*/  FADD.FTZ R4, -R2.reuse, R12 ;  /* 0x0000000c02047221 */ /* 0x040fe20000010100 */
[C---:B--2---:R-:W-:Y:S01]  /*70f0*/  FADD.FTZ R6, -R2.reuse, R9 ;  /* 0x0000000902067221 */ /* 0x044fe20000010100 */
[----:B------:R-:W-:Y:S01]  /*7100*/  FMUL.FTZ R147, R147, R7 ;  /* 0x0000000793937220 */ /* 0x000fe20000410000 */
[----:B------:R-:W-:Y:S01]  /*7110*/  FADD.FTZ R7, -R2, R8 ;  /* 0x0000000802077221 */ /* 0x000fe20000010100 */
[----:B------:R-:W-:Y:S01]  /*7120*/  F2FP.F16.F32.PACK_AB R16, R16, R155 ;  /* 0x0000009b1010723e */ /* 0x000fe200000000ff */
[----:B------:R-:W2:Y:S01]  /*7130*/  LDL.LU R141, [R1+0xc] ;  /* 0x00000c00018d7983 */ /* 0x000ea20000300800 */
[-C--:B------:R-:W-:Y:S02]  /*7140*/  FSEL R4, R4, R2.reuse, P1 ;  /* 0x0000000204047208 */ /* 0x080fe40000800000 */
[----:B------:R-:W-:Y:S02]  /*7150*/  FSEL R6, R6, R2, P2 ;  /* 0x0000000206067208 */ /* 0x000fe40001000000 */
[----:B------:R4:W5:Y:S01]  /*7160*/  LDL R162, [R1+0x48] ;  /* 0x0000480001a27983 */ /* 0x0009620000100800 */
[----:B------:R-:W-:Y:S01]  /*7170*/  FSETP.GE.FTZ.AND P2, PT, R166, RZ, PT ;  /* 0x000000ffa600720b */ /* 0x000fe20003f56000 */
[----:B------:R-:W-:Y:S01]  /*7180*/  FMUL.FTZ R169, R169, R4 ;  /* 0x00000004a9a97220 */ /* 0x000fe20000410000 */
[----:B------:R-:W-:Y:S01]  /*7190*/  FSETP.GE.FTZ.AND P1, PT, R150, RZ, PT ;  /* 0x000000ff9600720b */ /* 0x000fe20003f36000 */
[----:B------:R-:W-:Y:S01]  /*71a0*/  FADD.FTZ R4, -R2, R28 ;  /* 0x0000001c02047221 */ /* 0x000fe20000010100 */
[----:B------:R-:W-:Y:S01]  /*71b0*/  FSEL R7, R7, R2, P3 ;  /* 0x0000000207077208 */ /* 0x000fe20001800000 */
[----:B-1----:R-:W-:Y:S01]  /*71c0*/  FMUL.FTZ R5, R170, R6 ;  /* 0x00000006aa057220 */ /* 0x002fe20000410000 */
[-C--:B------:R-:W-:Y:S01]  /*71d0*/  FSEL R13, R13, R2.reuse, P2 ;  /* 0x000000020d0d7208 */ /* 0x080fe20001000000 */
[C---:B------:R-:W-:Y:S01]  /*71e0*/  FADD.FTZ R6, -R2.reuse, R25 ;  /* 0x0000001902067221 */ /* 0x040fe20000010100 */
        /* <DEDUP_REMOVED lines=13> */
[----:B------:R-:W-:Y:S01]  /*72c0*/  F2FP.F16.F32.PACK_AB R5, R5, R8 ;  /* 0x000000080505723e */ /* 0x000fe200000000ff */
[----:B------:R-:W-:Y:S01]  /*72d0*/  FMUL.FTZ R8, R150, R2 ;  /* 0x0000000296087220 */ /* 0x000fe20000410000 */
[----:B------:R-:W-:Y:S01]  /*72e0*/  FSETP.GE.FTZ.AND P1, PT, R234, RZ, PT ;  /* 0x000000ffea00720b */ /* 0x000fe20003f36000 */
[C---:B------:R-:W-:Y:S01]  /*72f0*/  FADD.FTZ R2, -R0.reuse, R14 ;  /* 0x0000000e00027221 */ /* 0x040fe20000010100 */
[----:B------:R-:W-:Y:S01]  /*7300*/  FMUL.FTZ R12, R235, R4 ;  /* 0x00000004eb0c7220 */ /* 0x000fe20000410000 */
[----:B------:R-:W-:Y:S01]  /*7310*/  FSETP.GE.FTZ.AND P2, PT, R165, RZ, PT ;  /* 0x000000ffa500720b */ /* 0x000fe20003f56000 */
[----:B------:R-:W-:Y:S01]  /*7320*/  FADD.FTZ R4, -R0, R27 ;  /* 0x0000001b00047221 */ /* 0x000fe20000010100 */
[-C--:B------:R-:W-:Y:S01]  /*7330*/  FSEL R11, R11, R0.reuse, P1 ;  /* 0x000000000b0b7208 */ /* 0x080fe20000800000 */
[----:B------:R1:W-:Y:S01]  /*7340*/  STS [R248+0x10000], R5 ;  /* 0x01000005f8007388 */ /* 0x0003e20000000800 */
[----:B------:R-:W-:Y:S01]  /*7350*/  FSETP.GE.FTZ.AND P3, PT, R156, RZ, PT ;  /* 0x000000ff9c00720b */ /* 0x000fe20003f76000 */
[----:B------:R-:W-:Y:S01]  /*7360*/  FMUL.FTZ R158, R158, R7 ;  /* 0x000000079e9e7220 */ /* 0x000fe20000410000 */
[-C--:B------:R-:W-:Y:S01]  /*7370*/  FSEL R2, R2, R0.reuse, P2 ;  /* 0x0000000002027208 */ /* 0x080fe20001000000 */
[----:B------:R-:W-:Y:S01]  /*7380*/  FMUL.FTZ R11, R234, R11 ;  /* 0x0000000bea0b7220 */ /* 0x000fe20000410000 */
[----:B------:R-:W-:Y:S01]  /*7390*/  FSEL R10, R10, R0, P5 ;  /* 0x000000000a0a7208 */ /* 0x000fe20002800000 */
[----:B------:R-:W-:Y:S01]  /*73a0*/  FMUL.FTZ R6, R157, R6 ;  /* 0x000000069d067220 */ /* 0x000fe20000410000 */
        /* <DEDUP_REMOVED lines=23> */
[----:B------:R-:W-:Y:S04]  /*7520*/  F2FP.F16.F32.PACK_AB R0, R156, R159 ;  /* 0x0000009f9c00723e */ /* 0x000fe800000000ff */
        /* <DEDUP_REMOVED lines=12> */
[----:B------:R-:W4:Y:S05]  /*75f0*/  LDSM.16.MT88.4 R12, [R3+0x15000] ;  /* 0x01500000030c783b */ /* 0x000f2a0000004200 */
[----:B------:R-:W4:Y:S05]  /*7600*/  LDSM.16.MT88.4 R16, [R0+0x7000] ;  /* 0x007000000010783b */ /* 0x000f2a0000004200 */
[----:B------:R-:W4:Y:S05]  /*7610*/  LDSM.16.MT88.4 R20, [R0+0x8000] ;  /* 0x008000000014783b */ /* 0x000f2a0000004200 */
[----:B------:R-:W-:Y:S05]  /*7620*/  LDSM.16.MT88.4 R24, [R3+0x13800] ;  /* 0x013800000318783b */ /* 0x000fea0000004200 */
[----:B------:R-:W4:Y:S05]  /*7630*/  LDSM.16.MT88.4 R28, [R0+0x6400] ;  /* 0x00640000001c783b */ /* 0x000f2a0000004200 */
[----:B------:R-:W4:Y:S05]  /*7640*/  LDSM.16.MT88.4 R32, [R3+0x15800] ;  /* 0x015800000320783b */ /* 0x000f2a0000004200 */
[----:B------:R-:W3:Y:S01]  /*7650*/  LDSM.16.MT88.4 R132, [R0+0x7400] ;  /* 0x007400000084783b */ /* 0x000ee20000004200 */
[-C--:B-1----:R-:W-:Y:S04]  /*7660*/  HMMA.16816.F32 R36, R4, R8.reuse, R36 ;  /* 0x000000080424723c */ /* 0x082fe80000001824 */
[----:B------:R-:W1:Y:S02]  /*7670*/  LDSM.16.MT88.4 R136, [R0+0x8400] ;  /* 0x008400000088783b */ /* 0x000e640000004200 */
[C---:B----4-:R-:W-:Y:S06]  /*7680*/  HMMA.16816.F32 R40, R12.reuse, R8, R40 ;  /* 0x000000080c28723c */ /* 0x050fec0000001828 */
        /* <DEDUP_REMOVED lines=13> */
[----:B------:R-:W4:Y:S05]  /*7760*/  LDSM.16.MT88.4 R4, [R3+0x14000] ;  /* 0x014000000304783b */ /* 0x000f2a0000004200 */
[-C--:B------:R-:W-:Y:S01]  /*7770*/  HMMA.16816.F32 R36, R24, R28.reuse, R36 ;  /* 0x0000001c1824723c */ /* 0x080fe20000001824 */
[----:B------:R-:W4:Y:S05]  /*7780*/  LDSM.16.MT88.4 R20, [R0+0x8800] ;  /* 0x008800000014783b */ /* 0x000f2a0000004200 */
        /* <DEDUP_REMOVED lines=9> */
[-C--:B-1----:R-:W-:Y:S05]  /*7820*/  HMMA.16816.F32 R68, R24, R136.reuse, R68 ;  /* 0x000000881844723c */ /* 0x082fea0000001844 */
[----:B------:R-:W-:Y:S01]  /*7830*/  IMAD.MOV.U32 R159, RZ, RZ, R142 ;  /* 0x000000ffff9f7224 */ /* 0x000fe200078e008e */
[C---:B------:R-:W-:Y:S05]  /*7840*/  HMMA.16816.F32 R72, R32.reuse, R136, R72 ;  /* 0x000000882048723c */ /* 0x040fea0000001848 */
[----:B--2---:R-:W-:Y:S01]  /*7850*/  IMAD.MOV.U32 R158, RZ, RZ, R141 ;  /* 0x000000ffff9e7224 */ /* 0x004fe200078e008d */
[-C--:B------:R-:W-:Y:S01]  /*7860*/  HMMA.16816.F32 R76, R32, R138.reuse, R76 ;  /* 0x0000008a204c723c */ /* 0x080fe2000000184c */
[----:B------:R-:W1:Y:S05]  /*7870*/  LDSM.16.MT88.4 R32, [R0+0x6c00] ;  /* 0x006c00000020783b */ /* 0x000e6a0000004200 */
[----:B------:R-:W-:Y:S01]  /*7880*/  HMMA.16816.F32 R80, R24, R138, R80 ;  /* 0x0000008a1850723c */ /* 0x000fe20000001850 */
[----:B------:R-:W2:Y:S05]  /*7890*/  LDSM.16.MT88.4 R24, [R0+0x7c00] ;  /* 0x007c00000018783b */ /* 0x000eaa0000004200 */
[-C--:B----4-:R-:W-:Y:S01]  /*78a0*/  HMMA.16816.F32 R36, R4, R8.reuse, R36 ;  /* 0x000000080424723c */ /* 0x090fe20000001824 */
[----:B------:R-:W3:Y:S05]  /*78b0*/  LDSM.16.MT88.4 R136, [R0+0x8c00] ;  /* 0x008c00000088783b */ /* 0x000eea0000004200 */
        /* <DEDUP_REMOVED lines=19> */
[C---:B------:R-:W-:Y:S06]  /*79f0*/  HMMA.16816.F32 R64, R28.reuse, R26, R64 ;  /* 0x0000001a1c40723c */ /* 0x040fec0000001840 */
[-C--:B---3--:R-:W-:Y:S06]  /*7a00*/  HMMA.16816.F32 R68, R28, R136.reuse, R68 ;  /* 0x000000881c44723c */ /* 0x088fec0000001844 */
[C---:B------:R-:W-:Y:S06]  /*7a10*/  HMMA.16816.F32 R72, R132.reuse, R136, R72 ;  /* 0x000000888448723c */ /* 0x040fec0000001848 */
[-C--:B------:R-:W-:Y:S06]  /*7a20*/  HMMA.16816.F32 R76, R132, R138.reuse, R76 ;  /* 0x0000008a844c723c */ /* 0x080fec000000184c */
        /* <DEDUP_REMOVED lines=39> */
.L_x_529:
[----:B---3--:R-:W2:Y:S01]  /*7ca0*/  LDL R2, [R1+0x28] ;  /* 0x0000280001027983 */ /* 0x008ea20000100800 */
[----:B------:R-:W-:Y:S01]  /*7cb0*/  IMAD.MOV.U32 R5, RZ, RZ, 0x4 ;  /* 0x00000004ff057424 */ /* 0x000fe200078e00ff */
[----:B------:R-:W-:Y:S02]  /*7cc0*/  @UP2 UIADD3 UR18, UP0, UR14, -0x100, URZ ;  /* 0xffffff000e122890 */ /* 0x000fe4000ff1e03f */
[----:B------:R1:W3:Y:S02]  /*7cd0*/  LDL R160, [R1+0x20] ;  /* 0x0000200001a07983 */ /* 0x0002e40000100800 */
[----:B------:R-:W-:Y:S02]  /*7ce0*/  @UP2 UIADD3.X UR10, UR15, -0x1, URZ, UP0, !UPT ;  /* 0xffffffff0f0a2890 */ /* 0x000fe400087fe43f */
[----:B------:R1:W4:Y:S04]  /*7cf0*/  LDL R161, [R1+0x14] ;  /* 0x0000140001a17983 */ /* 0x0003280000100800 */
[----:B------:R1:W4:Y:S04]  /*7d00*/  LDL R164, [R1+0x24] ;  /* 0x0000240001a47983 */ /* 0x0003280000100800 */
[----:B------:R-:W4:Y:S04]  /*7d10*/  LDL R165, [R1+0x44] ;  /* 0x0000440001a57983 */ /* 0x000f280000100800 */
        /* <DEDUP_REMOVED lines=10> */
[----:B------:R-:W-:Y:S01]  /*7dc0*/  LDSM.16.MT88.4 R152, [R0+0xd800] ;  /* 0x00d800000098783b */ /* 0x000fe20000004200 */
[----:B--2---:R-:W-:Y:S02]  /*7dd0*/  IMAD.MOV.U32 R4, RZ, RZ, R2 ;  /* 0x000000ffff047224 */ /* 0x004fe400078e0002 */
[----:B------:R-:W-:Y:S02]  /*7de0*/  @P0 VIADD R2, R241, 0xffffffc0 ;  /* 0xffffffc0f1020836 */ /* 0x000fe40000000000 */
[----:B------:R-:W-:Y:S02]  /*7df0*/  IMAD.MOV.U32 R163, RZ, RZ, R4 ;  /* 0x000000ffffa37224 */ /* 0x000fe400078e0004 */
[----:B------:R-:W-:Y:S01]  /*7e00*/  @P0 IMAD.WIDE R156, R2, R5, UR14 ;  /* 0x0000000e029c0e25 */ /* 0x000fe2000f8e0205 */
[----:B------:R-:W-:Y:S01]  /*7e10*/  @UP2 UMOV UR15, UR10 ;  /* 0x0000000a000f2c82 */ /* 0x000fe20008000000 */
[C---:B-1----:R-:W-:Y:S01]  /*7e20*/  HMMA.16816.F32 R4, R24.reuse, R8, RZ ;  /* 0x000000081804723c */ /* 0x042fe200000018ff */
[----:B------:R-:W-:Y:S02]  /*7e30*/  ULOP3.LUT UR10, UR6, 0x1, URZ, 0xc0, !UPT ;  /* 0x00000001060a7892 */ /* 0x000fe4000f8ec03f */
[----:B---3--:R-:W2:Y:S01]  /*7e40*/  @P0 LDG.E R160, desc[UR8][R156.64+0xa0] ;  /* 0x0000a0089ca00981 */ /* 0x008ea2000c1e1900 */
[----:B------:R-:W-:Y:S01]  /*7e50*/  @UP2 UMOV UR14, UR18 ;  /* 0x00000012000e2c82 */ /* 0x000fe20008000000 */
[----:B------:R-:W-:Y:S01]  /*7e60*/  UISETP.NE.U32.AND UP0, UPT, UR10, 0x1, UPT ;  /* 0x000000010a00788c */ /* 0x000fe2000bf05070 */
[C---:B------:R-:W-:Y:S01]  /*7e70*/  HMMA.16816.F32 R8, R24.reuse, R10, RZ ;  /* 0x0000000a1808723c */ /* 0x040fe200000018ff */
[----:B----4-:R-:W3:Y:S01]  /*7e80*/  @P0 LDG.E R161, desc[UR8][R156.64+0x80] ;  /* 0x000080089ca10981 */ /* 0x010ee2000c1e1900 */
[C---:B------:R-:W-:Y:S03]  /*7e90*/  LEA R2, P1, R165.reuse, R158, 0x2 ;  /* 0x0000009ea5027211 */ /* 0x040fe600078210ff */
[----:B------:R-:W4:Y:S01]  /*7ea0*/  @P0 LDG.E R163, desc[UR8][R156.64+0x20] ;  /* 0x000020089ca30981 */ /* 0x000f22000c1e1900 */
[C---:B------:R-:W-:Y:S03]  /*7eb0*/  HMMA.16816.F32 R12, R24.reuse, R16, RZ ;  /* 0x00000010180c723c */ /* 0x040fe600000018ff */
[----:B------:R-:W4:Y:S03]  /*7ec0*/  @P0 LDG.E R164, desc[UR8][R156.64] ;  /* 0x000000089ca40981 */ /* 0x000f26000c1e1900 */
[C---:B------:R-:W-:Y:S01]  /*7ed0*/  HMMA.16816.F32 R16, R24.reuse, R18, RZ ;  /* 0x000000121810723c */ /* 0x040fe200000018ff */
[----:B------:R-:W-:Y:S05]  /*7ee0*/  STL [R1+0xc], R2 ;  /* 0x00000c0201007387 */ /* 0x000fea0000100800 */
        /* <DEDUP_REMOVED lines=21> */
[----:B------:R-:W1:Y:S04]  /*8040*/  LDSM.16.MT88.4 R144, [R0+0xc000] ;  /* 0x00c000000090783b */ /* 0x000e680000004200 */
[----:B------:R-:W1:Y:S01]  /*8050*/  LDSM.16.MT88.4 R152, [R0+0xe000] ;  /* 0x00e000000098783b */ /* 0x000e620000004200 */
[C---:B------:R-:W-:Y:S06]  /*8060*/  HMMA.16816.F32 R4, R132.reuse, R136, R4 ;  /* 0x000000888404723c */ /* 0x040fec0000001804 */
[C---:B------:R-:W-:Y:S01]  /*8070*/  HMMA.16816.F32 R8, R132.reuse, R138, R8 ;  /* 0x0000008a8408723c */ /* 0x040fe20000001808 */
[----:B------:R-:W-:Y:S05]  /*8080*/  LDSM.16.MT88.4 R136, [R0+0xa400] ;  /* 0x00a400000088783b */ /* 0x000fea0000004200 */
[C---:B------:R-:W-:Y:S06]  /*8090*/  HMMA.16816.F32 R12, R132.reuse, R32, R12 ;  /* 0x00000020840c723c */ /* 0x040fec000000180c */
[C---:B------:R-:W-:Y:S01]  /*80a0*/  HMMA.16816.F32 R16, R132.reuse, R34, R16 ;  /* 0x000000228410723c */ /* 0x040fe20000001810 */
[----:B------:R-:W1:Y:S05]  /*80b0*/  LDSM.16.M88.4 R32, [R225+0x2000] ;  /* 0x00200000e120783b */ /* 0x000e6a0000000200 */
[C---:B------:R-:W-:Y:S06]  /*80c0*/  HMMA.16816.F32 R20, R132.reuse, R140, R20 ;  /* 0x0000008c8414723c */ /* 0x040fec0000001814 */
[----:B------:R-:W-:Y:S01]  /*80d0*/  HMMA.16816.F32 R24, R132, R142, R24 ;  /* 0x0000008e8418723c */ /* 0x000fe20000001818 */
[----:B------:R-:W1:Y:S04]  /*80e0*/  LDSM.16.MT88.4 R132, [R0+0xc400] ;  /* 0x00c400000084783b */ /* 0x000e680000004200 */
[----:B------:R-:W1:Y:S02]  /*80f0*/  LDSM.16.MT88.4 R140, [R0+0xe400] ;  /* 0x00e40000008c783b */ /* 0x000e640000004200 */
[C---:B-1----:R-:W-:Y:S06]  /*8100*/  HMMA.16816.F32 R4, R28.reuse, R148, R4 ;  /* 0x000000941c04723c */ /* 0x042fec0000001804 */
        /* <DEDUP_REMOVED lines=8> */
[----:B------:R-:W-:Y:S01]  /*8190*/  LDSM.16.MT88.4 R152, [R0+0xac00] ;  /* 0x00ac00000098783b */ /* 0x000fe20000004200 */
[C---:B------:R-:W-:Y:S06]  /*81a0*/  HMMA.16816.F32 R4, R32.reuse, R136, R4 ;  /* 0x000000882004723c */ /* 0x040fec0000001804 */
[C---:B------:R-:W-:Y:S01]  /*81b0*/  HMMA.16816.F32 R8, R32.reuse, R138, R8 ;  /* 0x0000008a2008723c */ /* 0x040fe20000001808 */
[----:B------:R-:W-:Y:S05]  /*81c0*/  LDSM.16.M88.4 R136, [R226+0x2000] ;  /* 0x00200000e288783b */ /* 0x000fea0000000200 */
[C---:B------:R-:W-:Y:S06]  /*81d0*/  HMMA.16816.F32 R12, R32.reuse, R132, R12 ;  /* 0x00000084200c723c */ /* 0x040fec000000180c */
[C---:B------:R-:W-:Y:S01]  /*81e0*/  HMMA.16816.F32 R16, R32.reuse, R134, R16 ;  /* 0x000000862010723c */ /* 0x040fe20000001810 */
[----:B------:R-:W1:Y:S05]  /*81f0*/  LDSM.16.MT88.4 R132, [R0+0xe800] ;  /* 0x00e800000084783b */ /* 0x000e6a0000004200 */
[C---:B------:R-:W-:Y:S06]  /*8200*/  HMMA.16816.F32 R20, R32.reuse, R140, R20 ;  /* 0x0000008c2014723c */ /* 0x040fec0000001814 */
[----:B------:R-:W-:Y:S01]  /*8210*/  HMMA.16816.F32 R24, R32, R142, R24 ;  /* 0x0000008e2018723c */ /* 0x000fe20000001818 */
[----:B------:R-:W1:Y:S04]  /*8220*/  LDSM.16.MT88.4 R32, [R0+0xcc00] ;  /* 0x00cc00000020783b */ /* 0x000e680000004200 */
[----:B------:R1:W2:Y:S02]  /*8230*/  LDSM.16.MT88.4 R140, [R0+0xec00] ;  /* 0x00ec0000008c783b */ /* 0x0002a40000004200 */
[C---:B-1----:R-:W-:Y:S06]  /*8240*/  HMMA.16816.F32 R4, R144.reuse, R148, R4 ;  /* 0x000000949004723c */ /* 0x042fec0000001804 */
[C---:B------:R-:W-:Y:S06]  /*8250*/  HMMA.16816.F32 R8, R144.reuse, R150, R8 ;  /* 0x000000969008723c */ /* 0x040fec0000001808 */
[C---:B------:R-:W-:Y:S06]  /*8260*/  HMMA.16816.F32 R12, R144.reuse, R28, R12 ;  /* 0x0000001c900c723c */ /* 0x040fec000000180c */
[C---:B------:R-:W-:Y:S05]  /*8270*/  HMMA.16816.F32 R16, R144.reuse, R30, R16 ;  /* 0x0000001e9010723c */ /* 0x040fea0000001810 */
[----:B------:R-:W-:Y:S01]  /*8280*/  LEA.HI.X.SX32 R28, R165, R159, 0x2, P1 ;  /* 0x0000009fa51c7211 */ /* 0x000fe200008f16ff */
[C---:B------:R-:W-:Y:S01]  /*8290*/  HMMA.16816.F32 R20, R144.reuse, R132, R20 ;  /* 0x000000849014723c */ /* 0x040fe20000001814 */
[----:B------:R-:W-:Y:S03]  /*82a0*/  IMAD.U32 R30, RZ, RZ, UR17 ;  /* 0x00000011ff1e7e24 */ /* 0x000fe6000f8e00ff */
[----:B------:R1:W-:Y:S01]  /*82b0*/  STL [R1+0x8], R28 ;  /* 0x0000081c01007387 */ /* 0x0003e20000100800 */
[----:B------:R-:W-:Y:S01]  /*82c0*/  IMAD.MOV.U32 R29, RZ, RZ, R28 ;  /* 0x000000ffff1d7224 */ /* 0x000fe200078e001c */
[----:B------:R-:W-:Y:S01]  /*82d0*/  HMMA.16816.F32 R24, R144, R134, R24 ;  /* 0x000000869018723c */ /* 0x000fe20000001818 */
[----:B------:R-:W-:Y:S04]  /*82e0*/  IMAD.U32 R0, RZ, RZ, UR17 ;  /* 0x00000011ff007e24 */ /* 0x000fe8000f8e00ff */
[----:B------:R-:W-:Y:S01]  /*82f0*/  IMAD.U32 R132, RZ, RZ, UR19 ;  /* 0x00000013ff847e24 */ /* 0x000fe2000f8e00ff */
[C---:B------:R-:W-:Y:S06]  /*8300*/  HMMA.16816.F32 R4, R136.reuse, R152, R4 ;  /* 0x000000988804723c */ /* 0x040fec0000001804 */
[C---:B------:R-:W-:Y:S06]  /*8310*/  HMMA.16816.F32 R8, R136.reuse, R154, R8 ;  /* 0x0000009a8808723c */ /* 0x040fec0000001808 */
[C---:B------:R-:W-:Y:S05]  /*8320*/  HMMA.16816.F32 R12, R136.reuse, R32, R12 ;  /* 0x00000020880c723c */ /* 0x040fea000000180c */
[----:B-1----:R-:W-:Y:S01]  /*8330*/  IMAD.MOV.U32 R28, RZ, RZ, R2 ;  /* 0x000000ffff1c7224 */ /* 0x002fe200078e0002 */
[C---:B------:R-:W-:Y:S01]  /*8340*/  HMMA.16816.F32 R16, R136.reuse, R34, R16 ;  /* 0x000000228810723c */ /* 0x040fe20000001810 */
[----:B------:R-:W-:Y:S04]  /*8350*/  IMAD.U32 R32, RZ, RZ, UR35 ;  /* 0x00000023ff207e24 */ /* 0x000fe8000f8e00ff */
[-C--:B------:R-:W-:Y:S01]  /*8360*/  LEA R30, P1, R30, R28.reuse, 0x2 ;  /* 0x0000001c1e1e7211 */ /* 0x080fe200078210ff */
[C---:B--2---:R-:W-:Y:S01]  /*8370*/  HMMA.16816.F32 R20, R136.reuse, R140, R20 ;  /* 0x0000008c8814723c */ /* 0x044fe20000001814 */
[----:B------:R1:W-:Y:S01]  /*8380*/  REDG.E.ADD.F32.FTZ.RN.STRONG.GPU desc[UR8][R28.64], R4 ;  /* 0x000000041c0079a6 */ /* 0x0003e2000c10f388 */
[----:B------:R-:W-:Y:S03]  /*8390*/  IMAD.U32 R34, RZ, RZ, UR36 ;  /* 0x00000024ff227e24 */ /* 0x000fe6000f8e00ff */
[-C--:B------:R-:W-:Y:S01]  /*83a0*/  LEA.HI.X.SX32 R31, R0, R29.reuse, 0x2, P1 ;  /* 0x0000001d001f7211 */ /* 0x080fe200008f16ff */
[----:B------:R-:W-:Y:S01]  /*83b0*/  HMMA.16816.F32 R24, R136, R142, R24 ;  /* 0x0000008e8818723c */ /* 0x000fe20000001818 */
[----:B------:R-:W-:Y:S01]  /*83c0*/  MOV R0, UR19 ;  /* 0x0000001300007c02 */ /* 0x000fe20008000f00 */
[----:B------:R-:W-:Y:S01]  /*83d0*/  IMAD.U32 R2, RZ, RZ, UR35 ;  /* 0x00000023ff027e24 */ /* 0x000fe2000f8e00ff */
[----:B------:R-:W-:Y:S02]  /*83e0*/  LDSM.16.MT88.4 R136, [R220+0x2400] ;  /* 0x00240000dc88783b */ /* 0x000fe40000004200 */
[-C--:B------:R-:W-:Y:S02]  /*83f0*/  LEA R34, P2, R34, R28.reuse, 0x2 ;  /* 0x0000001c22227211 */ /* 0x080fe400078410ff */
[----:B------:R2:W-:Y:S01]  /*8400*/  REDG.E.ADD.F32.FTZ.RN.STRONG.GPU desc[UR8][R30.64], R5 ;  /* 0x000000051e0079a6 */ /* 0x0005e2000c10f388 */
[-C--:B------:R-:W-:Y:S04]  /*8410*/  LEA R32, P1, R32, R28.reuse, 0x2 ;  /* 0x0000001c20207211 */ /* 0x080fe800078210ff */
[-C--:B------:R-:W-:Y:S01]  /*8420*/  LEA.HI.X.SX32 R33, R2, R29.reuse, 0x2, P1 ;  /* 0x0000001d02217211 */ /* 0x080fe200008f16ff */
[----:B------:R-:W-:Y:S01]  /*8430*/  IMAD.U32 R2, RZ, RZ, UR33 ;  /* 0x00000021ff027e24 */ /* 0x000fe2000f8e00ff */
[----:B------:R-:W-:Y:S01]  /*8440*/  @P0 STL [R1+0x20], R160 ;  /* 0x000020a001000387 */ /* 0x000fe20000100800 */
[----:B-1----:R-:W-:Y:S03]  /*8450*/  IMAD.U32 R4, RZ, RZ, UR34 ;  /* 0x00000022ff047e24 */ /* 0x002fe6000f8e00ff */
[----:B---3--:R-:W-:Y:S04]  /*8460*/  @P0 STL [R1+0x14], R161 ;  /* 0x000014a101000387 */ /* 0x008fe80000100800 */
[----:B----4-:R-:W-:Y:S04]  /*8470*/  @P0 STL [R1+0x28], R163 ;  /* 0x000028a301000387 */ /* 0x010fe80000100800 */
[----:B------:R-:W-:Y:S01]  /*8480*/  @P0 STL [R1+0x24], R164 ;  /* 0x000024a401000387 */ /* 0x000fe20000100800 */
[-C--:B------:R-:W-:Y:S01]  /*8490*/  LEA R132, P0, R132, R28.reuse, 0x2 ;  /* 0x0000001c84847211 */ /* 0x080fe200078010ff */
[----:B--2---:R-:W-:Y:S03]  /*84a0*/  IMAD.U32 R5, RZ, RZ, UR36 ;  /* 0x00000024ff057e24 */ /* 0x004fe6000f8e00ff */
[-C--:B------:R-:W-:Y:S01]  /*84b0*/  LEA.HI.X.SX32 R133, R0, R29.reuse, 0x2, P0 ;  /* 0x0000001d00857211 */ /* 0x080fe200000f16ff */
[----:B------:R-:W-:Y:S01]  /*84c0*/  IMAD.U32 R0, RZ, RZ, UR34 ;  /* 0x00000022ff007e24 */ /* 0x000fe2000f8e00ff */
[-C--:B------:R-:W-:Y:S02]  /*84d0*/  LEA.HI.X.SX32 R35, R5, R29.reuse, 0x2, P2 ;  /* 0x0000001d05237211 */ /* 0x080fe400010f16ff */
[-C--:B------:R-:W-:Y:S01]  /*84e0*/  LEA R4, P0, R4, R28.reuse, 0x2 ;  /* 0x0000001c04047211 */ /* 0x080fe200078010ff */
[----:B------:R1:W-:Y:S03]  /*84f0*/  REDG.E.ADD.F32.FTZ.RN.STRONG.GPU desc[UR8][R132.64], R6 ;  /* 0x00000006840079a6 */ /* 0x0003e6000c10f388 */
[-C--:B------:R-:W-:Y:S01]  /*8500*/  LEA.HI.X.SX32 R5, R0, R29.reuse, 0x2, P0 ;  /* 0x0000001d00057211 */ /* 0x080fe200000f16ff */
[----:B------:R2:W-:Y:S01]  /*8510*/  REDG.E.ADD.F32.FTZ.RN.STRONG.GPU desc[UR8][R34.64], R7 ;  /* 0x00000007220079a6 */ /* 0x0005e2000c10f388 */
[----:B------:R-:W-:Y:S03]  /*8520*/  IMAD.U32 R0, RZ, RZ, UR33 ;  /* 0x00000021ff007e24 */ /* 0x000fe6000f8e00ff */
[----:B------:R3:W-:Y:S04]  /*8530*/  REDG.E.ADD.F32.FTZ.RN.STRONG.GPU desc[UR8][R32.64], R8 ;  /* 0x00000008200079a6 */ /* 0x0007e8000c10f388 */
[----:B------:R4:W-:Y:S04]  /*8540*/  REDG.E.ADD.F32.FTZ.RN.STRONG.GPU desc[UR8][R4.64], R9 ;  /* 0x00000009040079a6 */ /* 0x0009e8000c10f388 */
[----:B------:R-:W-:Y:S04]  /*8550*/  LDSM.16.MT88.4 R32, [R3+0xf800] ;  /* 0x00f800000320783b */ /* 0x000fe80000004200 */
[----:B------:R-:W-:Y:S01]  /*8560*/  LDSM.16.MT88.4 R132, [R3+0x11800] ;  /* 0x011800000384783b */ /* 0x000fe20000004200 */
[----:B-1----:R-:W-:Y:S02]  /*8570*/  IMAD.U32 R6, RZ, RZ, UR29 ;  /* 0x0000001dff067e24 */ /* 0x002fe4000f8e00ff */
[----:B--2---:R-:W-:Y:S02]  /*8580*/  IMAD.U32 R7, RZ, RZ, UR29 ;  /* 0x0000001dff077e24 */ /* 0x004fe4000f8e00ff */
[----:B---3--:R-:W-:Y:S01]  /*8590*/  IMAD.U32 R8, RZ, RZ, UR32 ;  /* 0x00000020ff087e24 */ /* 0x008fe2000f8e00ff */
[-C--:B----4-:R-:W-:Y:S01]  /*85a0*/  LEA R4, P1, R0, R28.reuse, 0x2 ;  /* 0x0000001c00047211 */ /* 0x090fe200078210ff */
[----:B------:R-:W-:Y:S03]  /*85b0*/  IMAD.U32 R0, RZ, RZ, UR32 ;  /* 0x00000020ff007e24 */ /* 0x000fe6000f8e00ff */
[-C--:B------:R-:W-:Y:S02]  /*85c0*/  LEA R8, P0, R8, R28.reuse, 0x2 ;  /* 0x0000001c08087211 */ /* 0x080fe400078010ff */
[-C--:B------:R-:W-:Y:S02]  /*85d0*/  LEA.HI.X.SX32 R5, R2, R29.reuse, 0x2, P1 ;  /* 0x0000001d02057211 */ /* 0x080fe400008f16ff */
[-C--:B------:R-:W-:Y:S01]  /*85e0*/  LEA.HI.X.SX32 R9, R0, R29.reuse, 0x2, P0 ;  /* 0x0000001d00097211 */ /* 0x080fe200000f16ff */
[----:B------:R-:W-:Y:S01]  /*85f0*/  IMAD.U32 R0, RZ, RZ, UR28 ;  /* 0x0000001cff007e24 */ /* 0x000fe2000f8e00ff */
[-C--:B------:R-:W-:Y:S01]  /*8600*/  LEA R6, P1, R6, R28.reuse, 0x2 ;  /* 0x0000001c06067211 */ /* 0x080fe200078210ff */
[----:B------:R1:W-:Y:S01]  /*8610*/  REDG.E.ADD.F32.FTZ.RN.STRONG.GPU desc[UR8][R4.64], R10 ;  /* 0x0000000a040079a6 */ /* 0x0003e2000c10f388 */
[----:B------:R-:W-:Y:S02]  /*8620*/  MOV R2, UR28 ;  /* 0x0000001c00027c02 */ /* 0x000fe40008000f00 */
[-C--:B------:R-:W-:Y:S01]  /*8630*/  LEA.HI.X.SX32 R7, R7, R29.reuse, 0x2, P1 ;  /* 0x0000001d07077211 */ /* 0x080fe200008f16ff */
[----:B------:R2:W-:Y:S04]  /*8640*/  REDG.E.ADD.F32.FTZ.RN.STRONG.GPU desc[UR8][R8.64], R11 ;  /* 0x0000000b080079a6 */ /* 0x0005e8000c10f388 */
[----:B------:R3:W-:Y:S04]  /*8650*/  REDG.E.ADD.F32.FTZ.RN.STRONG.GPU desc[UR8][R28.64+0x80], R12 ;  /* 0x0000800c1c0079a6 */ /* 0x0007e8000c10f388 */
[----:B------:R-:W-:Y:S04]  /*8660*/  REDG.E.ADD.F32.FTZ.RN.STRONG.GPU desc[UR8][R30.64+0x80], R13 ;  /* 0x0000800d1e0079a6 */ /* 0x000fe8000c10f388 */
[----:B------:R4:W-:Y:S01]  /*8670*/  REDG.E.ADD.F32.FTZ.RN.STRONG.GPU desc[UR8][R6.64], R14 ;  /* 0x0000000e060079a6 */ /* 0x0009e2000c10f388 */
[-C--:B-1----:R-:W-:Y:S01]  /*8680*/  LEA R4, P0, R2, R28.reuse, 0x2 ;  /* 0x0000001c02047211 */ /* 0x082fe200078010ff */
[----:B------:R-:W-:Y:S01]  /*8690*/  IMAD.U32 R10, RZ, RZ, UR27 ;  /* 0x0000001bff0a7e24 */ /* 0x000fe2000f8e00ff */
[----:B------:R-:W-:Y:S02]  /*86a0*/  MOV R2, UR25 ;  /* 0x0000001900027c02 */ /* 0x000fe40008000f00 */
        /* <DEDUP_REMOVED lines=34> */
[----:B-1----:R-:W-:Y:S01]  /*88d0*/  MOV R9, UR23 ;  /* 0x0000001700097c02 */ /* 0x002fe20008000f00 */
        /* <DEDUP_REMOVED lines=22> */
[----:B------:R-:W-:Y:S02]  /*8a40*/  UIADD3 UR6, UR6, -0x1, URZ ;  /* 0xffffffff06067890 */ /* 0x000fe4000fffe03f */
[----:B------:R-:W-:Y:S01]  /*8a50*/  @UP2 UIADD3.X UR13, UR13, -0x1, URZ, UP0, !UPT ;  /* 0xffffffff0d0d2890 */ /* 0x000fe200087fe43f */
        /* <DEDUP_REMOVED lines=289> */
.L_x_531:
        /* <DEDUP_REMOVED lines=20> */
.L_x_532:
        /* <DEDUP_REMOVED lines=53> */
.L_x_534:
[----:B------:R-:W-:Y:S05]  /*a100*/  BSYNC B0 ;  /* 0x0000000000007941 */ /* 0x000fea0003800000 */
.L_x_533:
        /* <DEDUP_REMOVED lines=19> */
.L_x_536:
[----:B------:R-:W-:Y:S05]  /*a240*/  BSYNC B0 ;  /* 0x0000000000007941 */ /* 0x000fea0003800000 */
.L_x_535:
        /* <DEDUP_REMOVED lines=35> */
.L_x_538:
[----:B------:R-:W-:Y:S05]  /*a480*/  BSYNC B0 ;  /* 0x0000000000007941 */ /* 0x000fea0003800000 */
.L_x_537:
        /* <DEDUP_REMOVED lines=20> */
.L_x_514:
        /* <DEDUP_REMOVED lines=24> */
.L_x_540:
        /* <DEDUP_REMOVED lines=22> */
.L_x_541:
        /* <DEDUP_REMOVED lines=42> */
.L_x_543:
[----:B------:R-:W-:Y:S05]  /*ab50*/  BSYNC B0 ;  /* 0x0000000000007941 */ /* 0x000fea0003800000 */
.L_x_542:
        /* <DEDUP_REMOVED lines=19> */
.L_x_545:
[----:B------:R-:W-:Y:S05]  /*ac90*/  BSYNC B0 ;  /* 0x0000000000007941 */ /* 0x000fea0003800000 */
.L_x_544:
        /* <DEDUP_REMOVED lines=32> */
.L_x_547:
[----:B------:R-:W-:Y:S05]  /*aea0*/  BSYNC B0 ;  /* 0x0000000000007941 */ /* 0x000fea0003800000 */
.L_x_546:
        /* <DEDUP_REMOVED lines=18> */
.L_x_539:
[----:B------:R-:W-:Y:S05]  /*afd0*/  BSYNC B1 ;  /* 0x0000000000017941 */ /* 0x000fea0003800000 */
.L_x_509:
        /* <DEDUP_REMOVED lines=8> */
.L_x_548:
[----:B------:R-:W-:Y:S05]  /*b060*/  EXIT ;  /* 0x000000000000794d */ /* 0x000fea0003800000 */
.L_x_550:
        /* <DEDUP_REMOVED lines=9> */
.L_x_1294:


//--------------------- .text._ZN5flash44flash_bwd_dq_dk_dv_loop_seqk_parallel_kernelI23Flash_bwd_kernel_traitsILi96ELi64ELi128ELi8ELi2ELi4ELi4ELb1ELb0EN7cutlass6half_tE19Flash_kernel_traitsILi96ELi64ELi128ELi8ES3_EELb0ELb0ELb0ELb1ELb0ELb0ELb1EEEvNS_16Flash_bwd_paramsE --------------------------
	.section	.text._ZN5flash44flash_bwd_dq_dk_dv_loop_seqk_parallel_kernelI23Flash_bwd_kernel_traitsILi96ELi64ELi128ELi8ELi2ELi4ELi4ELb1ELb0EN7cutlass6half_tE19Flash_kernel_traitsILi96ELi64ELi128ELi8ES3_EELb0ELb0ELb0ELb1ELb0ELb0ELb1EEEvNS_16Flash_bwd_paramsE,"ax",@progbits
	.align	128
        .global         _ZN5flash44flash_bwd_dq_dk_dv_loop_seqk_parallel_kernelI23Flash_bwd_kernel_traitsILi96ELi64ELi128ELi8ELi2ELi4ELi4ELb1ELb0EN7cutlass6half_tE19Flash_kernel_traitsILi96ELi64ELi128ELi8ES3_EELb0ELb0ELb0ELb1ELb0ELb0ELb1EEEvNS_16Flash_bwd_paramsE
        .type           _ZN5flash44flash_bwd_dq_dk_dv_loop_seqk_parallel_kernelI23Flash_bwd_kernel_traitsILi96ELi64ELi128ELi8ELi2ELi4ELi4ELb1ELb0EN7cutlass6half_tE19Flash_kernel_traitsILi96ELi64ELi128ELi8ES3_EELb0ELb0ELb0ELb1ELb0ELb0ELb1EEEvNS_16Flash_bwd_paramsE,@function
        .size           _ZN5flash44flash_bwd_dq_dk_dv_loop_seqk_parallel_kernelI23Flash_bwd_kernel_traitsILi96ELi64ELi128ELi8ELi2ELi4ELi4ELb1ELb0EN7cutlass6half_tE19Flash_kernel_traitsILi96ELi64ELi128ELi8ES3_EELb0ELb0ELb0ELb1ELb0ELb0ELb1EEEvNS_16Flash_bwd_paramsE,(.L_x_1295 - _ZN5flash44flash_bwd_dq_dk_dv_loop_seqk_parallel_kernelI23Flash_bwd_kernel_traitsILi96ELi64ELi128ELi8ELi2ELi4ELi4ELb1ELb0EN7cutlass6half_tE19Flash_kernel_traitsILi96ELi64ELi128ELi8ES3_EELb0ELb0ELb0ELb1ELb0ELb0ELb1EEEvNS_16Flash_bwd_paramsE)
        .other          _ZN5flash44flash_bwd_dq_dk_dv_loop_seqk_parallel_kernelI23Flash_bwd_kernel_traitsILi96ELi64ELi128ELi8ELi2ELi4ELi4ELb1ELb0EN7cutlass6half_tE19Flash_kernel_traitsILi96ELi64ELi128ELi8ES3_EELb0ELb0ELb0ELb1ELb0ELb0ELb1EEEvNS_16Flash_bwd_paramsE,@"STO_CUDA_ENTRY STV_DEFAULT"
_ZN5flash44flash_bwd_dq_dk_dv_loop_seqk_parallel_kernelI23Flash_bwd_kernel_traitsILi96ELi64ELi128ELi8ELi2ELi4ELi4ELb1ELb0EN7cutlass6half_tE19Flash_kernel_traitsILi96ELi64ELi128ELi8ES3_EELb0ELb0ELb0ELb1ELb0ELb0ELb1EEEvNS_16Flash_bwd_paramsE:
.text._ZN5flash44flash_bwd_dq_dk_dv_loop_seqk_parallel_kernelI23Flash_bwd_kernel_traitsILi96ELi64ELi128ELi8ELi2ELi4ELi4ELb1ELb0EN7cutlass6half_tE19Flash_kernel_traitsILi96ELi64ELi128ELi8ES3_EELb0ELb0ELb0ELb1ELb0ELb0ELb1EEEvNS_16Flash_bwd_paramsE:
        /* <DEDUP_REMOVED lines=27> */
[----:B------:R-:W-:Y:S01]  /*01b0*/  LEA.HI R12, R20, R21, RZ, 0x5 ;  /* 0x00000015140c7211 */ /* 0x000fe200078f28ff */
[----:B-----5:R-:W-:Y:S01]  /*01c0*/  USHF.L.U32 UR6, UR48, 0x7, URZ ;  /* 0x0000000730067899 */ /* 0x020fe2000800063f */
[----:B------:R-:W-:Y:S02]  /*01d0*/  SHF.R.S32.HI R8, RZ, 0x4, R6 ;  /* 0x00000004ff087819 */ /* 0x000fe40000011406 */
[--C-:B------:R-:W-:Y:S02]  /*01e0*/  SHF.R.S32.HI R7, RZ, 0x2, R5.reuse ;  /* 0x00000002ff077819 */ /* 0x100fe40000011405 */
[----:B-1----:R-:W-:-:S02]  /*01f0*/  SHF.R.S32.HI R0, RZ, 0x1f, R5 ;  /* 0x0000001fff007819 */ /* 0x002fc40000011405 */
[----:B------:R-:W-:Y:S02]  /*0200*/  LOP3.LUT R3, R12, 0xffffffe0, RZ, 0xc0, !PT ;  /* 0xffffffe00c037812 */ /* 0x000fe400078ec0ff */
[----:B------:R-:W-:Y:S02]  /*0210*/  LEA.HI R4, R6, R8, RZ, 0x1 ;  /* 0x0000000806047211 */ /* 0x000fe400078f08ff */
[-C--:B------:R-:W-:Y:S02]  /*0220*/  LEA.HI R9, R5, R7.reuse, RZ, 0x1 ;  /* 0x0000000705097211 */ /* 0x080fe400078f08ff */
[----:B------:R-:W-:Y:S01]  /*0230*/  LEA.HI R2, R0, R7, RZ, 0x3 ;  /* 0x0000000700027211 */ /* 0x000fe200078f18ff */
[----:B------:R-:W-:Y:S01]  /*0240*/  IMAD.IADD R0, R21, 0x1, -R3 ;  /* 0x0000000115007824 */ /* 0x000fe200078e0a03 */
[----:B------:R-:W-:Y:S02]  /*0250*/  LOP3.LUT R3, R4, 0xfffffffe, RZ, 0xc0, !PT ;  /* 0xfffffffe04037812 */ /* 0x000fe400078ec0ff */
[----:B------:R-:W-:-:S02]  /*0260*/  LOP3.LUT R4, R9, 0x7fffffe, RZ, 0xc0, !PT ;  /* 0x07fffffe09047812 */ /* 0x000fc400078ec0ff */
[----:B------:R-:W-:Y:S01]  /*0270*/  LOP3.LUT R2, R2, 0xfffffff8, RZ, 0xc0, !PT ;  /* 0xfffffff802027812 */ /* 0x000fe200078ec0ff */
[----:B------:R-:W-:Y:S01]  /*0280*/  IMAD.IADD R19, R8, 0x1, -R3 ;  /* 0x0000000108137824 */ /* 0x000fe200078e0a03 */
[----:B------:R-:W-:Y:S01]  /*0290*/  LEA.HI R17, R20, R21, RZ, 0x3 ;  /* 0x0000001514117211 */ /* 0x000fe200078f18ff */
[----:B------:R-:W-:Y:S01]  /*02a0*/  IMAD.IADD R10, R7, 0x1, -R4 ;  /* 0x00000001070a7824 */ /* 0x000fe200078e0a04 */
[----:B------:R-:W-:Y:S01]  /*02b0*/  LOP3.LUT R5, R5, 0xfffffffc, RZ, 0xc0, !PT ;  /* 0xfffffffc05057812 */ /* 0x000fe200078ec0ff */
[----:B------:R-:W-:Y:S01]  /*02c0*/  IMAD.IADD R11, R7, 0x1, -R2 ;  /* 0x00000001070b7824 */ /* 0x000fe200078e0a02 */
[----:B------:R-:W-:Y:S02]  /*02d0*/  SHF.R.S32.HI R3, RZ, 0x3, R17 ;  /* 0x00000003ff037819 */ /* 0x000fe40000011411 */
[----:B------:R-:W-:Y:S01]  /*02e0*/  SHF.R.S32.HI R9, RZ, 0x1f, R0 ;  /* 0x0000001fff097819 */ /* 0x000fe20000011400 */
[----:B------:R-:W-:Y:S01]  /*02f0*/  IMAD.IADD R18, R21, 0x1, -R5 ;  /* 0x0000000115127824 */ /* 0x000fe200078e0a05 */
[--C-:B------:R-:W-:Y:S01]  /*0300*/  SHF.R.S32.HI R2, RZ, 0x5, R12.reuse ;  /* 0x00000005ff027819 */ /* 0x100fe2000001140c */
[----:B------:R-:W-:Y:S01]  /*0310*/  IMAD.SHL.U32 R3, R3, 0x40, RZ ;  /* 0x0000004003037824 */ /* 0x000fe200078e00ff */
[----:B------:R-:W-:Y:S01]  /*0320*/  SHF.R.S32.HI R4, RZ, 0x1f, R12 ;  /* 0x0000001fff047819 */ /* 0x000fe2000001140c */
[----:B------:R-:W-:Y:S01]  /*0330*/  IMAD.SHL.U32 R24, R18, 0x8, RZ ;  /* 0x0000000812187824 */ /* 0x000fe200078e00ff */
[----:B------:R-:W-:Y:S01]  /*0340*/  LEA.HI R23, R9, R0, RZ, 0x2 ;  /* 0x0000000009177211 */ /* 0x000fe200078f10ff */
[----:B------:R-:W-:Y:S01]  /*0350*/  IMAD R10, R2, 0x8, R10 ;  /* 0x00000008020a7824 */ /* 0x000fe200078e020a */
[----:B------:R-:W-:-:S02]  /*0360*/  LOP3.LUT R0, R6, 0xfffffff0, RZ, 0xc0, !PT ;  /* 0xfffffff006007812 */ /* 0x000fc400078ec0ff */
[-C--:B------:R-:W-:Y:S01]  /*0370*/  LEA.HI R5, R4, R2.reuse, RZ, 0x2 ;  /* 0x0000000204057211 */ /* 0x080fe200078f10ff */
[----:B------:R-:W-:Y:S01]  /*0380*/  STL [R1+0x8], R24 ;  /* 0x0000081801007387 */ /* 0x000fe20000100800 */
[----:B------:R-:W-:Y:S01]  /*0390*/  LOP3.LUT R7, R17, 0xfffffff8, RZ, 0xc0, !PT ;  /* 0xfffffff811077812 */ /* 0x000fe200078ec0ff */
[----:B------:R-:W-:Y:S01]  /*03a0*/  IMAD.IADD R0, R21, 0x1, -R0 ;  /* 0x0000000115007824 */ /* 0x000fe200078e0a00 */
[----:B------:R-:W-:Y:S02]  /*03b0*/  LEA.HI R6, R12, R2, RZ, 0x1 ;  /* 0x000000020c067211 */ /* 0x000fe400078f08ff */
[----:B------:R-:W-:Y:S01]  /*03c0*/  LOP3.LUT R3, R3, 0xc0, RZ, 0xc0, !PT ;  /* 0x000000c003037812 */ /* 0x000fe200078ec0ff */
[----:B------:R-:W-:Y:S01]  /*03d0*/  IMAD.IADD R4, R21, 0x1, -R7 ;  /* 0x0000000115047824 */ /* 0x000fe200078e0a07 */
[----:B------:R-:W-:Y:S02]  /*03e0*/  LOP3.LUT R5, R5, 0xfffffffc, RZ, 0xc0, !PT ;  /* 0xfffffffc05057812 */ /* 0x000fe400078ec0ff */
[----:B------:R-:W-:-:S02]  /*03f0*/  LOP3.LUT R7, R6, 0xfffffffe, RZ, 0xc0, !PT ;  /* 0xfffffffe06077812 */ /* 0x000fc400078ec0ff */
[----:B------:R-:W-:Y:S01]  /*0400*/  LOP3.LUT R6, R3, 0x18, R24, 0xf8, !PT ;  /* 0x0000001803067812 */ /* 0x000fe200078ef818 */
[C---:B------:R-:W-:Y:S01]  /*0410*/  IMAD.IADD R13, R2.reuse, 0x1, -R5 ;  /* 0x00000001020d7824 */ /* 0x040fe200078e0a05 */
[----:B------:R-:W-:Y:S01]  /*0420*/  SHF.R.U32.HI R3, RZ, 0x3, R3 ;  /* 0x00000003ff037819 */ /* 0x000fe20000011603 */
[----:B------:R-:W-:Y:S01]  /*0430*/  IMAD.IADD R230, R2, 0x1, -R7 ;  /* 0x0000000102e67824 */ /* 0x000fe200078e0a07 */
[----:B------:R-:W-:Y:S02]  /*0440*/  SHF.R.S32.HI R5, RZ, 0x1f, R0 ;  /* 0x0000001fff057819 */ /* 0x000fe40000011400 */
[----:B------:R-:W-:Y:S02]  /*0450*/  LOP3.LUT R9, R6, R3, RZ, 0x3c, !PT ;  /* 0x0000000306097212 */ /* 0x000fe400078e3cff */
[----:B------:R-:W-:Y:S02]  /*0460*/  LEA.HI R2, R4, R4, RZ, 0x1 ;  /* 0x0000000404027211 */ /* 0x000fe400078f08ff */
[----:B------:R-:W-:-:S02]  /*0470*/  LEA.HI R3, R0, R0, RZ, 0x1 ;  /* 0x0000000000037211 */ /* 0x000fc400078f08ff */
[----:B------:R-:W-:Y:S02]  /*0480*/  LEA.HI R14, R5, R0, RZ, 0x3 ;  /* 0x00000000050e7211 */ /* 0x000fe400078f18ff */
[----:B------:R-:W-:Y:S02]  /*0490*/  LEA.HI R12, R20, R21, RZ, 0x6 ;  /* 0x00000015140c7211 */ /* 0x000fe400078f30ff */
[----:B------:R-:W-:Y:S02]  /*04a0*/  LOP3.LUT R5, R2, 0x3fffffe, RZ, 0xc0, !PT ;  /* 0x03fffffe02057812 */ /* 0x000fe400078ec0ff */
[----:B------:R-:W-:Y:S02]  /*04b0*/  LOP3.LUT R8, R3, 0x7fffffe, RZ, 0xc0, !PT ;  /* 0x07fffffe03087812 */ /* 0x000fe400078ec0ff */
[----:B------:R-:W-:Y:S01]  /*04c0*/  LOP3.LUT R7, R14, 0xfffffff8, RZ, 0xc0, !PT ;  /* 0xfffffff80e077812 */ /* 0x000fe200078ec0ff */
[----:B------:R-:W-:Y:S01]  /*04d0*/  IMAD.IADD R6, R4, 0x1, -R5 ;  /* 0x0000000104067824 */ /* 0x000fe200078e0a05 */
[----:B------:R-:W-:Y:S01]  /*04e0*/  SHF.R.S32.HI R12, RZ, 0x6, R12 ;  /* 0x00000006ff0c7819 */ /* 0x000fe2000001140c */
[C---:B------:R-:W-:Y:S01]  /*04f0*/  IMAD.IADD R8, R0.reuse, 0x1, -R8 ;  /* 0x0000000100087824 */ /* 0x040fe200078e0a08 */
[----:B------:R-:W-:Y:S01]  /*0500*/  LOP3.LUT P2, RZ, R11, 0x2, RZ, 0xc0, !PT ;  /* 0x000000020bff7812 */ /* 0x000fe2000784c0ff */
[----:B------:R-:W-:Y:S01]  /*0510*/  IMAD.IADD R16, R0, 0x1, -R7 ;  /* 0x0000000100107824 */ /* 0x000fe200078e0a07 */
[----:B------:R-:W-:Y:S01]  /*0520*/  SHF.R.S32.HI R0, RZ, 0x1, R2 ;  /* 0x00000001ff007819 */ /* 0x000fe20000011402 */
[----:B------:R-:W-:Y:S01]  /*0530*/  IMAD R5, R12, 0x4, R19 ;  /* 0x000000040c057824 */ /* 0x000fe200078e0213 */
[----:B------:R-:W-:Y:S01]  /*0540*/  SHF.R.S32.HI R2, RZ, 0x1f, R3 ;  /* 0x0000001fff027819 */ /* 0x000fe20000011403 */
[----:B------:R-:W-:Y:S01]  /*0550*/  IMAD.U32 R7, R10, 0x20, R9 ;  /* 0x000000200a077824 */ /* 0x000fe200078e0009 */
[C---:B------:R-:W-:Y:S01]  /*0560*/  LOP3.LUT P4, RZ, R0.reuse, 0x2, RZ, 0xc0, !PT ;  /* 0x0000000200ff7812 */ /* 0x040fe2000788c0ff */
[----:B------:R-:W-:Y:S01]  /*0570*/  IMAD R22, R5, 0x8, R6 ;  /* 0x0000000805167824 */ /* 0x000fe200078e0206 */
[----:B------:R-:W-:Y:S01]  /*0580*/  SHF.R.S32.HI R5, RZ, 0x1, R3 ;  /* 0x00000001ff057819 */ /* 0x000fe20000011403 */
[----:B------:R-:W-:Y:S01]  /*0590*/  IMAD.SHL.U32 R0, R0, 0x40, RZ ;  /* 0x0000004000007824 */ /* 0x000fe200078e00ff */
[----:B------:R1:W-:Y:S01]  /*05a0*/  STL [R1+0x2c], R7 ;  /* 0x00002c0701007387 */ /* 0x0003e20000100800 */
[----:B------:R-:W-:Y:S01]  /*05b0*/  IMAD.SHL.U32 R4, R4, 0x40, RZ ;  /* 0x0000004004047824 */ /* 0x000fe200078e00ff */
[----:B------:R-:W-:Y:S01]  /*05c0*/  LEA.HI R3, R2, R5, RZ, 0x2 ;  /* 0x0000000502037211 */ /* 0x000fe200078f10ff */
[----:B------:R-:W-:Y:S01]  /*05d0*/  IMAD.SHL.U32 R2, R13, 0x10, RZ ;  /* 0x000000100d027824 */ /* 0x000fe200078e00ff */
[----:B------:R-:W-:-:S02]  /*05e0*/  LOP3.LUT R0, R0, 0xc0, RZ, 0xc0, !PT ;  /* 0x000000c000007812 */ /* 0x000fc400078ec0ff */
[C---:B------:R-:W-:Y:S02]  /*05f0*/  LEA.HI R9, R11.reuse, R11, RZ, 0x1 ;  /* 0x0000000b0b097211 */ /* 0x040fe400078f08ff */
[----:B------:R-:W-:Y:S02]  /*0600*/  LOP3.LUT R6, R11, 0x1, RZ, 0xc0, !PT ;  /* 0x000000010b067812 */ /* 0x000fe400078ec0ff */
[----:B------:R-:W-:Y:S02]  /*0610*/  LOP3.LUT P5, RZ, R16, 0x2, RZ, 0xc0, !PT ;  /* 0x0000000210ff7812 */ /* 0x000fe400078ac0ff */
[----:B------:R-:W-:Y:S02]  /*0620*/  ISETP.NE.U32.AND P3, PT, R6, 0x1, PT ;  /* 0x000000010600780c */ /* 0x000fe40003f65070 */
[----:B------:R-:W-:Y:S02]  /*0630*/  LOP3.LUT P6, RZ, R16, 0x4, RZ, 0xc0, !PT ;  /* 0x0000000410ff7812 */ /* 0x000fe400078cc0ff */
[----:B------:R-:W-:-:S02]  /*0640*/  SEL R225, R228, 0xffffffe0, !P5 ;  /* 0xffffffe0e4e17807 */ /* 0x000fc40006800000 */
[----:B------:R-:W-:Y:S02]  /*0650*/  SEL R240, R240, 0x10, !P3 ;  /* 0x00000010f0f07807 */ /* 0x000fe40005800000 */
[----:B------:R-:W-:Y:S02]  /*0660*/  SEL R226, R226, 0x40, P6 ;  /* 0x00000040e2e27807 */ /* 0x000fe40003000000 */
[----:B------:R-:W-:Y:S02]  /*0670*/  SEL R223, R228, 0xffffffe0, !P4 ;  /* 0xffffffe0e4df7807 */ /* 0x000fe40006000000 */
[----:B-1----:R-:W-:Y:S02]  /*0680*/  LOP3.LUT R7, R4, 0x1c0, RZ, 0xc0, !PT ;  /* 0x000001c004077812 */ /* 0x002fe400078ec0ff */
[----:B------:R-:W-:Y:S02]  /*0690*/  LOP3.LUT R4, R3, 0xfffffffc, RZ, 0xc0, !PT ;  /* 0xfffffffc03047812 */ /* 0x000fe400078ec0ff */
[----:B------:R-:W-:-:S02]  /*06a0*/  LOP3.LUT R3, R0, 0x8, R17, 0xf8, !PT ;  /* 0x0000000800037812 */ /* 0x000fc400078ef811 */
[----:B------:R-:W-:Y:S01]  /*06b0*/  SHF.R.U32.HI R0, RZ, 0x3, R0 ;  /* 0x00000003ff007819 */ /* 0x000fe20000011600 */
[----:B------:R-:W-:Y:S01]  /*06c0*/  IMAD.IADD R15, R5, 0x1, -R4 ;  /* 0x00000001050f7824 */ /* 0x000fe200078e0a04 */
[----:B------:R-:W-:Y:S01]  /*06d0*/  LOP3.LUT R2, R7, 0x30, R2, 0xf8, !PT ;  /* 0x0000003007027812 */ /* 0x000fe200078ef802 */
[----:B------:R-:W-:Y:S01]  /*06e0*/  IMAD.SHL.U32 R4, R12, 0x20, RZ ;  /* 0x000000200c047824 */ /* 0x000fe200078e00ff */
[----:B------:R-:W-:Y:S02]  /*06f0*/  LOP3.LUT R222, R3, R0, RZ, 0x3c, !PT ;  /* 0x0000000003de7212 */ /* 0x000fe400078e3cff */
[----:B------:R-:W-:Y:S01]  /*0700*/  LEA.HI R0, R20, R21, RZ, 0x7 ;  /* 0x0000001514007211 */ /* 0x000fe200078f38ff */
[----:B------:R-:W-:Y:S01]  /*0710*/  IMAD.SHL.U32 R21, R21, 0x2, RZ ;  /* 0x0000000215157824 */ /* 0x000fe200078e00ff */
[----:B------:R-:W-:Y:S01]  /*0720*/  LOP3.LUT R17, R2, 0x8, R17, 0xf8, !PT ;  /* 0x0000000802117812 */ /* 0x000fe200078ef811 */
[----:B------:R-:W-:Y:S01]  /*0730*/  IMAD.U32 R222, R22, 0x20, R222 ;  /* 0x0000002016de7824 */ /* 0x000fe200078e00de */
[----:B------:R-:W-:-:S02]  /*0740*/  LOP3.LUT R2, R9, 0x3fffffe, RZ, 0xc0, !PT ;  /* 0x03fffffe09027812 */ /* 0x000fc400078ec0ff */
[----:B------:R-:W-:Y:S02]  /*0750*/  LOP3.LUT R5, R4, 0x6, R21, 0xf8, !PT ;  /* 0x0000000604057812 */ /* 0x000fe400078ef815 */
[----:B------:R-:W-:Y:S01]  /*0760*/  SHF.R.S32.HI R3, RZ, 0x3, R14 ;  /* 0x00000003ff037819 */ /* 0x000fe2000001140e */
[C---:B------:R-:W-:Y:S01]  /*0770*/  IMAD.IADD R10, R11.reuse, 0x1, -R2 ;  /* 0x000000010b0a7824 */ /* 0x040fe200078e0a02 */
[----:B------:R-:W-:Y:S01]  /*0780*/  SHF.R.S32.HI R6, RZ, 0x7, R0 ;  /* 0x00000007ff067819 */ /* 0x000fe20000011400 */
[----:B------:R-:W-:Y:S01]  /*0790*/  IMAD.SHL.U32 R2, R11, 0x40, RZ ;  /* 0x000000400b027824 */ /* 0x000fe200078e00ff */
[----:B------:R1:W-:Y:S01]  /*07a0*/  STL [R1+0x48], R5 ;  /* 0x0000480501007387 */ /* 0x0003e20000100800 */
[----:B------:R-:W-:Y:S01]  /*07b0*/  IMAD.SHL.U32 R0, R18, 0x2, RZ ;  /* 0x0000000212007824 */ /* 0x000fe200078e00ff */
[----:B------:R-:W-:Y:S01]  /*07c0*/  SHF.R.U32.HI R7, RZ, 0x3, R7 ;  /* 0x00000003ff077819 */ /* 0x000fe20000011607 */
[----:B------:R-:W-:Y:S01]  /*07d0*/  IMAD R12, R3, 0x8, R8 ;  /* 0x00000008030c7824 */ /* 0x000fe200078e0208 */
[----:B------:R-:W-:Y:S01]  /*07e0*/  LOP3.LUT R2, R2, 0x1c0, RZ, 0xc0, !PT ;  /* 0x000001c002027812 */ /* 0x000fe200078ec0ff */
[C---:B------:R-:W-:Y:S01]  /*07f0*/  IMAD R11, R13.reuse, 0x2, R3 ;  /* 0x000000020d0b7824 */ /* 0x040fe200078e0203 */
[----:B------:R-:W-:Y:S01]  /*0800*/  LEA R222, R222, UR4, 0x1 ;  /* 0x00000004dede7c11 */ /* 0x000fe2000f8e08ff */
[----:B------:R-:W-:Y:S01]  /*0810*/  IMAD R8, R13, 0x200, R0 ;  /* 0x000002000d087824 */ /* 0x000fe200078e0200 */
[----:B------:R-:W-:-:S02]  /*0820*/  LOP3.LUT R4, R2, 0x20, R4, 0xf8, !PT ;  /* 0x0000002002047812 */ /* 0x000fc400078ef804 */
[----:B------:R-:W-:Y:S01]  /*0830*/  SHF.R.U32.HI R3, RZ, 0x3, R2 ;  /* 0x00000003ff037819 */ /* 0x000fe20000011602 */
[----:B------:R-:W-:Y:S01]  /*0840*/  IMAD R2, R6, 0x1000, R0 ;  /* 0x0000100006027824 */ /* 0x000fe200078e0200 */
[----:B------:R-:W-:Y:S01]  /*0850*/  LOP3.LUT P0, RZ, R15, 0x2, RZ, 0xc0, !PT ;  /* 0x000000020fff7812 */ /* 0x000fe2000780c0ff */
[----:B------:R-:W-:Y:S01]  /*0860*/  IMAD R10, R10, 0x20, R8 ;  /* 0x000000200a0a7824 */ /* 0x000fe200078e0208 */
[----:B------:R-:W-:Y:S01]  /*0870*/  LOP3.LUT R4, R4, R3, RZ, 0x3c, !PT ;  /* 0x0000000304047212 */ /* 0x000fe200078e3cff */
[----:B------:R-:W-:Y:S01]  /*0880*/  IMAD R3, R230, 0x400, R2 ;  /* 0x00000400e6037824 */ /* 0x000fe200078e0202 */
[----:B------:R-:W-:Y:S01]  /*0890*/  SEL R228, R228, 0xffffffe0, !P0 ;  /* 0xffffffe0e4e47807 */ /* 0x000fe20004000000 */
[----:B------:R-:W-:Y:S02]  /*08a0*/  IMAD.IADD R223, R223, 0x1, R222 ;  /* 0x00000001dfdf7824 */ /* 0x000fe400078e02de */
[----:B------:R-:W-:Y:S02]  /*08b0*/  IMAD.IADD R243, R4, 0x1, R3 ;  /* 0x0000000104f37824 */ /* 0x000fe400078e0203 */
[----:B------:R-:W-:-:S03]  /*08c0*/  IMAD.SHL.U32 R4, R16, 0x40, RZ ;  /* 0x0000004010047824 */ /* 0x000fc600078e00ff */
[----:B------:R-:W-:Y:S02]  /*08d0*/  LEA R243, R243, UR4, 0x1 ;  /* 0x00000004f3f37c11 */ /* 0x000fe4000f8e08ff */
[----:B-1----:R-:W-:Y:S02]  /*08e0*/  SHF.R.S32.HI R5, RZ, 0x2, R23 ;  /* 0x00000002ff057819 */ /* 0x002fe40000011417 */
[----:B------:R-:W-:Y:S01]  /*08f0*/  LOP3.LUT R4, R4, 0x1c0, RZ, 0xc0, !PT ;  /* 0x000001c004047812 */ /* 0x000fe200078ec0ff */
[----:B------:R-:W-:Y:S02]  /*0900*/  VIADD R241, R243, 0x20 ;  /* 0x00000020f3f17836 */ /* 0x000fe40000000000 */
[----:B------:R-:W-:Y:S01]  /*0910*/  IMAD R18, R230, 0x10, R5 ;  /* 0x00000010e6127824 */ /* 0x000fe200078e0205 */
[----:B------:R-:W-:Y:S01]  /*0920*/  LOP3.LUT R5, R17, R7, RZ, 0x3c, !PT ;  /* 0x0000000711057212 */ /* 0x000fe200078e3cff */
[----:B------:R-:W-:Y:S01]  /*0930*/  @P2 VIADD R241, R243, 0xffffffe0 ;  /* 0xffffffe0f3f12836 */ /* 0x000fe20000000000 */
[----:B------:R-:W-:Y:S01]  /*0940*/  SHF.R.U32.HI R224, RZ, 0x3, R4 ;  /* 0x00000003ffe07819 */ /* 0x000fe20000011604 */
[----:B------:R-:W-:Y:S01]  /*0950*/  VIADD R0, R18, 0xffffffc0 ;  /* 0xffffffc012007836 */ /* 0x000fe20000000000 */
[----:B------:R-:W-:Y:S01]  /*0960*/  STL [R1+0x50], R18 ;  /* 0x0000501201007387 */ /* 0x000fe20000100800 */
[----:B------:R-:W-:-:S02]  /*0970*/  IMAD R3, R19, 0x200, R5 ;  /* 0x0000020013037824 */ /* 0x000fc400078e0205 */
[----:B------:R-:W-:Y:S01]  /*0980*/  IMAD.IADD R242, R243, 0x1, R240 ;  /* 0x00000001f3f27824 */ /* 0x000fe200078e02f0 */
[----:B------:R-:W-:Y:S01]  /*0990*/  SHF.R.S32.HI R2, RZ, 0x1f, R0 ;  /* 0x0000001fff027819 */ /* 0x000fe20000011400 */
[----:B------:R-:W-:-:S03]  /*09a0*/  IMAD.IADD R240, R240, 0x1, R241 ;  /* 0x00000001f0f07824 */ /* 0x000fc600078e02f1 */
[----:B------:R-:W-:Y:S01]  /*09b0*/  SHF.L.U64.HI R2, R0, 0x2, R2 ;  /* 0x0000000200027819 */ /* 0x000fe20000010202 */
[----:B------:R-:W-:Y:S02]  /*09c0*/  IMAD.SHL.U32 R0, R6, 0x8, RZ ;  /* 0x0000000806007824 */ /* 0x000fe400078e00ff */
[C---:B------:R-:W-:Y:S02]  /*09d0*/  IMAD.SHL.U32 R6, R19.reuse, 0x8, RZ ;  /* 0x0000000813067824 */ /* 0x040fe400078e00ff */
[----:B------:R1:W-:Y:S01]  /*09e0*/  STL [R1+0x4c], R2 ;  /* 0x00004c0201007387 */ /* 0x0003e20000100800 */
[----:B------:R-:W-:Y:S02]  /*09f0*/  LOP3.LUT R7, R0, 0x8, RZ, 0xc0, !PT ;  /* 0x0000000800077812 */ /* 0x000fe400078ec0ff */
[----:B------:R-:W-:Y:S01]  /*0a00*/  SHF.R.S32.HI R0, RZ, 0x1, R9 ;  /* 0x00000001ff007819 */ /* 0x000fe20000011409 */
[----:B------:R-:W-:Y:S01]  /*0a10*/  IMAD.SHL.U32 R9, R19, 0x10, RZ ;  /* 0x0000001013097824 */ /* 0x000fe200078e00ff */
[----:B------:R-:W-:-:S02]  /*0a20*/  LOP3.LUT R6, R6, 0x8, RZ, 0xc0, !PT ;  /* 0x0000000806067812 */ /* 0x000fc400078ec0ff */
[C---:B------:R-:W-:Y:S01]  /*0a30*/  LOP3.LUT P1, RZ, R0.reuse, 0x2, RZ, 0xc0, !PT ;  /* 0x0000000200ff7812 */ /* 0x040fe2000782c0ff */
[----:B------:R-:W-:Y:S01]  /*0a40*/  IMAD.SHL.U32 R0, R0, 0x40, RZ ;  /* 0x0000004000007824 */ /* 0x000fe200078e00ff */
[----:B------:R-:W-:Y:S02]  /*0a50*/  LOP3.LUT R9, R7, 0x10, R9, 0xf8, !PT ;  /* 0x0000001007097812 */ /* 0x000fe400078ef809 */
[----:B------:R-:W-:Y:S01]  /*0a60*/  LOP3.LUT R224, R224, R4, R6, 0x1e, !PT ;  /* 0x00000004e0e07212 */ /* 0x000fe200078e1e06 */
[----:B------:R-:W-:Y:S01]  /*0a70*/  IMAD.U32 R4, RZ, RZ, UR5 ;  /* 0x00000005ff047e24 */ /* 0x000fe2000f8e00ff */
[----:B------:R-:W-:Y:S01]  /*0a80*/  LOP3.LUT R0, R0, 0xc0, RZ, 0xc0, !PT ;  /* 0x000000c000007812 */ /* 0x000fe200078ec0ff */
[----:B------:R-:W-:Y:S01]  /*0a90*/  USHF.R.S32.HI UR5, URZ, 0x1f, UR48 ;  /* 0x0000001f3f057899 */ /* 0x000fe20008011430 */
[----:B------:R-:W-:Y:S01]  /*0aa0*/  IMAD.U32 R4, RZ, RZ, UR6 ;  /* 0x00000006ff047e24 */ /* 0x000fe2000f8e00ff */
[----:B------:R-:W-:Y:S01]  /*0ab0*/  USHF.R.S32.HI UR6, URZ, 0x1f, UR58 ;  /* 0x0000001f3f067899 */ /* 0x000fe2000801143a */
[----:B------:R-:W-:Y:S01]  /*0ac0*/  SHF.R.U32.HI R8, RZ, 0x3, R0 ;  /* 0x00000003ff087819 */ /* 0x000fe20000011600 */
[----:B------:R-:W-:-:S03]  /*0ad0*/  IMAD.U32 R224, R11, 0x200, R224 ;  /* 0x000002000be07824 */ /* 0x000fc600078e00e0 */
[----:B------:R-:W-:Y:S01]  /*0ae0*/  LOP3.LUT R8, R8, R0, R7, 0x1e, !PT ;  /* 0x0000000008087212 */ /* 0x000fe200078e1e07 */
[----:B------:R-:W-:Y:S02]  /*0af0*/  IMAD.SHL.U32 R0, R12, 0x20, RZ ;  /* 0x000000200c007824 */ /* 0x000fe400078e00ff */
[----:B-1----:R-:W-:Y:S02]  /*0b00*/  IMAD.SHL.U32 R2, R15, 0x40, RZ ;  /* 0x000000400f027824 */ /* 0x002fe400078e00ff */
[----:B------:R-:W-:Y:S02]  /*0b10*/  IMAD R230, R230, 0x200, R0 ;  /* 0x00000200e6e67824 */ /* 0x000fe400078e0200 */
[----:B------:R-:W-:Y:S01]  /*0b20*/  IMAD.IADD R8, R8, 0x1, R10 ;  /* 0x0000000108087824 */ /* 0x000fe200078e020a */
[----:B------:R-:W-:-:S04]  /*0b30*/  LOP3.LUT R2, R2, 0xc0, RZ, 0xc0, !PT ;  /* 0x000000c002027812 */ /* 0x000fc800078ec0ff */
[----:B------:R-:W-:-:S04]  /*0b40*/  SHF.R.U32.HI R5, RZ, 0x3, R2 ;  /* 0x00000003ff057819 */ /* 0x000fc80000011602 */
[C---:B------:R-:W-:Y:S02]  /*0b50*/  LOP3.LUT R6, R5.reuse, R2, R6, 0x1e, !PT ;  /* 0x0000000205067212 */ /* 0x040fe400078e1e06 */
[----:B------:R-:W-:-:S03]  /*0b60*/  LOP3.LUT R2, R5, R9, R2, 0x1e, !PT ;  /* 0x0000000905027212 */ /* 0x000fc600078e1e02 */
[----:B------:R-:W-:Y:S02]  /*0b70*/  IMAD.IADD R230, R230, 0x1, R6 ;  /* 0x00000001e6e67824 */ /* 0x000fe400078e0206 */
[----:B------:R-:W-:Y:S02]  /*0b80*/  IMAD.IADD R229, R0, 0x1, R2 ;  /* 0x0000000100e57824 */ /* 0x000fe400078e0202 */
        /* <DEDUP_REMOVED lines=10> */
[C---:B------:R-:W-:Y:S02]  /*0c30*/  IMAD.IADD R225, R224.reuse, 0x1, R225 ;  /* 0x00000001e0e17824 */ /* 0x040fe400078e02e1 */
        /* <DEDUP_REMOVED lines=8> */
.L_x_592:
        /* <DEDUP_REMOVED lines=23> */
[----:B------:R-:W-:Y:S02]  /*0e30*/  ULDC.64 UR6, c[0x0][0x2f8] ;  /* 0x0000be0000067ab9 */ /* 0x000fe40000000a00 */
[----:B------:R-:W-:Y:S01]  /*0e40*/  ULDC.U8 UR15, c[0x0][0x3c2] ;  /* 0x0000f080000f7ab9 */ /* 0x000fe20000000000 */
[----:B------:R-:W-:Y:S01]  /*0e50*/  IMAD.U32 R7, RZ, RZ, UR13 ;  /* 0x0000000dff077e24 */ /* 0x000fe2000f8e00ff */
[----:B------:R-:W-:Y:S01]  /*0e60*/  UISETP.NE.AND UP1, UPT, UR15, URZ, UPT ;  /* 0x0000003f0f00728c */ /* 0x000fe2000bf25270 */
[----:B------:R-:W-:Y:S01]  /*0e70*/  PLOP3.LUT P3, PT, PT, PT, UP2, 0x80, 0x0 ;  /* 0x000000000000781c */ /* 0x000fe20003f6f028 */
[----:B------:R-:W-:Y:S02]  /*0e80*/  UISETP.EQ.U32.AND UP4, UPT, UR6, URZ, UPT ;  /* 0x0000003f0600728c */ /* 0x000fe4000bf82070 */
[----:B------:R-:W2:Y:S02]  /*0e90*/  @P1 LDG.E R8, desc[UR10][R6.64] ;  /* 0x0000000a06081981 */ /* 0x000ea4000c1e1900 */
[----:B------:R-:W-:-:S02]  /*0ea0*/  UISETP.EQ.OR.EX UP4, UPT, UR7, URZ, !UP1, UP4 ;  /* 0x0000003f0700728c */ /* 0x000fc4000cf82740 */
        /* <DEDUP_REMOVED lines=18> */
[----:B------:R-:W-:Y:S01]  /*0fd0*/  USHF.L.U32 UR27, UR18, 0x7, URZ ;  /* 0x00000007121b7899 */ /* 0x000fe2000800063f */
[----:B--2---:R-:W-:Y:S02]  /*0fe0*/  @P1 R2UR UR38, R8 ;  /* 0x00000000082612ca */ /* 0x004fe400000e0000 */
[----:B---3--:R-:W-:-:S02]  /*0ff0*/  @P0 R2UR UR12, R6 ;  /* 0x00000000060c02ca */ /* 0x008fc400000e0000 */
[----:B------:R-:W-:Y:S01]  /*1000*/  ISETP.NE.U32.AND P0, PT, RZ, UR6, PT ;  /* 0x00000006ff007c0c */ /* 0x000fe2000bf05070 */
[----:B------:R-:W-:-:S03]  /*1010*/  @!UP3 USEL UR6, UR5, URZ, UP0 ;  /* 0x0000003f0506b287 */ /* 0x000fc60008000000 */
[----:B------:R-:W-:Y:S01]  /*1020*/  ISETP.NE.AND.EX P0, PT, RZ, UR7, PT, P0 ;  /* 0x00000007ff007c0c */ /* 0x000fe2000bf05300 */
[----:B------:R-:W-:-:S06]  /*1030*/  ULDC UR5, c[0x0][0x2c8] ;  /* 0x0000b20000057ab9 */ /* 0x000fcc0000000800 */
        /* <DEDUP_REMOVED lines=11> */
.L_x_551:
        /* <DEDUP_REMOVED lines=61> */
[----:B------:R-:W-:Y:S01]  /*14c0*/  USHF.L.U64.HI UR15, UR48, 0x7, UR60 ;  /* 0x00000007300f7899 */ /* 0x000fe2000801023c */
[----:B------:R-:W-:Y:S01]  /*14d0*/  IMAD R0, R0, R6, RZ ;  /* 0x0000000600007224 */ /* 0x000fe200078e02ff */
[----:B------:R-:W-:Y:S02]  /*14e0*/  UIMAD UR6, UR9, UR12, URZ ;  /* 0x0000000c090672a4 */ /* 0x000fe4000f8e023f */
[----:B------:R-:W-:Y:S01]  /*14f0*/  UIADD3 UR5, UR13, UR5, URZ ;  /* 0x000000050d057290 */ /* 0x000fe2000fffe03f */
[----:B------:R-:W-:Y:S01]  /*1500*/  IMAD.HI.U32 R0, R5, R0, R4 ;  /* 0x0000000005007227 */ /* 0x000fe200078e0004 */
[----:B------:R-:W-:Y:S01]  /*1510*/  ULDC UR40, c[0x0][0x2c4] ;  /* 0x0000b10000287ab9 */ /* 0x000fe20000000800 */
[----:B------:R-:W-:-:S02]  /*1520*/  @UP1 UIADD3 UR52, UR17, UR22, URZ ;  /* 0x0000001611341290 */ /* 0x000fc4000fffe03f */
[----:B------:R-:W-:Y:S02]  /*1530*/  USEL UR37, UR15, URZ, UP2 ;  /* 0x0000003f0f257287 */ /* 0x000fe40009000000 */
[----:B------:R-:W-:Y:S01]  /*1540*/  IMAD.HI.U32 R0, R0, R3, RZ ;  /* 0x0000000300007227 */ /* 0x000fe200078e00ff */
[----:B------:R-:W-:Y:S02]  /*1550*/  UIMAD.WIDE.U32 UR16, UR8, UR12, URZ ;  /* 0x0000000c081072a5 */ /* 0x000fe4000f8e003f */
[----:B------:R-:W-:Y:S02]  /*1560*/  UIMAD UR5, UR8, UR5, UR6 ;  /* 0x00000005080572a4 */ /* 0x000fe4000f8e0206 */
[----:B------:R-:W-:Y:S01]  /*1570*/  IADD3 R4, -R0, RZ, RZ ;  /* 0x000000ff00047210 */ /* 0x000fe20007ffe1ff */
[----:B------:R-:W-:Y:S02]  /*1580*/  @UP3 UIMAD UR15, UR48, UR40, URZ ;  /* 0x00000028300f32a4 */ /* 0x000fe4000f8e023f */
[----:B------:R-:W-:-:S02]  /*1590*/  ULOP3.LUT UR6, UR45, 0xffffffc0, URZ, 0xc0, !UPT ;  /* 0xffffffc02d067892 */ /* 0x000fc4000f8ec03f */
[C---:B------:R-:W-:Y:S01]  /*15a0*/  IMAD R3, R6.reuse, R4, R3 ;  /* 0x0000000406037224 */ /* 0x040fe200078e0203 */
[----:B------:R-:W-:Y:S02]  /*15b0*/  UIMAD.WIDE.U32 UR12, UR8, UR14, URZ ;  /* 0x0000000e080c72a5 */ /* 0x000fe4000f8e003f */
[----:B------:R-:W-:Y:S02]  /*15c0*/  UIADD3 UR49, UR17, UR5, URZ ;  /* 0x0000000511317290 */ /* 0x000fe4000fffe03f */
[----:B------:R-:W-:Y:S01]  /*15d0*/  ISETP.GT.U32.AND P1, PT, R6, R3, PT ;  /* 0x000000030600720c */ /* 0x000fe20003f24070 */
[----:B------:R-:W-:Y:S02]  /*15e0*/  @UP3 USEL UR5, UR15, UR14, !UP1 ;  /* 0x0000000e0f053287 */ /* 0x000fe4000c800000 */
[----:B------:R-:W-:Y:S01]  /*15f0*/  UIADD3 UR15, UR6, -0x40, URZ ;  /* 0xffffffc0060f7890 */ /* 0x000fe2000fffe03f */
[----:B------:R-:W-:Y:S01]  /*1600*/  @UP3 ULDC UR19, c[0x0][0x2e4] ;  /* 0x0000b90000133ab9 */ /* 0x000fe20000000800 */
[----:B------:R-:W-:-:S02]  /*1610*/  USEL UR57, UR16, UR12, !UP1 ;  /* 0x0000000c10397287 */ /* 0x000fc4000c800000 */
[----:B------:R-:W-:Y:S02]  /*1620*/  @!UP3 UIMAD UR12, UR48, UR41, UR58 ;  /* 0x00000029300cb2a4 */ /* 0x000fe4000f8e023a */
[----:B------:R-:W-:Y:S02]  /*1630*/  @UP3 UIMAD UR19, UR58, UR19, UR5 ;  /* 0x000000133a1332a4 */ /* 0x000fe4000f8e0205 */
        /* <DEDUP_REMOVED lines=13> */
[----:B------:R-:W-:Y:S01]  /*1710*/  @UP0 UMOV UR32, UR20 ;  /* 0x0000001400200c82 */ /* 0x000fe20008000000 */
        /* <DEDUP_REMOVED lines=32> */
.L_x_553:
        /* <DEDUP_REMOVED lines=13> */
.L_x_554:
        /* <DEDUP_REMOVED lines=11> */
.L_x_555:
[----:B------:R-:W-:Y:S02]  /*1aa0*/  ULDC UR5, c[0x0][0x270] ;  /* 0x00009c0000057ab9 */ /* 0x000fe40000000800 */
[----:B------:R-:W-:-:S04]  /*1ab0*/  UIMAD UR5, UR48, UR5, UR58 ;  /* 0x00000005300572a4 */ /* 0x000fc8000f8e023a */
[----:B------:R-:W-:-:S12]  /*1ac0*/  UIMAD UR5, UR5, UR61, URZ ;  /* 0x0000003d050572a4 */ /* 0x000fd8000f8e023f */
.L_x_556:
[----:B------:R-:W2:Y:S04]  /*1ad0*/  LDL.64 R4, [R1+0x8] ;  /* 0x0000080001047983 */ /* 0x000ea80000100a00 */
[----:B------:R1:W2:Y:S01]  /*1ae0*/  LDL.64 R20, [R1+0x8] ;  /* 0x0000080001147983 */ /* 0x0002a20000100a00 */
[----:B------:R-:W-:Y:S01]  /*1af0*/  USHF.R.S32.HI UR61, URZ, 0x1f, UR58 ;  /* 0x0000001f3f3d7899 */ /* 0x000fe2000801143a */
[----:B------:R-:W-:Y:S01]  /*1b00*/  BSSY B1, `(.L_x_552) ;  /* 0x00008d8000017945 */ /* 0x000fe20003800000 */
[----:B------:R-:W-:Y:S01]  /*1b10*/  ULDC.64 UR8, c[0x0][0x428] ;  /* 0x00010a0000087ab9 */ /* 0x000fe20000000a00 */
[----:B------:R-:W3:Y:S01]  /*1b20*/  S2R R6, SR_TID.X ;  /* 0x0000000000067919 */ /* 0x000ee20000002100 */
[----:B------:R-:W-:Y:S01]  /*1b30*/  UIMAD UR12, UR61, UR8, URZ ;  /* 0x000000083d0c72a4 */ /* 0x000fe2000f8e023f */
[----:B------:R-:W-:Y:S01]  /*1b40*/  IMAD.U32 R10, RZ, RZ, UR8 ;  /* 0x00000008ff0a7e24 */ /* 0x000fe2000f8e00ff */
[----:B------:R-:W-:-:S02]  /*1b50*/  UIADD3 UR22, UR15, UR5, URZ ;  /* 0x000000050f167290 */ /* 0x000fc4000fffe03f */
[----:B------:R-:W-:Y:S01]  /*1b60*/  UIMAD UR33, UR58, UR9, UR12 ;  /* 0x000000093a2172a4 */ /* 0x000fe2000f8e020c */
[----:B------:R-:W-:Y:S02]  /*1b70*/  ULDC UR13, c[0x0][0x2dc] ;  /* 0x0000b700000d7ab9 */ /* 0x000fe40000000800 */
[----:B------:R-:W-:Y:S01]  /*1b80*/  ULDC.64 UR8, c[0x0][0x420] ;  /* 0x0001080000087ab9 */ /* 0x000fe20000000a00 */
[----:B------:R-:W-:Y:S01]  /*1b90*/  ULDC UR14, c[0x0][0x270] ;  /* 0x00009c00000e7ab9 */ /* 0x000fe20000000800 */
[----:B------:R-:W-:Y:S01]  /*1ba0*/  IMAD.U32 R0, RZ, RZ, UR8 ;  /* 0x00000008ff007e24 */ /* 0x000fe2000f8e00ff */
[----:B------:R-:W-:Y:S02]  /*1bb0*/  UIMAD UR5, UR16, UR8, URZ ;  /* 0x00000008100572a4 */ /* 0x000fe4000f8e023f */
[----:B------:R-:W-:Y:S02]  /*1bc0*/  UIMAD UR26, UR13, UR14, URZ ;  /* 0x0000000e0d1a72a4 */ /* 0x000fe4000f8e023f */
[----:B------:R-:W-:Y:S01]  /*1bd0*/  UIMAD UR5, UR15, UR9, UR5 ;  /* 0x000000090f0572a4 */ /* 0x000fe2000f8e0205 */
[----:B------:R-:W-:Y:S01]  /*1be0*/  ULDC.64 UR12, c[0x0][0x258] ;  /* 0x00009600000c7ab9 */ /* 0x000fe20000000a00 */
[----:B------:R-:W-:Y:S01]  /*1bf0*/  UISETP.GE.AND UP2, UPT, UR36, 0x1, UPT ;  /* 0x000000012400788c */ /* 0x000fe2000bf46270 */
[----:B------:R-:W-:Y:S01]  /*1c00*/  ULDC.64 UR28, c[0x0][0x478] ;  /* 0x00011e00001c7ab9 */ /* 0x000fe20000000a00 */
[----:B------:R-:W-:Y:S01]  /*1c10*/  ULDC.64 UR30, c[0x0][0x210] ;  /* 0x00008400001e7ab9 */ /* 0x000fe20000000a00 */
[----:B------:R-:W-:Y:S01]  /*1c20*/  UIMAD.WIDE UR22, UR22, 0x4, UR28 ;  /* 0x00000004161678a5 */ /* 0x000fe2000f8e021c */
[----:B------:R-:W-:-:S02]  /*1c30*/  ULDC.64 UR42, c[0x0][0x2b0] ;  /* 0x0000ac00002a7ab9 */ /* 0x000fc40000000a00 */
[----:B------:R-:W-:Y:S01]  /*1c40*/  ULDC.64 UR28, c[0x0][0x3e0] ;  /* 0x0000f800001c7ab9 */ /* 0x000fe20000000a00 */
[----:B------:R-:W-:Y:S01]  /*1c50*/  ULEA.HI.SX32 UR41, UR45, 0xffffffff, 0x1a ;  /* 0xffffffff2d297891 */ /* 0x000fe2000f8fd23f */
[----:B---3--:R-:W-:-:S04]  /*1c60*/  SHF.R.S32.HI R9, RZ, 0x1f, R6 ;  /* 0x0000001fff097819 */ /* 0x008fc80000011406 */
[CC--:B------:R-:W-:Y:S02]  /*1c70*/  LEA.HI R3, R9.reuse, R6.reuse, RZ, 0x2 ;  /* 0x0000000609037211 */ /* 0x0c0fe400078f10ff */
[----:B------:R-:W-:Y:S02]  /*1c80*/  LEA.HI R9, R9, R6, RZ, 0x5 ;  /* 0x0000000609097211 */ /* 0x000fe400078f28ff */
[----:B------:R-:W-:Y:S02]  /*1c90*/  SHF.R.S32.HI R3, RZ, 0x2, R3 ;  /* 0x00000002ff037819 */ /* 0x000fe40000011403 */
[----:B------:R-:W-:Y:S02]  /*1ca0*/  LOP3.LUT R11, R9, 0xffffffe0, RZ, 0xc0, !PT ;  /* 0xffffffe0090b7812 */ /* 0x000fe400078ec0ff */
[----:B------:R-:W-:-:S03]  /*1cb0*/  SHF.R.S32.HI R18, RZ, 0x1f, R3 ;  /* 0x0000001fff127819 */ /* 0x000fc60000011403 */
[----:B------:R-:W-:Y:S02]  /*1cc0*/  IMAD.IADD R11, R6, 0x1, -R11 ;  /* 0x00000001060b7824 */ /* 0x000fe400078e0a0b */
[----:B--2---:R-:W-:-:S05]  /*1cd0*/  IMAD.MOV.U32 R20, RZ, RZ, R4 ;  /* 0x000000ffff147224 */ /* 0x004fca00078e0004 */
[----:B------:R-:W-:Y:S02]  /*1ce0*/  SHF.R.S32.HI R21, RZ, 0x1f, R20 ;  /* 0x0000001fff157819 */ /* 0x000fe40000011414 */
[----:B------:R-:W-:-:S03]  /*1cf0*/  IADD3 R4, P0, R20, UR6, RZ ;  /* 0x0000000614047c10 */ /* 0x000fc6000ff1e0ff */
[----:B------:R1:W-:Y:S01]  /*1d00*/  STL [R1+0xc], R21 ;  /* 0x00000c1501007387 */ /* 0x0003e20000100800 */
[----:B------:R-:W-:-:S03]  /*1d10*/  IADD3.X R5, R21, UR50, RZ, P0, !PT ;  /* 0x0000003215057c10 */ /* 0x000fc600087fe4ff */
[----:B------:R-:W-:Y:S01]  /*1d20*/  IMAD.WIDE.U32 R4, R0, UR15, R4 ;  /* 0x0000000f00047c25 */ /* 0x000fe2000f8e0004 */
[----:B------:R-:W-:Y:S01]  /*1d30*/  IADD3 R0, P0, R3, UR15, RZ ;  /* 0x0000000f03007c10 */ /* 0x000fe2000ff1e0ff */
[----:B------:R-:W-:Y:S02]  /*1d40*/  UIADD3 UR15, UR15, UR19, URZ ;  /* 0x000000130f0f7290 */ /* 0x000fe4000fffe03f */
[----:B------:R-:W-:Y:S01]  /*1d50*/  USHF.L.U32 UR19, UR26, 0x6, URZ ;  /* 0x000000061a137899 */ /* 0x000fe2000800063f */
[----:B------:R-:W-:Y:S01]  /*1d60*/  IADD3.X R8, R18, UR16, RZ, P0, !PT ;  /* 0x0000001012087c10 */ /* 0x000fe200087fe4ff */
[----:B------:R-:W-:Y:S01]  /*1d70*/  IMAD.WIDE.U32 R6, R0, UR46, R20 ;  /* 0x0000002e00067c25 */ /* 0x000fe2000f8e0014 */
[----:B------:R-:W-:Y:S01]  /*1d80*/  ULDC.64 UR16, c[0x0][0x400] ;  /* 0x0001000000107ab9 */ /* 0x000fe20000000a00 */
[----:B------:R-:W-:Y:S02]  /*1d90*/  UIADD3 UR14, UP1, UP0, UR40, UR19, UR53 ;  /* 0x00000013280e7290 */ /* 0x000fe4000f83e035 */
[----:B------:R-:W-:Y:S01]  /*1da0*/  IMAD R8, R8, UR46, RZ ;  /* 0x0000002e08087c24 */ /* 0x000fe2000f8e02ff */
[----:B------:R-:W-:Y:S01]  /*1db0*/  USHF.R.S32.HI UR6, URZ, 0x1f, UR19 ;  /* 0x0000001f3f067899 */ /* 0x000fe20008011413 */
[----:B------:R-:W-:Y:S01]  /*1dc0*/  VIADD R5, R5, UR5 ;  /* 0x0000000505057c36 */ /* 0x000fe20008000000 */
[----:B------:R-:W-:Y:S01]  /*1dd0*/  UIMAD UR5, UR61, UR12, URZ ;  /* 0x0000000c3d0572a4 */ /* 0x000fe2000f8e023f */
[----:B------:R-:W-:Y:S01]  /*1de0*/  IMAD R0, R0, UR47, R8 ;  /* 0x0000002f00007c24 */ /* 0x000fe2000f8e0208 */
[----:B------:R-:W-:Y:S01]  /*1df0*/  IADD3 R6, P0, R6, UR59, RZ ;  /* 0x0000003b06067c10 */ /* 0x000fe2000ff1e0ff */
[----:B------:R-:W-:Y:S01]  /*1e00*/  IMAD.WIDE.U32 R4, R10, UR58, R4 ;  /* 0x0000003a0a047c25 */ /* 0x000fe2000f8e0004 */
[----:B------:R-:W-:Y:S01]  /*1e10*/  SHF.R.S32.HI R8, RZ, 0x5, R9 ;  /* 0x00000005ff087819 */ /* 0x000fe20000011409 */
[----:B------:R-:W-:Y:S01]  /*1e20*/  UIMAD UR13, UR58, UR13, UR5 ;  /* 0x0000000d3a0d72a4 */ /* 0x000fe2000f8e0205 */
[----:B------:R-:W-:Y:S01]  /*1e30*/  IADD3.X R7, R7, UR52, R0, P0, !PT ;  /* 0x0000003407077c10 */ /* 0x000fe200087fe400 */
[----:B------:R-:W-:Y:S01]  /*1e40*/  UIADD3.X UR5, UR51, UR6, UR56, UP1, UP0 ;  /* 0x0000000633057290 */ /* 0x000fe20008fe0438 */
[----:B------:R-:W-:Y:S01]  /*1e50*/  IMAD.U32 R0, RZ, RZ, UR12 ;  /* 0x0000000cff007e24 */ /* 0x000fe2000f8e00ff */
[----:B------:R-:W-:Y:S01]  /*1e60*/  UIADD3 UR6, UP1, UP0, UR55, UR14, UR57 ;  /* 0x0000000e37067290 */ /* 0x000fe2000f83e039 */
[----:B------:R-:W-:Y:S01]  /*1e70*/  IMAD R8, R8, UR26, R11 ;  /* 0x0000001a08087c24 */ /* 0x000fe2000f8e020b */
[----:B------:R-:W-:Y:S01]  /*1e80*/  PLOP3.LUT P0, PT, PT, PT, UP2, 0x80, 0x0 ;  /* 0x000000000000781c */ /* 0x000fe20003f0f028 */
[----:B------:R-:W-:Y:S01]  /*1e90*/  VIADD R5, R5, UR33 ;  /* 0x0000002105057c36 */ /* 0x000fe20008000000 */
[----:B------:R-:W-:Y:S01]  /*1ea0*/  UIADD3.X UR5, UR54, UR5, UR49, UP1, UP0 ;  /* 0x0000000536057290 */ /* 0x000fe20008fe0431 */
[----:B------:R-:W-:-:S02]  /*1eb0*/  IMAD R9, R18, UR8, RZ ;  /* 0x0000000812097c24 */ /* 0x000fc4000f8e02ff */
[----:B------:R-:W-:Y:S01]  /*1ec0*/  IMAD.WIDE.U32 R6, R0, UR58, R6 ;  /* 0x0000003a00067c25 */ /* 0x000fe2000f8e0006 */
[----:B------:R-:W-:-:S03]  /*1ed0*/  IADD3 R0, P1, R8, UR6, RZ ;  /* 0x0000000608007c10 */ /* 0x000fc6000ff3e0ff */
[C---:B------:R-:W-:Y:S01]  /*1ee0*/  IMAD R9, R3.reuse, UR9, R9 ;  /* 0x0000000903097c24 */ /* 0x040fe2000f8e0209 */
[----:B------:R-:W-:Y:S01]  /*1ef0*/  LEA.HI.X.SX32 R8, R8, UR5, 0x1, P1 ;  /* 0x0000000508087c11 */ /* 0x000fe200088f0eff */
[----:B------:R-:W-:Y:S01]  /*1f00*/  IMAD.WIDE.U32 R4, R3, UR8, R4 ;  /* 0x0000000803047c25 */ /* 0x000fe2000f8e0004 */
[----:B------:R-:W-:Y:S01]  /*1f10*/  LEA R249, P1, R0, UR16, 0x2 ;  /* 0x0000001000f97c11 */ /* 0x000fe2000f8210ff */
[----:B------:R-:W-:Y:S01]  /*1f20*/  UIMAD.WIDE UR8, UR15, 0x4, UR42 ;  /* 0x000000040f0878a5 */ /* 0x000fe2000f8e022a */
        /* <DEDUP_REMOVED lines=30> */
[C---:B------:R-:W-:Y:S01]  /*2110*/  IMAD R4, R14.reuse, UR17, R0 ;  /* 0x000000110e047c24 */ /* 0x040fe2000f8e0200 */
[----:B------:R-:W-:Y:S01]  /*2120*/  UMOV UR15, UR23 ;  /* 0x00000017000f7c82 */ /* 0x000fe20008000000 */
[----:B------:R-:W-:Y:S01]  /*2130*/  UIADD3 UR9, UR8, -UR9, URZ ;  /* 0x8000000908097290 */ /* 0x000fe2000fffe03f */
[----:B------:R-:W-:Y:S01]  /*2140*/  IMAD.WIDE.U32 R6, R14, UR16, R6 ;  /* 0x000000100e067c25 */ /* 0x000fe2000f8e0006 */
[----:B------:R-:W-:-:S06]  /*2150*/  UMOV UR16, UR22 ;  /* 0x0000001600107c82 */ /* 0x000fcc0008000000 */
[----:B------:R-:W-:Y:S01]  /*2160*/  @P0 BAR.SYNC.DEFER_BLOCKING 0x0 ;  /* 0x0000000000000b1d */ /* 0x000fe20000010000 */
[----:B------:R-:W-:Y:S01]  /*2170*/  UISETP.NE.AND UP0, UPT, UR9, 0x1, UPT ;  /* 0x000000010900788c */ /* 0x000fe2000bf05270 */
        /* <DEDUP_REMOVED lines=48> */
.L_x_559:
[----:B------:R-:W-:Y:S05]  /*2480*/  BSYNC B0 ;  /* 0x0000000000007941 */ /* 0x000fea0003800000 */
.L_x_558:
[----:B------:R3:W-:Y:S01]  /*2490*/  @P4 STS.128 [R0+0x10000], RZ ;  /* 0x010000ff00004388 */ /* 0x0007e20000000c00 */
[----:B------:R-:W-:Y:S03]  /*24a0*/  BSSY B0, `(.L_x_560) ;  /* 0x000002b000007945 */ /* 0x000fe60003800000 */
[----:B------:R3:W-:Y:S04]  /*24b0*/  @P4 STS.128 [R0+0x12000], RZ ;  /* 0x012000ff00004388 */ /* 0x0007e80000000c00 */
[----:B------:R3:W-:Y:S01]  /*24c0*/  @P4 STS.128 [R0+0x14000], RZ ;  /* 0x014000ff00004388 */ /* 0x0007e20000000c00 */
[----:B------:R-:W-:Y:S05]  /*24d0*/  @P4 BRA `(.L_x_561) ;  /* 0x00000000009c4947 */ /* 0x000fea0003800000 */
[----:B------:R-:W4:Y:S01]  /*24e0*/  LDL R4, [R1+0x20] ;  /* 0x0000200001047983 */ /* 0x000f220000100800 */
[----:B------:R-:W-:-:S03]  /*24f0*/  ULDC UR6, c[0x0][0x2d0] ;  /* 0x0000b40000067ab9 */ /* 0x000fc60000000800 */
[----:B-1----:R-:W5:Y:S01]  /*2500*/  LDL R11, [R1+0x24] ;  /* 0x00002400010b7983 */ /* 0x002f620000100800 */
[----:B------:R-:W-:Y:S01]  /*2510*/  ISETP.GE.AND P5, PT, R20, UR6, PT ;  /* 0x0000000614007c0c */ /* 0x000fe2000bfa6270 */
[----:B------:R-:W-:Y:S01]  /*2520*/  IMAD.MOV.U32 R5, RZ, RZ, R13 ;  /* 0x000000ffff057224 */ /* 0x000fe200078e000d */
[----:B------:R-:W-:-:S11]  /*2530*/  IADD3 R7, P0, R3, 0x40, RZ ;  /* 0x0000004003077810 */ /* 0x000fd60007f1e0ff */
[----:B--2---:R-:W1:Y:S01]  /*2540*/  @!P5 LDC.64 R8, c[0x0][0x220] ;  /* 0x00008800ff08db82 */ /* 0x004e620000000a00 */
[----:B------:R2:W-:Y:S01]  /*2550*/  @P5 STS.128 [R0+0x10000], RZ ;  /* 0x010000ff00005388 */ /* 0x0005e20000000c00 */
[----:B----4-:R-:W-:Y:S01]  /*2560*/  ISETP.GE.AND P3, PT, R4, UR6, PT ;  /* 0x0000000604007c0c */ /* 0x010fe2000bf66270 */
[----:B------:R-:W-:Y:S01]  /*2570*/  IMAD.X R4, RZ, RZ, R18, P0 ;  /* 0x000000ffff047224 */ /* 0x000fe200000e0612 */
[----:B-----5:R-:W-:-:S03]  /*2580*/  ISETP.GE.AND P0, PT, R11, UR6, PT ;  /* 0x000000060b007c0c */ /* 0x020fc6000bf06270 */
[----:B------:R-:W-:Y:S02]  /*2590*/  IMAD R10, R4, UR20, RZ ;  /* 0x00000014040a7c24 */ /* 0x000fe4000f8e02ff */
[----:B------:R-:W-:Y:S02]  /*25a0*/  IMAD.MOV.U32 R4, RZ, RZ, R6 ;  /* 0x000000ffff047224 */ /* 0x000fe400078e0006 */
[C---:B------:R-:W-:Y:S02]  /*25b0*/  IMAD R10, R7.reuse, UR21, R10 ;  /* 0x00000015070a7c24 */ /* 0x040fe4000f8e020a */
[----:B------:R-:W-:Y:S02]  /*25c0*/  IMAD.WIDE.U32 R4, R7, UR20, R4 ;  /* 0x0000001407047c25 */ /* 0x000fe4000f8e0004 */
[----:B------:R-:W4:Y:S02]  /*25d0*/  @!P3 LDC.64 R16, c[0x0][0x220] ;  /* 0x00008800ff10bb82 */ /* 0x000f240000000a00 */
        /* <DEDUP_REMOVED lines=23> */
.L_x_561:
[----:B------:R-:W-:Y:S05]  /*2750*/  BSYNC B0 ;  /* 0x0000000000007941 */ /* 0x000fea0003800000 */
.L_x_560:
        /* <DEDUP_REMOVED lines=11> */
[----:B--2-4-:R-:W2:Y:S01]  /*2810*/  LDL R6, [R1+0x20] ;  /* 0x0000200001067983 */ /* 0x014ea20000100800 */
        /* <DEDUP_REMOVED lines=29> */
.L_x_563:
[----:B------:R-:W-:Y:S05]  /*29f0*/  BSYNC B0 ;  /* 0x0000000000007941 */ /* 0x000fea0003800000 */
.L_x_562:
        /* <DEDUP_REMOVED lines=16> */
.L_x_565:
[----:B-1----:R-:W5:Y:S01]  /*2b00*/  LDL R5, [R1+0x20] ;  /* 0x0000200001057983 */ /* 0x002f620000100800 */
[----:B------:R-:W-:-:S03]  /*2b10*/  ULDC UR6, c[0x0][0x2d0] ;  /* 0x0000b40000067ab9 */ /* 0x000fc60000000800 */
[----:B------:R-:W3:Y:S01]  /*2b20*/  LDL R4, [R1+0x24] ;  /* 0x0000240001047983 */ /* 0x000ee20000100800 */
[----:B------:R-:W-:-:S13]  /*2b30*/  ISETP.GE.AND P5, PT, R20, UR6, PT ;  /* 0x0000000614007c0c */ /* 0x000fda000bfa6270 */
[----:B--2-4-:R-:W-:Y:S01]  /*2b40*/  @!P5 IMAD.MOV.U32 R6, RZ, RZ, R246 ;  /* 0x000000ffff06d224 */ /* 0x014fe200078e00f6 */
        /* <DEDUP_REMOVED lines=10> */
[----:B---3--:R-:W-:-:S11]  /*2bf0*/  ISETP.GE.AND P2, PT, R4, UR6, PT ;  /* 0x0000000604007c0c */ /* 0x008fd6000bf46270 */
        /* <DEDUP_REMOVED lines=21> */
.L_x_566:
[----:B------:R-:W-:Y:S05]  /*2d50*/  BSYNC B0 ;  /* 0x0000000000007941 */ /* 0x000fea0003800000 */
.L_x_564:
        /* <DEDUP_REMOVED lines=8> */
[----:B------:R-:W-:Y:S01]  /*2de0*/  ULDC.64 UR20, c[0x0][0x260] ;  /* 0x0000980000147ab9 */ /* 0x000fe20000000a00 */
[----:B--2-4-:R-:W-:-:S02]  /*2df0*/  IADD3 R6, P2, R4, UR32, RZ ;  /* 0x0000002004067c10 */ /* 0x014fc4000ff5e0ff */
[----:B------:R1:W-:Y:S01]  /*2e00*/  @P1 STS.64 [R0+0x9008], RZ ;  /* 0x009008ff00001388 */ /* 0x0003e20000000a00 */
[----:B------:R-:W-:-:S03]  /*2e10*/  IMAD.U32 R4, RZ, RZ, UR6 ;  /* 0x00000006ff047e24 */ /* 0x000fc6000f8e00ff */
[----:B------:R1:W-:Y:S02]  /*2e20*/  @P1 STS.128 [R0+0xb000], RZ ;  /* 0x00b000ff00001388 */ /* 0x0003e40000000c00 */
[----:B------:R-:W-:Y:S01]  /*2e30*/  IADD3.X R7, R5, UR34, R4, P2, !PT ;  /* 0x0000002205077c10 */ /* 0x000fe200097fe404 */
[----:B------:R-:W-:Y:S01]  /*2e40*/  IMAD R5, R15, UR20, RZ ;  /* 0x000000140f057c24 */ /* 0x000fe2000f8e02ff */
[----:B------:R1:W-:Y:S03]  /*2e50*/  @P1 STS.128 [R0+0xd000], RZ ;  /* 0x00d000ff00001388 */ /* 0x0003e60000000c00 */
        /* <DEDUP_REMOVED lines=52> */
.L_x_568:
[----:B------:R-:W-:Y:S05]  /*31a0*/  BSYNC B0 ;  /* 0x0000000000007941 */ /* 0x000fea0003800000 */
.L_x_567:
        /* <DEDUP_REMOVED lines=43> */
.L_x_570:
[----:B------:R-:W-:Y:S05]  /*3460*/  BSYNC B0 ;  /* 0x0000000000007941 */ /* 0x000fea0003800000 */
.L_x_569:
        /* <DEDUP_REMOVED lines=9> */
[----:B------:R-:W-:Y:S01]  /*3500*/  IMAD.MOV.U32 R12, RZ, RZ, 0x7f800000 ;  /* 0x7f800000ff0c7424 */ /* 0x000fe200078e00ff */
[----:B------:R-:W-:Y:S01]  /*3510*/  IADD3 R4, P2, R4, UR14, RZ ;  /* 0x0000000e04047c10 */ /* 0x000fe2000ff5e0ff */
[----:B------:R-:W-:Y:S01]  /*3520*/  IMAD.MOV.U32 R11, RZ, RZ, 0x7f800000 ;  /* 0x7f800000ff0b7424 */ /* 0x000fe200078e00ff */
[----:B---34-:R-:W-:Y:S01]  /*3530*/  SHF.R.S32.HI R0, RZ, 0x1f, R14 ;  /* 0x0000001fff007819 */ /* 0x018fe2000001140e */
[----:B------:R-:W-:Y:S01]  /*3540*/  IMAD.MOV.U32 R10, RZ, RZ, 0x7f800000 ;  /* 0x7f800000ff0a7424 */ /* 0x000fe200078e00ff */
[C---:B------:R-:W-:Y:S01]  /*3550*/  @!P5 LEA R6, P1, R14.reuse, UR14, 0x2 ;  /* 0x0000000e0e06dc11 */ /* 0x040fe2000f8210ff */
[----:B------:R-:W-:Y:S01]  /*3560*/  USHF.R.S32.HI UR6, URZ, 0x1f, UR58 ;  /* 0x0000001f3f067899 */ /* 0x000fe2000801143a */
[----:B------:R-:W-:Y:S01]  /*3570*/  SHF.L.U64.HI R3, R17, 0x2, R8 ;  /* 0x0000000211037819 */ /* 0x000fe20000010208 */
[----:B------:R-:W-:Y:S01]  /*3580*/  STL [R1], R231 ;  /* 0x000000e701007387 */ /* 0x000fe20000100800 */
[----:B------:R-:W-:Y:S01]  /*3590*/  @!P5 LEA.HI.X R7, R14, UR13, R0, 0x2, P1 ;  /* 0x0000000d0e07dc11 */ /* 0x000fe200088f1400 */
[----:B------:R-:W-:Y:S01]  /*35a0*/  @UP1 ULDC.64 UR24, c[0x0][0x3d0] ;  /* 0x0000f40000181ab9 */ /* 0x000fe20000000a00 */
[----:B------:R-:W-:Y:S01]  /*35b0*/  IADD3.X R5, R3, UR13, RZ, P2, !PT ;  /* 0x0000000d03057c10 */ /* 0x000fe200097fe4ff */
[----:B------:R-:W-:Y:S01]  /*35c0*/  @UP1 UIMAD UR5, UR60, UR24, URZ ;  /* 0x000000183c0512a4 */ /* 0x000fe2000f8e023f */
[----:B------:R-:W-:Y:S01]  /*35d0*/  PLOP3.LUT P1, PT, PT, PT, UP1, 0x80, 0x0 ;  /* 0x000000000000781c */ /* 0x000fe20003f2f018 */
[----:B------:R-:W2:Y:S01]  /*35e0*/  @!P5 LDG.E R9, desc[UR10][R6.64] ;  /* 0x0000000a0609d981 */ /* 0x000ea2000c1e1900 */
[----:B------:R-:W-:-:S04]  /*35f0*/  DEPBAR.LE SB0, 0x1 ;  /* 0x000080400000791a */ /* 0x000fc80000000000 */
[----:B------:R-:W3:Y:S01]  /*3600*/  @!P4 LDG.E R12, desc[UR10][R4.64] ;  /* 0x0000000a040cc981 */ /* 0x000ee2000c1e1900 */
[----:B------:R-:W-:Y:S01]  /*3610*/  @UP1 UMOV UR20, UR58 ;  /* 0x0000003a00141c82 */ /* 0x000fe20008000000 */
[----:B------:R-:W-:Y:S01]  /*3620*/  @UP1 UMOV UR21, UR6 ;  /* 0x0000000600151c82 */ /* 0x000fe20008000000 */
[----:B------:R-:W-:Y:S01]  /*3630*/  @UP1 UIMAD UR5, UR48, UR25, UR5 ;  /* 0x00000019300512a4 */ /* 0x000fe2000f8e0205 */
[----:B------:R-:W4:Y:S01]  /*3640*/  @!P3 LDG.E R11, desc[UR10][R4.64+0x20] ;  /* 0x0000200a040bb981 */ /* 0x000f22000c1e1900 */
[----:B------:R-:W-:Y:S02]  /*3650*/  @UP1 UIMAD.WIDE.U32 UR20, UR48, UR24, UR20 ;  /* 0x00000018301412a5 */ /* 0x000fe4000f8e0014 */
[----:B------:R-:W-:Y:S01]  /*3660*/  USHF.L.U32 UR17, UR26, 0x3, URZ ;  /* 0x000000031a117899 */ /* 0x000fe2000800063f */
[----:B------:R1:W5:Y:S01]  /*3670*/  @!P6 LDG.E R10, desc[UR10][R4.64+0x80] ;  /* 0x0000800a040ae981 */ /* 0x000362000c1e1900 */
[----:B------:R-:W-:Y:S02]  /*3680*/  @UP1 ULEA UR22, UP0, UR20, UR22, 0x2 ;  /* 0x0000001614161291 */ /* 0x000fe4000f80103f */
[----:B------:R-:W-:Y:S01]  /*3690*/  @UP1 UIADD3 UR5, UR21, UR5, URZ ;  /* 0x0000000515051290 */ /* 0x000fe2000fffe03f */
[----:B------:R-:W-:Y:S03]  /*36a0*/  BAR.SYNC.DEFER_BLOCKING 0x0 ;  /* 0x0000000000007b1d */ /* 0x000fe60000010000 */
[----:B------:R-:W-:-:S03]  /*36b0*/  @UP1 ULEA.HI.X UR23, UR20, UR23, UR5, 0x2, UP0 ;  /* 0x0000001714171291 */ /* 0x000fc600080f1405 */
[----:B------:R-:W-:Y:S01]  /*36c0*/  @UP1 ULDC UR5, c[0x0][0x2e8] ;  /* 0x0000ba0000051ab9 */ /* 0x000fe20000000800 */
[----:B------:R-:W-:Y:S01]  /*36d0*/  IMAD.SHL.U32 R221, R230, 0x2, RZ ;  /* 0x00000002e6dd7824 */ /* 0x000fe200078e00ff */
        /* <DEDUP_REMOVED lines=16> */
[----:B------:R-:W1:Y:S01]  /*37e0*/  LDSM.16.M88.4 R172, [R222+0xf000] ;  /* 0x00f00000deac783b */ /* 0x000e620000000200 */
[----:B------:R-:W-:Y:S02]  /*37f0*/  CS2R R102, SRZ ;  /* 0x0000000000667805 */ /* 0x000fe4000001ff00 */
[----:B------:R-:W-:Y:S02]  /*3800*/  CS2R R100, SRZ ;  /* 0x0000000000647805 */ /* 0x000fe4000001ff00 */
[----:B------:R-:W-:Y:S01]  /*3810*/  CS2R R94, SRZ ;  /* 0x00000000005e7805 */ /* 0x000fe2000001ff00 */
[----:B------:R-:W2:Y:S01]  /*3820*/  @P1 LDG.E R4, desc[UR10][R4.64] ;  /* 0x0000000a04041981 */ /* 0x000ea2000c1e1900 */
[----:B------:R-:W2:Y:S01]  /*3830*/  @P1 MUFU.RCP R0, UR5 ;  /* 0x0000000500001d08 */ /* 0x000ea20008001000 */
[----:B------:R-:W-:Y:S01]  /*3840*/  IMAD.U32 R3, RZ, RZ, UR18 ;  /* 0x00000012ff037e24 */ /* 0x000fe2000f8e00ff */
[----:B------:R-:W-:Y:S01]  /*3850*/  CS2R R92, SRZ ;  /* 0x00000000005c7805 */ /* 0x000fe2000001ff00 */
[----:B------:R-:W1:Y:S01]  /*3860*/  LDSM.16.M88.4 R176, [R222+0xf400] ;  /* 0x00f40000deb0783b */ /* 0x000e620000000200 */
[----:B------:R-:W-:Y:S01]  /*3870*/  IMAD.SHL.U32 R7, R17, 0x4, RZ ;  /* 0x0000000411077824 */ /* 0x000fe200078e00ff */
        /* <DEDUP_REMOVED lines=39> */
[----:B------:R-:W-:Y:S01]  /*3af0*/  CS2R R36, SRZ ;  /* 0x0000000000247805 */ /* 0x000fe2000001ff00 */
[----:B------:R-:W-:Y:S02]  /*3b00*/  UIMAD UR30, UR26, 0x18, URZ ;  /* 0x000000181a1e78a4 */ /* 0x000fe4000f8e023f */
[----:B------:R-:W-:-:S02]  /*3b10*/  USHF.L.U32 UR29, UR26, 0x5, URZ ;  /* 0x000000051a1d7899 */ /* 0x000fc4000800063f */
[----:B------:R-:W-:Y:S02]  /*3b20*/  UIMAD UR28, UR26, 0x28, URZ ;  /* 0x000000281a1c78a4 */ /* 0x000fe4000f8e023f */
[----:B------:R-:W-:Y:S01]  /*3b30*/  UIMAD UR27, UR26, 0x30, URZ ;  /* 0x000000301a1b78a4 */ /* 0x000fe2000f8e023f */
[----:B------:R-:W-:Y:S01]  /*3b40*/  ULDC UR37, c[0x0][0x2d0] ;  /* 0x0000b40000257ab9 */ /* 0x000fe20000000800 */
[----:B------:R-:W-:Y:S01]  /*3b50*/  ULDC UR12, c[0x0][0x2ec] ;  /* 0x0000bb00000c7ab9 */ /* 0x000fe20000000800 */
[----:B--2---:R-:W-:-:S05]  /*3b60*/  @P1 FMUL.FTZ R0, R4, R0 ;  /* 0x0000000004001220 */ /* 0x004fca0000410000 */
[----:B------:R-:W-:Y:S01]  /*3b70*/  @P1 R2UR UR9, R0 ;  /* 0x00000000000912ca */ /* 0x000fe200000e0000 */
[----:B------:R-:W-:-:S05]  /*3b80*/  IMAD R0, RZ, RZ, -UR19 ;  /* 0x80000013ff007e24 */ /* 0x000fca000f8e02ff */
[----:B------:R2:W-:Y:S04]  /*3b90*/  STL [R1+0x28], R0 ;  /* 0x0000280001007387 */ /* 0x0005e80000100800 */
[----:B--2---:R-:W2:Y:S01]  /*3ba0*/  LDL R0, [R1+0x48] ;  /* 0x0000480001007983 */ /* 0x004ea20000100800 */
[----:B------:R-:W-:-:S03]  /*3bb0*/  VIADD R6, R17, 0xffffffc0 ;  /* 0xffffffc011067836 */ /* 0x000fc60000000000 */
[----:B------:R1:W-:Y:S01]  /*3bc0*/  STL [R1+0x44], R7 ;  /* 0x0000440701007387 */ /* 0x0003e20000100800 */
[----:B------:R-:W-:-:S03]  /*3bd0*/  USHF.L.U32 UR19, UR26, 0x4, URZ ;  /* 0x000000041a137899 */ /* 0x000fc6000800063f */
[----:B---3--:R-:W-:Y:S04]  /*3be0*/  STL [R1+0x18], R12 ;  /* 0x0000180c01007387 */ /* 0x008fe80000100800 */
[----:B----4-:R-:W-:Y:S04]  /*3bf0*/  STL [R1+0x1c], R11 ;  /* 0x00001c0b01007387 */ /* 0x010fe80000100800 */
[----:B-----5:R-:W-:Y:S01]  /*3c00*/  STL [R1+0x10], R10 ;  /* 0x0000100a01007387 */ /* 0x020fe20000100800 */
[----:B------:R-:W-:-:S03]  /*3c10*/  UIADD3 UR6, UR19, 0x20, URZ ;  /* 0x0000002013067890 */ /* 0x000fc6000fffe03f */
[----:B------:R-:W-:Y:S01]  /*3c20*/  STL [R1+0x14], R9 ;  /* 0x0000140901007387 */ /* 0x000fe20000100800 */
[----:B-1----:R-:W-:-:S05]  /*3c30*/  SHF.L.U64.HI R7, R17, 0x2, R8 ;  /* 0x0000000211077819 */ /* 0x002fca0000010208 */
[----:B------:R-:W-:Y:S01]  /*3c40*/  STL [R1+0x40], R7 ;  /* 0x0000400701007387 */ /* 0x000fe20000100800 */
[----:B------:R-:W-:Y:S02]  /*3c50*/  UIADD3 UR35, UR19, 0x40, URZ ;  /* 0x0000004013237890 */ /* 0x000fe4000fffe03f */
[----:B------:R-:W-:Y:S02]  /*3c60*/  UIADD3 UR6, UR17, UR6, URZ ;  /* 0x0000000611067290 */ /* 0x000fe4000fffe03f */
[----:B------:R-:W-:Y:S02]  /*3c70*/  UIADD3 UR23, UR19, 0x20, URZ ;  /* 0x0000002013177890 */ /* 0x000fe4000fffe03f */
[----:B------:R-:W-:Y:S02]  /*3c80*/  UIADD3 UR34, UR17, UR35, URZ ;  /* 0x0000002311227290 */ /* 0x000fe4000fffe03f */
[----:B------:R-:W-:Y:S01]  /*3c90*/  UIADD3 UR6, UR17, UR6, URZ ;  /* 0x0000000611067290 */ /* 0x000fe2000fffe03f */
[----:B------:R-:W-:Y:S01]  /*3ca0*/  VIADD R4, R229, 0x1800 ;  /* 0x00001800e5047836 */ /* 0x000fe20000000000 */
[----:B------:R-:W-:Y:S01]  /*3cb0*/  UIADD3 UR22, UR17, UR23, URZ ;  /* 0x0000001711167290 */ /* 0x000fe2000fffe03f */
[----:B------:R-:W-:Y:S01]  /*3cc0*/  VIADD R5, R230, 0x1800 ;  /* 0x00001800e6057836 */ /* 0x000fe20000000000 */
[----:B------:R-:W-:-:S02]  /*3cd0*/  UIADD3 UR33, UR17, UR34, URZ ;  /* 0x0000002211217290 */ /* 0x000fc4000fffe03f */
[----:B------:R-:W-:Y:S01]  /*3ce0*/  UIADD3 UR6, UR17, UR6, URZ ;  /* 0x0000000611067290 */ /* 0x000fe2000fffe03f */
[----:B------:R-:W-:Y:S01]  /*3cf0*/  SEL R4, R4, R229, !P0 ;  /* 0x000000e504047207 */ /* 0x000fe20004000000 */
[----:B------:R-:W-:Y:S01]  /*3d00*/  UIADD3 UR21, UR17, UR22, URZ ;  /* 0x0000001611157290 */ /* 0x000fe2000fffe03f */
[----:B------:R-:W-:Y:S01]  /*3d10*/  SEL R5, R5, R230, !P0 ;  /* 0x000000e605057207 */ /* 0x000fe20004000000 */
[----:B------:R-:W-:Y:S02]  /*3d20*/  UIADD3 UR32, UR17, UR33, URZ ;  /* 0x0000002111207290 */ /* 0x000fe4000fffe03f */
[----:B------:R-:W-:Y:S01]  /*3d30*/  UIADD3 UR6, UR17, UR6, URZ ;  /* 0x0000000611067290 */ /* 0x000fe2000fffe03f */
[----:B------:R-:W-:Y:S01]  /*3d40*/  LEA R220, R5, UR4, 0x1 ;  /* 0x0000000405dc7c11 */ /* 0x000fe2000f8e08ff */
[----:B------:R-:W-:Y:S02]  /*3d50*/  UIADD3 UR20, UR17, UR21, URZ ;  /* 0x0000001511147290 */ /* 0x000fe4000fffe03f */
[----:B------:R-:W-:Y:S01]  /*3d60*/  UIADD3 UR31, UR17, UR32, URZ ;  /* 0x00000020111f7290 */ /* 0x000fe2000fffe03f */
[----:B------:R-:W-:Y:S01]  /*3d70*/  UMOV UR5, URZ ;  /* 0x0000003f00057c82 */ /* 0x000fe20008000000 */
[----:B------:R-:W-:-:S02]  /*3d80*/  UIADD3 UR25, UR17, UR6, URZ ;  /* 0x0000000611197290 */ /* 0x000fc4000fffe03f */
[----:B------:R-:W-:Y:S02]  /*3d90*/  UIMAD UR26, UR26, 0x38, URZ ;  /* 0x000000381a1a78a4 */ /* 0x000fe4000f8e023f */
[----:B------:R-:W-:Y:S01]  /*3da0*/  UIADD3 UR24, UR17, UR20, URZ ;  /* 0x0000001411187290 */ /* 0x000fe2000fffe03f */
[----:B------:R-:W-:Y:S01]  /*3db0*/  @UP1 UMOV UR5, UR9 ;  /* 0x0000000900051c82 */ /* 0x000fe20008000000 */
[----:B------:R-:W-:Y:S01]  /*3dc0*/  ULDC UR6, c[0x0][0x39c] ;  /* 0x0000e70000067ab9 */ /* 0x000fe20000000800 */
[----:B--2---:R-:W-:-:S05]  /*3dd0*/  IMAD R0, R3, 0x80, R0 ;  /* 0x0000008003007824 */ /* 0x004fca00078e0200 */
[----:B------:R-:W-:Y:S01]  /*3de0*/  IADD3 R0, R17, -UR36, -R0 ;  /* 0x8000002411007c10 */ /* 0x000fe2000fffe800 */
[----:B------:R-:W-:-:S04]  /*3df0*/  IMAD.SHL.U32 R3, R6, 0x4, RZ ;  /* 0x0000000406037824 */ /* 0x000fc800078e00ff */
[----:B------:R-:W-:Y:S01]  /*3e00*/  VIADD R0, R0, UR7 ;  /* 0x0000000700007c36 */ /* 0x000fe20008000000 */
[----:B------:R1:W-:Y:S04]  /*3e10*/  STL [R1+0x3c], R3 ;  /* 0x00003c0301007387 */ /* 0x0003e80000100800 */
[----:B------:R2:W-:Y:S01]  /*3e20*/  STL [R1+0x38], R0 ;  /* 0x0000380001007387 */ /* 0x0005e20000100800 */
[----:B------:R-:W-:Y:S01]  /*3e30*/  UIADD3 UR36, UR17, UR31, URZ ;  /* 0x0000001f11247290 */ /* 0x000fe2000fffe03f */
[----:B-1----:R-:W-:-:S11]  /*3e40*/  LEA R3, R4, UR4, 0x1 ;  /* 0x0000000404037c11 */ /* 0x002fd6000f8e08ff */
.L_x_573:
[----:B------:R-:W0:Y:S01]  /*3e50*/  LDGDEPBAR ;  /* 0x00000000000079af */ /* 0x000e220000000000 */
[----:B--2---:R-:W-:Y:S01]  /*3e60*/  IADD3 R0, R228, R220, RZ ;  /* 0x000000dce4007210 */ /* 0x004fe20007ffe0ff */
[----:B------:R-:W-:Y:S06]  /*3e70*/  USHF.L.U32 UR9, UR18, 0x7, URZ ;  /* 0x0000000712097899 */ /* 0x000fec000800063f */
[----:B------:R-:W2:Y:S01]  /*3e80*/  LDL R252, [R1+0x38] ;  /* 0x0000380001fc7983 */ /* 0x000ea20000100800 */
[----:B------:R-:W-:Y:S03]  /*3e90*/  UIADD3 UR9, UR9, 0x80, URZ ;  /* 0x0000008009097890 */ /* 0x000fe6000fffe03f */
[----:B------:R-:W3:Y:S01]  /*3ea0*/  LDL R251, [R1+0x18] ;  /* 0x0000180001fb7983 */ /* 0x000ee20000100800 */
[----:B------:R-:W-:Y:S03]  /*3eb0*/  UISETP.GE.AND UP0, UPT, UR9, UR7, UPT ;  /* 0x000000070900728c */ /* 0x000fe6000bf06270 */
[----:B-----5:R-:W4:Y:S04]  /*3ec0*/  LDL R250, [R1+0x1c] ;  /* 0x00001c0001fa7983 */ /* 0x020f280000100800 */
[----:B------:R-:W-:Y:S01]  /*3ed0*/  STL [R1+0xb8], R58 ;  /* 0x0000b83a01007387 */ /* 0x000fe20000100800 */
[----:B------:R-:W-:Y:S02]  /*3ee0*/  PLOP3.LUT P0, PT, PT, PT, UP0, 0x80, 0x0 ;  /* 0x000000000000781c */ /* 0x000fe40003f0f008 */
[----:B------:R-:W-:Y:S01]  /*3ef0*/  PLOP3.LUT P1, PT, PT, PT, UP0, 0x80, 0x0 ;  /* 0x000000000000781c */ /* 0x000fe20003f2f008 */
[----:B------:R-:W-:Y:S01]  /*3f00*/  STL [R1+0xb4], R57 ;  /* 0x0000b43901007387 */ /* 0x000fe20000100800 */
[----:B------:R-:W-:Y:S02]  /*3f10*/  PLOP3.LUT P5, PT, PT, PT, UP0, 0x80, 0x0 ;  /* 0x000000000000781c */ /* 0x000fe40003faf008 */
[----:B------:R-:W-:Y:S01]  /*3f20*/  PLOP3.LUT P4, PT, PT, PT, UP0, 0x80, 0x0 ;  /* 0x000000000000781c */ /* 0x000fe20003f8f008 */
[----:B------:R1:W-:Y:S04]  /*3f30*/  STL [R1+0xb0], R56 ;  /* 0x0000b03801007387 */ /* 0x0003e80000100800 */
[----:B-1----:R-:W2:Y:S04]  /*3f40*/  LDL R56, [R1+0x48] ;  /* 0x0000480001387983 */ /* 0x002ea80000100800 */
        /* <DEDUP_REMOVED lines=44> */
[----:B------:R-:W3:Y:S01]  /*4210*/  LDSM.16.M88.4 R132, [R220+0x1800] ;  /* 0x00180000dc84783b */ /* 0x000ee20000000200 */
        /* <DEDUP_REMOVED lines=13> */
[----:B------:R-:W2:Y:S01]  /*42f0*/  LDSM.16.M88.4 R148, [R222+0xd000] ;  /* 0x00d00000de94783b */ /* 0x000ea20000000200 */
[C---:B---3--:R-:W-:Y:S04]  /*4300*/  HMMA.16816.F32 R8, R132.reuse, R156, R8 ;  /* 0x0000009c8408723c */ /* 0x048fe80000001808 */
[----:B----4-:R-:W-:Y:S02]  /*4310*/  FSETP.NEU.FTZ.AND P3, PT, R250, -INF , PT ;  /* 0xff800000fa00780b */ /* 0x010fe40003f7d000 */
[-C--:B------:R-:W-:Y:S06]  /*4320*/  HMMA.16816.F32 R12, R132, R158.reuse, R12 ;  /* 0x0000009e840c723c */ /* 0x080fec000000180c */
[C---:B------:R-:W-:Y:S01]  /*4330*/  HMMA.16816.F32 R16, R152.reuse, R158, R16 ;  /* 0x0000009e9810723c */ /* 0x040fe20000001810 */
[----:B------:R-:W-:Y:S05]  /*4340*/  LDSM.16.M88.4 R156, [R0+0x2000] ;  /* 0x00200000009c783b */ /* 0x000fea0000000200 */
[-C--:B------:R-:W-:Y:S06]  /*4350*/  HMMA.16816.F32 R20, R152, R160.reuse, R20 ;  /* 0x000000a09814723c */ /* 0x080fec0000001814 */
[C---:B------:R-:W-:Y:S06]  /*4360*/  HMMA.16816.F32 R24, R132.reuse, R160, R24 ;  /* 0x000000a08418723c */ /* 0x040fec0000001818 */
[-C--:B------:R-:W-:Y:S01]  /*4370*/  HMMA.16816.F32 R28, R132, R162.reuse, R28 ;  /* 0x000000a2841c723c */ /* 0x080fe2000000181c */
[----:B------:R-:W3:Y:S05]  /*4380*/  LDSM.16.M88.4 R132, [R220+0x2800] ;  /* 0x00280000dc84783b */ /* 0x000eea0000000200 */
[----:B------:R-:W-:Y:S03]  /*4390*/  HMMA.16816.F32 R32, R152, R162, R32 ;  /* 0x000000a29820723c */ /* 0x000fe60000001820 */
[----:B------:R-:W4:Y:S03]  /*43a0*/  LDSM.16.M88.4 R152, [R222+0xd400] ;  /* 0x00d40000de98783b */ /* 0x000f260000000200 */
        /* <DEDUP_REMOVED lines=12> */
[-C--:B--2---:R-:W-:Y:S06]  /*4470*/  HMMA.16816.F32 R4, R144, R148.reuse, R4 ;  /* 0x000000949004723c */ /* 0x084fec0000001804 */
[C---:B---3--:R-:W-:Y:S06]  /*4480*/  HMMA.16816.F32 R8, R132.reuse, R148, R8 ;  /* 0x000000948408723c */ /* 0x048fec0000001808 */
        /* <DEDUP_REMOVED lines=29> */
[----:B------:R3:W-:Y:S10]  /*4660*/  MUFU.TANH R237, R14 ;  /* 0x0000000e00ed7308 */ /* 0x0007f40000002400 */
[----:B------:R-:W4:Y:S01]  /*4670*/  MUFU.TANH R46, R6 ;  /* 0x00000006002e7308 */ /* 0x000f220000002400 */
[----:B--2---:R-:W2:Y:S09]  /*4680*/  LDL R15, [R1+0x10] ;  /* 0x00001000010f7983 */ /* 0x004eb20000100800 */
[----:B------:R1:W4:Y:S01]  /*4690*/  MUFU.TANH R45, R7 ;  /* 0x00000007002d7308 */ /* 0x0003220000002400 */
[----:B---3--:R-:W3:Y:S09]  /*46a0*/  LDL R14, [R1+0x14] ;  /* 0x00001400010e7983 */ /* 0x008ef20000100800 */
[----:B------:R1:W4:Y:S10]  /*46b0*/  MUFU.TANH R239, R10 ;  /* 0x0000000a00ef7308 */ /* 0x0003340000002400 */
[----:B------:R1:W-:Y:S02]  /*46c0*/  MUFU.TANH R235, R8 ;  /* 0x0000000800eb7308 */ /* 0x0003e40000002400 */
[----:B-1----:R-:W1:Y:S08]  /*46d0*/  LDSM.16.M88.4 R4, [R223+0xd400] ;  /* 0x00d40000df04783b */ /* 0x002e700000000200 */
[----:B------:R-:W-:Y:S01]  /*46e0*/  MUFU.TANH R52, R17 ;  /* 0x0000001100347308 */ /* 0x000fe20000002400 */
[----:B------:R-:W-:Y:S05]  /*46f0*/  IMAD.U32 R10, RZ, RZ, UR18 ;  /* 0x00000012ff0a7e24 */ /* 0x000fea000f8e00ff */
[----:B------:R-:W-:Y:S04]  /*4700*/  LEA R10, R10, R56, 0x7 ;  /* 0x000000380a0a7211 */ /* 0x000fe800078e38ff */
[----:B------:R1:W-:Y:S01]  /*4710*/  MUFU.TANH R234, R9 ;  /* 0x0000000900ea7308 */ /* 0x0003e20000002400 */
[----:B------:R-:W-:Y:S01]  /*4720*/  MOV R8, UR8 ;  /* 0x0000000800087c02 */ /* 0x000fe20008000f00 */
[C---:B------:R-:W-:Y:S01]  /*4730*/  @P0 VIADD R0, R10.reuse, 0x1 ;  /* 0x000000010a000836 */ /* 0x040fe20000000000 */
[C---:B------:R-:W-:Y:S02]  /*4740*/  FSETP.NEU.FTZ.AND P0, PT, R251.reuse, -INF , PT ;  /* 0xff800000fb00780b */ /* 0x040fe40003f1d000 */
[----:B------:R-:W-:Y:S05]  /*4750*/  @P4 ISETP.GE.AND P4, PT, R10, UR7, PT ;  /* 0x000000070a004c0c */ /* 0x000fea000bf86270 */
[----:B------:R1:W-:Y:S01]  /*4760*/  MUFU.TANH R233, R12 ;  /* 0x0000000c00e97308 */ /* 0x0003e20000002400 */
[----:B------:R-:W-:Y:S01]  /*4770*/  @P5 ISETP.GE.AND P5, PT, R0, UR7, PT ;  /* 0x0000000700005c0c */ /* 0x000fe2000bfa6270 */
[----:B------:R-:W-:Y:S04]  /*4780*/  IMAD R0, R8, 0x40, R252 ;  /* 0x0000004008007824 */ /* 0x000fe800078e02fc */
[----:B------:R-:W-:Y:S04]  /*4790*/  VIADD R8, R0, 0x8 ;  /* 0x0000000800087836 */ /* 0x000fe80000000000 */
[----:B------:R1:W4:Y:S02]  /*47a0*/  MUFU.TANH R238, R11 ;  /* 0x0000000b00ee7308 */ /* 0x0003240000002400 */
[----:B-1----:R-:W-:Y:S01]  /*47b0*/  FMUL.FTZ R9, R251, 1.4426950216293334961 ;  /* 0x3fb8aa3bfb097820 */ /* 0x002fe20000410000 */
[----:B------:R-:W-:Y:S04]  /*47c0*/  ISETP.GE.AND P2, PT, R8, RZ, PT ;  /* 0x000000ff0800720c */ /* 0x000fe80003f46270 */
[----:B------:R-:W-:Y:S03]  /*47d0*/  FSEL R9, R9, RZ, P0 ;  /* 0x000000ff09097208 */ /* 0x000fe60000000000 */
[----:B------:R-:W-:Y:S01]  /*47e0*/  MUFU.TANH R53, R16 ;  /* 0x0000001000357308 */ /* 0x000fe20000002400 */
[-C--:B------:R-:W-:Y:S03]  /*47f0*/  HMMA.16816.F32 R20, R156, R4.reuse, R20 ;  /* 0x000000049c14723c */ /* 0x080fe60000001814 */
[----:B------:R-:W-:Y:S03]  /*4800*/  FMUL.FTZ R12, R250, 1.4426950216293334961 ;  /* 0x3fb8aa3bfa0c7820 */ /* 0x000fe60000410000 */
[C---:B------:R-:W-:Y:S03]  /*4810*/  HMMA.16816.F32 R24, R136.reuse, R4, R24 ;  /* 0x000000048818723c */ /* 0x040fe60000001818 */
[----:B------:R-:W1:Y:S02]  /*4820*/  MUFU.TANH R232, R13 ;  /* 0x0000000d00e87308 */ /* 0x000e640000002400 */
[C---:B------:R-:W-:Y:S01]  /*4830*/  @!P2 IADD3 R8, -R0.reuse, -0x8, RZ ;  /* 0xfffffff80008a810 */ /* 0x040fe20007ffe1ff */
[-C--:B------:R-:W-:Y:S01]  /*4840*/  HMMA.16816.F32 R28, R136, R6.reuse, R28 ;  /* 0x00000006881c723c */ /* 0x080fe2000000181c */
[----:B------:R-:W-:Y:S06]  /*4850*/  PLOP3.LUT P2, PT, PT, PT, UP0, 0x80, 0x0 ;  /* 0x000000000000781c */ /* 0x000fec0003f4f008 */
[----:B------:R-:W1:Y:S01]  /*4860*/  MUFU.TANH R40, R18 ;  /* 0x0000001200287308 */ /* 0x000e620000002400 */
[----:B------:R-:W-:Y:S01]  /*4870*/  IADD3 R5, R0, 0x7, RZ ;  /* 0x0000000700057810 */ /* 0x000fe20007ffe0ff */
[----:B------:R-:W-:Y:S04]  /*4880*/  HMMA.16816.F32 R32, R156, R6, R32 ;  /* 0x000000069c20723c */ /* 0x000fe80000001820 */
[----:B------:R-:W-:Y:S04]  /*4890*/  ISETP.GE.AND P6, PT, R5, RZ, PT ;  /* 0x000000ff0500720c */ /* 0x000fe80003fc6270 */
[----:B------:R-:W1:Y:S03]  /*48a0*/  MUFU.TANH R39, R19 ;  /* 0x0000001300277308 */ /* 0x000e660000002400 */
[----:B------:R-:W-:Y:S01]  /*48b0*/  FMUL.FTZ R21, R21, UR6 ;  /* 0x0000000615157c20 */ /* 0x000fe20008410000 */
[----:B------:R-:W-:Y:S01]  /*48c0*/  FMUL.FTZ R20, R20, UR6 ;  /* 0x0000000614147c20 */ /* 0x000fe20008410000 */
[----:B------:R-:W-:Y:S01]  /*48d0*/  IABS R4, R0 ;  /* 0x0000000000047213 */ /* 0x000fe20000000000 */
[----:B------:R-:W-:Y:S03]  /*48e0*/  FMUL.FTZ R22, R22, UR6 ;  /* 0x0000000616167c20 */ /* 0x000fe60008410000 */
[----:B------:R-:W-:Y:S01]  /*48f0*/  I2FP.F32.S32 R17, R4 ;  /* 0x0000000400117245 */ /* 0x000fe20000201400 */
[----:B------:R1:W-:Y:S01]  /*4900*/  MUFU.TANH R49, R21 ;  /* 0x0000001500317308 */ /* 0x0003e20000002400 */
[----:B------:R-:W-:Y:S01]  /*4910*/  FMUL.FTZ R23, R23, UR6 ;  /* 0x0000000617177c20 */ /* 0x000fe20008410000 */
[----:B------:R-:W-:Y:S01]  /*4920*/  IADD3 R11, R0, -0x1, RZ ;  /* 0xffffffff000b7810 */ /* 0x000fe20007ffe0ff */
[----:B------:R-:W-:Y:S01]  /*4930*/  FMUL.FTZ R24, R24, UR6 ;  /* 0x0000000618187c20 */ /* 0x000fe20008410000 */
[----:B------:R-:W-:Y:S01]  /*4940*/  FFMA.FTZ R4, R17, -UR5, R58 ;  /* 0x8000000511047c23 */ /* 0x000fe2000801003a */
[----:B------:R-:W-:Y:S01]  /*4950*/  FMUL.FTZ R28, R28, UR6 ;  /* 0x000000061c1c7c20 */ /* 0x000fe20008410000 */
[----:B------:R-:W-:Y:S01]  /*4960*/  FMUL.FTZ R30, R30, UR6 ;  /* 0x000000061e1e7c20 */ /* 0x000fe20008410000 */
[----:B------:R-:W-:Y:S03]  /*4970*/  FMUL.FTZ R29, R29, UR6 ;  /* 0x000000061d1d7c20 */ /* 0x000fe60008410000 */
[----:B------:R4:W3:Y:S01]  /*4980*/  MUFU.TANH R51, R20 ;  /* 0x0000001400337308 */ /* 0x0008e20000002400 */
[----:B------:R-:W-:Y:S01]  /*4990*/  @!P6 IADD3 R5, -R0, -0x7, RZ ;  /* 0xfffffff90005e810 */ /* 0x000fe20007ffe1ff */
[----:B------:R-:W-:Y:S01]  /*49a0*/  FMUL.FTZ R31, R31, UR6 ;  /* 0x000000061f1f7c20 */ /* 0x000fe20008410000 */
[----:B------:R-:W-:Y:S01]  /*49b0*/  @P1 FSEL R4, R4, -INF , !P4 ;  /* 0xff80000004041808 */ /* 0x000fe20006000000 */
[----:B------:R-:W-:Y:S01]  /*49c0*/  FMUL.FTZ R32, R32, UR6 ;  /* 0x0000000620207c20 */ /* 0x000fe20008410000 */
[----:B------:R-:W-:Y:S01]  /*49d0*/  ISETP.GE.AND P0, PT, R11, RZ, PT ;  /* 0x000000ff0b00720c */ /* 0x000fe20003f06270 */
[----:B------:R-:W-:Y:S01]  /*49e0*/  FMUL.FTZ R34, R34, UR6 ;  /* 0x0000000622227c20 */ /* 0x000fe20008410000 */
[----:B------:R-:W-:Y:S03]  /*49f0*/  PLOP3.LUT P1, PT, PT, PT, UP0, 0x80, 0x0 ;  /* 0x000000000000781c */ /* 0x000fe60003f2f008 */
[----:B------:R-:W3:Y:S01]  /*4a00*/  MUFU.TANH R3, R22 ;  /* 0x0000001600037308 */ /* 0x000ee20000002400 */
[----:B-1----:R-:W-:Y:S01]  /*4a10*/  I2FP.F32.S32 R21, R8 ;  /* 0x0000000800157245 */ /* 0x002fe20000201400 */
[----:B------:R-:W-:Y:S01]  /*4a20*/  FFMA.FTZ R4, R4, UR12, -R9 ;  /* 0x0000000c04047c23 */ /* 0x000fe20008010809 */
[----:B------:R-:W-:Y:S01]  /*4a30*/  FMUL.FTZ R33, R33, UR6 ;  /* 0x0000000621217c20 */ /* 0x000fe20008410000 */
[----:B------:R-:W-:Y:S01]  /*4a40*/  FMUL.FTZ R35, R35, UR6 ;  /* 0x0000000623237c20 */ /* 0x000fe20008410000 */
[----:B------:R-:W-:Y:S01]  /*4a50*/  FSEL R8, R12, RZ, P3 ;  /* 0x000000ff0c087208 */ /* 0x000fe20001800000 */
[----:B------:R-:W-:Y:S01]  /*4a60*/  FMUL.FTZ R26, R26, UR6 ;  /* 0x000000061a1a7c20 */ /* 0x000fe20008410000 */
[----:B------:R-:W-:Y:S03]  /*4a70*/  FMUL.FTZ R25, R25, UR6 ;  /* 0x0000000619197c20 */ /* 0x000fe60008410000 */
[----:B------:R1:W-:Y:S01]  /*4a80*/  MUFU.EX2 R145, R4 ;  /* 0x0000000400917308 */ /* 0x0003e20000000800 */
[----:B----4-:R-:W-:Y:S01]  /*4a90*/  I2FP.F32.S32 R20, R5 ;  /* 0x0000000500147245 */ /* 0x010fe20000201400 */
[----:B------:R-:W-:Y:S01]  /*4aa0*/  FFMA.FTZ R5, R21, -UR5, R46 ;  /* 0x8000000515057c23 */ /* 0x000fe2000801002e */
[C---:B------:R-:W-:Y:S01]  /*4ab0*/  @!P0 IADD3 R11, -R0.reuse, 0x1, RZ ;  /* 0x00000001000b8810 */ /* 0x040fe20007ffe1ff */
[----:B------:R-:W-:Y:S01]  /*4ac0*/  VIADD R12, R0, 0x28 ;  /* 0x00000028000c7836 */ /* 0x000fe20000000000 */
[----:B------:R-:W-:Y:S01]  /*4ad0*/  PLOP3.LUT P0, PT, PT, PT, UP0, 0x80, 0x0 ;  /* 0x000000000000781c */ /* 0x000fe20003f0f008 */
[----:B------:R-:W-:Y:S01]  /*4ae0*/  FMUL.FTZ R27, R27, UR6 ;  /* 0x000000061b1b7c20 */ /* 0x000fe20008410000 */
[----:B------:R-:W-:Y:S03]  /*4af0*/  @P2 FSEL R5, R5, -INF , !P4 ;  /* 0xff80000005052808 */ /* 0x000fe60006000000 */
[----:B------:R-:W-:Y:S01]  /*4b00*/  MUFU.TANH R165, R24 ;  /* 0x0000001800a57308 */ /* 0x000fe20000002400 */
[----:B------:R-:W-:Y:S02]  /*4b10*/  I2FP.F32.S32 R16, R11 ;  /* 0x0000000b00107245 */ /* 0x000fe40000201400 */
[----:B------:R-:W-:Y:S01]  /*4b20*/  ISETP.GE.AND P2, PT, R12, RZ, PT ;  /* 0x000000ff0c00720c */ /* 0x000fe20003f46270 */
[--C-:B------:R-:W-:Y:S01]  /*4b30*/  FFMA.FTZ R5, R5, UR12, -R8.reuse ;  /* 0x0000000c05057c23 */ /* 0x100fe20008010808 */
[----:B------:R-:W-:Y:S01]  /*4b40*/  IADD3 R13, R0, 0x1f, RZ ;  /* 0x0000001f000d7810 */ /* 0x000fe20007ffe0ff */
[----:B------:R-:W-:Y:S04]  /*4b50*/  FFMA.FTZ R11, R16, -UR5, R57 ;  /* 0x80000005100b7c23 */ /* 0x000fe80008010039 */
[----:B------:R4:W-:Y:S01]  /*4b60*/  MUFU.EX2 R47, R5 ;  /* 0x00000005002f7308 */ /* 0x0009e20000000800 */
[----:B-1----:R-:W-:Y:S01]  /*4b70*/  FFMA.FTZ R4, R20, -UR5, R45 ;  /* 0x8000000514047c23 */ /* 0x002fe2000801002d */
[----:B------:R-:W-:Y:S02]  /*4b80*/  @P0 FSEL R11, R11, -INF , !P5 ;  /* 0xff8000000b0b0808 */ /* 0x000fe40006800000 */
[----:B------:R-:W-:Y:S02]  /*4b90*/  ISETP.GE.AND P0, PT, R13, RZ, PT ;  /* 0x000000ff0d00720c */ /* 0x000fe40003f06270 */
[----:B------:R-:W-:Y:S04]  /*4ba0*/  @P1 FSEL R4, R4, -INF , !P5 ;  /* 0xff80000004041808 */ /* 0x000fe80006800000 */
[----:B------:R-:W1:Y:S01]  /*4bb0*/  MUFU.TANH R2, R23 ;  /* 0x0000001700027308 */ /* 0x000e620000002400 */
[----:B------:R-:W-:Y:S01]  /*4bc0*/  FFMA.FTZ R11, R11, UR12, -R9 ;  /* 0x0000000c0b0b7c23 */ /* 0x000fe20008010809 */
[----:B------:R-:W-:Y:S02]  /*4bd0*/  @!P2 IADD3 R12, -R0, -0x28, RZ ;  /* 0xffffffd8000ca810 */ /* 0x000fe40007ffe1ff */
[----:B------:R-:W-:Y:S02]  /*4be0*/  PLOP3.LUT P2, PT, PT, PT, UP0, 0x80, 0x0 ;  /* 0x000000000000781c */ /* 0x000fe40003f4f008 */
[----:B------:R-:W-:Y:S04]  /*4bf0*/  I2FP.F32.S32 R12, R12 ;  /* 0x0000000c000c7245 */ /* 0x000fe80000201400 */
[----:B------:R1:W-:Y:S01]  /*4c00*/  MUFU.EX2 R144, R11 ;  /* 0x0000000b00907308 */ /* 0x0003e20000000800 */
[----:B----4-:R-:W-:Y:S01]  /*4c10*/  FFMA.FTZ R5, R4, UR12, -R8 ;  /* 0x0000000c04057c23 */ /* 0x010fe20008010808 */
[C---:B------:R-:W-:Y:S01]  /*4c20*/  VIADD R4, R0.reuse, 0x20 ;  /* 0x0000002000047836 */ /* 0x040fe20000000000 */
[----:B------:R-:W-:Y:S01]  /*4c30*/  @!P0 IADD3 R13, -R0, -0x1f, RZ ;  /* 0xffffffe1000d8810 */ /* 0x000fe20007ffe1ff */
[----:B------:R-:W-:Y:S01]  /*4c40*/  FFMA.FTZ R12, R12, -UR5, R239 ;  /* 0x800000050c0c7c23 */ /* 0x000fe200080100ef */
[----:B------:R-:W-:Y:S02]  /*4c50*/  PLOP3.LUT P0, PT, PT, PT, UP0, 0x80, 0x0 ;  /* 0x000000000000781c */ /* 0x000fe40003f0f008 */
[----:B------:R-:W-:Y:S03]  /*4c60*/  ISETP.GE.AND P1, PT, R4, RZ, PT ;  /* 0x000000ff0400720c */ /* 0x000fe60003f26270 */
[----:B------:R4:W-:Y:S01]  /*4c70*/  MUFU.EX2 R44, R5 ;  /* 0x00000005002c7308 */ /* 0x0009e20000000800 */
[----:B------:R-:W-:Y:S02]  /*4c80*/  @P2 FSEL R12, R12, -INF , !P4 ;  /* 0xff8000000c0c2808 */ /* 0x000fe40006000000 */
[----:B------:R-:W-:Y:S07]  /*4c90*/  PLOP3.LUT P2, PT, PT, PT, UP0, 0x80, 0x0 ;  /* 0x000000000000781c */ /* 0x000fee0003f4f008 */
[----:B------:R-:W-:Y:S01]  /*4ca0*/  MUFU.TANH R171, R26 ;  /* 0x0000001a00ab7308 */ /* 0x000fe20000002400 */
[C---:B-1----:R-:W-:Y:S02]  /*4cb0*/  IADD3 R11, R0.reuse, 0x27, RZ ;  /* 0x00000027000b7810 */ /* 0x042fe40007ffe0ff */
[C---:B------:R-:W-:Y:S02]  /*4cc0*/  @!P1 IADD3 R4, -R0.reuse, -0x20, RZ ;  /* 0xffffffe000049810 */ /* 0x040fe40007ffe1ff */
[----:B------:R-:W-:Y:S05]  /*4cd0*/  PLOP3.LUT P1, PT, PT, PT, UP0, 0x80, 0x0 ;  /* 0x000000000000781c */ /* 0x000fea0003f2f008 */
[----:B------:R-:W1:Y:S01]  /*4ce0*/  MUFU.TANH R164, R25 ;  /* 0x0000001900a47308 */ /* 0x000e620000002400 */
[----:B------:R-:W-:Y:S09]  /*4cf0*/  ISETP.GE.AND P6, PT, R11, RZ, PT ;  /* 0x000000ff0b00720c */ /* 0x000ff20003fc6270 */
[----:B------:R-:W-:Y:S04]  /*4d00*/  MUFU.TANH R163, R28 ;  /* 0x0000001c00a37308 */ /* 0x000fe80000002400 */
[----:B------:R-:W-:Y:S02]  /*4d10*/  @!P6 IADD3 R11, -R0, -0x27, RZ ;  /* 0xffffffd9000be810 */ /* 0x000fe40007ffe1ff */
[----:B------:R-:W-:Y:S04]  /*4d20*/  PLOP3.LUT P6, PT, PT, PT, UP0, 0x80, 0x0 ;  /* 0x000000000000781c */ /* 0x000fe80003fcf008 */
[----:B------:R-:W1:Y:S01]  /*4d30*/  MUFU.TANH R170, R27 ;  /* 0x0000001b00aa7308 */ /* 0x000e620000002400 */
[----:B------:R-:W-:Y:S05]  /*4d40*/  I2FP.F32.S32 R11, R11 ;  /* 0x0000000b000b7245 */ /* 0x000fea0000201400 */
[----:B------:R-:W-:Y:S04]  /*4d50*/  FFMA.FTZ R11, R11, -UR5, R238 ;  /* 0x800000050b0b7c23 */ /* 0x000fe800080100ee */
[----:B------:R-:W-:Y:S10]  /*4d60*/  MUFU.TANH R169, R30 ;  /* 0x0000001e00a97308 */ /* 0x000ff40000002400 */
[----:B------:R-:W-:Y:S10]  /*4d70*/  MUFU.TANH R158, R32 ;  /* 0x00000020009e7308 */ /* 0x000ff40000002400 */
[----:B------:R-:W1:Y:S10]  /*4d80*/  MUFU.TANH R162, R29 ;  /* 0x0000001d00a27308 */ /* 0x000e740000002400 */
[----:B------:R-:W-:Y:S10]  /*4d90*/  MUFU.TANH R251, R34 ;  /* 0x0000002200fb7308 */ /* 0x000ff40000002400 */
[----:B------:R-:W1:Y:S10]  /*4da0*/  MUFU.TANH R159, R33 ;  /* 0x00000021009f7308 */ /* 0x000e740000002400 */
[----:B------:R-:W1:Y:S10]  /*4db0*/  MUFU.TANH R250, R35 ;  /* 0x0000002300fa7308 */ /* 0x000e740000002400 */
[----:B------:R-:W-:Y:S01]  /*4dc0*/  MUFU.TANH R168, R31 ;  /* 0x0000001f00a87308 */ /* 0x000fe20000002400 */
[C---:B--2---:R-:W-:Y:S01]  /*4dd0*/  FSETP.NEU.FTZ.AND P3, PT, R15.reuse, -INF , PT ;  /* 0xff8000000f00780b */ /* 0x044fe20003f7d000 */
[----:B----4-:R-:W-:Y:S01]  /*4de0*/  FMUL.FTZ R5, R15, 1.4426950216293334961 ;  /* 0x3fb8aa3b0f057820 */ /* 0x010fe20000410000 */
[----:B------:R-:W-:Y:S04]  /*4df0*/  I2FP.F32.S32 R15, R4 ;  /* 0x00000004000f7245 */ /* 0x000fe80000201400 */
[----:B------:R-:W-:Y:S01]  /*4e00*/  FSEL R5, R5, RZ, P3 ;  /* 0x000000ff05057208 */ /* 0x000fe20001800000 */
[C---:B------:R-:W-:Y:S01]  /*4e10*/  FFMA.FTZ R4, R15.reuse, -UR5, R235 ;  /* 0x800000050f047c23 */ /* 0x040fe200080100eb */
[C---:B---3--:R-:W-:Y:S01]  /*4e20*/  FMUL.FTZ R18, R14.reuse, 1.4426950216293334961 ;  /* 0x3fb8aa3b0e127820 */ /* 0x048fe20000410000 */
[----:B------:R-:W-:Y:S01]  /*4e30*/  FSETP.NEU.FTZ.AND P3, PT, R14, -INF , PT ;  /* 0xff8000000e00780b */ /* 0x000fe20003f7d000 */
[----:B------:R-:W-:Y:S01]  /*4e40*/  FFMA.FTZ R7, R15, -UR5, R237 ;  /* 0x800000050f077c23 */ /* 0x000fe200080100ed */
[----:B------:R-:W-:Y:S02]  /*4e50*/  I2FP.F32.S32 R14, R13 ;  /* 0x0000000d000e7245 */ /* 0x000fe40000201400 */
[----:B------:R-:W-:Y:S02]  /*4e60*/  @P1 FSEL R4, R4, -INF , !P4 ;  /* 0xff80000004041808 */ /* 0x000fe40006000000 */
[----:B------:R-:W-:Y:S01]  /*4e70*/  PLOP3.LUT P1, PT, PT, PT, UP0, 0x80, 0x0 ;  /* 0x000000000000781c */ /* 0x000fe20003f2f008 */
[----:B------:R-:W-:Y:S01]  /*4e80*/  FFMA.FTZ R13, R14, -UR5, R234 ;  /* 0x800000050e0d7c23 */ /* 0x000fe200080100ea */
[----:B------:R-:W-:Y:S01]  /*4e90*/  PLOP3.LUT P4, PT, PT, PT, UP0, 0x80, 0x0 ;  /* 0x000000000000781c */ /* 0x000fe20003f8f008 */
[--C-:B------:R-:W-:Y:S01]  /*4ea0*/  FFMA.FTZ R4, R4, UR12, -R5.reuse ;  /* 0x0000000c04047c23 */ /* 0x100fe20008010805 */
[----:B------:R-:W-:Y:S02]  /*4eb0*/  FFMA.FTZ R6, R14, -UR5, R236 ;  /* 0x800000050e067c23 */ /* 0x000fe400080100ec */
[----:B------:R-:W-:Y:S01]  /*4ec0*/  @P0 FSEL R13, R13, -INF , !P5 ;  /* 0xff8000000d0d0808 */ /* 0x000fe20006800000 */
[----:B------:R2:W-:Y:S01]  /*4ed0*/  MUFU.EX2 R161, R4 ;  /* 0x0000000400a17308 */ /* 0x0005e20000000800 */
[----:B------:R-:W-:Y:S03]  /*4ee0*/  PLOP3.LUT P0, PT, PT, PT, UP0, 0x80, 0x0 ;  /* 0x000000000000781c */ /* 0x000fe60003f0f008 */
[----:B------:R-:W-:Y:S02]  /*4ef0*/  FFMA.FTZ R13, R13, UR12, -R5 ;  /* 0x0000000c0d0d7c23 */ /* 0x000fe40008010805 */
[----:B------:R-:W-:Y:S04]  /*4f00*/  @P1 FSEL R11, R11, -INF , !P5 ;  /* 0xff8000000b0b1808 */ /* 0x000fe80006800000 */
[----:B------:R3:W-:Y:S01]  /*4f10*/  MUFU.EX2 R160, R13 ;  /* 0x0000000d00a07308 */ /* 0x0007e20000000800 */
[----:B--2---:R-:W-:Y:S02]  /*4f20*/  FSEL R4, R18, RZ, P3 ;  /* 0x000000ff12047208 */ /* 0x004fe40001800000 */
[----:B------:R-:W-:Y:S03]  /*4f30*/  PLOP3.LUT P3, PT, PT, PT, UP0, 0x80, 0x0 ;  /* 0x000000000000781c */ /* 0x000fe60003f6f008 */
[--C-:B------:R-:W-:Y:S01]  /*4f40*/  FFMA.FTZ R11, R11, UR12, -R4.reuse ;  /* 0x0000000c0b0b7c23 */ /* 0x100fe20008010804 */
[----:B------:R-:W-:Y:S01]  /*4f50*/  FFMA.FTZ R12, R12, UR12, -R4 ;  /* 0x0000000c0c0c7c23 */ /* 0x000fe20008010804 */
[C---:B---3--:R-:W-:Y:S02]  /*4f60*/  @P0 IADD3 R13, R10.reuse, 0x8, RZ ;  /* 0x000000080a0d0810 */ /* 0x048fe40007ffe0ff */
[----:B------:R2:W-:Y:S01]  /*4f70*/  MUFU.EX2 R166, R11 ;  /* 0x0000000b00a67308 */ /* 0x0005e20000000800 */
[----:B------:R-:W-:Y:S02]  /*4f80*/  PLOP3.LUT P0, PT, PT, PT, UP0, 0x80, 0x0 ;  /* 0x000000000000781c */ /* 0x000fe40003f0f008 */
[----:B------:R-:W-:Y:S01]  /*4f90*/  @P6 ISETP.GE.AND P6, PT, R13, UR7, PT ;  /* 0x000000070d006c0c */ /* 0x000fe2000bfc6270 */
[----:B------:R-:W-:Y:S06]  /*4fa0*/  @P4 VIADD R13, R10, 0x9 ;  /* 0x000000090a0d4836 */ /* 0x000fec0000000000 */
[----:B------:R3:W-:Y:S01]  /*4fb0*/  MUFU.EX2 R167, R12 ;  /* 0x0000000c00a77308 */ /* 0x0007e20000000800 */
[----:B------:R-:W-:Y:S01]  /*4fc0*/  @P3 ISETP.GE.AND P3, PT, R13, UR7, PT ;  /* 0x000000070d003c0c */ /* 0x000fe2000bf66270 */
[C---:B------:R-:W-:Y:S01]  /*4fd0*/  VIADD R13, R0.reuse, 0xfffffff0 ;  /* 0xfffffff0000d7836 */ /* 0x040fe20000000000 */
[C---:B--2---:R-:W-:Y:S04]  /*4fe0*/  IADD3 R11, R0.reuse, 0x17, RZ ;  /* 0x00000017000b7810 */ /* 0x044fe80007ffe0ff */
[----:B------:R-:W-:Y:S01]  /*4ff0*/  ISETP.GE.AND P1, PT, R11, RZ, PT ;  /* 0x000000ff0b00720c */ /* 0x000fe20003f26270 */
[----:B---3--:R-:W-:Y:S05]  /*5000*/  VIADD R12, R0, 0x18 ;  /* 0x00000018000c7836 */ /* 0x008fea0000000000 */
[----:B------:R-:W-:Y:S07]  /*5010*/  ISETP.GE.AND P5, PT, R12, RZ, PT ;  /* 0x000000ff0c00720c */ /* 0x000fee0003fa6270 */
[C---:B------:R-:W-:Y:S02]  /*5020*/  @!P1 IADD3 R11, -R0.reuse, -0x17, RZ ;  /* 0xffffffe9000b9810 */ /* 0x040fe40007ffe1ff */
[----:B------:R-:W-:Y:S02]  /*5030*/  PLOP3.LUT P1, PT, PT, PT, UP0, 0x80, 0x0 ;  /* 0x000000000000781c */ /* 0x000fe40003f2f008 */
[----:B------:R-:W-:Y:S02]  /*5040*/  I2FP.F32.S32 R18, R11 ;  /* 0x0000000b00127245 */ /* 0x000fe40000201400 */
[----:B------:R-:W-:Y:S02]  /*5050*/  @!P5 IADD3 R12, -R0, -0x18, RZ ;  /* 0xffffffe8000cd810 */ /* 0x000fe40007ffe1ff */
[----:B------:R-:W-:Y:S02]  /*5060*/  PLOP3.LUT P5, PT, PT, PT, UP0, 0x80, 0x0 ;  /* 0x000000000000781c */ /* 0x000fe40003faf008 */
[----:B------:R-:W-:Y:S01]  /*5070*/  I2FP.F32.S32 R19, R12 ;  /* 0x0000000c00137245 */ /* 0x000fe20000201400 */
[----:B------:R-:W-:Y:S04]  /*5080*/  FFMA.FTZ R12, R18, -UR5, R232 ;  /* 0x80000005120c7c23 */ /* 0x000fe800080100e8 */
[----:B------:R-:W-:Y:S01]  /*5090*/  @P1 FSEL R7, R7, -INF , !P6 ;  /* 0xff80000007071808 */ /* 0x000fe20007000000 */
[----:B------:R-:W-:Y:S01]  /*50a0*/  FFMA.FTZ R11, R19, -UR5, R233 ;  /* 0x80000005130b7c23 */ /* 0x000fe200080100e9 */
[----:B------:R-:W-:Y:S03]  /*50b0*/  @P0 FSEL R12, R12, -INF , !P3 ;  /* 0xff8000000c0c0808 */ /* 0x000fe60005800000 */
[--C-:B------:R-:W-:Y:S01]  /*50c0*/  FFMA.FTZ R7, R7, UR12, -R4.reuse ;  /* 0x0000000c07077c23 */ /* 0x100fe20008010804 */
[----:B------:R-:W-:Y:S02]  /*50d0*/  PLOP3.LUT P0, PT, PT, PT, UP0, 0x80, 0x0 ;  /* 0x000000000000781c */ /* 0x000fe40003f0f008 */
[----:B------:R-:W-:Y:S01]  /*50e0*/  @P2 FSEL R11, R11, -INF , !P6 ;  /* 0xff8000000b0b2808 */ /* 0x000fe20007000000 */
[----:B------:R2:W-:Y:S01]  /*50f0*/  MUFU.EX2 R157, R7 ;  /* 0x00000007009d7308 */ /* 0x0005e20000000800 */
[----:B------:R-:W-:Y:S01]  /*5100*/  PLOP3.LUT P2, PT, PT, PT, UP0, 0x80, 0x0 ;  /* 0x000000000000781c */ /* 0x000fe20003f4f008 */
[--C-:B------:R-:W-:Y:S02]  /*5110*/  FFMA.FTZ R12, R12, UR12, -R5.reuse ;  /* 0x0000000c0c0c7c23 */ /* 0x100fe40008010805 */
[----:B------:R-:W-:Y:S06]  /*5120*/  FFMA.FTZ R11, R11, UR12, -R5 ;  /* 0x0000000c0b0b7c23 */ /* 0x000fec0008010805 */
[----:B------:R-:W-:Y:S04]  /*5130*/  MUFU.EX2 R153, R11 ;  /* 0x0000000b00997308 */ /* 0x000fe80000000800 */
[----:B------:R-:W-:Y:S02]  /*5140*/  @P2 FSEL R6, R6, -INF , !P3 ;  /* 0xff80000006062808 */ /* 0x000fe40005800000 */
[----:B------:R-:W-:Y:S04]  /*5150*/  PLOP3.LUT P2, PT, PT, PT, UP0, 0x80, 0x0 ;  /* 0x000000000000781c */ /* 0x000fe80003f4f008 */
[----:B------:R3:W-:Y:S01]  /*5160*/  MUFU.EX2 R152, R12 ;  /* 0x0000000c00987308 */ /* 0x0007e20000000800 */
[----:B--2---:R-:W-:Y:S01]  /*5170*/  FFMA.FTZ R7, R6, UR12, -R4 ;  /* 0x0000000c06077c23 */ /* 0x004fe20008010804 */
[----:B------:R-:W-:Y:S04]  /*5180*/  IADD3 R6, R0, -0x8, RZ ;  /* 0xfffffff800067810 */ /* 0x000fe80007ffe0ff */
[----:B------:R-:W-:Y:S04]  /*5190*/  ISETP.GE.AND P1, PT, R6, RZ, PT ;  /* 0x000000ff0600720c */ /* 0x000fe80003f26270 */
[----:B------:R2:W-:Y:S01]  /*51a0*/  MUFU.EX2 R156, R7 ;  /* 0x00000007009c7308 */ /* 0x0005e20000000800 */
[C---:B---3--:R-:W-:Y:S08]  /*51b0*/  IADD3 R12, R0.reuse, -0x11, RZ ;  /* 0xffffffef000c7810 */ /* 0x048ff00007ffe0ff */
[C---:B------:R-:W-:Y:S02]  /*51c0*/  @!P1 IADD3 R6, -R0.reuse, 0x8, RZ ;  /* 0x0000000800069810 */ /* 0x040fe40007ffe1ff */
[----:B------:R-:W-:Y:S02]  /*51d0*/  PLOP3.LUT P1, PT, PT, PT, UP0, 0x80, 0x0 ;  /* 0x000000000000781c */ /* 0x000fe40003f2f008 */
[----:B------:R-:W-:Y:S02]  /*51e0*/  I2FP.F32.S32 R15, R6 ;  /* 0x00000006000f7245 */ /* 0x000fe40000201400 */
[----:B--2---:R-:W-:Y:S03]  /*51f0*/  IADD3 R7, R0, -0x9, RZ ;  /* 0xfffffff700077810 */ /* 0x004fe60007ffe0ff */
[----:B------:R-:W-:Y:S01]  /*5200*/  FFMA.FTZ R6, R15, -UR5, R53 ;  /* 0x800000050f067c23 */ /* 0x000fe20008010035 */
[----:B------:R-:W-:Y:S04]  /*5210*/  ISETP.GE.AND P4, PT, R7, RZ, PT ;  /* 0x000000ff0700720c */ /* 0x000fe80003f86270 */
[----:B------:R-:W-:Y:S02]  /*5220*/  @P0 FSEL R6, R6, -INF , !P6 ;  /* 0xff80000006060808 */ /* 0x000fe40007000000 */
[----:B------:R-:W-:Y:S02]  /*5230*/  ISETP.GE.AND P0, PT, R13, RZ, PT ;  /* 0x000000ff0d00720c */ /* 0x000fe40003f06270 */
[----:B------:R-:W-:Y:S01]  /*5240*/  @P1 IADD3 R22, R10, 0x10, RZ ;  /* 0x000000100a161810 */ /* 0x000fe20007ffe0ff */
[----:B------:R-:W-:Y:S01]  /*5250*/  FFMA.FTZ R6, R6, UR12, -R9 ;  /* 0x0000000c06067c23 */ /* 0x000fe20008010809 */
[----:B------:R-:W-:Y:S02]  /*5260*/  PLOP3.LUT P1, PT, PT, PT, UP0, 0x80, 0x0 ;  /* 0x000000000000781c */ /* 0x000fe40003f2f008 */
[----:B------:R-:W-:Y:S01]  /*5270*/  @P5 ISETP.GE.AND P5, PT, R22, UR7, PT ;  /* 0x0000000716005c0c */ /* 0x000fe2000bfa6270 */
[----:B------:R2:W-:Y:S01]  /*5280*/  MUFU.EX2 R56, R6 ;  /* 0x0000000600387308 */ /* 0x0005e20000000800 */
[C---:B------:R-:W-:Y:S02]  /*5290*/  @!P4 IADD3 R7, -R0.reuse, 0x9, RZ ;  /* 0x000000090007c810 */ /* 0x040fe40007ffe1ff */
[----:B------:R-:W-:Y:S02]  /*52a0*/  PLOP3.LUT P4, PT, PT, PT, UP0, 0x80, 0x0 ;  /* 0x000000000000781c */ /* 0x000fe40003f8f008 */
[----:B------:R-:W-:Y:S01]  /*52b0*/  I2FP.F32.S32 R14, R7 ;  /* 0x00000007000e7245 */ /* 0x000fe20000201400 */
[----:B------:R-:W-:Y:S01]  /*52c0*/  FFMA.FTZ R7, R17, -UR5, R40 ;  /* 0x8000000511077c23 */ /* 0x000fe20008010028 */
[----:B------:R-:W-:Y:S02]  /*52d0*/  @!P0 IADD3 R13, -R0, 0x10, RZ ;  /* 0x00000010000d8810 */ /* 0x000fe40007ffe1ff */
[----:B------:R-:W-:Y:S01]  /*52e0*/  PLOP3.LUT P0, PT, PT, PT, UP0, 0x80, 0x0 ;  /* 0x000000000000781c */ /* 0x000fe20003f0f008 */
[----:B------:R-:W-:Y:S01]  /*52f0*/  FFMA.FTZ R11, R14, -UR5, R52 ;  /* 0x800000050e0b7c23 */ /* 0x000fe20008010034 */
[----:B------:R-:W-:Y:S04]  /*5300*/  I2FP.F32.S32 R17, R13 ;  /* 0x0000000d00117245 */ /* 0x000fe80000201400 */
[----:B------:R-:W-:Y:S02]  /*5310*/  @P2 FSEL R11, R11, -INF , !P3 ;  /* 0xff8000000b0b2808 */ /* 0x000fe40005800000 */
[----:B------:R-:W-:Y:S01]  /*5320*/  @P4 FSEL R7, R7, -INF , !P6 ;  /* 0xff80000007074808 */ /* 0x000fe20007000000 */
[----:B--2---:R-:W-:Y:S01]  /*5330*/  FFMA.FTZ R6, R16, -UR5, R39 ;  /* 0x8000000510067c23 */ /* 0x004fe20008010027 */
[----:B------:R-:W-:Y:S01]  /*5340*/  PLOP3.LUT P2, PT, PT, PT, UP0, 0x80, 0x0 ;  /* 0x000000000000781c */ /* 0x000fe20003f4f008 */
[----:B------:R-:W-:Y:S01]  /*5350*/  FFMA.FTZ R11, R11, UR12, -R9 ;  /* 0x0000000c0b0b7c23 */ /* 0x000fe20008010809 */
[----:B------:R-:W-:Y:S01]  /*5360*/  ISETP.GE.AND P4, PT, R12, RZ, PT ;  /* 0x000000ff0c00720c */ /* 0x000fe20003f86270 */
[--C-:B------:R-:W-:Y:S01]  /*5370*/  FFMA.FTZ R7, R7, UR12, -R8.reuse ;  /* 0x0000000c07077c23 */ /* 0x100fe20008010808 */
[----:B------:R-:W-:Y:S01]  /*5380*/  PLOP3.LUT P6, PT, PT, PT, UP0, 0x80, 0x0 ;  /* 0x000000000000781c */ /* 0x000fe20003fcf008 */
[----:B------:R2:W-:Y:S10]  /*5390*/  MUFU.EX2 R55, R11 ;  /* 0x0000000b00377308 */ /* 0x0005f40000000800 */
[----:B------:R3:W-:Y:S01]  /*53a0*/  MUFU.EX2 R43, R7 ;  /* 0x00000007002b7308 */ /* 0x0007e20000000800 */
[----:B------:R-:W-:Y:S02]  /*53b0*/  @P2 FSEL R6, R6, -INF , !P3 ;  /* 0xff80000006062808 */ /* 0x000fe40005800000 */
[----:B------:R-:W-:Y:S02]  /*53c0*/  @!P4 IADD3 R12, -R0, 0x11, RZ ;  /* 0x00000011000cc810 */ /* 0x000fe40007ffe1ff */
[----:B------:R-:W-:Y:S01]  /*53d0*/  PLOP3.LUT P2, PT, PT, PT, UP0, 0x80, 0x0 ;  /* 0x000000000000781c */ /* 0x000fe20003f4f008 */
[--C-:B------:R-:W-:Y:S01]  /*53e0*/  FFMA.FTZ R6, R6, UR12, -R8.reuse ;  /* 0x0000000c06067c23 */ /* 0x100fe20008010808 */
[----:B------:R-:W-:Y:S01]  /*53f0*/  I2FP.F32.S32 R16, R12 ;  /* 0x0000000c00107245 */ /* 0x000fe20000201400 */
[----:B--2---:R-:W-:Y:S02]  /*5400*/  @P1 VIADD R11, R10, 0x11 ;  /* 0x000000110a0b1836 */ /* 0x004fe40000000000 */
[----:B------:R2:W4:Y:S01]  /*5410*/  MUFU.EX2 R42, R6 ;  /* 0x00000006002a7308 */ /* 0x0005220000000800 */
[----:B------:R-:W-:Y:S02]  /*5420*/  PLOP3.LUT P1, PT, PT, PT, UP0, 0x80, 0x0 ;  /* 0x000000000000781c */ /* 0x000fe40003f2f008 */
[----:B------:R-:W-:Y:S02]  /*5430*/  IADD3 R12, R0, 0x10, RZ ;  /* 0x00000010000c7810 */ /* 0x000fe40007ffe0ff */
[----:B------:R-:W-:Y:S01]  /*5440*/  @P6 ISETP.GE.AND P6, PT, R11, UR7, PT ;  /* 0x000000070b006c0c */ /* 0x000fe2000bfc6270 */
[----:B---3--:R-:W-:Y:S01]  /*5450*/  FFMA.FTZ R7, R17, -UR5, R51 ;  /* 0x8000000511077c23 */ /* 0x008fe20008010033 */
[----:B------:R-:W-:Y:S02]  /*5460*/  ISETP.GE.AND P4, PT, R12, RZ, PT ;  /* 0x000000ff0c00720c */ /* 0x000fe40003f86270 */
[----:B------:R-:W-:Y:S02]  /*5470*/  IADD3 R11, R0, 0xf, RZ ;  /* 0x0000000f000b7810 */ /* 0x000fe40007ffe0ff */
[----:B------:R-:W-:Y:S02]  /*5480*/  @P0 FSEL R7, R7, -INF , !P5 ;  /* 0xff80000007070808 */ /* 0x000fe40006800000 */
[----:B------:R-:W-:Y:S02]  /*5490*/  PLOP3.LUT P0, PT, PT, PT, UP0, 0x80, 0x0 ;  /* 0x000000000000781c */ /* 0x000fe40003f0f008 */
[----:B------:R-:W-:Y:S01]  /*54a0*/  ISETP.GE.AND P3, PT, R11, RZ, PT ;  /* 0x000000ff0b00720c */ /* 0x000fe20003f66270 */
[----:B------:R-:W-:Y:S01]  /*54b0*/  FFMA.FTZ R7, R7, UR12, -R9 ;  /* 0x0000000c07077c23 */ /* 0x000fe20008010809 */
[----:B--2---:R-:W-:Y:S03]  /*54c0*/  FFMA.FTZ R6, R16, -UR5, R49 ;  /* 0x8000000510067c23 */ /* 0x004fe60008010031 */
[----:B------:R2:W-:Y:S01]  /*54d0*/  MUFU.EX2 R54, R7 ;  /* 0x0000000700367308 */ /* 0x0005e20000000800 */
[----:B------:R-:W-:Y:S02]  /*54e0*/  @!P4 IADD3 R12, -R0, -0x10, RZ ;  /* 0xfffffff0000cc810 */ /* 0x000fe40007ffe1ff */
[----:B------:R-:W-:Y:S02]  /*54f0*/  @P1 FSEL R6, R6, -INF , !P6 ;  /* 0xff80000006061808 */ /* 0x000fe40007000000 */
[----:B------:R-:W-:Y:S02]  /*5500*/  PLOP3.LUT P1, PT, PT, PT, UP0, 0x80, 0x0 ;  /* 0x000000000000781c */ /* 0x000fe40003f2f008 */
[----:B------:R-:W-:Y:S01]  /*5510*/  I2FP.F32.S32 R13, R12 ;  /* 0x0000000c000d7245 */ /* 0x000fe20000201400 */
[----:B------:R-:W-:Y:S01]  /*5520*/  FFMA.FTZ R6, R6, UR12, -R9 ;  /* 0x0000000c06067c23 */ /* 0x000fe20008010809 */
[C---:B------:R-:W-:Y:S02]  /*5530*/  @!P3 IADD3 R11, -R0.reuse, -0xf, RZ ;  /* 0xfffffff1000bb810 */ /* 0x040fe40007ffe1ff */
[----:B------:R-:W-:Y:S01]  /*5540*/  PLOP3.LUT P4, PT, PT, PT, UP0, 0x80, 0x0 ;  /* 0x000000000000781c */ /* 0x000fe20003f8f008 */
[----:B------:R3:W-:Y:S01]  /*5550*/  MUFU.EX2 R50, R6 ;  /* 0x0000000600327308 */ /* 0x0007e20000000800 */
[----:B------:R-:W-:Y:S02]  /*5560*/  PLOP3.LUT P3, PT, PT, PT, UP0, 0x80, 0x0 ;  /* 0x000000000000781c */ /* 0x000fe40003f6f008 */
[----:B------:R-:W-:Y:S01]  /*5570*/  IADD3 R12, R0, -0x18, RZ ;  /* 0xffffffe8000c7810 */ /* 0x000fe20007ffe0ff */
[----:B--2---:R-:W-:Y:S05]  /*5580*/  FFMA.FTZ R7, R15, -UR5, R3 ;  /* 0x800000050f077c23 */ /* 0x004fea0008010003 */
[----:B------:R-:W-:Y:S02]  /*5590*/  @P0 FSEL R7, R7, -INF , !P5 ;  /* 0xff80000007070808 */ /* 0x000fe40006800000 */
[----:B------:R-:W-:Y:S03]  /*55a0*/  PLOP3.LUT P0, PT, PT, PT, UP0, 0x80, 0x0 ;  /* 0x000000000000781c */ /* 0x000fe60003f0f008 */
[----:B------:R-:W-:Y:S01]  /*55b0*/  FFMA.FTZ R7, R7, UR12, -R8 ;  /* 0x0000000c07077c23 */ /* 0x000fe20008010808 */
[----:B---3--:R-:W-:Y:S01]  /*55c0*/  FFMA.FTZ R6, R14, -UR5, R2 ;  /* 0x800000050e067c23 */ /* 0x008fe20008010002 */
[----:B------:R-:W-:Y:S02]  /*55d0*/  I2FP.F32.S32 R14, R11 ;  /* 0x0000000b000e7245 */ /* 0x000fe40000201400 */
[----:B------:R2:W-:Y:S01]  /*55e0*/  MUFU.EX2 R41, R7 ;  /* 0x0000000700297308 */ /* 0x0005e20000000800 */
[----:B------:R-:W-:Y:S01]  /*55f0*/  @P4 VIADD R11, R10, 0x18 ;  /* 0x000000180a0b4836 */ /* 0x000fe20000000000 */
[----:B------:R-:W-:Y:S02]  /*5600*/  PLOP3.LUT P4, PT, PT, PT, UP0, 0x80, 0x0 ;  /* 0x000000000000781c */ /* 0x000fe40003f8f008 */
[----:B------:R-:W-:Y:S02]  /*5610*/  @P2 FSEL R6, R6, -INF , !P6 ;  /* 0xff80000006062808 */ /* 0x000fe40007000000 */
[----:B------:R-:W-:Y:S02]  /*5620*/  PLOP3.LUT P2, PT, PT, PT, UP0, 0x80, 0x0 ;  /* 0x000000000000781c */ /* 0x000fe40003f4f008 */
[----:B------:R-:W-:Y:S01]  /*5630*/  @P3 ISETP.GE.AND P3, PT, R11, UR7, PT ;  /* 0x000000070b003c0c */ /* 0x000fe2000bf66270 */
[----:B------:R-:W-:Y:S01]  /*5640*/  FFMA.FTZ R6, R6, UR12, -R8 ;  /* 0x0000000c06067c23 */ /* 0x000fe20008010808 */
[----:B------:R-:W-:Y:S03]  /*5650*/  IADD3 R11, R0, -0x19, RZ ;  /* 0xffffffe7000b7810 */ /* 0x000fe60007ffe0ff */
[----:B------:R1:W3:Y:S01]  /*5660*/  MUFU.EX2 R38, R6 ;  /* 0x0000000600267308 */ /* 0x0002e20000000800 */
[----:B--2---:R-:W-:Y:S05]  /*5670*/  FFMA.FTZ R7, R13, -UR5, R165 ;  /* 0x800000050d077c23 */ /* 0x004fea00080100a5 */
[----:B------:R-:W-:Y:S02]  /*5680*/  @P1 FSEL R7, R7, -INF , !P5 ;  /* 0xff80000007071808 */ /* 0x000fe40006800000 */
[----:B------:R-:W-:Y:S03]  /*5690*/  PLOP3.LUT P1, PT, PT, PT, UP0, 0x80, 0x0 ;  /* 0x000000000000781c */ /* 0x000fe60003f2f008 */
[--C-:B------:R-:W-:Y:S01]  /*56a0*/  FFMA.FTZ R7, R7, UR12, -R5.reuse ;  /* 0x0000000c07077c23 */ /* 0x100fe20008010805 */
[----:B-1----:R-:W-:Y:S03]  /*56b0*/  FFMA.FTZ R6, R14, -UR5, R164 ;  /* 0x800000050e067c23 */ /* 0x002fe600080100a4 */
[----:B------:R1:W-:Y:S02]  /*56c0*/  MUFU.EX2 R149, R7 ;  /* 0x0000000700957308 */ /* 0x0003e40000000800 */
[----:B------:R-:W-:Y:S02]  /*56d0*/  @P0 FSEL R6, R6, -INF , !P6 ;  /* 0xff80000006060808 */ /* 0x000fe40007000000 */
[----:B------:R-:W-:Y:S03]  /*56e0*/  PLOP3.LUT P0, PT, PT, PT, UP0, 0x80, 0x0 ;  /* 0x000000000000781c */ /* 0x000fe60003f0f008 */
[----:B------:R-:W-:Y:S04]  /*56f0*/  FFMA.FTZ R6, R6, UR12, -R5 ;  /* 0x0000000c06067c23 */ /* 0x000fe80008010805 */
[----:B------:R2:W-:Y:S01]  /*5700*/  MUFU.EX2 R148, R6 ;  /* 0x0000000600947308 */ /* 0x0005e20000000800 */
[----:B-1----:R-:W-:Y:S05]  /*5710*/  FFMA.FTZ R7, R19, -UR5, R171 ;  /* 0x8000000513077c23 */ /* 0x002fea00080100ab */
[----:B------:R-:W-:Y:S01]  /*5720*/  @P0 VIADD R10, R10, 0x19 ;  /* 0x000000190a0a0836 */ /* 0x000fe20000000000 */
[----:B------:R-:W-:Y:S02]  /*5730*/  PLOP3.LUT P0, PT, PT, PT, UP0, 0x80, 0x0 ;  /* 0x000000000000781c */ /* 0x000fe40003f0f008 */
[----:B------:R-:W-:Y:S02]  /*5740*/  @P2 FSEL R7, R7, -INF , !P5 ;  /* 0xff80000007072808 */ /* 0x000fe40006800000 */
[----:B------:R-:W-:Y:S02]  /*5750*/  PLOP3.LUT P2, PT, PT, PT, UP0, 0x80, 0x0 ;  /* 0x000000000000781c */ /* 0x000fe40003f4f008 */
[----:B------:R-:W-:Y:S01]  /*5760*/  ISETP.GE.AND P5, PT, R11, RZ, PT ;  /* 0x000000ff0b00720c */ /* 0x000fe20003fa6270 */
[----:B------:R-:W-:Y:S01]  /*5770*/  FFMA.FTZ R7, R7, UR12, -R4 ;  /* 0x0000000c07077c23 */ /* 0x000fe20008010804 */
[----:B------:R-:W-:Y:S01]  /*5780*/  @P4 ISETP.GE.AND P4, PT, R10, UR7, PT ;  /* 0x000000070a004c0c */ /* 0x000fe2000bf86270 */
[----:B--2---:R-:W-:Y:S02]  /*5790*/  FFMA.FTZ R6, R18, -UR5, R170 ;  /* 0x8000000512067c23 */ /* 0x004fe400080100aa */
[----:B------:R1:W-:Y:S03]  /*57a0*/  MUFU.EX2 R155, R7 ;  /* 0x00000007009b7308 */ /* 0x0003e60000000800 */
[----:B------:R-:W-:Y:S02]  /*57b0*/  @P1 FSEL R6, R6, -INF , !P6 ;  /* 0xff80000006061808 */ /* 0x000fe40007000000 */
[----:B------:R-:W-:Y:S02]  /*57c0*/  ISETP.GE.AND P6, PT, R12, RZ, PT ;  /* 0x000000ff0c00720c */ /* 0x000fe40003fc6270 */
[----:B------:R-:W-:Y:S01]  /*57d0*/  PLOP3.LUT P1, PT, PT, PT, UP0, 0x80, 0x0 ;  /* 0x000000000000781c */ /* 0x000fe20003f2f008 */
[----:B------:R-:W-:Y:S01]  /*57e0*/  FFMA.FTZ R6, R6, UR12, -R4 ;  /* 0x0000000c06067c23 */ /* 0x000fe20008010804 */
[C---:B------:R-:W-:Y:S03]  /*57f0*/  @!P5 IADD3 R11, -R0.reuse, 0x19, RZ ;  /* 0x00000019000bd810 */ /* 0x040fe60007ffe1ff */
[----:B------:R2:W-:Y:S01]  /*5800*/  MUFU.EX2 R154, R6 ;  /* 0x00000006009a7308 */ /* 0x0005e20000000800 */
[----:B-1----:R-:W-:Y:S05]  /*5810*/  FFMA.FTZ R7, R21, -UR5, R163 ;  /* 0x8000000515077c23 */ /* 0x002fea00080100a3 */
[----:B------:R-:W-:Y:S02]  /*5820*/  @!P6 IADD3 R12, -R0, 0x18, RZ ;  /* 0x00000018000ce810 */ /* 0x000fe40007ffe1ff */
[----:B------:R-:W-:Y:S02]  /*5830*/  @P2 FSEL R7, R7, -INF , !P3 ;  /* 0xff80000007072808 */ /* 0x000fe40005800000 */
[----:B------:R-:W-:Y:S02]  /*5840*/  PLOP3.LUT P2, PT, PT, PT, UP0, 0x80, 0x0 ;  /* 0x000000000000781c */ /* 0x000fe40003f4f008 */
[----:B------:R-:W-:Y:S01]  /*5850*/  I2FP.F32.S32 R12, R12 ;  /* 0x0000000c000c7245 */ /* 0x000fe20000201400 */
[--C-:B------:R-:W-:Y:S01]  /*5860*/  FFMA.FTZ R7, R7, UR12, -R5.reuse ;  /* 0x0000000c07077c23 */ /* 0x100fe20008010805 */
[----:B--2---:R-:W-:Y:S03]  /*5870*/  FFMA.FTZ R6, R20, -UR5, R162 ;  /* 0x8000000514067c23 */ /* 0x004fe600080100a2 */
[----:B------:R1:W-:Y:S01]  /*5880*/  MUFU.EX2 R147, R7 ;  /* 0x0000000700937308 */ /* 0x0003e20000000800 */
[----:B------:R-:W-:Y:S01]  /*5890*/  FFMA.FTZ R0, R12, -UR5, R158 ;  /* 0x800000050c007c23 */ /* 0x000fe2000801009e */
[----:B------:R-:W-:Y:S04]  /*58a0*/  @P1 FSEL R6, R6, -INF , !P4 ;  /* 0xff80000006061808 */ /* 0x000fe80006000000 */
[----:B------:R-:W-:Y:S02]  /*58b0*/  @P2 FSEL R0, R0, -INF , !P3 ;  /* 0xff80000000002808 */ /* 0x000fe40005800000 */
[----:B------:R-:W-:Y:S01]  /*58c0*/  PLOP3.LUT P1, PT, PT, PT, UP0, 0x80, 0x0 ;  /* 0x000000000000781c */ /* 0x000fe20003f2f008 */
[----:B------:R-:W-:Y:S01]  /*58d0*/  FFMA.FTZ R5, R6, UR12, -R5 ;  /* 0x0000000c06057c23 */ /* 0x000fe20008010805 */
[----:B------:R-:W-:Y:S01]  /*58e0*/  F2FP.F16.F32.PACK_AB R6, R44, R47 ;  /* 0x0000002f2c06723e */ /* 0x000fe200000000ff */
[----:B------:R-:W-:Y:S02]  /*58f0*/  FFMA.FTZ R0, R0, UR12, -R9 ;  /* 0x0000000c00007c23 */ /* 0x000fe40008010809 */
[----:B------:R2:W-:Y:S02]  /*5900*/  MUFU.EX2 R146, R5 ;  /* 0x0000000500927308 */ /* 0x0005e40000000800 */
[----:B------:R4:W-:Y:S01]  /*5910*/  STS [R243+0x13400], R6 ;  /* 0x01340006f3007388 */ /* 0x0009e20000000800 */
[----:B-1----:R-:W-:Y:S07]  /*5920*/  FFMA.FTZ R7, R13, -UR5, R169 ;  /* 0x800000050d077c23 */ /* 0x002fee00080100a9 */
[----:B------:R1:W-:Y:S01]  /*5930*/  MUFU.EX2 R48, R0 ;  /* 0x0000000000307308 */ /* 0x0003e20000000800 */
[----:B------:R-:W-:Y:S02]  /*5940*/  @P0 FSEL R7, R7, -INF , !P3 ;  /* 0xff80000007070808 */ /* 0x000fe40005800000 */
[----:B------:R-:W-:Y:S03]  /*5950*/  PLOP3.LUT P0, PT, PT, PT, UP0, 0x80, 0x0 ;  /* 0x000000000000781c */ /* 0x000fe60003f0f008 */
[----:B------:R-:W-:Y:S01]  /*5960*/  FFMA.FTZ R7, R7, UR12, -R4 ;  /* 0x0000000c07077c23 */ /* 0x000fe20008010804 */
[----:B--2---:R-:W-:Y:S03]  /*5970*/  I2FP.F32.S32 R5, R11 ;  /* 0x0000000b00057245 */ /* 0x004fe60000201400 */
[----:B------:R2:W-:Y:S02]  /*5980*/  MUFU.EX2 R151, R7 ;  /* 0x0000000700977308 */ /* 0x0005e40000000800 */
[----:B------:R-:W-:Y:S01]  /*5990*/  FFMA.FTZ R5, R5, -UR5, R159 ;  /* 0x8000000505057c23 */ /* 0x000fe2000801009f */
[----:B-1----:R-:W-:Y:S04]  /*59a0*/  FFMA.FTZ R0, R17, -UR5, R251 ;  /* 0x8000000511007c23 */ /* 0x002fe800080100fb */
[----:B------:R-:W-:Y:S02]  /*59b0*/  @P0 FSEL R5, R5, -INF , !P4 ;  /* 0xff80000005050808 */ /* 0x000fe40006000000 */
[----:B------:R-:W-:Y:S02]  /*59c0*/  PLOP3.LUT P0, PT, PT, PT, UP0, 0x80, 0x0 ;  /* 0x000000000000781c */ /* 0x000fe40003f0f008 */
[----:B------:R-:W-:Y:S01]  /*59d0*/  @P1 FSEL R0, R0, -INF , !P3 ;  /* 0xff80000000001808 */ /* 0x000fe20005800000 */
[----:B------:R-:W-:Y:S01]  /*59e0*/  FFMA.FTZ R9, R5, UR12, -R9 ;  /* 0x0000000c05097c23 */ /* 0x000fe20008010809 */
[----:B------:R-:W-:Y:S01]  /*59f0*/  FFMA.FTZ R5, R16, -UR5, R250 ;  /* 0x8000000510057c23 */ /* 0x000fe200080100fa */
[----:B------:R-:W-:Y:S01]  /*5a00*/  PLOP3.LUT P1, PT, PT, PT, UP0, 0x80, 0x0 ;  /* 0x000000000000781c */ /* 0x000fe20003f2f008 */
[----:B------:R-:W-:Y:S01]  /*5a10*/  UISETP.GE.AND UP0, UPT, UR8, 0x1, UPT ;  /* 0x000000010800788c */ /* 0x000fe2000bf06270 */
[----:B--2---:R-:W-:Y:S01]  /*5a20*/  F2FP.F16.F32.PACK_AB R7, R144, R145 ;  /* 0x000000919007723e */ /* 0x004fe200000000ff */
[--C-:B------:R-:W-:Y:S01]  /*5a30*/  FFMA.FTZ R0, R0, UR12, -R8.reuse ;  /* 0x0000000c00007c23 */ /* 0x100fe20008010808 */
[----:B----4-:R-:W-:Y:S01]  /*5a40*/  F2FP.F16.F32.PACK_AB R6, R42, R43 ;  /* 0x0000002b2a06723e */ /* 0x010fe200000000ff */
[----:B------:R-:W1:Y:S02]  /*5a50*/  MUFU.EX2 R252, R9 ;  /* 0x0000000900fc7308 */ /* 0x000e640000000800 */
[----:B------:R2:W-:Y:S01]  /*5a60*/  STS [R243+0x13000], R7 ;  /* 0x01300007f3007388 */ /* 0x0005e20000000800 */
[----:B------:R-:W-:Y:S02]  /*5a70*/  @P0 FSEL R5, R5, -INF , !P4 ;  /* 0xff80000005050808 */ /* 0x000fe40006000000 */
[----:B------:R-:W-:Y:S01]  /*5a80*/  IADD3 R142, P0, R141, UR16, RZ ;  /* 0x000000108d8e7c10 */ /* 0x000fe2000ff1e0ff */
[----:B------:R4:W-:Y:S04]  /*5a90*/  STS [R242+0x13400], R6 ;  /* 0x01340006f2007388 */ /* 0x0009e80000000800 */
[----:B------:R3:W-:Y:S01]  /*5aa0*/  MUFU.EX2 R37, R0 ;  /* 0x0000000000257308 */ /* 0x0007e20000000800 */
[----:B------:R-:W-:Y:S01]  /*5ab0*/  FFMA.FTZ R8, R5, UR12, -R8 ;  /* 0x0000000c05087c23 */ /* 0x000fe20008010808 */
[----:B------:R-:W-:Y:S02]  /*5ac0*/  F2FP.F16.F32.PACK_AB R5, R160, R161 ;  /* 0x000000a1a005723e */ /* 0x000fe400000000ff */
[----:B------:R-:W-:Y:S02]  /*5ad0*/  IADD3.X R143, R140, UR15, RZ, P0, !PT ;  /* 0x0000000f8c8f7c10 */ /* 0x000fe400087fe4ff */
[----:B------:R-:W-:Y:S04]  /*5ae0*/  PLOP3.LUT P0, PT, PT, PT, UP0, 0x80, 0x0 ;  /* 0x000000000000781c */ /* 0x000fe80003f0f008 */
[----:B------:R-:W1:Y:S01]  /*5af0*/  MUFU.EX2 R36, R8 ;  /* 0x0000000800247308 */ /* 0x000e620000000800 */
[----:B------:R-:W4:Y:S04]  /*5b00*/  LDG.E R141, desc[UR10][R142.64] ;  /* 0x0000000a8e8d7981 */ /* 0x000f28000c1e1900 */
[----:B------:R-:W4:Y:S01]  /*5b10*/  LDG.E R140, desc[UR10][R142.64+0x20] ;  /* 0x0000200a8e8c7981 */ /* 0x000f22000c1e1900 */
[----:B---3--:R-:W-:Y:S01]  /*5b20*/  FFMA.FTZ R0, R14, -UR5, R168 ;  /* 0x800000050e007c23 */ /* 0x008fe200080100a8 */
[----:B--2---:R-:W-:Y:S04]  /*5b30*/  F2FP.F16.F32.PACK_AB R7, R55, R56 ;  /* 0x000000383707723e */ /* 0x004fe800000000ff */
[----:B------:R-:W-:Y:S01]  /*5b40*/  @P1 FSEL R0, R0, -INF , !P4 ;  /* 0xff80000000001808 */ /* 0x000fe20006000000 */
[----:B------:R2:W-:Y:S01]  /*5b50*/  STS [R242+0x13000], R7 ;  /* 0x01300007f2007388 */ /* 0x0005e20000000800 */
[----:B----4-:R-:W-:Y:S03]  /*5b60*/  F2FP.F16.F32.PACK_AB R6, R156, R157 ;  /* 0x0000009d9c06723e */ /* 0x010fe600000000ff */
[----:B------:R-:W-:Y:S01]  /*5b70*/  FFMA.FTZ R4, R0, UR12, -R4 ;  /* 0x0000000c00047c23 */ /* 0x000fe20008010804 */
[----:B------:R3:W-:Y:S01]  /*5b80*/  STS [R243+0x14000], R5 ;  /* 0x01400005f3007388 */ /* 0x0007e20000000800 */
[----:B------:R-:W-:Y:S02]  /*5b90*/  F2FP.F16.F32.PACK_AB R0, R166, R167 ;  /* 0x000000a7a600723e */ /* 0x000fe400000000ff */
[----:B------:R4:W1:Y:S03]  /*5ba0*/  MUFU.EX2 R150, R4 ;  /* 0x0000000400967308 */ /* 0x0008660000000800 */
[----:B------:R1:W-:Y:S04]  /*5bb0*/  STS [R243+0x14400], R0 ;  /* 0x01440000f3007388 */ /* 0x0003e80000000800 */
[----:B------:R1:W-:Y:S01]  /*5bc0*/  STS [R242+0x14400], R6 ;  /* 0x01440006f2007388 */ /* 0x0003e20000000800 */
[----:B----4-:R-:W-:Y:S02]  /*5bd0*/  F2FP.F16.F32.PACK_AB R4, R38, R41 ;  /* 0x000000292604723e */ /* 0x010fe400000000ff */
[----:B--2---:R-:W-:Y:S02]  /*5be0*/  F2FP.F16.F32.PACK_AB R7, R152, R153 ;  /* 0x000000999807723e */ /* 0x004fe400000000ff */
[----:B---3--:R-:W-:Y:S03]  /*5bf0*/  F2FP.F16.F32.PACK_AB R5, R50, R54 ;  /* 0x000000363205723e */ /* 0x008fe600000000ff */
[----:B------:R2:W-:Y:S04]  /*5c00*/  STS [R242+0x14000], R7 ;  /* 0x01400007f2007388 */ /* 0x0005e80000000800 */
[----:B------:R3:W-:Y:S01]  /*5c10*/  STS [R241+0x13000], R5 ;  /* 0x01300005f1007388 */ /* 0x0007e20000000800 */
[----:B-1----:R-:W-:Y:S03]  /*5c20*/  F2FP.F16.F32.PACK_AB R0, R252, R48 ;  /* 0x00000030fc00723e */ /* 0x002fe600000000ff */
[----:B------:R1:W-:Y:S01]  /*5c30*/  STS [R241+0x13400], R4 ;  /* 0x01340004f1007388 */ /* 0x0003e20000000800 */
[----:B------:R-:W-:Y:S03]  /*5c40*/  F2FP.F16.F32.PACK_AB R6, R154, R155 ;  /* 0x0000009b9a06723e */ /* 0x000fe600000000ff */
[----:B------:R4:W-:Y:S01]  /*5c50*/  STS [R240+0x13000], R0 ;  /* 0x01300000f0007388 */ /* 0x0009e20000000800 */
[----:B--2---:R-:W-:Y:S02]  /*5c60*/  F2FP.F16.F32.PACK_AB R7, R148, R149 ;  /* 0x000000959407723e */ /* 0x004fe400000000ff */
[----:B---3--:R-:W-:Y:S02]  /*5c70*/  F2FP.F16.F32.PACK_AB R5, R36, R37 ;  /* 0x000000252405723e */ /* 0x008fe400000000ff */
[----:B-1----:R-:W-:Y:S03]  /*5c80*/  F2FP.F16.F32.PACK_AB R4, R146, R147 ;  /* 0x000000939204723e */ /* 0x002fe600000000ff */
[----:B------:R-:W-:Y:S01]  /*5c90*/  STS [R240+0x13400], R5 ;  /* 0x01340005f0007388 */ /* 0x000fe20000000800 */
[----:B----4-:R-:W-:Y:S03]  /*5ca0*/  F2FP.F16.F32.PACK_AB R0, R150, R151 ;  /* 0x000000979600723e */ /* 0x010fe600000000ff */
[----:B------:R-:W-:Y:S04]  /*5cb0*/  STS [R241+0x14000], R7 ;  /* 0x01400007f1007388 */ /* 0x000fe80000000800 */
[----:B------:R-:W-:Y:S04]  /*5cc0*/  STS [R241+0x14400], R6 ;  /* 0x01440006f1007388 */ /* 0x000fe80000000800 */
        /* <DEDUP_REMOVED lines=66> */
[----:B------:R-:W-:Y:S01]  /*60f0*/  FFMA.FTZ R5, -R58, R58, 1 ;  /* 0x3f8000003a057423 */ /* 0x000fe2000001013a */
[-C--:B------:R-:W-:Y:S01]  /*6100*/  HMMA.16816.F32 R28, R136, R218.reuse, R28 ;  /* 0x000000da881c723c */ /* 0x080fe2000000181c */
[----:B------:R2:W5:Y:S04]  /*6110*/  LDL.LU R58, [R1+0xb8] ;  /* 0x0000b800013a7983 */ /* 0x0005680000300800 */
[----:B------:R-:W-:Y:S01]  /*6120*/  FADD.FTZ R4, -R141, R4 ;  /* 0x000000048d047221 */ /* 0x000fe20000010100 */
[----:B------:R-:W-:Y:S05]  /*6130*/  HMMA.16816.F32 R32, R132, R218, R32 ;  /* 0x000000da8420723c */ /* 0x000fea0000001820 */
[----:B------:R-:W-:Y:S01]  /*6140*/  FFMA.FTZ R136, -R57, R57, 1 ;  /* 0x3f80000039887423 */ /* 0x000fe20000010139 */
[----:B------:R-:W-:Y:S01]  /*6150*/  FMUL.FTZ R145, R145, R4 ;  /* 0x0000000491917220 */ /* 0x000fe20000410000 */
[----:B------:R2:W5:Y:S01]  /*6160*/  LDL.LU R57, [R1+0xb4] ;  /* 0x0000b40001397983 */ /* 0x0005620000300800 */
[C---:B------:R-:W-:Y:S03]  /*6170*/  FADD.FTZ R135, -R141.reuse, R16 ;  /* 0x000000108d877221 */ /* 0x040fe60000010100 */
[----:B------:R2:W5:Y:S01]  /*6180*/  LDG.E R4, desc[UR10][R142.64+0x80] ;  /* 0x0000800a8e047981 */ /* 0x000562000c1e1900 */
[----:B------:R-:W-:Y:S01]  /*6190*/  FADD.FTZ R133, -R141, R17 ;  /* 0x000000118d857221 */ /* 0x000fe20000010100 */
[----:B------:R-:W-:Y:S01]  /*61a0*/  FMUL.FTZ R17, R56, R135 ;  /* 0x0000008738117220 */ /* 0x000fe20000410000 */
[----:B------:R-:W-:Y:S01]  /*61b0*/  FMUL.FTZ R5, R5, UR6 ;  /* 0x0000000605057c20 */ /* 0x000fe20008410000 */
[----:B------:R2:W5:Y:S01]  /*61c0*/  LDL.LU R56, [R1+0xb0] ;  /* 0x0000b00001387983 */ /* 0x0005620000300800 */
[----:B------:R-:W-:Y:S01]  /*61d0*/  FMUL.FTZ R136, R136, UR6 ;  /* 0x0000000688887c20 */ /* 0x000fe20008410000 */
[----:B------:R-:W-:Y:S01]  /*61e0*/  FADD.FTZ R134, -R141, R20 ;  /* 0x000000148d867221 */ /* 0x000fe20000010100 */
[----:B------:R-:W-:Y:S01]  /*61f0*/  FMUL.FTZ R20, R55, R133 ;  /* 0x0000008537147220 */ /* 0x000fe20000410000 */
[----:B------:R-:W-:Y:S01]  /*6200*/  FMUL.FTZ R132, R5, R145 ;  /* 0x0000009105847220 */ /* 0x000fe20000410000 */
[----:B------:R2:W5:Y:S01]  /*6210*/  LDL.LU R55, [R1+0xac] ;  /* 0x0000ac0001377983 */ /* 0x0005620000300800 */
[----:B------:R-:W-:Y:S01]  /*6220*/  FMUL.FTZ R5, R136, R144 ;  /* 0x0000009088057220 */ /* 0x000fe20000410000 */
[----:B------:R-:W-:Y:S01]  /*6230*/  FMUL.FTZ R134, R54, R134 ;  /* 0x0000008636867220 */ /* 0x000fe20000410000 */
[----:B------:R-:W-:Y:S01]  /*6240*/  FFMA.FTZ R133, -R51, R51, 1 ;  /* 0x3f80000033857423 */ /* 0x000fe20000010133 */
[----:B------:R2:W5:Y:S01]  /*6250*/  LDL.LU R54, [R1+0xa8] ;  /* 0x0000a80001367983 */ /* 0x0005620000300800 */
[----:B------:R-:W-:Y:S01]  /*6260*/  FADD.FTZ R21, -R141, R21 ;  /* 0x000000158d157221 */ /* 0x000fe20000010100 */
[----:B------:R-:W-:Y:S01]  /*6270*/  F2FP.F16.F32.PACK_AB R16, R5, R132 ;  /* 0x000000840510723e */ /* 0x000fe200000000ff */
[----:B------:R-:W-:Y:S01]  /*6280*/  FFMA.FTZ R132, -R53, R53, 1 ;  /* 0x3f80000035847423 */ /* 0x000fe20000010135 */
[----:B------:R-:W-:Y:S01]  /*6290*/  FFMA.FTZ R5, -R52, R52, 1 ;  /* 0x3f80000034057423 */ /* 0x000fe20000010134 */
[----:B------:R2:W5:Y:S01]  /*62a0*/  LDL.LU R53, [R1+0xa4] ;  /* 0x0000a40001357983 */ /* 0x0005620000300800 */
[----:B------:R-:W-:Y:S01]  /*62b0*/  FMUL.FTZ R135, R50, R21 ;  /* 0x0000001532877220 */ /* 0x000fe20000410000 */
[----:B------:R-:W-:Y:S01]  /*62c0*/  FFMA.FTZ R21, -R49, R49, 1 ;  /* 0x3f80000031157423 */ /* 0x000fe20000010131 */
[----:B------:R-:W-:Y:S01]  /*62d0*/  FMUL.FTZ R132, R132, UR6 ;  /* 0x0000000684847c20 */ /* 0x000fe20008410000 */
[----:B------:R2:W5:Y:S01]  /*62e0*/  LDL.LU R52, [R1+0xa0] ;  /* 0x0000a00001347983 */ /* 0x0005620000300800 */
[----:B------:R-:W-:Y:S01]  /*62f0*/  FMUL.FTZ R133, R133, UR6 ;  /* 0x0000000685857c20 */ /* 0x000fe20008410000 */
[----:B------:R-:W-:Y:S01]  /*6300*/  FADD.FTZ R6, -R140, R6 ;  /* 0x000000068c067221 */ /* 0x000fe20000010100 */
[----:B------:R-:W-:Y:S01]  /*6310*/  FMUL.FTZ R132, R132, R17 ;  /* 0x0000001184847220 */ /* 0x000fe20000410000 */
[----:B------:R2:W5:Y:S01]  /*6320*/  LDL.LU R51, [R1+0x9c] ;  /* 0x00009c0001337983 */ /* 0x0005620000300800 */
[----:B------:R-:W-:Y:S01]  /*6330*/  FMUL.FTZ R5, R5, UR6 ;  /* 0x0000000605057c20 */ /* 0x000fe20008410000 */
[----:B------:R-:W-:Y:S01]  /*6340*/  FMUL.FTZ R133, R133, R134 ;  /* 0x0000008685857220 */ /* 0x000fe20000410000 */
[----:B------:R-:W-:Y:S01]  /*6350*/  FMUL.FTZ R134, R47, R6 ;  /* 0x000000062f867220 */ /* 0x000fe20000410000 */
[----:B------:R2:W5:Y:S01]  /*6360*/  LDL.LU R50, [R1+0x98] ;  /* 0x0000980001327983 */ /* 0x0005620000300800 */
[----:B------:R-:W-:Y:S01]  /*6370*/  FMUL.FTZ R5, R5, R20 ;  /* 0x0000001405057220 */ /* 0x000fe20000410000 */
[----:B------:R-:W-:Y:S01]  /*6380*/  FADD.FTZ R20, -R141, R32 ;  /* 0x000000208d147221 */ /* 0x000fe20000010100 */
[----:B------:R-:W-:Y:S01]  /*6390*/  FFMA.FTZ R17, -R158, R158, 1 ;  /* 0x3f8000009e117423 */ /* 0x000fe2000001019e */
[----:B------:R2:W5:Y:S01]  /*63a0*/  LDL.LU R49, [R1+0x94] ;  /* 0x0000940001317983 */ /* 0x0005620000300800 */
[----:B------:R-:W-:Y:S01]  /*63b0*/  FMUL.FTZ R21, R21, UR6 ;  /* 0x0000000615157c20 */ /* 0x000fe20008410000 */
[----:B------:R-:W-:Y:S01]  /*63c0*/  FMUL.FTZ R20, R48, R20 ;  /* 0x0000001430147220 */ /* 0x000fe20000410000 */
[----:B------:R-:W-:Y:S01]  /*63d0*/  FMUL.FTZ R17, R17, UR6 ;  /* 0x0000000611117c20 */ /* 0x000fe20008410000 */
[----:B------:R2:W5:Y:S01]  /*63e0*/  LDL.LU R48, [R1+0x90] ;  /* 0x0000900001307983 */ /* 0x0005620000300800 */
[----:B------:R-:W-:Y:S01]  /*63f0*/  FFMA.FTZ R6, -R46, R46, 1 ;  /* 0x3f8000002e067423 */ /* 0x000fe2000001012e */
[----:B------:R-:W-:Y:S01]  /*6400*/  FADD.FTZ R33, -R141, R33 ;  /* 0x000000218d217221 */ /* 0x000fe20000010100 */
[----:B------:R-:W-:Y:S01]  /*6410*/  FMUL.FTZ R17, R17, R20 ;  /* 0x0000001411117220 */ /* 0x000fe20000410000 */
[----:B------:R2:W5:Y:S01]  /*6420*/  LDL.LU R47, [R1+0x8c] ;  /* 0x00008c00012f7983 */ /* 0x0005620000300800 */
[----:B------:R-:W-:Y:S01]  /*6430*/  FFMA.FTZ R32, -R45, R45, 1 ;  /* 0x3f8000002d207423 */ /* 0x000fe2000001012d */
[----:B------:R-:W-:Y:S01]  /*6440*/  FADD.FTZ R7, -R140, R7 ;  /* 0x000000078c077221 */ /* 0x000fe20000010100 */
[----:B------:R-:W-:Y:S01]  /*6450*/  FFMA.FTZ R20, -R159, R159, 1 ;  /* 0x3f8000009f147423 */ /* 0x000fe2000001019f */
[----:B------:R2:W5:Y:S01]  /*6460*/  LDL.LU R46, [R1+0x88] ;  /* 0x00008800012e7983 */ /* 0x0005620000300800 */
[----:B------:R-:W-:Y:S01]  /*6470*/  FMUL.FTZ R21, R21, R135 ;  /* 0x0000008715157220 */ /* 0x000fe20000410000 */
[----:B------:R-:W-:Y:S01]  /*6480*/  FMUL.FTZ R135, R252, R33 ;  /* 0x00000021fc877220 */ /* 0x000fe20000410000 */
[----:B------:R-:W-:Y:S01]  /*6490*/  FMUL.FTZ R6, R6, UR6 ;  /* 0x0000000606067c20 */ /* 0x000fe20008410000 */
[----:B------:R2:W5:Y:S01]  /*64a0*/  LDL.LU R45, [R1+0x84] ;  /* 0x00008400012d7983 */ /* 0x0005620000300800 */
[----:B------:R-:W-:Y:S01]  /*64b0*/  FMUL.FTZ R33, R44, R7 ;  /* 0x000000072c217220 */ /* 0x000fe20000410000 */
[----:B------:R-:W-:Y:S01]  /*64c0*/  FMUL.FTZ R32, R32, UR6 ;  /* 0x0000000620207c20 */ /* 0x000fe20008410000 */
[----:B------:R-:W-:Y:S01]  /*64d0*/  FMUL.FTZ R20, R20, UR6 ;  /* 0x0000000614147c20 */ /* 0x000fe20008410000 */
[----:B------:R2:W5:Y:S01]  /*64e0*/  LDL.LU R44, [R1+0x80] ;  /* 0x00008000012c7983 */ /* 0x0005620000300800 */
[----:B------:R-:W-:Y:S01]  /*64f0*/  F2FP.F16.F32.PACK_AB R7, R5, R132 ;  /* 0x000000840507723e */ /* 0x000fe200000000ff */
        /* <DEDUP_REMOVED lines=15> */
[----:B------:R-:W-:Y:S01]  /*65f0*/  F2FP.F16.F32.PACK_AB R21, R21, R133 ;  /* 0x000000851515723e */ /* 0x000fe200000000ff */
[----:B------:R2:W5:Y:S01]  /*6600*/  LDL.LU R42, [R1+0x78] ;  /* 0x00007800012a7983 */ /* 0x0005620000300800 */
[----:B------:R-:W-:Y:S01]  /*6610*/  FMUL.FTZ R19, R38, R19 ;  /* 0x0000001326137220 */ /* 0x000fe20000410000 */
[----:B------:R-:W-:Y:S01]  /*6620*/  FFMA.FTZ R33, -R3, R3, 1 ;  /* 0x3f80000003217423 */ /* 0x000fe20000010103 */
[----:B------:R-:W-:Y:S01]  /*6630*/  FFMA.FTZ R32, -R2, R2, 1 ;  /* 0x3f80000002207423 */ /* 0x000fe20000010102 */
[----:B------:R2:W5:Y:S01]  /*6640*/  LDL.LU R41, [R1+0x74] ;  /* 0x0000740001297983 */ /* 0x0005620000300800 */
[C---:B------:R-:W-:Y:S01]  /*6650*/  FADD.FTZ R34, -R140.reuse, R34 ;  /* 0x000000228c227221 */ /* 0x040fe20000010100 */
[----:B------:R-:W-:Y:S01]  /*6660*/  FADD.FTZ R35, -R140, R35 ;  /* 0x000000238c237221 */ /* 0x000fe20000010100 */
        /* <DEDUP_REMOVED lines=9> */
[----:B------:R2:W5:Y:S01]  /*6700*/  LDL.LU R38, [R1+0x68] ;  /* 0x0000680001267983 */ /* 0x0005620000300800 */
[----:B------:R-:W-:Y:S01]  /*6710*/  FFMA.FTZ R35, -R251, R251, 1 ;  /* 0x3f800000fb237423 */ /* 0x000fe200000101fb */
[----:B------:R-:W-:Y:S01]  /*6720*/  FFMA.FTZ R34, -R250, R250, 1 ;  /* 0x3f800000fa227423 */ /* 0x000fe200000101fa */
[----:B------:R-:W-:Y:S01]  /*6730*/  FMUL.FTZ R32, R32, UR6 ;  /* 0x0000000620207c20 */ /* 0x000fe20008410000 */
[----:B------:R2:W5:Y:S01]  /*6740*/  LDL.64 R132, [R1+0x8] ;  /* 0x0000080001847983 */ /* 0x0005620000100a00 */
[----:B------:R-:W-:Y:S01]  /*6750*/  FMUL.FTZ R35, R35, UR6 ;  /* 0x0000000623237c20 */ /* 0x000fe20008410000 */
[----:B------:R-:W-:Y:S01]  /*6760*/  FMUL.FTZ R34, R34, UR6 ;  /* 0x0000000622227c20 */ /* 0x000fe20008410000 */
[----:B------:R-:W-:Y:S01]  /*6770*/  FMUL.FTZ R33, R33, R18 ;  /* 0x0000001221217220 */ /* 0x000fe20000410000 */
[----:B------:R-:W-:Y:S01]  /*6780*/  FMUL.FTZ R32, R32, R19 ;  /* 0x0000001320207220 */ /* 0x000fe20000410000 */
[----:B------:R-:W-:Y:S01]  /*6790*/  FMUL.FTZ R35, R35, R5 ;  /* 0x0000000523237220 */ /* 0x000fe20000410000 */
[----:B------:R2:W5:Y:S01]  /*67a0*/  LDL.LU R37, [R1+0x64] ;  /* 0x0000640001257983 */ /* 0x0005620000300800 */
[----:B------:R-:W-:Y:S03]  /*67b0*/  FMUL.FTZ R34, R34, R17 ;  /* 0x0000001122227220 */ /* 0x000fe60000410000 */
[----:B------:R2:W5:Y:S04]  /*67c0*/  LDL.LU R36, [R1+0x60] ;  /* 0x0000600001247983 */ /* 0x0005680000300800 */
[----:B------:R2:W5:Y:S04]  /*67d0*/  LDL.LU R3, [R1+0x5c] ;  /* 0x00005c0001037983 */ /* 0x0005680000300800 */
[----:B------:R2:W5:Y:S04]  /*67e0*/  LDL.LU R2, [R1+0x58] ;  /* 0x0000580001027983 */ /* 0x0005680000300800 */
[----:B------:R2:W5:Y:S04]  /*67f0*/  LDL R252, [R1+0x24] ;  /* 0x0000240001fc7983 */ /* 0x0005680000100800 */
[----:B------:R2:W5:Y:S01]  /*6800*/  LDL R251, [R1+0x20] ;  /* 0x0000200001fb7983 */ /* 0x0005620000100800 */
[----:B------:R-:W-:Y:S05]  /*6810*/  @!P0 BRA `(.L_x_571) ;  /* 0x0000000000cc8947 */ /* 0x000fea0003800000 */
[----:B------:R-:W3:Y:S01]  /*6820*/  LDL.LU R134, [R1] ;  /* 0x0000000001867983 */ /* 0x000ee20000300800 */
[----:B------:R-:W1:Y:S01]  /*6830*/  LDC R5, c[0x0][0x240] ;  /* 0x00009000ff057b82 */ /* 0x000e620000000800 */
[----:B------:R-:W-:Y:S01]  /*6840*/  ULOP3.LUT UR9, UR8, 0x1, URZ, 0xc0, !UPT ;  /* 0x0000000108097892 */ /* 0x000fe2000f8ec03f */
[----:B-----5:R-:W-:Y:S01]  /*6850*/  ISETP.GE.AND P2, PT, R132, UR37, PT ;  /* 0x0000002584007c0c */ /* 0x020fe2000bf46270 */
[----:B------:R-:W-:Y:S01]  /*6860*/  UMOV UR40, 0xffffd000 ;  /* 0xffffd00000287882 */ /* 0x000fe20000000000 */
[----:B------:R-:W-:Y:S01]  /*6870*/  ISETP.GE.AND P1, PT, R251, UR37, PT ;  /* 0x00000025fb007c0c */ /* 0x000fe2000bf26270 */
[----:B------:R-:W-:Y:S04]  /*6880*/  UISETP.NE.U32.AND UP1, UPT, UR9, 0x1, UPT ;  /* 0x000000010900788c */ /* 0x000fe8000bf25070 */
        /* <DEDUP_REMOVED lines=8> */
[C---:B------:R-:W-:Y:S02]  /*6910*/  LEA R246, P3, R5.reuse, R246, 0x1 ;  /* 0x000000f605f67211 */ /* 0x040fe400078608ff */
[----:B------:R-:W-:Y:S02]  /*6920*/  SHF.R.S32.HI R17, RZ, 0x1f, R5 ;  /* 0x0000001fff117819 */ /* 0x000fe40000011405 */
[-C--:B------:R-:W-:Y:S02]  /*6930*/  @!P2 MOV R18, R246.reuse ;  /* 0x000000f60012a202 */ /* 0x080fe40000000f00 */
[----:B------:R-:W-:Y:S05]  /*6940*/  LEA.HI.X R245, R5, R245, R17, 0x1, P3 ;  /* 0x000000f505f57211 */ /* 0x000fea00018f0c11 */
[--C-:B------:R-:W-:Y:S02]  /*6950*/  @!P2 IMAD.MOV.U32 R19, RZ, RZ, R245.reuse ;  /* 0x000000ffff13a224 */ /* 0x100fe400078e00f5 */
[C---:B---3--:R-:W-:Y:S02]  /*6960*/  VIADD R5, R134.reuse, UR9 ;  /* 0x0000000986057c36 */ /* 0x048fe40008000000 */
[----:B------:R-:W-:Y:S03]  /*6970*/  @!P1 VIADD R17, R134, UR9 ;  /* 0x0000000986119c36 */ /* 0x000fe60008000000 */
        /* <DEDUP_REMOVED lines=8> */
[----:B------:R4:W-:Y:S01]  /*6a00*/  STL [R1], R5 ;  /* 0x0000000501007387 */ /* 0x0009e20000100800 */
[-C--:B-1----:R-:W-:Y:S01]  /*6a10*/  @!P1 MOV R18, R246.reuse ;  /* 0x000000f600129202 */ /* 0x082fe20000000f00 */
        /* <DEDUP_REMOVED lines=11> */
[----:B-1----:R-:W-:Y:S01]  /*6ad0*/  @!P1 VIADD R17, R134, UR9 ;  /* 0x0000000986119c36 */ /* 0x002fe20008000000 */
[----:B------:R-:W-:Y:S01]  /*6ae0*/  @!P1 MOV R18, R246 ;  /* 0x000000f600129202 */ /* 0x000fe20000000f00 */
[----:B------:R-:W-:Y:S05]  /*6af0*/  @!P1 IMAD.MOV.U32 R19, RZ, RZ, R245 ;  /* 0x000000ffff139224 */ /* 0x000fea00078e00f5 */
[----:B------:R-:W-:Y:S01]  /*6b00*/  @!PT LDS RZ, [RZ] ;  /* 0x00000000fffff984 */ /* 0x000fe20000000800 */
[----:B------:R-:W-:Y:S01]  /*6b10*/  @!PT LDS RZ, [RZ] ;  /* 0x00000000fffff984 */ /* 0x000fe20000000800 */
[----:B------:R-:W-:Y:S01]  /*6b20*/  @!PT LDS RZ, [RZ] ;  /* 0x00000000fffff984 */ /* 0x000fe20000000800 */
[----:B------:R4:W-:Y:S04]  /*6b30*/  @!P1 LDGSTS.E.BYPASS.LTC128B.128 [R17+0x2000], desc[UR10][R18.64+0x80] ;  /* 0x0200008012119fae */ /* 0x0009e8000b901d4a */
[----:B------:R-:W0:Y:S02]  /*6b40*/  LDGDEPBAR ;  /* 0x00000000000079af */ /* 0x000e240000000000 */
.L_x_571:
[----:B------:R-:W-:Y:S01]  /*6b50*/  STS [R243+0xf000], R16 ;  /* 0x00f00010f3007388 */ /* 0x000fe20000000800 */
[C---:B-----5:R-:W-:Y:S01]  /*6b60*/  FADD.FTZ R9, -R4.reuse, R9 ;  /* 0x0000000904097221 */ /* 0x060fe20000010100 */
[C---:B------:R-:W-:Y:S01]  /*6b70*/  FADD.FTZ R8, -R4.reuse, R8 ;  /* 0x0000000804087221 */ /* 0x040fe20000010100 */
[----:B------:R-:W-:Y:S01]  /*6b80*/  FADD.FTZ R12, -R4, R12 ;  /* 0x0000000c040c7221 */ /* 0x000fe20000010100 */
[----:B------:R1:W-:Y:S01]  /*6b90*/  STS [R243+0xf400], R6 ;  /* 0x00f40006f3007388 */ /* 0x0003e20000000800 */
[----:B----4-:R-:W-:Y:S01]  /*6ba0*/  F2FP.F16.F32.PACK_AB R5, R22, R23 ;  /* 0x000000171605723e */ /* 0x010fe200000000ff */
[----:B------:R-:W-:Y:S01]  /*6bb0*/  FMUL.FTZ R18, R160, R9 ;  /* 0x00000009a0127220 */ /* 0x000fe20000410000 */
[----:B------:R-:W-:Y:S01]  /*6bc0*/  FMUL.FTZ R19, R161, R8 ;  /* 0x00000008a1137220 */ /* 0x000fe20000410000 */
[----:B------:R3:W-:Y:S01]  /*6bd0*/  STS [R242+0xf000], R7 ;  /* 0x00f00007f2007388 */ /* 0x0007e20000000800 */
[----:B------:R-:W-:Y:S01]  /*6be0*/  FFMA.FTZ R9, -R234, R234, 1 ;  /* 0x3f800000ea097423 */ /* 0x000fe200000101ea */
[----:B------:R-:W-:Y:S01]  /*6bf0*/  FFMA.FTZ R8, -R233, R233, 1 ;  /* 0x3f800000e9087423 */ /* 0x000fe200000101e9 */
[----:B------:R-:W-:Y:S01]  /*6c00*/  FADD.FTZ R24, -R4, R24 ;  /* 0x0000001804187221 */ /* 0x000fe20000010100 */
[----:B------:R4:W-:Y:S01]  /*6c10*/  STS [R242+0xf400], R5 ;  /* 0x00f40005f2007388 */ /* 0x0009e20000000800 */
[----:B------:R-:W-:Y:S01]  /*6c20*/  FMUL.FTZ R9, R9, UR6 ;  /* 0x0000000609097c20 */ /* 0x000fe20008410000 */
[----:B------:R-:W-:Y:S01]  /*6c30*/  FMUL.FTZ R8, R8, UR6 ;  /* 0x0000000608087c20 */ /* 0x000fe20008410000 */
[C---:B------:R-:W-:Y:S01]  /*6c40*/  FADD.FTZ R25, -R4.reuse, R25 ;  /* 0x0000001904197221 */ /* 0x040fe20000010100 */
[----:B------:R-:W-:Y:S01]  /*6c50*/  FADD.FTZ R28, -R4, R28 ;  /* 0x0000001c041c7221 */ /* 0x000fe20000010100 */
[----:B------:R-:W-:Y:S01]  /*6c60*/  FMUL.FTZ R18, R9, R18 ;  /* 0x0000001209127220 */ /* 0x000fe20000410000 */
[----:B------:R-:W-:Y:S01]  /*6c70*/  FFMA.FTZ R9, -R165, R165, 1 ;  /* 0x3f800000a5097423 */ /* 0x000fe200000101a5 */
[----:B------:R-:W-:Y:S01]  /*6c80*/  FMUL.FTZ R25, R148, R25 ;  /* 0x0000001994197220 */ /* 0x000fe20000410000 */
[----:B------:R-:W-:Y:S01]  /*6c90*/  FMUL.FTZ R28, R147, R28 ;  /* 0x0000001c931c7220 */ /* 0x000fe20000410000 */
[C---:B------:R-:W-:Y:S01]  /*6ca0*/  FADD.FTZ R10, -R0.reuse, R10 ;  /* 0x0000000a000a7221 */ /* 0x040fe20000010100 */
[----:B------:R-:W-:Y:S01]  /*6cb0*/  FMUL.FTZ R22, R9, UR6 ;  /* 0x0000000609167c20 */ /* 0x000fe20008410000 */
[C---:B------:R-:W-:Y:S01]  /*6cc0*/  FADD.FTZ R11, -R0.reuse, R11 ;  /* 0x0000000b000b7221 */ /* 0x040fe20000010100 */
[C---:B------:R-:W-:Y:S01]  /*6cd0*/  FADD.FTZ R14, -R0.reuse, R14 ;  /* 0x0000000e000e7221 */ /* 0x040fe20000010100 */
[C---:B------:R-:W-:Y:S01]  /*6ce0*/  FADD.FTZ R26, -R0.reuse, R26 ;  /* 0x0000001a001a7221 */ /* 0x040fe20000010100 */
[C---:B------:R-:W-:Y:S01]  /*6cf0*/  FADD.FTZ R27, -R0.reuse, R27 ;  /* 0x0000001b001b7221 */ /* 0x040fe20000010100 */
[----:B------:R-:W-:Y:S01]  /*6d00*/  FADD.FTZ R30, -R0, R30 ;  /* 0x0000001e001e7221 */ /* 0x000fe20000010100 */
[----:B------:R-:W-:Y:S01]  /*6d10*/  FMUL.FTZ R14, R157, R14 ;  /* 0x0000000e9d0e7220 */ /* 0x000fe20000410000 */
[C---:B-1----:R-:W-:Y:S01]  /*6d20*/  FADD.FTZ R6, -R4.reuse, R13 ;  /* 0x0000000d04067221 */ /* 0x042fe20000010100 */
[----:B------:R-:W-:Y:S01]  /*6d30*/  FMUL.FTZ R13, R153, R12 ;  /* 0x0000000c990d7220 */ /* 0x000fe20000410000 */
[----:B------:R-:W-:Y:S01]  /*6d40*/  FFMA.FTZ R12, -R235, R235, 1 ;  /* 0x3f800000eb0c7423 */ /* 0x000fe200000101eb */
[----:B------:R-:W-:Y:S01]  /*6d50*/  FADD.FTZ R4, -R4, R29 ;  /* 0x0000001d04047221 */ /* 0x000fe20000010100 */
[----:B---3--:R-:W-:Y:S01]  /*6d60*/  FFMA.FTZ R7, -R232, R232, 1 ;  /* 0x3f800000e8077423 */ /* 0x008fe200000101e8 */
[----:B------:R-:W-:Y:S01]  /*6d70*/  FMUL.FTZ R6, R152, R6 ;  /* 0x0000000698067220 */ /* 0x000fe20000410000 */
[----:B------:R-:W-:Y:S01]  /*6d80*/  FMUL.FTZ R12, R12, UR6 ;  /* 0x000000060c0c7c20 */ /* 0x000fe20008410000 */
[----:B------:R-:W-:Y:S01]  /*6d90*/  FMUL.FTZ R13, R8, R13 ;  /* 0x0000000d080d7220 */ /* 0x000fe20000410000 */
[----:B------:R-:W-:Y:S01]  /*6da0*/  FMUL.FTZ R7, R7, UR6 ;  /* 0x0000000607077c20 */ /* 0x000fe20008410000 */
[----:B------:R-:W-:Y:S01]  /*6db0*/  FFMA.FTZ R8, -R164, R164, 1 ;  /* 0x3f800000a4087423 */ /* 0x000fe200000101a4 */
[----:B------:R-:W-:Y:S01]  /*6dc0*/  FMUL.FTZ R19, R12, R19 ;  /* 0x000000130c137220 */ /* 0x000fe20000410000 */
[----:B------:R-:W-:Y:S01]  /*6dd0*/  FMUL.FTZ R4, R146, R4 ;  /* 0x0000000492047220 */ /* 0x000fe20000410000 */
[----:B------:R-:W-:Y:S01]  /*6de0*/  FMUL.FTZ R12, R7, R6 ;  /* 0x00000006070c7220 */ /* 0x000fe20000410000 */
[----:B------:R-:W-:Y:S01]  /*6df0*/  FFMA.FTZ R6, -R162, R162, 1 ;  /* 0x3f800000a2067423 */ /* 0x000fe200000101a2 */
[----:B------:R-:W-:Y:S01]  /*6e00*/  FFMA.FTZ R7, -R163, R163, 1 ;  /* 0x3f800000a3077423 */ /* 0x000fe200000101a3 */
[----:B------:R-:W-:Y:S01]  /*6e10*/  FMUL.FTZ R9, R8, UR6 ;  /* 0x0000000608097c20 */ /* 0x000fe20008410000 */
[----:B----4-:R-:W-:Y:S01]  /*6e20*/  FADD.FTZ R5, -R0, R15 ;  /* 0x0000000f00057221 */ /* 0x010fe20000010100 */
[----:B------:R-:W-:Y:S01]  /*6e30*/  FMUL.FTZ R6, R6, UR6 ;  /* 0x0000000606067c20 */ /* 0x000fe20008410000 */
[----:B------:R-:W-:Y:S01]  /*6e40*/  FMUL.FTZ R8, R7, UR6 ;  /* 0x0000000607087c20 */ /* 0x000fe20008410000 */
[----:B------:R-:W-:Y:S01]  /*6e50*/  FMUL.FTZ R7, R9, R25 ;  /* 0x0000001909077220 */ /* 0x000fe20000410000 */
[----:B------:R-:W-:Y:S01]  /*6e60*/  FMUL.FTZ R15, R167, R10 ;  /* 0x0000000aa70f7220 */ /* 0x000fe20000410000 */
[----:B------:R-:W-:Y:S01]  /*6e70*/  FMUL.FTZ R9, R6, R4 ;  /* 0x0000000406097220 */ /* 0x000fe20000410000 */
[----:B------:R-:W-:Y:S01]  /*6e80*/  F2FP.F16.F32.PACK_AB R4, R18, R19 ;  /* 0x000000131204723e */ /* 0x000fe200000000ff */
[----:B------:R-:W-:Y:S01]  /*6e90*/  FMUL.FTZ R28, R8, R28 ;  /* 0x0000001c081c7220 */ /* 0x000fe20000410000 */
[----:B------:R-:W-:Y:S01]  /*6ea0*/  F2FP.F16.F32.PACK_AB R8, R12, R13 ;  /* 0x0000000d0c08723e */ /* 0x000fe200000000ff */
[----:B------:R-:W-:Y:S01]  /*6eb0*/  FFMA.FTZ R12, -R239, R239, 1 ;  /* 0x3f800000ef0c7423 */ /* 0x000fe200000101ef */
[----:B------:R-:W-:Y:S01]  /*6ec0*/  FFMA.FTZ R6, -R236, R236, 1 ;  /* 0x3f800000ec067423 */ /* 0x000fe200000101ec */
[----:B------:R1:W-:Y:S01]  /*6ed0*/  STS [R243+0x10000], R4 ;  /* 0x01000004f3007388 */ /* 0x0003e20000000800 */
[----:B------:R-:W-:Y:S01]  /*6ee0*/  FMUL.FTZ R5, R156, R5 ;  /* 0x000000059c057220 */ /* 0x000fe20000410000 */
[----:B------:R-:W-:Y:S01]  /*6ef0*/  FMUL.FTZ R12, R12, UR6 ;  /* 0x000000060c0c7c20 */ /* 0x000fe20008410000 */
[----:B------:R-:W-:Y:S01]  /*6f00*/  FMUL.FTZ R6, R6, UR6 ;  /* 0x0000000606067c20 */ /* 0x000fe20008410000 */
[----:B------:R-:W-:Y:S01]  /*6f10*/  FMUL.FTZ R13, R166, R11 ;  /* 0x0000000ba60d7220 */ /* 0x000fe20000410000 */
[----:B------:R-:W-:Y:S01]  /*6f20*/  FFMA.FTZ R11, -R238, R238, 1 ;  /* 0x3f800000ee0b7423 */ /* 0x000fe200000101ee */
[----:B------:R-:W-:Y:S01]  /*6f30*/  FMUL.FTZ R15, R12, R15 ;  /* 0x0000000f0c0f7220 */ /* 0x000fe20000410000 */
[----:B------:R-:W-:Y:S01]  /*6f40*/  FMUL.FTZ R12, R6, R5 ;  /* 0x00000005060c7220 */ /* 0x000fe20000410000 */
[----:B------:R-:W-:Y:S01]  /*6f50*/  FFMA.FTZ R6, -R169, R169, 1 ;  /* 0x3f800000a9067423 */ /* 0x000fe200000101a9 */
[----:B------:R-:W-:Y:S01]  /*6f60*/  FADD.FTZ R0, -R0, R31 ;  /* 0x0000001f00007221 */ /* 0x000fe20000010100 */
[----:B------:R-:W-:Y:S01]  /*6f70*/  FMUL.FTZ R11, R11, UR6 ;  /* 0x000000060b0b7c20 */ /* 0x000fe20008410000 */
[----:B------:R-:W-:Y:S01]  /*6f80*/  FFMA.FTZ R10, -R237, R237, 1 ;  /* 0x3f800000ed0a7423 */ /* 0x000fe200000101ed */
[----:B------:R-:W-:Y:S01]  /*6f90*/  FFMA.FTZ R5, -R168, R168, 1 ;  /* 0x3f800000a8057423 */ /* 0x000fe200000101a8 */
[----:B------:R-:W-:Y:S01]  /*6fa0*/  FMUL.FTZ R30, R151, R30 ;  /* 0x0000001e971e7220 */ /* 0x000fe20000410000 */
[----:B------:R-:W-:Y:S01]  /*6fb0*/  FMUL.FTZ R6, R6, UR6 ;  /* 0x0000000606067c20 */ /* 0x000fe20008410000 */
[----:B------:R-:W-:Y:S01]  /*6fc0*/  FMUL.FTZ R13, R11, R13 ;  /* 0x0000000d0b0d7220 */ /* 0x000fe20000410000 */
[----:B------:R-:W-:Y:S01]  /*6fd0*/  FMUL.FTZ R10, R10, UR6 ;  /* 0x000000060a0a7c20 */ /* 0x000fe20008410000 */
[----:B------:R-:W-:Y:S01]  /*6fe0*/  FMUL.FTZ R0, R150, R0 ;  /* 0x0000000096007220 */ /* 0x000fe20000410000 */
[----:B------:R-:W-:Y:S01]  /*6ff0*/  FMUL.FTZ R5, R5, UR6 ;  /* 0x0000000605057c20 */ /* 0x000fe20008410000 */
[----:B------:R-:W-:Y:S01]  /*7000*/  FMUL.FTZ R30, R6, R30 ;  /* 0x0000001e061e7220 */ /* 0x000fe20000410000 */
[----:B------:R-:W-:Y:S01]  /*7010*/  FMUL.FTZ R14, R10, R14 ;  /* 0x0000000e0a0e7220 */ /* 0x000fe20000410000 */
[----:B------:R-:W-:Y:S01]  /*7020*/  FFMA.FTZ R11, -R171, R171, 1 ;  /* 0x3f800000ab0b7423 */ /* 0x000fe200000101ab */
[----:B------:R-:W-:Y:S01]  /*7030*/  FMUL.FTZ R6, R5, R0 ;  /* 0x0000000005067220 */ /* 0x000fe20000410000 */
[----:B------:R-:W-:Y:S01]  /*7040*/  F2FP.F16.F32.PACK_AB R5, R13, R15 ;  /* 0x0000000f0d05723e */ /* 0x000fe200000000ff */
[----:B------:R-:W-:Y:S01]  /*7050*/  FFMA.FTZ R10, -R170, R170, 1 ;  /* 0x3f800000aa0a7423 */ /* 0x000fe200000101aa */
[----:B-1----:R-:W-:Y:S01]  /*7060*/  F2FP.F16.F32.PACK_AB R4, R12, R14 ;  /* 0x0000000e0c04723e */ /* 0x002fe200000000ff */
[----:B------:R-:W-:Y:S01]  /*7070*/  FMUL.FTZ R11, R11, UR6 ;  /* 0x000000060b0b7c20 */ /* 0x000fe20008410000 */
[----:B------:R-:W-:Y:S01]  /*7080*/  FMUL.FTZ R24, R149, R24 ;  /* 0x0000001895187220 */ /* 0x000fe20000410000 */
[----:B------:R-:W-:Y:S01]  /*7090*/  STS [R243+0x10400], R5 ;  /* 0x01040005f3007388 */ /* 0x000fe20000000800 */
[----:B------:R-:W-:Y:S01]  /*70a0*/  FMUL.FTZ R10, R10, UR6 ;  /* 0x000000060a0a7c20 */ /* 0x000fe20008410000 */
[----:B------:R-:W-:Y:S01]  /*70b0*/  FMUL.FTZ R26, R155, R26 ;  /* 0x0000001a9b1a7220 */ /* 0x000fe20000410000 */
[----:B------:R-:W-:Y:S01]  /*70c0*/  FMUL.FTZ R27, R154, R27 ;  /* 0x0000001b9a1b7220 */ /* 0x000fe20000410000 */
[----:B------:R-:W-:Y:S01]  /*70d0*/  F2FP.F16.F32.PACK_AB R17, R32, R33 ;  /* 0x000000212011723e */ /* 0x000fe200000000ff */
[----:B------:R-:W-:Y:S01]  /*70e0*/  STS [R242+0x10000], R8 ;  /* 0x01000008f2007388 */ /* 0x000fe20000000800 */
[----:B------:R-:W-:Y:S01]  /*70f0*/  FMUL.FTZ R24, R22, R24 ;  /* 0x0000001816187220 */ /* 0x000fe20000410000 */
[----:B------:R-:W-:Y:S01]  /*7100*/  FMUL.FTZ R26, R11, R26 ;  /* 0x0000001a0b1a7220 */ /* 0x000fe20000410000 */
[----:B------:R-:W-:Y:S01]  /*7110*/  FMUL.FTZ R27, R10, R27 ;  /* 0x0000001b0a1b7220 */ /* 0x000fe20000410000 */
[----:B------:R-:W-:Y:S01]  /*7120*/  STS [R242+0x10400], R4 ;  /* 0x01040004f2007388 */ /* 0x000fe20000000800 */
[----:B------:R-:W-:Y:S02]  /*7130*/  F2FP.F16.F32.PACK_AB R16, R34, R35 ;  /* 0x000000232210723e */ /* 0x000fe400000000ff */
[----:B------:R-:W-:Y:S01]  /*7140*/  F2FP.F16.F32.PACK_AB R7, R7, R24 ;  /* 0x000000180707723e */ /* 0x000fe200000000ff */
[----:B------:R-:W-:Y:S01]  /*7150*/  STS [R241+0xf000], R21 ;  /* 0x00f00015f1007388 */ /* 0x000fe20000000800 */
[----:B------:R-:W-:Y:S02]  /*7160*/  F2FP.F16.F32.PACK_AB R0, R27, R26 ;  /* 0x0000001a1b00723e */ /* 0x000fe400000000ff */
[----:B------:R-:W-:Y:S01]  /*7170*/  F2FP.F16.F32.PACK_AB R9, R9, R28 ;  /* 0x0000001c0909723e */ /* 0x000fe200000000ff */
[----:B------:R-:W-:Y:S01]  /*7180*/  STS [R241+0xf400], R17 ;  /* 0x00f40011f1007388 */ /* 0x000fe20000000800 */
[----:B------:R-:W-:Y:S02]  /*7190*/  F2FP.F16.F32.PACK_AB R6, R6, R30 ;  /* 0x0000001e0606723e */ /* 0x000fe400000000ff */
[----:B------:R-:W-:Y:S01]  /*71a0*/  MOV R234, R132 ;  /* 0x0000008400ea7202 */ /* 0x000fe20000000f00 */
[----:B------:R-:W-:Y:S01]  /*71b0*/  STS [R240+0xf000], R20 ;  /* 0x00f00014f0007388 */ /* 0x000fe20000000800 */
[----:B------:R-:W-:Y:S02]  /*71c0*/  MOV R235, R133 ;  /* 0x0000008500eb7202 */ /* 0x000fe40000000f00 */
[----:B------:R-:W-:Y:S01]  /*71d0*/  MOV R160, R249 ;  /* 0x000000f900a07202 */ /* 0x000fe20000000f00 */
[----:B------:R-:W-:Y:S01]  /*71e0*/  STS [R240+0xf400], R16 ;  /* 0x00f40010f0007388 */ /* 0x000fe20000000800 */
[----:B------:R-:W-:Y:S03]  /*71f0*/  MOV R161, R248 ;  /* 0x000000f800a17202 */ /* 0x000fe60000000f00 */
        /* <DEDUP_REMOVED lines=15> */
[----:B------:R-:W2:Y:S04]  /*72f0*/  LDSM.16.MT88.4 R136, [R0+0x8400] ;  /* 0x008400000088783b */ /* 0x000ea80000004200 */
[----:B------:R2:W5:Y:S01]  /*7300*/  LDL R250, [R1+0x2c] ;  /* 0x00002c0001fa7983 */ /* 0x0005620000100800 */
        /* <DEDUP_REMOVED lines=95> */
.L_x_572:
[----:B------:R-:W3:Y:S01]  /*7900*/  LDL R168, [R1+0x3c] ;  /* 0x00003c0001a87983 */ /* 0x000ee20000100800 */
[----:B------:R-:W-:Y:S03]  /*7910*/  ULOP3.LUT UR9, UR8, 0x1, URZ, 0xc0, !UPT ;  /* 0x0000000108097892 */ /* 0x000fe6000f8ec03f */
[----:B------:R-:W4:Y:S01]  /*7920*/  LDL R166, [R1+0x4c] ;  /* 0x00004c0001a67983 */ /* 0x000f220000100800 */
[----:B------:R-:W-:Y:S02]  /*7930*/  UISETP.NE.U32.AND UP1, UPT, UR9, 0x1, UPT ;  /* 0x000000010900788c */ /* 0x000fe4000bf25070 */
[----:B------:R-:W-:Y:S01]  /*7940*/  UIADD3 UR9, UR8, -0x1, URZ ;  /* 0xffffffff08097890 */ /* 0x000fe2000fffe03f */
        /* <DEDUP_REMOVED lines=445> */
.L_x_574:
        /* <DEDUP_REMOVED lines=20> */
.L_x_575:
        /* <DEDUP_REMOVED lines=53> */
.L_x_577:
[----:B------:R-:W-:Y:S05]  /*99b0*/  BSYNC B0 ;  /* 0x0000000000007941 */ /* 0x000fea0003800000 */
.L_x_576:
        /* <DEDUP_REMOVED lines=19> */
.L_x_579:
[----:B------:R-:W-:Y:S05]  /*9af0*/  BSYNC B0 ;  /* 0x0000000000007941 */ /* 0x000fea0003800000 */
.L_x_578:
        /* <DEDUP_REMOVED lines=35> */
.L_x_581:
[----:B------:R-:W-:Y:S05]  /*9d30*/  BSYNC B0 ;  /* 0x0000000000007941 */ /* 0x000fea0003800000 */
.L_x_580:
        /* <DEDUP_REMOVED lines=20> */
.L_x_557:
        /* <DEDUP_REMOVED lines=24> */
.L_x_583:
        /* <DEDUP_REMOVED lines=22> */
.L_x_584:
        /* <DEDUP_REMOVED lines=42> */
.L_x_586:
[----:B------:R-:W-:Y:S05]  /*a400*/  BSYNC B0 ;  /* 0x0000000000007941 */ /* 0x000fea0003800000 */
.L_x_585:
        /* <DEDUP_REMOVED lines=19> */
.L_x_588:
[----:B------:R-:W-:Y:S05]  /*a540*/  BSYNC B0 ;  /* 0x0000000000007941 */ /* 0x000fea0003800000 */
.L_x_587:
        /* <DEDUP_REMOVED lines=32> */
.L_x_590:
[----:B------:R-:W-:Y:S05]  /*a750*/  BSYNC B0 ;  /* 0x0000000000007941 */ /* 0x000fea0003800000 */
.L_x_589:
        /* <DEDUP_REMOVED lines=18> */
.L_x_582:
[----:B------:R-:W-:Y:S05]  /*a880*/  BSYNC B1 ;  /* 0x0000000000017941 */ /* 0x000fea0003800000 */
.L_x_552:
        /* <DEDUP_REMOVED lines=8> */
.L_x_591:
[----:B------:R-:W-:Y:S05]  /*a910*/  EXIT ;  /* 0x000000000000794d */ /* 0x000fea0003800000 */
.L_x_593:
        /* <DEDUP_REMOVED lines=14> */
.L_x_1295:


//--------------------- .text._ZN5flash44flash_bwd_dq_dk_dv_loop_seqk_parallel_kernelI23Flash_bwd_kernel_traitsILi96ELi64ELi128ELi8ELi2ELi4ELi4ELb1ELb0EN7cutlass6half_tE19Flash_kernel_traitsILi96ELi64ELi128ELi8ES3_EELb1ELb0ELb1ELb0ELb0ELb1ELb0EEEvNS_16Flash_bwd_paramsE --------------------------
	.section	.text._ZN5flash44flash_bwd_dq_dk_dv_loop_seqk_parallel_kernelI23Flash_bwd_kernel_traitsILi96ELi64ELi128ELi8ELi2ELi4ELi4ELb1ELb0EN7cutlass6half_tE19Flash_kernel_traitsILi96ELi64ELi128ELi8ES3_EELb1ELb0ELb1ELb0ELb0ELb1ELb0EEEvNS_16Flash_bwd_paramsE,"ax",@progbits
	.align	128
        .global         _ZN5flash44flash_bwd_dq_dk_dv_loop_seqk_parallel_kernelI23Flash_bwd_kernel_traitsILi96ELi64ELi128ELi8ELi2ELi4ELi4ELb1ELb0EN7cutlass6half_tE19Flash_kernel_traitsILi96ELi64ELi128ELi8ES3_EELb1ELb0ELb1ELb0ELb0ELb1ELb0EEEvNS_16Flash_bwd_paramsE
        .type           _ZN5flash44flash_bwd_dq_dk_dv_loop_seqk_parallel_kernelI23Flash_bwd_kernel_traitsILi96ELi64ELi128ELi8ELi2ELi4ELi4ELb1ELb0EN7cutlass6half_tE19Flash_kernel_traitsILi96ELi64ELi128ELi8ES3_EELb1ELb0ELb1ELb0ELb0ELb1ELb0EEEvNS_16Flash_bwd_paramsE,@function
        .size           _ZN5flash44flash_bwd_dq_dk_dv_loop_seqk_parallel_kernelI23Flash_bwd_kernel_traitsILi96ELi64ELi128ELi8ELi2ELi4ELi4ELb1ELb0EN7cutlass6half_tE19Flash_kernel_traitsILi96ELi64ELi128ELi8ES3_EELb1ELb0ELb1ELb0ELb0ELb1ELb0EEEvNS_16Flash_bwd_paramsE,(.L_x_1296 - _ZN5flash44flash_bwd_dq_dk_dv_loop_seqk_parallel_kernelI23Flash_bwd_kernel_traitsILi96ELi64ELi128ELi8ELi2ELi4ELi4ELb1ELb0EN7cutlass6half_tE19Flash_kernel_traitsILi96ELi64ELi128ELi8ES3_EELb1ELb0ELb1ELb0ELb0ELb1ELb0EEEvNS_16Flash_bwd_paramsE)
        .other          _ZN5flash44flash_bwd_dq_dk_dv_loop_seqk_parallel_kernelI23Flash_bwd_kernel_traitsILi96ELi64ELi128ELi8ELi2ELi4ELi4ELb1ELb0EN7cutlass6half_tE19Flash_kernel_traitsILi96ELi64ELi128ELi8ES3_EELb1ELb0ELb1ELb0ELb0ELb1ELb0EEEvNS_16Flash_bwd_paramsE,@"STO_CUDA_ENTRY STV_DEFAULT"
_ZN5flash44flash_bwd_dq_dk_dv_loop_seqk_parallel_kernelI23Flash_bwd_kernel_traitsILi96ELi64ELi128ELi8ELi2ELi4ELi4ELb1ELb0EN7cutlass6half_tE19Flash_kernel_traitsILi96ELi64ELi128ELi8ES3_EELb1ELb0ELb1ELb0ELb0ELb1ELb0EEEvNS_16Flash_bwd_paramsE:
.text._ZN5flash44flash_bwd_dq_dk_dv_loop_seqk_parallel_kernelI23Flash_bwd_kernel_traitsILi96ELi64ELi128ELi8ELi2ELi4ELi4ELb1ELb0EN7cutlass6half_tE19Flash_kernel_traitsILi96ELi64ELi128ELi8ES3_EELb1ELb0ELb1ELb0ELb0ELb1ELb0EEEvNS_16Flash_bwd_paramsE:
        /* <DEDUP_REMOVED lines=24> */
[----:B---3--:R-:W-:Y:S02]  /*0180*/  USHF.R.S32.HI UR7, URZ, 0x1f, UR6 ;  /* 0x0000001f3f077899 */ /* 0x008fe40008011406 */
[----:B------:R-:W-:Y:S01]  /*0190*/  USHF.R.S32.HI UR6, URZ, 0x1f, UR6 ;  /* 0x0000001f3f067899 */ /* 0x000fe20008011406 */
[CC--:B------:R-:W-:Y:S02]  /*01a0*/  LEA.HI R2, R0.reuse, R12.reuse, RZ, 0x5 ;  /* 0x0000000c00027211 */ /* 0x0c0fe400078f28ff */
[CC--:B------:R-:W-:Y:S02]  /*01b0*/  LEA.HI R8, R0.reuse, R12.reuse, RZ, 0x2 ;  /* 0x0000000c00087211 */ /* 0x0c0fe400078f10ff */
[CC--:B------:R-:W-:Y:S01]  /*01c0*/  LEA.HI R4, R0.reuse, R12.reuse, RZ, 0x4 ;  /* 0x0000000c00047211 */ /* 0x0c0fe200078f20ff */
[----:B----4-:R-:W-:Y:S01]  /*01d0*/  USHF.L.U32 UR10, UR61, 0x7, URZ ;  /* 0x000000073d0a7899 */ /* 0x010fe2000800063f */
[----:B------:R-:W-:-:S02]  /*01e0*/  LEA.HI R13, R0, R12, RZ, 0x3 ;  /* 0x0000000c000d7211 */ /* 0x000fc400078f18ff */
[CC--:B------:R-:W-:Y:S02]  /*01f0*/  LEA.HI R7, R0.reuse, R12.reuse, RZ, 0x6 ;  /* 0x0000000c00077211 */ /* 0x0c0fe400078f30ff */
[----:B------:R-:W-:Y:S02]  /*0200*/  LEA.HI R19, R0, R12, RZ, 0x7 ;  /* 0x0000000c00137211 */ /* 0x000fe400078f38ff */
[----:B------:R-:W-:Y:S02]  /*0210*/  LOP3.LUT R0, R2, 0xffffffe0, RZ, 0xc0, !PT ;  /* 0xffffffe002007812 */ /* 0x000fe400078ec0ff */
[----:B------:R-:W-:Y:S02]  /*0220*/  SHF.R.S32.HI R3, RZ, 0x4, R4 ;  /* 0x00000004ff037819 */ /* 0x000fe40000011404 */
[----:B------:R-:W-:Y:S01]  /*0230*/  LOP3.LUT R5, R4, 0xfffffff0, RZ, 0xc0, !PT ;  /* 0xfffffff004057812 */ /* 0x000fe200078ec0ff */
[----:B------:R-:W-:Y:S01]  /*0240*/  IMAD.IADD R0, R12, 0x1, -R0 ;  /* 0x000000010c007824 */ /* 0x000fe200078e0a00 */
[----:B------:R-:W-:-:S02]  /*0250*/  LEA.HI R4, R4, R3, RZ, 0x1 ;  /* 0x0000000304047211 */ /* 0x000fc400078f08ff */
[----:B------:R-:W-:Y:S02]  /*0260*/  LOP3.LUT R6, R13, 0xfffffff8, RZ, 0xc0, !PT ;  /* 0xfffffff80d067812 */ /* 0x000fe400078ec0ff */
[----:B------:R-:W-:Y:S02]  /*0270*/  SHF.R.S32.HI R9, RZ, 0x1f, R0 ;  /* 0x0000001fff097819 */ /* 0x000fe40000011400 */
[----:B------:R-:W-:Y:S01]  /*0280*/  LOP3.LUT R4, R4, 0xfffffffe, RZ, 0xc0, !PT ;  /* 0xfffffffe04047812 */ /* 0x000fe200078ec0ff */
[C---:B------:R-:W-:Y:S01]  /*0290*/  IMAD.IADD R11, R12.reuse, 0x1, -R6 ;  /* 0x000000010c0b7824 */ /* 0x040fe200078e0a06 */
[----:B------:R-:W-:Y:S01]  /*02a0*/  LEA.HI R248, R9, R0, RZ, 0x2 ;  /* 0x0000000009f87211 */ /* 0x000fe200078f10ff */
[----:B------:R-:W-:Y:S01]  /*02b0*/  IMAD.IADD R6, R12, 0x1, -R5 ;  /* 0x000000010c067824 */ /* 0x000fe200078e0a05 */
[----:B------:R-:W-:Y:S01]  /*02c0*/  SHF.R.S32.HI R0, RZ, 0x5, R2 ;  /* 0x00000005ff007819 */ /* 0x000fe20000011402 */
[----:B------:R-:W-:Y:S01]  /*02d0*/  IMAD.IADD R15, R3, 0x1, -R4 ;  /* 0x00000001030f7824 */ /* 0x000fe200078e0a04 */
[----:B------:R-:W-:-:S02]  /*02e0*/  LOP3.LUT R10, R8, 0xfffffffc, RZ, 0xc0, !PT ;  /* 0xfffffffc080a7812 */ /* 0x000fc400078ec0ff */
[----:B------:R-:W-:Y:S02]  /*02f0*/  SHF.R.S32.HI R22, RZ, 0x2, R8 ;  /* 0x00000002ff167819 */ /* 0x000fe40000011408 */
[----:B------:R-:W-:Y:S01]  /*0300*/  SHF.R.S32.HI R5, RZ, 0x3, R13 ;  /* 0x00000003ff057819 */ /* 0x000fe2000001140d */
[----:B------:R-:W-:Y:S01]  /*0310*/  IMAD.IADD R18, R12, 0x1, -R10 ;  /* 0x000000010c127824 */ /* 0x000fe200078e0a0a */
[----:B------:R-:W-:Y:S02]  /*0320*/  SHF.R.S32.HI R3, RZ, 0x1f, R2 ;  /* 0x0000001fff037819 */ /* 0x000fe40000011402 */
[----:B------:R-:W-:Y:S01]  /*0330*/  LEA.HI R4, R2, R0, RZ, 0x1 ;  /* 0x0000000002047211 */ /* 0x000fe200078f08ff */
[----:B------:R-:W-:Y:S01]  /*0340*/  IMAD.SHL.U32 R5, R5, 0x40, RZ ;  /* 0x0000004005057824 */ /* 0x000fe200078e00ff */
[----:B------:R-:W-:Y:S01]  /*0350*/  SHF.R.S32.HI R21, RZ, 0x6, R7 ;  /* 0x00000006ff157819 */ /* 0x000fe20000011407 */
[----:B------:R-:W-:Y:S01]  /*0360*/  IMAD.SHL.U32 R16, R18, 0x8, RZ ;  /* 0x0000000812107824 */ /* 0x000fe200078e00ff */
[----:B------:R-:W-:-:S02]  /*0370*/  LEA.HI R7, R8, R22, RZ, 0x1 ;  /* 0x0000001608077211 */ /* 0x000fc400078f08ff */
[----:B------:R-:W-:Y:S02]  /*0380*/  LEA.HI R2, R3, R0, RZ, 0x2 ;  /* 0x0000000003027211 */ /* 0x000fe400078f10ff */
[----:B------:R-:W-:Y:S01]  /*0390*/  LOP3.LUT R4, R4, 0xfffffffe, RZ, 0xc0, !PT ;  /* 0xfffffffe04047812 */ /* 0x000fe200078ec0ff */
[----:B------:R1:W-:Y:S01]  /*03a0*/  STL [R1+0x20], R16 ;  /* 0x0000201001007387 */ /* 0x0003e20000100800 */
[----:B------:R-:W-:Y:S02]  /*03b0*/  LOP3.LUT R7, R7, 0x7fffffe, RZ, 0xc0, !PT ;  /* 0x07fffffe07077812 */ /* 0x000fe400078ec0ff */
[----:B------:R-:W-:Y:S01]  /*03c0*/  LEA.HI R10, R11, R11, RZ, 0x1 ;  /* 0x0000000b0b0a7211 */ /* 0x000fe200078f08ff */
[----:B------:R-:W-:Y:S01]  /*03d0*/  IMAD.IADD R20, R0, 0x1, -R4 ;  /* 0x0000000100147824 */ /* 0x000fe200078e0a04 */
[----:B------:R-:W-:Y:S01]  /*03e0*/  LOP3.LUT R3, R2, 0xfffffffc, RZ, 0xc0, !PT ;  /* 0xfffffffc02037812 */ /* 0x000fe200078ec0ff */
[----:B------:R-:W-:Y:S01]  /*03f0*/  IMAD.IADD R9, R22, 0x1, -R7 ;  /* 0x0000000116097824 */ /* 0x000fe200078e0a07 */
[----:B------:R-:W-:-:S02]  /*0400*/  LOP3.LUT R2, R5, 0xc0, RZ, 0xc0, !PT ;  /* 0x000000c005027812 */ /* 0x000fc400078ec0ff */
[----:B------:R-:W-:Y:S01]  /*0410*/  LOP3.LUT R4, R10, 0x7fffffe, RZ, 0xc0, !PT ;  /* 0x07fffffe0a047812 */ /* 0x000fe200078ec0ff */
[----:B------:R-:W-:Y:S01]  /*0420*/  IMAD.IADD R12, R0, 0x1, -R3 ;  /* 0x00000001000c7824 */ /* 0x000fe200078e0a03 */
[----:B------:R-:W-:Y:S01]  /*0430*/  SHF.R.U32.HI R7, RZ, 0x3, R2 ;  /* 0x00000003ff077819 */ /* 0x000fe20000011602 */
[----:B------:R-:W-:Y:S01]  /*0440*/  STL [R1+0x18], R20 ;  /* 0x0000181401007387 */ /* 0x000fe20000100800 */
[----:B------:R-:W-:Y:S01]  /*0450*/  LOP3.LUT R5, R2, 0x18, R16, 0xf8, !PT ;  /* 0x0000001802057812 */ /* 0x000fe200078ef810 */
[----:B------:R-:W-:Y:S01]  /*0460*/  IMAD.IADD R3, R11, 0x1, -R4 ;  /* 0x000000010b037824 */ /* 0x000fe200078e0a04 */
[----:B------:R-:W-:Y:S01]  /*0470*/  SHF.R.S32.HI R14, RZ, 0x1f, R6 ;  /* 0x0000001fff0e7819 */ /* 0x000fe20000011406 */
[----:B------:R-:W-:Y:S01]  /*0480*/  IMAD R2, R21, 0x4, R15 ;  /* 0x0000000415027824 */ /* 0x000fe200078e020f */
[----:B------:R-:W-:Y:S01]  /*0490*/  LOP3.LUT R5, R5, R7, RZ, 0x3c, !PT ;  /* 0x0000000705057212 */ /* 0x000fe200078e3cff */
[----:B------:R-:W-:Y:S01]  /*04a0*/  IMAD R4, R0, 0x8, R9 ;  /* 0x0000000800047824 */ /* 0x000fe200078e0209 */
[-C--:B------:R-:W-:Y:S01]  /*04b0*/  LEA.HI R14, R14, R6.reuse, RZ, 0x3 ;  /* 0x000000060e0e7211 */ /* 0x080fe200078f18ff */
[----:B------:R-:W-:Y:S01]  /*04c0*/  IMAD R0, R2, 0x8, R3 ;  /* 0x0000000802007824 */ /* 0x000fe200078e0203 */
[----:B------:R-:W-:Y:S01]  /*04d0*/  LEA.HI R2, R6, R6, RZ, 0x1 ;  /* 0x0000000606027211 */ /* 0x000fe200078f08ff */
[----:B------:R-:W-:Y:S01]  /*04e0*/  IMAD.U32 R7, R4, 0x20, R5 ;  /* 0x0000002004077824 */ /* 0x000fe200078e0005 */
[----:B------:R-:W-:Y:S01]  /*04f0*/  SHF.R.S32.HI R3, RZ, 0x1f, R8 ;  /* 0x0000001fff037819 */ /* 0x000fe20000011408 */
[----:B------:R-:W-:Y:S01]  /*0500*/  IMAD.SHL.U32 R21, R21, 0x20, RZ ;  /* 0x0000002015157824 */ /* 0x000fe200078e00ff */
[----:B------:R-:W-:-:S02]  /*0510*/  LOP3.LUT R4, R14, 0xfffffff8, RZ, 0xc0, !PT ;  /* 0xfffffff80e047812 */ /* 0x000fc400078ec0ff */
[----:B------:R-:W-:Y:S01]  /*0520*/  LOP3.LUT R5, R2, 0x7fffffe, RZ, 0xc0, !PT ;  /* 0x07fffffe02057812 */ /* 0x000fe200078ec0ff */
[----:B------:R2:W-:Y:S01]  /*0530*/  STL [R1+0x14], R7 ;  /* 0x0000140701007387 */ /* 0x0005e20000100800 */
[----:B------:R-:W-:Y:S01]  /*0540*/  LEA.HI R3, R3, R22, RZ, 0x3 ;  /* 0x0000001603037211 */ /* 0x000fe200078f18ff */
[C---:B-1----:R-:W-:Y:S01]  /*0550*/  IMAD.IADD R16, R6.reuse, 0x1, -R4 ;  /* 0x0000000106107824 */ /* 0x042fe200078e0a04 */
[----:B------:R-:W-:Y:S01]  /*0560*/  SHF.R.S32.HI R9, RZ, 0x1, R2 ;  /* 0x00000001ff097819 */ /* 0x000fe20000011402 */
[----:B------:R-:W-:Y:S01]  /*0570*/  IMAD.IADD R17, R6, 0x1, -R5 ;  /* 0x0000000106117824 */ /* 0x000fe200078e0a05 */
[----:B------:R-:W-:Y:S01]  /*0580*/  LOP3.LUT R4, R3, 0xfffffff8, RZ, 0xc0, !PT ;  /* 0xfffffff803047812 */ /* 0x000fe200078ec0ff */
[----:B------:R1:W-:Y:S01]  /*0590*/  STL [R1+0x1c], R21 ;  /* 0x00001c1501007387 */ /* 0x0003e20000100800 */
[----:B------:R-:W-:Y:S02]  /*05a0*/  SHF.R.S32.HI R3, RZ, 0x1, R10 ;  /* 0x00000001ff037819 */ /* 0x000fe4000001140a */
[----:B------:R-:W-:Y:S01]  /*05b0*/  SHF.R.S32.HI R5, RZ, 0x1f, R2 ;  /* 0x0000001fff057819 */ /* 0x000fe20000011402 */
[----:B------:R-:W-:Y:S01]  /*05c0*/  IMAD.SHL.U32 R2, R12, 0x10, RZ ;  /* 0x000000100c027824 */ /* 0x000fe200078e00ff */
[C---:B------:R-:W-:Y:S01]  /*05d0*/  LOP3.LUT P6, RZ, R3.reuse, 0x2, RZ, 0xc0, !PT ;  /* 0x0000000203ff7812 */ /* 0x040fe200078cc0ff */
[----:B------:R-:W-:Y:S01]  /*05e0*/  IMAD.SHL.U32 R6, R3, 0x40, RZ ;  /* 0x0000004003067824 */ /* 0x000fe200078e00ff */
[----:B------:R-:W-:Y:S01]  /*05f0*/  LEA.HI R5, R5, R9, RZ, 0x2 ;  /* 0x0000000905057211 */ /* 0x000fe200078f10ff */
[----:B------:R-:W-:Y:S01]  /*0600*/  IMAD.IADD R3, R22, 0x1, -R4 ;  /* 0x0000000116037824 */ /* 0x000fe200078e0a04 */
[----:B------:R-:W-:-:S04]  /*0610*/  SHF.R.S32.HI R248, RZ, 0x2, R248 ;  /* 0x00000002fff87819 */ /* 0x000fc800000114f8 */
[C---:B------:R-:W-:Y:S01]  /*0620*/  LOP3.LUT R10, R3.reuse, 0x1, RZ, 0xc0, !PT ;  /* 0x00000001030a7812 */ /* 0x040fe200078ec0ff */
[----:B------:R-:W-:Y:S01]  /*0630*/  IMAD R248, R20, 0x10, R248 ;  /* 0x0000001014f87824 */ /* 0x000fe200078e02f8 */
[----:B------:R-:W-:Y:S02]  /*0640*/  LOP3.LUT P4, RZ, R3, 0x2, RZ, 0xc0, !PT ;  /* 0x0000000203ff7812 */ /* 0x000fe4000788c0ff */
[----:B------:R-:W-:Y:S01]  /*0650*/  ISETP.NE.U32.AND P5, PT, R10, 0x1, PT ;  /* 0x000000010a00780c */ /* 0x000fe20003fa5070 */
[----:B--2---:R-:W-:-:S03]  /*0660*/  IMAD.SHL.U32 R7, R11, 0x40, RZ ;  /* 0x000000400b077824 */ /* 0x004fc600078e00ff */
[----:B------:R-:W-:Y:S02]  /*0670*/  SEL R238, R238, 0x10, !P5 ;  /* 0x00000010eeee7807 */ /* 0x000fe40006800000 */
[----:B------:R-:W-:Y:S02]  /*0680*/  LOP3.LUT R8, R7, 0x1c0, RZ, 0xc0, !PT ;  /* 0x000001c007087812 */ /* 0x000fe400078ec0ff */
[----:B------:R-:W-:Y:S02]  /*0690*/  LOP3.LUT R7, R5, 0xfffffffc, RZ, 0xc0, !PT ;  /* 0xfffffffc05077812 */ /* 0x000fe400078ec0ff */
[----:B------:R-:W-:Y:S02]  /*06a0*/  LOP3.LUT R4, R8, 0x30, R2, 0xf8, !PT ;  /* 0x0000003008047812 */ /* 0x000fe400078ef802 */
[----:B------:R-:W-:Y:S01]  /*06b0*/  LOP3.LUT R2, R6, 0xc0, RZ, 0xc0, !PT ;  /* 0x000000c006027812 */ /* 0x000fe200078ec0ff */
[----:B------:R-:W-:Y:S01]  /*06c0*/  IMAD.IADD R11, R9, 0x1, -R7 ;  /* 0x00000001090b7824 */ /* 0x000fe200078e0a07 */
[----:B------:R-:W-:-:S02]  /*06d0*/  LOP3.LUT R6, R4, 0x8, R13, 0xf8, !PT ;  /* 0x0000000804067812 */ /* 0x000fc400078ef80d */
[----:B------:R-:W-:Y:S02]  /*06e0*/  SHF.R.U32.HI R4, RZ, 0x3, R8 ;  /* 0x00000003ff047819 */ /* 0x000fe40000011608 */
[----:B------:R-:W-:Y:S02]  /*06f0*/  LOP3.LUT R5, R2, 0x8, R13, 0xf8, !PT ;  /* 0x0000000802057812 */ /* 0x000fe400078ef80d */
[----:B------:R-:W-:Y:S01]  /*0700*/  LOP3.LUT R13, R6, R4, RZ, 0x3c, !PT ;  /* 0x00000004060d7212 */ /* 0x000fe200078e3cff */
[----:B------:R-:W-:Y:S01]  /*0710*/  IMAD.SHL.U32 R6, R18, 0x2, RZ ;  /* 0x0000000212067824 */ /* 0x000fe200078e00ff */
[----:B------:R-:W-:Y:S02]  /*0720*/  LEA.HI R4, R3, R3, RZ, 0x1 ;  /* 0x0000000303047211 */ /* 0x000fe400078f08ff */
[----:B------:R-:W-:Y:S02]  /*0730*/  SHF.R.U32.HI R2, RZ, 0x3, R2 ;  /* 0x00000003ff027819 */ /* 0x000fe40000011602 */
[----:B------:R-:W-:-:S02]  /*0740*/  LOP3.LUT R7, R4, 0x3fffffe, RZ, 0xc0, !PT ;  /* 0x03fffffe04077812 */ /* 0x000fc400078ec0ff */
[----:B------:R-:W-:Y:S02]  /*0750*/  LOP3.LUT R2, R5, R2, RZ, 0x3c, !PT ;  /* 0x0000000205027212 */ /* 0x000fe400078e3cff */
[----:B------:R-:W-:Y:S01]  /*0760*/  SHF.R.S32.HI R8, RZ, 0x7, R19 ;  /* 0x00000007ff087819 */ /* 0x000fe20000011413 */
[C---:B------:R-:W-:Y:S01]  /*0770*/  IMAD.IADD R10, R3.reuse, 0x1, -R7 ;  /* 0x00000001030a7824 */ /* 0x040fe200078e0a07 */
[----:B------:R-:W-:Y:S01]  /*0780*/  SHF.R.S32.HI R5, RZ, 0x3, R14 ;  /* 0x00000003ff057819 */ /* 0x000fe2000001140e */
[----:B------:R-:W-:Y:S01]  /*0790*/  IMAD.SHL.U32 R7, R3, 0x40, RZ ;  /* 0x0000004003077824 */ /* 0x000fe200078e00ff */
[----:B------:R-:W-:Y:S01]  /*07a0*/  SHF.R.S32.HI R3, RZ, 0x1, R4 ;  /* 0x00000001ff037819 */ /* 0x000fe20000011404 */
[--C-:B------:R-:W-:Y:S02]  /*07b0*/  IMAD R9, R8, 0x1000, R6.reuse ;  /* 0x0000100008097824 */ /* 0x100fe400078e0206 */
[----:B------:R-:W-:Y:S01]  /*07c0*/  IMAD R17, R5, 0x8, R17 ;  /* 0x0000000805117824 */ /* 0x000fe200078e0211 */
[----:B------:R-:W-:Y:S01]  /*07d0*/  LOP3.LUT R4, R7, 0x1c0, RZ, 0xc0, !PT ;  /* 0x000001c007047812 */ /* 0x000fe200078ec0ff */
[----:B------:R-:W-:Y:S01]  /*07e0*/  IMAD R213, R12, 0x2, R5 ;  /* 0x000000020cd57824 */ /* 0x000fe200078e0205 */
[C---:B------:R-:W-:Y:S01]  /*07f0*/  LOP3.LUT P3, RZ, R3.reuse, 0x2, RZ, 0xc0, !PT ;  /* 0x0000000203ff7812 */ /* 0x040fe2000786c0ff */
[----:B------:R-:W-:Y:S01]  /*0800*/  IMAD.SHL.U32 R3, R3, 0x40, RZ ;  /* 0x0000004003037824 */ /* 0x000fe200078e00ff */
[----:B------:R-:W-:Y:S01]  /*0810*/  LOP3.LUT R5, R4, 0x20, R21, 0xf8, !PT ;  /* 0x0000002004057812 */ /* 0x000fe200078ef815 */
[----:B------:R-:W-:Y:S01]  /*0820*/  IMAD R7, R12, 0x200, R6 ;  /* 0x000002000c077824 */ /* 0x000fe200078e0206 */
[----:B------:R-:W-:Y:S01]  /*0830*/  SHF.R.U32.HI R6, RZ, 0x3, R4 ;  /* 0x00000003ff067819 */ /* 0x000fe20000011604 */
[----:B------:R-:W-:Y:S01]  /*0840*/  IMAD.SHL.U32 R4, R8, 0x8, RZ ;  /* 0x0000000808047824 */ /* 0x000fe200078e00ff */
[----:B------:R-:W-:Y:S01]  /*0850*/  LOP3.LUT R3, R3, 0xc0, RZ, 0xc0, !PT ;  /* 0x000000c003037812 */ /* 0x000fe200078ec0ff */
[----:B------:R-:W-:Y:S01]  /*0860*/  IMAD R10, R10, 0x20, R7 ;  /* 0x000000200a0a7824 */ /* 0x000fe200078e0207 */
[----:B------:R-:W-:Y:S01]  /*0870*/  LOP3.LUT R8, R5, R6, RZ, 0x3c, !PT ;  /* 0x0000000605087212 */ /* 0x000fe200078e3cff */
[----:B------:R-:W-:Y:S01]  /*0880*/  IMAD R7, R20, 0x400, R9 ;  /* 0x0000040014077824 */ /* 0x000fe200078e0209 */
[----:B------:R-:W-:Y:S01]  /*0890*/  LOP3.LUT R4, R4, 0x8, RZ, 0xc0, !PT ;  /* 0x0000000804047812 */ /* 0x000fe200078ec0ff */
[----:B------:R-:W-:Y:S01]  /*08a0*/  IMAD.U32 R218, R0, 0x20, R2 ;  /* 0x0000002000da7824 */ /* 0x000fe200078e0002 */
[----:B------:R-:W-:Y:S01]  /*08b0*/  SHF.R.U32.HI R5, RZ, 0x3, R3 ;  /* 0x00000003ff057819 */ /* 0x000fe20000011603 */
[----:B------:R-:W-:Y:S01]  /*08c0*/  IMAD.IADD R237, R8, 0x1, R7 ;  /* 0x0000000108ed7824 */ /* 0x000fe200078e0207 */
[C---:B------:R-:W-:Y:S01]  /*08d0*/  R2P PR, R16.reuse, 0x6 ;  /* 0x0000000610007804 */ /* 0x040fe20000000000 */
[----:B------:R-:W-:Y:S01]  /*08e0*/  IMAD.SHL.U32 R0, R16, 0x40, RZ ;  /* 0x0000004010007824 */ /* 0x000fe200078e00ff */
[----:B------:R-:W-:Y:S01]  /*08f0*/  LOP3.LUT R8, R5, R3, R4, 0x1e, !PT ;  /* 0x0000000305087212 */ /* 0x000fe200078e1e04 */
[----:B------:R-:W-:Y:S01]  /*0900*/  IMAD.SHL.U32 R3, R11, 0x40, RZ ;  /* 0x000000400b037824 */ /* 0x000fe200078e00ff */
[----:B------:R-:W-:Y:S01]  /*0910*/  LEA R210, R218, UR5, 0x1 ;  /* 0x00000005dad27c11 */ /* 0x000fe2000f8e08ff */
[C---:B------:R-:W-:Y:S01]  /*0920*/  IMAD.SHL.U32 R6, R15.reuse, 0x10, RZ ;  /* 0x000000100f067824 */ /* 0x040fe200078e00ff */
[----:B------:R-:W-:Y:S01]  /*0930*/  LOP3.LUT R5, R0, 0x1c0, RZ, 0xc0, !PT ;  /* 0x000001c000057812 */ /* 0x000fe200078ec0ff */
[----:B------:R-:W-:Y:S01]  /*0940*/  IMAD.SHL.U32 R2, R15, 0x8, RZ ;  /* 0x000000080f027824 */ /* 0x000fe200078e00ff */
[----:B------:R-:W-:Y:S01]  /*0950*/  LOP3.LUT R3, R3, 0xc0, RZ, 0xc0, !PT ;  /* 0x000000c003037812 */ /* 0x000fe200078ec0ff */
[----:B------:R-:W-:Y:S01]  /*0960*/  IMAD.IADD R8, R8, 0x1, R10 ;  /* 0x0000000108087824 */ /* 0x000fe200078e020a */
[----:B------:R-:W-:Y:S01]  /*0970*/  LOP3.LUT R7, R4, 0x10, R6, 0xf8, !PT ;  /* 0x0000001004077812 */ /* 0x000fe200078ef806 */
[----:B------:R-:W-:Y:S01]  /*0980*/  IMAD R4, R15, 0x200, R13 ;  /* 0x000002000f047824 */ /* 0x000fe200078e020d */
[----:B------:R-:W-:-:S02]  /*0990*/  LOP3.LUT R2, R2, 0x8, RZ, 0xc0, !PT ;  /* 0x0000000802027812 */ /* 0x000fc400078ec0ff */
[----:B------:R-:W-:Y:S02]  /*09a0*/  SHF.R.U32.HI R6, RZ, 0x3, R5 ;  /* 0x00000003ff067819 */ /* 0x000fe40000011605 */
[--C-:B------:R-:W-:Y:S02]  /*09b0*/  SHF.R.U32.HI R0, RZ, 0x3, R3.reuse ;  /* 0x00000003ff007819 */ /* 0x100fe40000011603 */
[--C-:B------:R-:W-:Y:S02]  /*09c0*/  LOP3.LUT R6, R6, R5, R2.reuse, 0x1e, !PT ;  /* 0x0000000506067212 */ /* 0x100fe400078e1e02 */
[C---:B------:R-:W-:Y:S01]  /*09d0*/  LOP3.LUT R5, R0.reuse, R3, R2, 0x1e, !PT ;  /* 0x0000000300057212 */ /* 0x040fe200078e1e02 */
[----:B------:R-:W-:Y:S01]  /*09e0*/  IMAD.SHL.U32 R2, R17, 0x20, RZ ;  /* 0x0000002011027824 */ /* 0x000fe200078e00ff */
[----:B------:R-:W-:Y:S01]  /*09f0*/  LOP3.LUT R3, R0, R7, R3, 0x1e, !PT ;  /* 0x0000000700037212 */ /* 0x000fe200078e1e03 */
[----:B------:R-:W-:Y:S01]  /*0a00*/  IMAD.U32 R213, R213, 0x200, R6 ;  /* 0x00000200d5d57824 */ /* 0x000fe200078e0006 */
[----:B------:R-:W-:Y:S01]  /*0a10*/  SEL R0, R219, 0xffffffe0, !P6 ;  /* 0xffffffe0db007807 */ /* 0x000fe20007000000 */
[----:B------:R-:W-:Y:S01]  /*0a20*/  IMAD R220, R20, 0x200, R2 ;  /* 0x0000020014dc7824 */ /* 0x000fe200078e0202 */
[----:B------:R-:W-:Y:S01]  /*0a30*/  LEA R237, R237, UR4, 0x1 ;  /* 0x00000004eded7c11 */ /* 0x000fe2000f8e08ff */
[----:B------:R-:W-:Y:S01]  /*0a40*/  IMAD.IADD R217, R2, 0x1, R3 ;  /* 0x0000000102d97824 */ /* 0x000fe200078e0203 */
[----:B------:R-:W-:Y:S01]  /*0a50*/  LEA R3, R4, UR4, 0x1 ;  /* 0x0000000404037c11 */ /* 0x000fe2000f8e08ff */
[----:B------:R-:W-:Y:S01]  /*0a60*/  IMAD.IADD R210, R210, 0x1, R0 ;  /* 0x00000001d2d27824 */ /* 0x000fe200078e0200 */
[----:B------:R-:W-:Y:S01]  /*0a70*/  LOP3.LUT P0, RZ, R11, 0x2, RZ, 0xc0, !PT ;  /* 0x000000020bff7812 */ /* 0x000fe2000780c0ff */
[----:B------:R-:W-:Y:S01]  /*0a80*/  IMAD.U32 R0, RZ, RZ, UR7 ;  /* 0x00000007ff007e24 */ /* 0x000fe2000f8e00ff */
[----:B------:R-:W-:Y:S01]  /*0a90*/  USHF.R.S32.HI UR7, URZ, 0x1f, UR61 ;  /* 0x0000001f3f077899 */ /* 0x000fe2000801143d */
[----:B------:R-:W-:Y:S01]  /*0aa0*/  IMAD.IADD R220, R220, 0x1, R5 ;  /* 0x00000001dcdc7824 */ /* 0x000fe200078e0205 */
[----:B------:R-:W-:Y:S01]  /*0ab0*/  LEA R213, R213, UR5, 0x1 ;  /* 0x00000005d5d57c11 */ /* 0x000fe2000f8e08ff */
[----:B------:R-:W-:-:S02]  /*0ac0*/  IMAD.U32 R0, RZ, RZ, UR10 ;  /* 0x0000000aff007e24 */ /* 0x000fc4000f8e00ff */
[----:B------:R-:W-:Y:S01]  /*0ad0*/  IMAD.MOV.U32 R0, RZ, RZ, 0x40 ;  /* 0x00000040ff007424 */ /* 0x000fe200078e00ff */
[----:B------:R-:W-:Y:S01]  /*0ae0*/  LEA R211, R220, UR4, 0x1 ;  /* 0x00000004dcd37c11 */ /* 0x000fe2000f8e08ff */
[----:B------:R-:W-:Y:S02]  /*0af0*/  IMAD.U32 R2, RZ, RZ, UR7 ;  /* 0x00000007ff027e24 */ /* 0x000fe4000f8e00ff */
[----:B------:R-:W-:Y:S01]  /*0b00*/  IMAD.U32 R2, RZ, RZ, UR6 ;  /* 0x00000006ff027e24 */ /* 0x000fe2000f8e00ff */
[----:B------:R-:W-:Y:S01]  /*0b10*/  UIADD3 UR6, UR4, 0x9000, URZ ;  /* 0x0000900004067890 */ /* 0x000fe2000fffe03f */
[----:B------:R-:W-:Y:S01]  /*0b20*/  SEL R2, R219, 0xffffffe0, !P1 ;  /* 0xffffffe0db027807 */ /* 0x000fe20004800000 */
[C---:B------:R-:W-:Y:S01]  /*0b30*/  VIADD R240, R237.reuse, 0x20 ;  /* 0x00000020edf07836 */ /* 0x040fe20000000000 */
[----:B------:R-:W-:Y:S01]  /*0b40*/  SEL R0, R0, 0xffffffc0, !P2 ;  /* 0xffffffc000007807 */ /* 0x000fe20005000000 */
[----:B------:R-:W-:Y:S01]  /*0b50*/  @P4 VIADD R240, R237, 0xffffffe0 ;  /* 0xffffffe0edf04836 */ /* 0x000fe20000000000 */
[----:B------:R-:W-:Y:S01]  /*0b60*/  SEL R219, R219, 0xffffffe0, !P0 ;  /* 0xffffffe0dbdb7807 */ /* 0x000fe20004000000 */
[----:B------:R-:W-:Y:S01]  /*0b70*/  IMAD.IADD R214, R213, 0x1, R2 ;  /* 0x00000001d5d67824 */ /* 0x000fe200078e0202 */
[----:B------:R-:W-:Y:S01]  /*0b80*/  LEA R5, R8, UR6, 0x1 ;  /* 0x0000000608057c11 */ /* 0x000fe2000f8e08ff */
[----:B------:R-:W-:-:S02]  /*0b90*/  IMAD.IADD R239, R237, 0x1, R238 ;  /* 0x00000001edef7824 */ /* 0x000fc400078e02ee */
[----:B------:R-:W-:Y:S02]  /*0ba0*/  IMAD.IADD R238, R238, 0x1, R240 ;  /* 0x00000001eeee7824 */ /* 0x000fe400078e02f0 */
[C---:B------:R-:W-:Y:S01]  /*0bb0*/  VIADD R4, R5.reuse, 0x20 ;  /* 0x0000002005047836 */ /* 0x040fe20000000000 */
[----:B------:R1:W-:Y:S01]  /*0bc0*/  STL [R1+0x8], R5 ;  /* 0x0000080501007387 */ /* 0x0003e20000100800 */
[----:B------:R-:W-:Y:S02]  /*0bd0*/  @P3 VIADD R4, R5, 0xffffffe0 ;  /* 0xffffffe005043836 */ /* 0x000fe40000000000 */
[--C-:B------:R-:W-:Y:S02]  /*0be0*/  IMAD.IADD R216, R213, 0x1, R0.reuse ;  /* 0x00000001d5d87824 */ /* 0x100fe400078e0200 */
[----:B------:R-:W-:Y:S01]  /*0bf0*/  IMAD.IADD R215, R214, 0x1, R0 ;  /* 0x00000001d6d77824 */ /* 0x000fe200078e0200 */
[----:B------:R1:W-:Y:S01]  /*0c00*/  STL [R1+0xc], R4 ;  /* 0x00000c0401007387 */ /* 0x0003e20000100800 */
[----:B------:R-:W-:-:S07]  /*0c10*/  IMAD.IADD R212, R211, 0x1, R219 ;  /* 0x00000001d3d47824 */ /* 0x000fce00078e02db */
.L_x_624:
        /* <DEDUP_REMOVED lines=16> */
[----:B-123--:R-:W-:Y:S01]  /*0d20*/  IMAD.U32 R4, RZ, RZ, UR6 ;  /* 0x00000006ff047e24 */ /* 0x00efe2000f8e00ff */
[----:B------:R-:W-:Y:S01]  /*0d30*/  UISETP.NE.U32.AND UP0, UPT, UR12, URZ, UPT ;  /* 0x0000003f0c00728c */ /* 0x000fe2000bf05070 */
[----:B------:R-:W-:Y:S01]  /*0d40*/  IMAD.U32 R6, RZ, RZ, UR10 ;  /* 0x0000000aff067e24 */ /* 0x000fe2000f8e00ff */
[----:B------:R-:W-:Y:S01]  /*0d50*/  @UP4 UIADD3.X UR11, UR5, UR11, URZ, UP1, !UPT ;  /* 0x0000000b050b4290 */ /* 0x000fe20008ffe43f */
[----:B------:R-:W-:Y:S01]  /*0d60*/  IMAD.U32 R5, RZ, RZ, UR7 ;  /* 0x00000007ff057e24 */ /* 0x000fe2000f8e00ff */
[----:B------:R-:W-:-:S02]  /*0d70*/  UIADD3.X UR12, UR5, UR13, URZ, UP2, !UPT ;  /* 0x0000000d050c7290 */ /* 0x000fc400097fe43f */
        /* <DEDUP_REMOVED lines=45> */
.L_x_594:
        /* <DEDUP_REMOVED lines=10> */
[----:B------:R-:W-:Y:S02]  /*10f0*/  UIMAD.WIDE.U32 UR18, UR61, UR6, URZ ;  /* 0x000000063d1272a5 */ /* 0x000fe4000f8e003f */
[----:B------:R-:W-:Y:S02]  /*1100*/  UIMAD UR6, UR52, UR6, URZ ;  /* 0x00000006340672a4 */ /* 0x000fe4000f8e023f */
[----:B------:R-:W2:Y:S01]  /*1110*/  S2UR UR14, SR_CTAID.X ;  /* 0x00000000000e79c3 */ /* 0x000ea20000002500 */
[----:B------:R-:W-:Y:S02]  /*1120*/  UISETP.NE.AND UP1, UPT, UR59, -0x1, UPT ;  /* 0xffffffff3b00788c */ /* 0x000fe4000bf25270 */
[----:B------:R-:W-:Y:S01]  /*1130*/  UIMAD UR13, UR61, UR7, UR6 ;  /* 0x000000073d0d72a4 */ /* 0x000fe2000f8e0206 */
[----:B------:R-:W-:-:S02]  /*1140*/  ULDC UR53, c[0x0][0x2d4] ;  /* 0x0000b50000357ab9 */ /* 0x000fc40000000800 */
[----:B------:R-:W-:Y:S01]  /*1150*/  @!UP2 ULDC.64 UR6, c[0x0][0x418] ;  /* 0x000106000006aab9 */ /* 0x000fe20000000a00 */
[----:B------:R-:W-:Y:S01]  /*1160*/  ULDC.64 UR30, c[0x0][0x240] ;  /* 0x00009000001e7ab9 */ /* 0x000fe20000000a00 */
[----:B------:R-:W3:Y:S01]  /*1170*/  S2UR UR45, SR_CTAID.Z ;  /* 0x00000000002d79c3 */ /* 0x000ee20000002700 */
[----:B------:R-:W-:Y:S02]  /*1180*/  @!UP2 UIMAD.WIDE.U32 UR34, UR61, UR6, URZ ;  /* 0x000000063d22a2a5 */ /* 0x000fe4000f8e003f */
[----:B------:R-:W-:Y:S01]  /*1190*/  USHF.R.S32.HI UR29, URZ, 0x1f, UR53 ;  /* 0x0000001f3f1d7899 */ /* 0x000fe20008011435 */
[----:B------:R-:W-:Y:S01]  /*11a0*/  @UP1 ULDC.64 UR22, c[0x0][0x248] ;  /* 0x0000920000161ab9 */ /* 0x000fe20000000a00 */
[----:B------:R-:W-:Y:S01]  /*11b0*/  ULDC UR55, c[0x0][0x2dc] ;  /* 0x0000b70000377ab9 */ /* 0x000fe20000000800 */
[----:B------:R-:W-:Y:S01]  /*11c0*/  ULDC UR54, c[0x0][0x270] ;  /* 0x00009c0000367ab9 */ /* 0x000fe20000000800 */
[----:B-1----:R-:W-:Y:S01]  /*11d0*/  IABS R6, R7 ;  /* 0x0000000700067213 */ /* 0x002fe20000000000 */
[----:B------:R-:W-:Y:S01]  /*11e0*/  UIADD3 UR32, UR19, UR13, URZ ;  /* 0x0000000d13207290 */ /* 0x000fe2000fffe03f */
[----:B------:R-:W-:Y:S01]  /*11f0*/  ISETP.NE.AND P3, PT, R7, RZ, PT ;  /* 0x000000ff0700720c */ /* 0x000fe20003f65270 */
[----:B------:R-:W-:Y:S01]  /*1200*/  USHF.L.U64.HI UR20, UR61, 0x7, UR52 ;  /* 0x000000073d147899 */ /* 0x000fe20008010234 */
[----:B------:R-:W1:Y:S01]  /*1210*/  I2F.RP R4, R6 ;  /* 0x0000000600047306 */ /* 0x000e620000209400 */
[----:B------:R-:W-:Y:S01]  /*1220*/  ULDC.U8 UR33, c[0x0][0x3d8] ;  /* 0x0000f60000217ab9 */ /* 0x000fe20000000000 */
[----:B------:R-:W-:-:S02]  /*1230*/  UIMAD UR17, UR12, UR31, URZ ;  /* 0x0000001f0c1172a4 */ /* 0x000fc4000f8e023f */
[----:B--2---:R-:W-:Y:S02]  /*1240*/  UIMAD.WIDE.U32 UR24, UR14, UR10, URZ ;  /* 0x0000000a0e1872a5 */ /* 0x004fe4000f8e003f */
[----:B------:R-:W-:Y:S02]  /*1250*/  UISETP.NE.AND UP3, UPT, UR33, URZ, UPT ;  /* 0x0000003f2100728c */ /* 0x000fe4000bf65270 */
[----:B------:R-:W-:Y:S02]  /*1260*/  UIMAD UR38, UR14, UR11, UR25 ;  /* 0x0000000b0e2672a4 */ /* 0x000fe4000f8e0219 */
[----:B------:R-:W-:Y:S01]  /*1270*/  USHF.L.U32 UR14, UR61, 0x7, URZ ;  /* 0x000000073d0e7899 */ /* 0x000fe2000800063f */
[----:B------:R-:W-:Y:S01]  /*1280*/  @UP2 ULDC.64 UR10, c[0x0][0x420] ;  /* 0x00010800000a2ab9 */ /* 0x000fe20000000a00 */
[----:B---3--:R-:W-:Y:S01]  /*1290*/  IABS R2, UR45 ;  /* 0x0000002d00027c13 */ /* 0x008fe20008000000 */
[----:B------:R-:W-:Y:S01]  /*12a0*/  @UP2 UIMAD.WIDE.U32 UR36, UR12, UR10, URZ ;  /* 0x0000000a0c2422a5 */ /* 0x000fe2000f8e003f */
[----:B-1----:R-:W1:Y:S01]  /*12b0*/  MUFU.RCP R4, R4 ;  /* 0x0000000400047308 */ /* 0x002e620000001000 */
[----:B------:R-:W-:-:S02]  /*12c0*/  @!UP2 UIMAD UR10, UR52, UR6, URZ ;  /* 0x00000006340aa2a4 */ /* 0x000fc4000f8e023f */
[----:B------:R-:W-:Y:S02]  /*12d0*/  UIADD3 UR6, UR16, 0x3f, URZ ;  /* 0x0000003f10067890 */ /* 0x000fe4000fffe03f */
[----:B------:R-:W-:Y:S02]  /*12e0*/  @!UP2 UIMAD UR21, UR61, UR7, UR10 ;  /* 0x000000073d15a2a4 */ /* 0x000fe4000f8e020a */
[----:B------:R-:W-:Y:S02]  /*12f0*/  UIADD3 UR7, UR16, 0x80, UR58 ;  /* 0x0000008010077890 */ /* 0x000fe4000fffe03a */
[----:B------:R-:W-:Y:S01]  /*1300*/  @UP2 UIMAD UR43, UR12, UR11, UR37 ;  /* 0x0000000b0c2b22a4 */ /* 0x000fe2000f8e0225 */
[----:B------:R-:W-:Y:S01]  /*1310*/  ULDC UR10, c[0x0][0x394] ;  /* 0x0000e500000a7ab9 */ /* 0x000fe20000000800 */
[----:B------:R-:W-:Y:S02]  /*1320*/  USHF.R.S32.HI UR11, URZ, 0x1f, UR6 ;  /* 0x0000001f3f0b7899 */ /* 0x000fe40008011406 */
[----:B------:R-:W-:-:S02]  /*1330*/  UIADD3 UR7, UR7, UR10, -UR5 ;  /* 0x0000000a07077290 */ /* 0x000fc4000fffe805 */
[----:B------:R-:W-:Y:S01]  /*1340*/  @UP1 UIADD3 UR10, UR57, UR59, URZ ;  /* 0x0000003b390a1290 */ /* 0x000fe2000fffe03f */
[----:B-1----:R-:W-:Y:S01]  /*1350*/  VIADD R4, R4, 0xffffffe ;  /* 0x0ffffffe04047836 */ /* 0x002fe20000000000 */
[----:B------:R-:W-:Y:S02]  /*1360*/  ULEA.HI UR26, UR11, UR6, URZ, 0x6 ;  /* 0x000000060b1a7291 */ /* 0x000fe4000f8f303f */
[----:B------:R-:W-:Y:S01]  /*1370*/  UIADD3 UR11, UR7, 0x3f, URZ ;  /* 0x0000003f070b7890 */ /* 0x000fe2000fffe03f */
[----:B------:R-:W1:Y:S01]  /*1380*/  F2I.FTZ.U32.TRUNC.NTZ R5, R4 ;  /* 0x0000000400057305 */ /* 0x000e62000021f000 */
[----:B------:R-:W-:Y:S02]  /*1390*/  @UP1 UIMAD.WIDE.U32 UR6, UR10, UR22, URZ ;  /* 0x000000160a0612a5 */ /* 0x000fe4000f8e003f */
[----:B------:R-:W-:Y:S02]  /*13a0*/  @UP1 UIMAD UR10, UR10, UR23, URZ ;  /* 0x000000170a0a12a4 */ /* 0x000fe4000f8e023f */
[----:B------:R-:W-:-:S02]  /*13b0*/  USEL UR27, UR14, URZ, UP0 ;  /* 0x0000003f0e1b7287 */ /* 0x000fc40008000000 */
[----:B------:R-:W-:Y:S02]  /*13c0*/  @UP1 UIADD3 UR46, UR7, UR10, URZ ;  /* 0x0000000a072e1290 */ /* 0x000fe4000fffe03f */
[----:B------:R-:W-:Y:S02]  /*13d0*/  USHF.R.S32.HI UR10, URZ, 0x1f, UR11 ;  /* 0x0000001f3f0a7899 */ /* 0x000fe4000801140b */
[----:B------:R-:W-:Y:S01]  /*13e0*/  UIMAD.WIDE.U32 UR14, UR12, UR30, URZ ;  /* 0x0000001e0c0e72a5 */ /* 0x000fe2000f8e003f */
[----:B------:R-:W-:Y:S01]  /*13f0*/  @UP1 UMOV UR44, UR6 ;  /* 0x00000006002c1c82 */ /* 0x000fe20008000000 */
[----:B------:R-:W-:Y:S01]  /*1400*/  ULEA.HI UR19, UR10, UR11, URZ, 0x6 ;  /* 0x0000000b0a137291 */ /* 0x000fe2000f8f303f */
[----:B-1----:R-:W-:Y:S01]  /*1410*/  IMAD.MOV R0, RZ, RZ, -R5 ;  /* 0x000000ffff007224 */ /* 0x002fe200078e0a05 */
[----:B------:R-:W-:Y:S01]  /*1420*/  ULDC.U8 UR25, c[0x0][0x480] ;  /* 0x0001200000197ab9 */ /* 0x000fe20000000000 */
[----:B------:R-:W-:Y:S01]  /*1430*/  IMAD.MOV.U32 R4, RZ, RZ, RZ ;  /* 0x000000ffff047224 */ /* 0x000fe200078e00ff */
[----:B------:R-:W-:Y:S01]  /*1440*/  UIMAD.WIDE UR6, UR55, UR54, URZ ;  /* 0x00000036370672a5 */ /* 0x000fe2000f8e023f */
[----:B------:R-:W-:Y:S01]  /*1450*/  IMAD R0, R0, R6, RZ ;  /* 0x0000000600007224 */ /* 0x000fe200078e02ff */
[----:B------:R-:W-:-:S02]  /*1460*/  UIMAD.WIDE.U32 UR10, UR61, UR53, URZ ;  /* 0x000000353d0a72a5 */ /* 0x000fc4000f8e003f */
[----:B------:R-:W-:Y:S01]  /*1470*/  UIMAD UR13, UR29, UR61, URZ ;  /* 0x0000003d1d0d72a4 */ /* 0x000fe2000f8e023f */
[----:B------:R-:W-:Y:S01]  /*1480*/  IMAD.HI.U32 R0, R5, R0, R4 ;  /* 0x0000000005007227 */ /* 0x000fe200078e0004 */
[----:B------:R-:W-:Y:S02]  /*1490*/  UISETP.NE.AND UP4, UPT, UR25, URZ, UPT ;  /* 0x0000003f1900728c */ /* 0x000fe4000bf85270 */
[----:B------:R-:W-:Y:S02]  /*14a0*/  USEL UR51, UR18, UR14, !UP2 ;  /* 0x0000000e12337287 */ /* 0x000fe4000d000000 */
[----:B------:R-:W-:Y:S01]  /*14b0*/  USEL UR25, UR20, URZ, UP0 ;  /* 0x0000003f14197287 */ /* 0x000fe20008000000 */
[----:B------:R-:W-:Y:S01]  /*14c0*/  IMAD.HI.U32 R0, R0, R2, RZ ;  /* 0x0000000200007227 */ /* 0x000fe200078e00ff */
[----:B------:R-:W-:Y:S02]  /*14d0*/  @UP2 UIADD3 UR32, UR15, UR17, URZ ;  /* 0x000000110f202290 */ /* 0x000fe4000fffe03f */
[----:B------:R-:W-:Y:S01]  /*14e0*/  UIMAD.WIDE.U32 UR14, UR6, UR10, URZ ;  /* 0x0000000a060e72a5 */ /* 0x000fe2000f8e003f */
[----:B------:R-:W-:Y:S01]  /*14f0*/  IMAD.MOV R4, RZ, RZ, -R0 ;  /* 0x000000ffff047224 */ /* 0x000fe200078e0a00 */
[----:B------:R-:W-:-:S02]  /*1500*/  UIMAD UR20, UR7, UR10, URZ ;  /* 0x0000000a071472a4 */ /* 0x000fc4000f8e023f */
[----:B------:R-:W-:Y:S01]  /*1510*/  UIMAD UR10, UR52, UR53, UR13 ;  /* 0x00000035340a72a4 */ /* 0x000fe2000f8e020d */
[C---:B------:R-:W-:Y:S01]  /*1520*/  IMAD R2, R6.reuse, R4, R2 ;  /* 0x0000000406027224 */ /* 0x040fe200078e0202 */
[----:B------:R-:W-:Y:S01]  /*1530*/  ULDC UR40, c[0x0][0x2c4] ;  /* 0x0000b10000287ab9 */ /* 0x000fe20000000800 */
[----:B------:R-:W-:Y:S01]  /*1540*/  @UP3 ULDC UR13, c[0x0][0x2e4] ;  /* 0x0000b900000d3ab9 */ /* 0x000fe20000000800 */
[----:B------:R-:W-:Y:S02]  /*1550*/  UIADD3 UR17, UR11, UR10, URZ ;  /* 0x0000000a0b117290 */ /* 0x000fe4000fffe03f */
[----:B------:R-:W-:Y:S01]  /*1560*/  ISETP.GT.U32.AND P1, PT, R6, R2, PT ;  /* 0x000000020600720c */ /* 0x000fe20003f24070 */
[----:B------:R-:W-:Y:S02]  /*1570*/  USHF.R.S32.HI UR11, URZ, 0x6, UR26 ;  /* 0x000000063f0b7899 */ /* 0x000fe4000801141a */
[----:B------:R-:W-:Y:S02]  /*1580*/  USHF.R.S32.HI UR10, URZ, 0x6, UR19 ;  /* 0x000000063f0a7899 */ /* 0x000fe40008011413 */
[----:B------:R-:W-:-:S02]  /*1590*/  @UP3 UIMAD UR18, UR61, UR40, URZ ;  /* 0x000000283d1232a4 */ /* 0x000fc4000f8e023f */
[----:B------:R-:W-:Y:S02]  /*15a0*/  UISETP.LT.AND UP0, UPT, UR11, UR10, UPT ;  /* 0x0000000a0b00728c */ /* 0x000fe4000bf01270 */
[----:B------:R-:W-:Y:S02]  /*15b0*/  @UP3 USEL UR18, UR18, UR12, !UP2 ;  /* 0x0000000c12123287 */ /* 0x000fe4000d000000 */
[----:B------:R-:W-:Y:S02]  /*15c0*/  USEL UR33, UR11, UR10, UP0 ;  /* 0x0000000a0b217287 */ /* 0x000fe40008000000 */
        /* <DEDUP_REMOVED lines=13> */
[----:B------:R-:W-:Y:S02]  /*16a0*/  UIADD3 UR41, UR15, UR13, URZ ;  /* 0x0000000d0f297290 */ /* 0x000fe4000fffe03f */
[----:B------:R-:W-:Y:S02]  /*16b0*/  UIMAD UR13, UR7, UR12, URZ ;  /* 0x0000000c070d72a4 */ /* 0x000fe4000f8e023f */
[----:B------:R-:W-:Y:S01]  /*16c0*/  UIADD3.X UR14, UR18, UR25, URZ, UP0, !UPT ;  /* 0x00000019120e7290 */ /* 0x000fe200087fe43f */
[----:B------:R-:W-:Y:S01]  /*16d0*/  @P0 VIADD R0, R0, 0x1 ;  /* 0x0000000100000836 */ /* 0x000fe20000000000 */
[----:B------:R-:W-:Y:S01]  /*16e0*/  UIMAD UR7, UR7, UR10, URZ ;  /* 0x0000000a070772a4 */ /* 0x000fe2000f8e023f */
[----:B------:R-:W-:Y:S01]  /*16f0*/  PLOP3.LUT P0, PT, PT, PT, UP3, 0x80, 0x0 ;  /* 0x000000000000781c */ /* 0x000fe20003f0f038 */
[----:B------:R-:W-:Y:S02]  /*1700*/  @UP1 UIADD3 UR28, UR57, UR59, URZ ;  /* 0x0000003b391c1290 */ /* 0x000fe4000fffe03f */
[----:B------:R-:W-:Y:S01]  /*1710*/  @!UP2 UIADD3 UR43, UR35, UR21, URZ ;  /* 0x00000015232ba290 */ /* 0x000fe2000fffe03f */
[----:B------:R-:W-:Y:S01]  /*1720*/  @!P2 IADD3 R0, -R0, RZ, RZ ;  /* 0x000000ff0000a210 */ /* 0x000fe20007ffe1ff */
[----:B------:R-:W-:Y:S01]  /*1730*/  UIMAD.WIDE.U32 UR26, UR6, UR10, URZ ;  /* 0x0000000a061a72a5 */ /* 0x000fe2000f8e003f */
[----:B------:R-:W-:Y:S01]  /*1740*/  @!P3 LOP3.LUT R0, RZ, R7, RZ, 0x33, !PT ;  /* 0x00000007ff00b212 */ /* 0x000fe200078e33ff */
[----:B------:R-:W-:Y:S01]  /*1750*/  @UP1 ULDC.64 UR20, c[0x0][0x250] ;  /* 0x0000940000141ab9 */ /* 0x000fe20000000a00 */
[----:B------:R-:W-:-:S02]  /*1760*/  UIMAD UR10, UR6, UR14, UR7 ;  /* 0x0000000e060a72a4 */ /* 0x000fc4000f8e0207 */
[----:B------:R-:W-:Y:S02]  /*1770*/  @UP1 UIMAD.WIDE.U32 UR6, UR28, UR20, URZ ;  /* 0x000000141c0612a5 */ /* 0x000fe4000f8e003f */
[----:B------:R-:W-:Y:S02]  /*1780*/  @!UP3 UIMAD UR19, UR61, UR54, UR45 ;  /* 0x000000363d13b2a4 */ /* 0x000fe4000f8e022d */
[----:B------:R-:W-:Y:S02]  /*1790*/  @UP2 UIADD3 UR41, UR11, UR13, URZ ;  /* 0x0000000d0b292290 */ /* 0x000fe4000fffe03f */
[----:B------:R-:W-:Y:S02]  /*17a0*/  UIMAD UR42, UR45, UR55, URZ ;  /* 0x000000372d2a72a4 */ /* 0x000fe4000f8e023f */
[----:B------:R-:W-:Y:S02]  /*17b0*/  @UP1 UIMAD UR11, UR28, UR21, URZ ;  /* 0x000000151c0b12a4 */ /* 0x000fe4000f8e023f */
[----:B------:R-:W-:-:S02]  /*17c0*/  @!UP3 UIMAD UR29, UR19, UR40, URZ ;  /* 0x00000028131db2a4 */ /* 0x000fc4000f8e023f */
[----:B------:R-:W-:Y:S02]  /*17d0*/  USEL UR48, UR38, URZ, UP4 ;  /* 0x0000003f26307287 */ /* 0x000fe4000a000000 */
[----:B------:R-:W-:Y:S02]  /*17e0*/  USHF.R.S32.HI UR39, URZ, 0x1f, UR58 ;  /* 0x0000001f3f277899 */ /* 0x000fe4000801143a */
        /* <DEDUP_REMOVED lines=18> */
.L_x_596:
        /* <DEDUP_REMOVED lines=13> */
.L_x_597:
[----:B------:R-:W-:Y:S01]  /*19e0*/  @UP2 UMOV UR13, UR36 ;  /* 0x00000024000d2c82 */ /* 0x000fe20008000000 */
[----:B------:R-:W-:Y:S01]  /*19f0*/  @!UP2 UMOV UR13, UR34 ;  /* 0x00000022000dac82 */ /* 0x000fe20008000000 */
[----:B------:R-:W-:Y:S01]  /*1a00*/  SHF.R.S32.HI R10, RZ, 0x1f, R0 ;  /* 0x0000001fff0a7819 */ /* 0x000fe20000011400 */
[----:B------:R-:W-:Y:S06]  /*1a10*/  @!P0 BRA `(.L_x_598) ;  /* 0x0000000000208947 */ /* 0x000fec0003800000 */
[----:B------:R-:W1:Y:S01]  /*1a20*/  S2UR UR10, SR_CTAID.Z ;  /* 0x00000000000a79c3 */ /* 0x000e620000002700 */
[----:B------:R-:W-:Y:S01]  /*1a30*/  @!UP2 UIMAD UR12, UR61, UR53, URZ ;  /* 0x000000353d0ca2a4 */ /* 0x000fe2000f8e023f */
[----:B------:R-:W-:Y:S01]  /*1a40*/  ULDC UR6, c[0x0][0x2c0] ;  /* 0x0000b00000067ab9 */ /* 0x000fe20000000800 */
[----:B------:R-:W-:Y:S02]  /*1a50*/  ULDC UR7, c[0x0][0x2e4] ;  /* 0x0000b90000077ab9 */ /* 0x000fe40000000800 */
[----:B------:R-:W-:Y:S02]  /*1a60*/  ULEA UR7, UR6, UR7, 0x7 ;  /* 0x0000000706077291 */ /* 0x000fe4000f8e383f */
[----:B------:R-:W-:-:S04]  /*1a70*/  ULEA UR6, UR61, UR12, 0x7 ;  /* 0x0000000c3d067291 */ /* 0x000fc8000f8e383f */
[----:B-1----:R-:W-:Y:S01]  /*1a80*/  UIMAD UR6, UR7, UR10, UR6 ;  /* 0x0000000a070672a4 */ /* 0x002fe2000f8e0206 */
[----:B------:R-:W-:Y:S11]  /*1a90*/  BRA `(.L_x_599) ;  /* 0x00000000000c7947 */ /* 0x000ff60003800000 */
.L_x_598:
[----:B------:R-:W1:Y:S02]  /*1aa0*/  S2UR UR6, SR_CTAID.Z ;  /* 0x00000000000679c3 */ /* 0x000e640000002700 */
[----:B-1----:R-:W-:-:S04]  /*1ab0*/  UIMAD UR6, UR61, UR54, UR6 ;  /* 0x000000363d0672a4 */ /* 0x002fc8000f8e0206 */
[----:B------:R-:W-:-:S12]  /*1ac0*/  UIMAD UR6, UR6, UR53, URZ ;  /* 0x00000035060672a4 */ /* 0x000fd8000f8e023f */
.L_x_599:
[----:B------:R-:W2:Y:S04]  /*1ad0*/  LDL.64 R6, [R1+0x20] ;  /* 0x0000200001067983 */ /* 0x000ea80000100a00 */
[----:B------:R1:W2:Y:S01]  /*1ae0*/  LDL.64 R12, [R1+0x20] ;  /* 0x00002000010c7983 */ /* 0x0002a20000100a00 */
[----:B------:R-:W3:Y:S01]  /*1af0*/  S2UR UR7, SR_CTAID.Z ;  /* 0x00000000000779c3 */ /* 0x000ee20000002700 */
[----:B------:R-:W-:Y:S01]  /*1b00*/  ULDC.64 UR10, c[0x0][0x258] ;  /* 0x00009600000a7ab9 */ /* 0x000fe20000000a00 */
[----:B------:R-:W-:Y:S01]  /*1b10*/  UIADD3 UR19, -UR5, UR16, UR58 ;  /* 0x0000001005137290 */ /* 0x000fe2000fffe13a */
[----:B------:R-:W4:Y:S01]  /*1b20*/  S2R R26, SR_TID.X ;  /* 0x00000000001a7919 */ /* 0x000f220000002100 */
[----:B------:R-:W-:Y:S01]  /*1b30*/  IMAD.U32 R9, RZ, RZ, UR10 ;  /* 0x0000000aff097e24 */ /* 0x000fe2000f8e00ff */
[----:B------:R-:W-:Y:S01]  /*1b40*/  ULDC UR53, c[0x0][0x398] ;  /* 0x0000e60000357ab9 */ /* 0x000fe20000000800 */
[----:B------:R-:W-:Y:S01]  /*1b50*/  UIMAD UR35, UR55, UR54, URZ ;  /* 0x00000036372372a4 */ /* 0x000fe2000f8e023f */
[----:B------:R-:W5:Y:S01]  /*1b60*/  S2R R27, SR_TID.X ;  /* 0x00000000001b7919 */ /* 0x000f620000002100 */
[----:B------:R-:W1:Y:S01]  /*1b70*/  S2UR UR60, SR_CTAID.Z ;  /* 0x00000000003c79c3 */ /* 0x000e620000002700 */
[----:B------:R-:W-:Y:S01]  /*1b80*/  UIADD3 UR14, UR17, UR6, URZ ;  /* 0x00000006110e7290 */ /* 0x000fe2000fffe03f */
[----:B------:R-:W-:Y:S01]  /*1b90*/  BSSY B1, `(.L_x_595) ;  /* 0x00007d2000017945 */ /* 0x000fe20003800000 */
[----:B------:R-:W3:Y:S01]  /*1ba0*/  S2R R24, SR_TID.X ;  /* 0x0000000000187919 */ /* 0x000ee20000002100 */
[----:B------:R-:W-:-:S02]  /*1bb0*/  USHF.L.U32 UR27, UR35, 0x6, URZ ;  /* 0x00000006231b7899 */ /* 0x000fc4000800063f */
[----:B------:R-:W-:Y:S02]  /*1bc0*/  UIADD3 UR34, UR17, UR29, URZ ;  /* 0x0000001d11227290 */ /* 0x000fe4000fffe03f */
[----:B------:R-:W-:Y:S01]  /*1bd0*/  UIADD3 UR26, UP2, UP0, UR26, UR27, UR42 ;  /* 0x0000001b1a1a7290 */ /* 0x000fe2000f85e02a */
[----:B------:R-:W-:Y:S01]  /*1be0*/  ULDC.64 UR24, c[0x0][0x478] ;  /* 0x00011e0000187ab9 */ /* 0x000fe20000000a00 */
[----:B------:R-:W-:Y:S01]  /*1bf0*/  ULDC.64 UR28, c[0x0][0x210] ;  /* 0x00008400001c7ab9 */ /* 0x000fe20000000a00 */
[----:B------:R-:W-:Y:S01]  /*1c00*/  UIMAD.WIDE UR14, UR14, 0x4, UR24 ;  /* 0x000000040e0e78a5 */ /* 0x000fe2000f8e0218 */
[----:B------:R-:W-:Y:S02]  /*1c10*/  ULDC.64 UR36, c[0x0][0x2b0] ;  /* 0x0000ac0000247ab9 */ /* 0x000fe40000000a00 */
[----:B------:R-:W-:Y:S01]  /*1c20*/  ULDC.64 UR24, c[0x0][0x3e0] ;  /* 0x0000f80000187ab9 */ /* 0x000fe20000000a00 */
[----:B------:R-:W-:Y:S01]  /*1c30*/  UIADD3 UR6, UR33, -0x1, URZ ;  /* 0xffffffff21067890 */ /* 0x000fe2000fffe03f */
[----:B----4-:R-:W-:-:S04]  /*1c40*/  SHF.R.S32.HI R26, RZ, 0x1f, R26 ;  /* 0x0000001fff1a7819 */ /* 0x010fc8000001141a */
[----:B-----5:R-:W-:-:S04]  /*1c50*/  LEA.HI R26, R26, R27, RZ, 0x2 ;  /* 0x0000001b1a1a7211 */ /* 0x020fc800078f10ff */
[----:B------:R-:W-:Y:S02]  /*1c60*/  SHF.R.S32.HI R26, RZ, 0x2, R26 ;  /* 0x00000002ff1a7819 */ /* 0x000fe4000001141a */
[----:B---3--:R-:W-:Y:S02]  /*1c70*/  SHF.R.S32.HI R8, RZ, 0x1f, R24 ;  /* 0x0000001fff087819 */ /* 0x008fe40000011418 */
[----:B------:R-:W-:Y:S02]  /*1c80*/  SHF.R.S32.HI R16, RZ, 0x1f, R26 ;  /* 0x0000001fff107819 */ /* 0x000fe4000001141a */
[----:B------:R-:W-:-:S04]  /*1c90*/  IADD3 R2, P0, R26, UR17, RZ ;  /* 0x000000111a027c10 */ /* 0x000fc8000ff1e0ff */
[----:B------:R-:W-:Y:S01]  /*1ca0*/  IADD3.X R4, R16, UR18, RZ, P0, !PT ;  /* 0x0000001210047c10 */ /* 0x000fe200087fe4ff */
[----:B--2---:R-:W-:-:S04]  /*1cb0*/  IMAD.MOV.U32 R12, RZ, RZ, R6 ;  /* 0x000000ffff0c7224 */ /* 0x004fc800078e0006 */
[----:B------:R-:W-:Y:S01]  /*1cc0*/  IMAD R6, R4, UR30, RZ ;  /* 0x0000001e04067c24 */ /* 0x000fe2000f8e02ff */
[----:B------:R-:W-:-:S03]  /*1cd0*/  SHF.R.S32.HI R13, RZ, 0x1f, R12 ;  /* 0x0000001fff0d7819 */ /* 0x000fc6000001140c */
[C---:B------:R-:W-:Y:S02]  /*1ce0*/  IMAD.WIDE.U32 R4, R2.reuse, UR30, R12 ;  /* 0x0000001e02047c25 */ /* 0x040fe4000f8e000c */
[----:B------:R2:W-:Y:S02]  /*1cf0*/  STL [R1+0x24], R13 ;  /* 0x0000240d01007387 */ /* 0x0005e40000100800 */
[----:B------:R-:W-:Y:S01]  /*1d00*/  IMAD R2, R2, UR31, R6 ;  /* 0x0000001f02027c24 */ /* 0x000fe2000f8e0206 */
[----:B------:R-:W-:Y:S01]  /*1d10*/  USHF.R.S32.HI UR31, URZ, 0x1f, UR7 ;  /* 0x0000001f3f1f7899 */ /* 0x000fe20008011407 */
[----:B------:R-:W-:-:S03]  /*1d20*/  IADD3 R6, P0, R4, UR51, RZ ;  /* 0x0000003304067c10 */ /* 0x000fc6000ff1e0ff */
[----:B------:R-:W-:Y:S01]  /*1d30*/  UIMAD UR7, UR31, UR10, URZ ;  /* 0x0000000a1f0772a4 */ /* 0x000fe2000f8e023f */
[----:B------:R-:W-:Y:S02]  /*1d40*/  IADD3.X R7, R5, UR32, R2, P0, !PT ;  /* 0x0000002005077c10 */ /* 0x000fe400087fe402 */
[----:B------:R-:W-:Y:S01]  /*1d50*/  IADD3 R4, P0, R12, UR13, RZ ;  /* 0x0000000d0c047c10 */ /* 0x000fe2000ff1e0ff */
[----:B-1----:R-:W-:Y:S01]  /*1d60*/  UIMAD UR30, UR60, UR11, UR7 ;  /* 0x0000000b3c1e72a4 */ /* 0x002fe2000f8e0207 */
[----:B------:R-:W-:Y:S02]  /*1d70*/  ULDC.64 UR12, c[0x0][0x428] ;  /* 0x00010a00000c7ab9 */ /* 0x000fe40000000a00 */
[----:B------:R-:W-:Y:S01]  /*1d80*/  ULDC.64 UR10, c[0x0][0x420] ;  /* 0x00010800000a7ab9 */ /* 0x000fe20000000a00 */
[----:B------:R-:W-:Y:S01]  /*1d90*/  IADD3.X R5, R13, UR43, RZ, P0, !PT ;  /* 0x0000002b0d057c10 */ /* 0x000fe200087fe4ff */
[----:B------:R-:W-:Y:S01]  /*1da0*/  IMAD.U32 R2, RZ, RZ, UR10 ;  /* 0x0000000aff027e24 */ /* 0x000fe2000f8e00ff */
[----:B------:R-:W-:Y:S01]  /*1db0*/  UIMAD UR7, UR18, UR10, URZ ;  /* 0x0000000a120772a4 */ /* 0x000fe2000f8e023f */
[----:B------:R-:W-:-:S03]  /*1dc0*/  IMAD.WIDE.U32 R6, R9, UR60, R6 ;  /* 0x0000003c09067c25 */ /* 0x000fc6000f8e0006 */
[----:B------:R-:W-:Y:S01]  /*1dd0*/  UIMAD UR18, UR17, UR11, UR7 ;  /* 0x0000000b111272a4 */ /* 0x000fe2000f8e0207 */
[----:B------:R-:W-:Y:S01]  /*1de0*/  IMAD.WIDE.U32 R4, R2, UR17, R4 ;  /* 0x0000001102047c25 */ /* 0x000fe2000f8e0004 */
[----:B------:R-:W-:Y:S01]  /*1df0*/  LEA.HI R2, R8, R24, RZ, 0x5 ;  /* 0x0000001808027211 */ /* 0x000fe200078f28ff */
[----:B------:R-:W-:Y:S01]  /*1e00*/  UIADD3 UR7, UR19, -UR53, URZ ;  /* 0x8000003513077290 */ /* 0x000fe2000fffe03f */
[----:B------:R-:W-:Y:S01]  /*1e10*/  LEA R244, P4, R6, UR28, 0x1 ;  /* 0x0000001c06f47c11 */ /* 0x000fe2000f8808ff */
[----:B------:R-:W-:Y:S01]  /*1e20*/  UIMAD UR17, UR31, UR12, URZ ;  /* 0x0000000c1f1172a4 */ /* 0x000fe2000f8e023f */
[----:B------:R-:W-:Y:S01]  /*1e30*/  LOP3.LUT R8, R2, 0xffffffe0, RZ, 0xc0, !PT ;  /* 0xffffffe002087812 */ /* 0x000fe200078ec0ff */
[----:B------:R-:W-:Y:S01]  /*1e40*/  USHF.R.S32.HI UR32, URZ, 0x1f, UR7 ;  /* 0x0000001f3f207899 */ /* 0x000fe20008011407 */
[----:B------:R-:W-:Y:S01]  /*1e50*/  VIADD R5, R5, UR18 ;  /* 0x0000001205057c36 */ /* 0x000fe20008000000 */
[----:B------:R-:W-:Y:S01]  /*1e60*/  UIMAD UR13, UR60, UR13, UR17 ;  /* 0x0000000d3c0d72a4 */ /* 0x000fe2000f8e0211 */
[----:B------:R-:W-:Y:S01]  /*1e70*/  IMAD R9, R16, UR10, RZ ;  /* 0x0000000a10097c24 */ /* 0x000fe2000f8e02ff */
[----:B------:R-:W-:Y:S01]  /*1e80*/  ULEA.HI UR32, UR32, UR7, URZ, 0x6 ;  /* 0x0000000720207291 */ /* 0x000fe2000f8f303f */
[----:B------:R-:W-:Y:S01]  /*1e90*/  IMAD.IADD R24, R24, 0x1, -R8 ;  /* 0x0000000118187824 */ /* 0x000fe200078e0a08 */
[----:B------:R-:W-:Y:S01]  /*1ea0*/  ULDC.64 UR18, c[0x0][0x400] ;  /* 0x0001000000127ab9 */ /* 0x000fe20000000a00 */
[----:B------:R-:W-:Y:S01]  /*1eb0*/  IMAD.U32 R8, RZ, RZ, UR12 ;  /* 0x0000000cff087e24 */ /* 0x000fe2000f8e00ff */
[----:B------:R-:W-:Y:S01]  /*1ec0*/  USHF.R.S32.HI UR12, URZ, 0x1f, UR27 ;  /* 0x0000001f3f0c7899 */ /* 0x000fe2000801141b */
[----:B------:R-:W-:Y:S01]  /*1ed0*/  IMAD R9, R26, UR11, R9 ;  /* 0x0000000b1a097c24 */ /* 0x000fe2000f8e0209 */
[----:B------:R-:W-:Y:S01]  /*1ee0*/  USHF.R.S32.HI UR32, URZ, 0x6, UR32 ;  /* 0x000000063f207899 */ /* 0x000fe20008011420 */
[----:B------:R-:W-:Y:S01]  /*1ef0*/  IMAD.WIDE.U32 R4, R8, UR60, R4 ;  /* 0x0000003c08047c25 */ /* 0x000fe2000f8e0004 */
[----:B------:R-:W-:Y:S01]  /*1f00*/  UIADD3.X UR7, UR45, UR12, UR47, UP2, UP0 ;  /* 0x0000000c2d077290 */ /* 0x000fe200097e042f */
[----:B------:R-:W-:Y:S01]  /*1f10*/  SHF.R.S32.HI R8, RZ, 0x5, R2 ;  /* 0x00000005ff087819 */ /* 0x000fe20000011402 */
[----:B------:R-:W-:Y:S01]  /*1f20*/  UISETP.LT.AND UP0, UPT, URZ, UR32, UPT ;  /* 0x000000203f00728c */ /* 0x000fe2000bf01270 */
[----:B------:R-:W-:Y:S01]  /*1f30*/  VIADD R5, R5, UR13 ;  /* 0x0000000d05057c36 */ /* 0x000fe20008000000 */
[----:B------:R-:W-:Y:S01]  /*1f40*/  UIADD3 UR12, UP3, UP2, UR49, UR26, UR50 ;  /* 0x0000001a310c7290 */ /* 0x000fe2000fa7e032 */
[----:B------:R-:W-:Y:S01]  /*1f50*/  VIADD R7, R7, UR30 ;  /* 0x0000001e07077c36 */ /* 0x000fe20008000000 */
[----:B------:R-:W-:Y:S01]  /*1f60*/  USEL UR32, URZ, UR32, !UP0 ;  /* 0x000000203f207287 */ /* 0x000fe2000c000000 */
[----:B------:R-:W-:Y:S01]  /*1f70*/  IMAD R8, R8, UR35, R24 ;  /* 0x0000002308087c24 */ /* 0x000fe2000f8e0218 */
[----:B------:R-:W-:Y:S01]  /*1f80*/  UIADD3.X UR7, UR48, UR7, UR41, UP3, UP2 ;  /* 0x0000000730077290 */ /* 0x000fe20009fe4429 */
[----:B------:R-:W-:Y:S01]  /*1f90*/  IMAD.WIDE.U32 R4, R26, UR10, R4 ;  /* 0x0000000a1a047c25 */ /* 0x000fe2000f8e0004 */
[----:B------:R-:W-:Y:S01]  /*1fa0*/  UISETP.GT.AND UP0, UPT, UR33, UR32, UPT ;  /* 0x000000202100728c */ /* 0x000fe2000bf04270 */
[----:B------:R-:W-:-:S02]  /*1fb0*/  LEA.HI.X R245, R6, UR29, R7, 0x1, P4 ;  /* 0x0000001d06f57c11 */ /* 0x000fc4000a0f0c07 */
[----:B------:R-:W-:Y:S01]  /*1fc0*/  IADD3 R2, P0, R8, UR12, RZ ;  /* 0x0000000c08027c10 */ /* 0x000fe2000ff1e0ff */
[----:B------:R-:W-:Y:S01]  /*1fd0*/  IMAD.IADD R5, R5, 0x1, R9 ;  /* 0x0000000105057824 */ /* 0x000fe200078e0209 */
[----:B------:R-:W-:Y:S01]  /*1fe0*/  LEA R242, P3, R4, UR24, 0x1 ;  /* 0x0000001804f27c11 */ /* 0x000fe2000f8608ff */
[----:B------:R-:W-:Y:S01]  /*1ff0*/  UIMAD.WIDE UR12, UR34, 0x4, UR36 ;  /* 0x00000004220c78a5 */ /* 0x000fe2000f8e0224 */
[----:B------:R-:W-:Y:S02]  /*2000*/  LEA.HI.X.SX32 R8, R8, UR7, 0x1, P0 ;  /* 0x0000000708087c11 */ /* 0x000fe400080f0eff */
[----:B------:R-:W-:Y:S02]  /*2010*/  PLOP3.LUT P0, PT, PT, PT, UP0, 0x80, 0x0 ;  /* 0x000000000000781c */ /* 0x000fe40003f0f008 */
[----:B------:R-:W-:Y:S01]  /*2020*/  LEA R226, P2, R2, UR18, 0x2 ;  /* 0x0000001202e27c11 */ /* 0x000fe2000f8410ff */
[----:B------:R-:W-:Y:S01]  /*2030*/  UMOV UR18, UR15 ;  /* 0x0000000f00127c82 */ /* 0x000fe20008000000 */
[----:B------:R-:W-:-:S02]  /*2040*/  LEA.HI.X R243, R4, UR25, R5, 0x1, P3 ;  /* 0x0000001904f37c11 */ /* 0x000fc400098f0c05 */
[----:B------:R-:W-:Y:S01]  /*2050*/  LEA.HI.X R225, R2, UR19, R8, 0x2, P2 ;  /* 0x0000001302e17c11 */ /* 0x000fe200090f1408 */
[----:B------:R-:W-:-:S06]  /*2060*/  UMOV UR19, UR14 ;  /* 0x0000000e00137c82 */ /* 0x000fcc0008000000 */
[----:B--2---:R-:W-:Y:S05]  /*2070*/  @P0 BRA `(.L_x_600) ;  /* 0x0000000800140947 */ /* 0x004fea0003800000 */
        /* <DEDUP_REMOVED lines=19> */
.L_x_601:
[----:B------:R-:W-:Y:S01]  /*21b0*/  @UP1 UIADD3 UR14, UR57, UR59, URZ ;  /* 0x0000003b390e1290 */ /* 0x000fe2000fffe03f */
[----:B------:R-:W-:-:S03]  /*21c0*/  @UP1 ULDC.64 UR10, c[0x0][0x458] ;  /* 0x00011600000a1ab9 */ /* 0x000fc60000000a00 */
[----:B------:R-:W-:Y:S02]  /*21d0*/  @UP1 UIMAD.WIDE.U32 UR12, UR14, UR10, URZ ;  /* 0x0000000a0e0c12a5 */ /* 0x000fe4000f8e003f */
[----:B------:R-:W-:-:S04]  /*21e0*/  @UP1 UIMAD UR14, UR14, UR11, URZ ;  /* 0x0000000b0e0e12a4 */ /* 0x000fc8000f8e023f */
[----:B------:R-:W-:Y:S01]  /*21f0*/  @UP1 UIADD3 UR16, UR13, UR14, URZ ;  /* 0x0000000e0d101290 */ /* 0x000fe2000fffe03f */
[----:B------:R-:W-:Y:S11]  /*2200*/  @P1 BRA `(.L_x_602) ;  /* 0x00000000002c1947 */ /* 0x000ff60003800000 */
        /* <DEDUP_REMOVED lines=11> */
.L_x_602:
[----:B------:R-:W1:Y:S01]  /*22c0*/  S2UR UR14, SR_CTAID.Z ;  /* 0x00000000000e79c3 */ /* 0x000e620000002700 */
[----:B------:R-:W-:Y:S01]  /*22d0*/  UIMAD UR13, UR39, UR6, URZ ;  /* 0x00000006270d72a4 */ /* 0x000fe2000f8e023f */
[----:B------:R-:W-:Y:S01]  /*22e0*/  IMAD.U32 R4, RZ, RZ, UR6 ;  /* 0x00000006ff047e24 */ /* 0x000fe2000f8e00ff */
[----:B------:R-:W-:Y:S01]  /*22f0*/  UIMAD UR5, UR56, -0x80, UR5 ;  /* 0xffffff80380578a4 */ /* 0x000fe2000f8e0205 */
[----:B------:R-:W-:Y:S01]  /*2300*/  VIADD R2, R26, 0x40 ;  /* 0x000000401a027836 */ /* 0x000fe20000000000 */
[----:B------:R-:W-:Y:S01]  /*2310*/  UIMAD UR13, UR58, UR7, UR13 ;  /* 0x000000073a0d72a4 */ /* 0x000fe2000f8e020d */
[----:B------:R-:W-:Y:S01]  /*2320*/  IMAD.WIDE.U32 R4, R4, UR58, R12 ;  /* 0x0000003a04047c25 */ /* 0x000fe2000f8e000c */
[----:B------:R-:W-:Y:S02]  /*2330*/  BSSY B0, `(.L_x_603) ;  /* 0x000001b000007945 */ /* 0x000fe40003800000 */
[----:B------:R-:W-:Y:S02]  /*2340*/  ISETP.GE.AND P1, PT, R26, UR5, PT ;  /* 0x000000051a007c0c */ /* 0x000fe4000bf26270 */
[----:B------:R-:W-:-:S02]  /*2350*/  MOV R0, UR13 ;  /* 0x0000000d00007c02 */ /* 0x000fc40008000f00 */
[----:B------:R-:W-:-:S04]  /*2360*/  IADD3 R6, P0, R4, UR17, RZ ;  /* 0x0000001104067c10 */ /* 0x000fc8000ff1e0ff */
[----:B------:R-:W-:Y:S02]  /*2370*/  IADD3.X R7, R5, UR18, R0, P0, !PT ;  /* 0x0000001205077c10 */ /* 0x000fe400087fe400 */
[----:B------:R-:W-:Y:S01]  /*2380*/  ISETP.GE.AND P0, PT, R2, UR5, PT ;  /* 0x0000000502007c0c */ /* 0x000fe2000bf06270 */
[----:B-1----:R-:W-:-:S03]  /*2390*/  USHF.R.S32.HI UR19, URZ, 0x1f, UR14 ;  /* 0x0000001f3f137899 */ /* 0x002fc6000801140e */
[----:B------:R-:W-:Y:S02]  /*23a0*/  ULDC.64 UR14, c[0x0][0x468] ;  /* 0x00011a00000e7ab9 */ /* 0x000fe40000000a00 */
[----:B------:R-:W-:Y:S01]  /*23b0*/  UIMAD UR13, UR19, UR14, URZ ;  /* 0x0000000e130d72a4 */ /* 0x000fe2000f8e023f */
[----:B------:R-:W-:-:S05]  /*23c0*/  MOV R0, UR14 ;  /* 0x0000000e00007c02 */ /* 0x000fca0008000f00 */
[----:B------:R-:W1:Y:S02]  /*23d0*/  S2UR UR19, SR_CTAID.Z ;  /* 0x00000000001379c3 */ /* 0x000e640000002700 */
[----:B-1----:R-:W-:Y:S01]  /*23e0*/  UIMAD UR15, UR19, UR15, UR13 ;  /* 0x0000000f130f72a4 */ /* 0x002fe2000f8e020d */
[----:B------:R-:W-:-:S05]  /*23f0*/  IMAD.WIDE.U32 R6, R0, UR19, R6 ;  /* 0x0000001300067c25 */ /* 0x000fca000f8e0006 */
        /* <DEDUP_REMOVED lines=14> */
.L_x_604:
[----:B------:R-:W-:Y:S05]  /*24e0*/  BSYNC B0 ;  /* 0x0000000000007941 */ /* 0x000fea0003800000 */
.L_x_603:
        /* <DEDUP_REMOVED lines=15> */
.L_x_606:
[----:B------:R-:W-:Y:S05]  /*25e0*/  BSYNC B0 ;  /* 0x0000000000007941 */ /* 0x000fea0003800000 */
.L_x_605:
        /* <DEDUP_REMOVED lines=30> */
.L_x_608:
[----:B------:R-:W-:Y:S05]  /*27d0*/  BSYNC B0 ;  /* 0x0000000000007941 */ /* 0x000fea0003800000 */
.L_x_607:
        /* <DEDUP_REMOVED lines=15> */
.L_x_600:
[----:B------:R-:W2:Y:S01]  /*28d0*/  LDL R25, [R1+0x14] ;  /* 0x0000140001197983 */ /* 0x000ea20000100800 */
[----:B------:R-:W-:Y:S01]  /*28e0*/  UIMAD UR11, UR39, UR20, URZ ;  /* 0x00000014270b72a4 */ /* 0x000fe2000f8e023f */
[----:B------:R-:W-:Y:S01]  /*28f0*/  IMAD.U32 R6, RZ, RZ, UR20 ;  /* 0x00000014ff067e24 */ /* 0x000fe2000f8e00ff */
[----:B------:R-:W-:Y:S01]  /*2900*/  UIMAD UR10, UR39, UR22, URZ ;  /* 0x00000016270a72a4 */ /* 0x000fe2000f8e023f */
[----:B------:R-:W-:Y:S01]  /*2910*/  IMAD.U32 R4, RZ, RZ, UR22 ;  /* 0x00000016ff047e24 */ /* 0x000fe2000f8e00ff */
[----:B------:R-:W-:Y:S01]  /*2920*/  UIMAD UR7, UR56, -0x80, UR5 ;  /* 0xffffff80380778a4 */ /* 0x000fe2000f8e0205 */
[----:B------:R-:W-:Y:S01]  /*2930*/  VIADD R2, R26, 0x40 ;  /* 0x000000401a027836 */ /* 0x000fe20000000000 */
[----:B------:R-:W-:Y:S01]  /*2940*/  UIMAD UR11, UR58, UR21, UR11 ;  /* 0x000000153a0b72a4 */ /* 0x000fe2000f8e020b */
[--C-:B------:R-:W-:Y:S01]  /*2950*/  IMAD.WIDE.U32 R6, R6, UR58, R12.reuse ;  /* 0x0000003a06067c25 */ /* 0x100fe2000f8e000c */
[----:B------:R-:W-:Y:S02]  /*2960*/  UIMAD UR10, UR58, UR23, UR10 ;  /* 0x000000173a0a72a4 */ /* 0x000fe4000f8e020a */
[----:B------:R-:W-:Y:S01]  /*2970*/  ISETP.GE.AND P2, PT, R2, UR7, PT ;  /* 0x0000000702007c0c */ /* 0x000fe2000bf46270 */
[----:B------:R-:W-:Y:S01]  /*2980*/  IMAD.WIDE.U32 R4, R4, UR58, R12 ;  /* 0x0000003a04047c25 */ /* 0x000fe2000f8e000c */
[----:B------:R-:W-:Y:S01]  /*2990*/  IADD3 R6, P1, R6, UR38, RZ ;  /* 0x0000002606067c10 */ /* 0x000fe2000ff3e0ff */
[----:B------:R-:W-:-:S02]  /*29a0*/  ULDC.64 UR14, c[0x0][0x268] ;  /* 0x00009a00000e7ab9 */ /* 0x000fc40000000a00 */
[----:B------:R-:W-:Y:S01]  /*29b0*/  IMAD.MOV.U32 R251, RZ, RZ, 0x7f800000 ;  /* 0x7f800000fffb7424 */ /* 0x000fe200078e00ff */
[----:B------:R-:W-:Y:S01]  /*29c0*/  IADD3 R4, P0, R4, UR44, RZ ;  /* 0x0000002c04047c10 */ /* 0x000fe2000ff1e0ff */
[----:B------:R-:W-:Y:S02]  /*29d0*/  IMAD.U32 R2, RZ, RZ, UR11 ;  /* 0x0000000bff027e24 */ /* 0x000fe4000f8e00ff */
[----:B------:R-:W-:Y:S02]  /*29e0*/  IMAD.MOV.U32 R252, RZ, RZ, 0x7f800000 ;  /* 0x7f800000fffc7424 */ /* 0x000fe400078e00ff */
[----:B------:R-:W-:Y:S02]  /*29f0*/  IMAD.MOV.U32 R249, RZ, RZ, 0x7f800000 ;  /* 0x7f800000fff97424 */ /* 0x000fe400078e00ff */
[----:B------:R-:W-:Y:S01]  /*2a00*/  IMAD.MOV.U32 R250, RZ, RZ, 0x7f800000 ;  /* 0x7f800000fffa7424 */ /* 0x000fe200078e00ff */
[----:B------:R-:W1:Y:S01]  /*2a10*/  S2UR UR17, SR_CTAID.Z ;  /* 0x00000000001179c3 */ /* 0x000e620000002700 */
[----:B------:R-:W-:Y:S01]  /*2a20*/  IMAD.U32 R9, RZ, RZ, UR10 ;  /* 0x0000000aff097e24 */ /* 0x000fe2000f8e00ff */
[----:B------:R-:W-:Y:S01]  /*2a30*/  ULDC.64 UR10, c[0x0][0x260] ;  /* 0x00009800000a7ab9 */ /* 0x000fe20000000a00 */
[----:B------:R-:W-:Y:S01]  /*2a40*/  IADD3.X R7, R7, UR40, R2, P1, !PT ;  /* 0x0000002807077c10 */ /* 0x000fe20008ffe402 */
[----:B------:R-:W-:Y:S01]  /*2a50*/  IMAD R8, R10, UR14, RZ ;  /* 0x0000000e0a087c24 */ /* 0x000fe2000f8e02ff */
[----:B------:R-:W-:Y:S01]  /*2a60*/  ISETP.GE.AND P3, PT, R26, UR7, PT ;  /* 0x000000071a007c0c */ /* 0x000fe2000bf66270 */
[----:B------:R-:W-:Y:S01]  /*2a70*/  IMAD R2, R10, UR10, RZ ;  /* 0x0000000a0a027c24 */ /* 0x000fe2000f8e02ff */
[----:B------:R-:W-:Y:S01]  /*2a80*/  IADD3.X R5, R5, UR46, R9, P0, !PT ;  /* 0x0000002e05057c10 */ /* 0x000fe200087fe409 */
[----:B------:R-:W-:Y:S01]  /*2a90*/  IMAD R8, R0, UR15, R8 ;  /* 0x0000000f00087c24 */ /* 0x000fe2000f8e0208 */
[----:B------:R-:W-:Y:S01]  /*2aa0*/  LEA R196, R218, UR4, 0x1 ;  /* 0x00000004dac47c11 */ /* 0x000fe2000f8e08ff */
[----:B------:R-:W-:Y:S01]  /*2ab0*/  IMAD.WIDE.U32 R6, R0, UR14, R6 ;  /* 0x0000000e00067c25 */ /* 0x000fe2000f8e0006 */
[----:B------:R-:W-:-:S03]  /*2ac0*/  UIADD3 UR50, UR58, UR16, URZ ;  /* 0x000000103a327290 */ /* 0x000fc6000fffe03f */
[----:B------:R-:W-:Y:S02]  /*2ad0*/  VIADD R209, R220, 0x1800 ;  /* 0x00001800dcd17836 */ /* 0x000fe40000000000 */
[----:B------:R-:W-:Y:S01]  /*2ae0*/  VIADD R208, R217, 0x1800 ;  /* 0x00001800d9d07836 */ /* 0x000fe20000000000 */
[----:B------:R-:W-:Y:S01]  /*2af0*/  CS2R R126, SRZ ;  /* 0x00000000007e7805 */ /* 0x000fe2000001ff00 */
[C---:B------:R-:W-:Y:S01]  /*2b00*/  IMAD R9, R0.reuse, UR11, R2 ;  /* 0x0000000b00097c24 */ /* 0x040fe2000f8e0202 */
[----:B------:R-:W3:Y:S01]  /*2b10*/  @!P3 LDC.64 R20, c[0x0][0x220] ;  /* 0x00008800ff14bb82 */ /* 0x000ee20000000a00 */
[----:B------:R-:W-:Y:S01]  /*2b20*/  IMAD.WIDE.U32 R4, R0, UR10, R4 ;  /* 0x0000000a00047c25 */ /* 0x000fe2000f8e0004 */
[----:B------:R-:W-:Y:S02]  /*2b30*/  @!P2 IADD3 R0, P0, R26, 0x40, RZ ;  /* 0x000000401a00a810 */ /* 0x000fe40007f1e0ff */
[----:B------:R-:W-:Y:S02]  /*2b40*/  CS2R R124, SRZ ;  /* 0x00000000007c7805 */ /* 0x000fe4000001ff00 */
[----:B------:R-:W-:-:S02]  /*2b50*/  CS2R R130, SRZ ;  /* 0x0000000000827805 */ /* 0x000fc4000001ff00 */
[----:B------:R-:W-:Y:S02]  /*2b60*/  CS2R R128, SRZ ;  /* 0x0000000000807805 */ /* 0x000fe4000001ff00 */
[----:B------:R-:W-:Y:S01]  /*2b70*/  CS2R R122, SRZ ;  /* 0x00000000007a7805 */ /* 0x000fe2000001ff00 */
[----:B------:R-:W-:Y:S01]  /*2b80*/  @!P2 IMAD.X R13, RZ, RZ, R16, P0 ;  /* 0x000000ffff0da224 */ /* 0x000fe200000e0610 */
[----:B------:R-:W-:Y:S02]  /*2b90*/  PLOP3.LUT P0, PT, PT, PT, UP4, 0x80, 0x0 ;  /* 0x000000000000781c */ /* 0x000fe40003f0f048 */
[----:B------:R-:W-:Y:S02]  /*2ba0*/  CS2R R120, SRZ ;  /* 0x0000000000787805 */ /* 0x000fe4000001ff00 */
[----:B------:R-:W-:Y:S01]  /*2bb0*/  @!P2 IADD3 R12, P1, R26, 0x40, RZ ;  /* 0x000000401a0ca810 */ /* 0x000fe20007f3e0ff */
[----:B------:R-:W-:Y:S01]  /*2bc0*/  IMAD.IADD R5, R5, 0x1, R9 ;  /* 0x0000000105057824 */ /* 0x000fe200078e0209 */
[----:B------:R-:W4:Y:S01]  /*2bd0*/  @!P3 LDC.64 R18, c[0x0][0x218] ;  /* 0x00008600ff12bb82 */ /* 0x000f220000000a00 */
[----:B------:R-:W-:Y:S01]  /*2be0*/  IMAD.IADD R7, R7, 0x1, R8 ;  /* 0x0000000107077824 */ /* 0x000fe200078e0208 */
[----:B------:R-:W-:Y:S01]  /*2bf0*/  CS2R R118, SRZ ;  /* 0x0000000000767805 */ /* 0x000fe2000001ff00 */
[----:B------:R-:W-:Y:S01]  /*2c00*/  @!P2 IMAD.X R2, RZ, RZ, R16, P1 ;  /* 0x000000ffff02a224 */ /* 0x000fe200008e0610 */
[----:B------:R-:W-:Y:S01]  /*2c10*/  CS2R R116, SRZ ;  /* 0x0000000000747805 */ /* 0x000fe2000001ff00 */
[----:B------:R-:W-:Y:S01]  /*2c20*/  @!P2 IMAD.MOV.U32 R10, RZ, RZ, R4 ;  /* 0x000000ffff0aa224 */ /* 0x000fe200078e0004 */
[----:B------:R-:W-:Y:S01]  /*2c30*/  CS2R R110, SRZ ;  /* 0x00000000006e7805 */ /* 0x000fe2000001ff00 */
[----:B------:R-:W-:Y:S01]  /*2c40*/  @!P2 IMAD.MOV.U32 R11, RZ, RZ, R5 ;  /* 0x000000ffff0ba224 */ /* 0x000fe200078e0005 */
[----:B------:R-:W-:Y:S01]  /*2c50*/  CS2R R108, SRZ ;  /* 0x00000000006c7805 */ /* 0x000fe2000001ff00 */
[----:B------:R-:W-:Y:S01]  /*2c60*/  @!P2 IMAD R15, R13, UR22, RZ ;  /* 0x000000160d0fac24 */ /* 0x000fe2000f8e02ff */
[----:B------:R-:W-:Y:S01]  /*2c70*/  CS2R R114, SRZ ;  /* 0x0000000000727805 */ /* 0x000fe2000001ff00 */
[----:B------:R-:W-:Y:S01]  /*2c80*/  @!P2 IMAD R2, R2, UR20, RZ ;  /* 0x000000140202ac24 */ /* 0x000fe2000f8e02ff */
[----:B------:R-:W-:Y:S01]  /*2c90*/  CS2R R112, SRZ ;  /* 0x0000000000707805 */ /* 0x000fe2000001ff00 */
[----:B------:R-:W-:Y:S01]  /*2ca0*/  @!P2 IMAD.MOV.U32 R8, RZ, RZ, R6 ;  /* 0x000000ffff08a224 */ /* 0x000fe200078e0006 */
[----:B------:R-:W-:Y:S01]  /*2cb0*/  CS2R R106, SRZ ;  /* 0x00000000006a7805 */ /* 0x000fe2000001ff00 */
[----:B------:R-:W-:Y:S01]  /*2cc0*/  @!P2 IMAD.MOV.U32 R9, RZ, RZ, R7 ;  /* 0x000000ffff09a224 */ /* 0x000fe200078e0007 */
[----:B------:R-:W-:Y:S01]  /*2cd0*/  CS2R R104, SRZ ;  /* 0x0000000000687805 */ /* 0x000fe2000001ff00 */
[C---:B------:R-:W-:Y:S01]  /*2ce0*/  @!P2 IMAD R23, R0.reuse, UR23, R15 ;  /* 0x000000170017ac24 */ /* 0x040fe2000f8e020f */
[----:B------:R-:W-:Y:S01]  /*2cf0*/  CS2R R102, SRZ ;  /* 0x0000000000667805 */ /* 0x000fe2000001ff00 */
[----:B------:R-:W-:Y:S01]  /*2d00*/  @!P2 IMAD.WIDE.U32 R10, R0, UR22, R10 ;  /* 0x00000016000aac25 */ /* 0x000fe2000f8e000a */
[----:B------:R-:W-:-:S02]  /*2d10*/  CS2R R100, SRZ ;  /* 0x0000000000647805 */ /* 0x000fc4000001ff00 */
[----:B------:R-:W-:Y:S02]  /*2d20*/  CS2R R94, SRZ ;  /* 0x00000000005e7805 */ /* 0x000fe4000001ff00 */
[----:B------:R-:W-:Y:S01]  /*2d30*/  CS2R R92, SRZ ;  /* 0x00000000005c7805 */ /* 0x000fe2000001ff00 */
[C---:B------:R-:W-:Y:S01]  /*2d40*/  @!P3 IMAD R14, R16.reuse, UR20, RZ ;  /* 0x00000014100ebc24 */ /* 0x040fe2000f8e02ff */
[----:B------:R-:W-:Y:S01]  /*2d50*/  CS2R R98, SRZ ;  /* 0x0000000000627805 */ /* 0x000fe2000001ff00 */
[----:B------:R-:W-:Y:S01]  /*2d60*/  @!P3 IMAD R0, R16, UR22, RZ ;  /* 0x000000161000bc24 */ /* 0x000fe2000f8e02ff */
[----:B------:R-:W-:Y:S01]  /*2d70*/  CS2R R96, SRZ ;  /* 0x0000000000607805 */ /* 0x000fe2000001ff00 */
[----:B------:R-:W1:Y:S01]  /*2d80*/  @!P2 LDC.64 R16, c[0x0][0x220] ;  /* 0x00008800ff10ab82 */ /* 0x000e620000000a00 */
[C---:B------:R-:W-:Y:S01]  /*2d90*/  @!P2 IMAD R22, R12.reuse, UR21, R2 ;  /* 0x000000150c16ac24 */ /* 0x040fe2000f8e0202 */
        /* <DEDUP_REMOVED lines=8> */
[----:B------:R-:W-:Y:S01]  /*2e20*/  ULEA.HI UR7, UR6, UR6, URZ, 0x1 ;  /* 0x0000000606077291 */ /* 0x000fe2000f8f083f */
[----:B------:R-:W4:Y:S01]  /*2e30*/  @!P2 LDC.64 R14, c[0x0][0x218] ;  /* 0x00008600ff0eab82 */ /* 0x000f220000000a00 */
[----:B------:R-:W-:Y:S01]  /*2e40*/  CS2R R76, SRZ ;  /* 0x00000000004c7805 */ /* 0x000fe2000001ff00 */
[----:B------:R-:W-:Y:S01]  /*2e50*/  @!P3 IMAD.IADD R2, R9, 0x1, R2 ;  /* 0x000000010902b824 */ /* 0x000fe200078e0202 */
[----:B---3--:R-:W-:-:S02]  /*2e60*/  @!P3 LEA R6, P1, R8, R20, 0x1 ;  /* 0x000000140806b211 */ /* 0x008fc400078208ff */
[----:B------:R-:W-:Y:S02]  /*2e70*/  CS2R R82, SRZ ;  /* 0x0000000000527805 */ /* 0x000fe4000001ff00 */
[----:B------:R-:W-:Y:S02]  /*2e80*/  CS2R R80, SRZ ;  /* 0x0000000000507805 */ /* 0x000fe4000001ff00 */
[----:B------:R-:W-:Y:S02]  /*2e90*/  CS2R R74, SRZ ;  /* 0x00000000004a7805 */ /* 0x000fe4000001ff00 */
[----:B------:R-:W-:Y:S01]  /*2ea0*/  @!P3 LEA.HI.X R7, R8, R21, R2, 0x1, P1 ;  /* 0x000000150807b211 */ /* 0x000fe200008f0c02 */
[C---:B------:R-:W-:Y:S01]  /*2eb0*/  @!P3 IMAD R2, R26.reuse, UR23, R0 ;  /* 0x000000171a02bc24 */ /* 0x040fe2000f8e0200 */
[----:B------:R-:W-:Y:S01]  /*2ec0*/  ULOP3.LUT UR10, UR7, 0xfffffffe, URZ, 0xc0, !UPT ;  /* 0xfffffffe070a7892 */ /* 0x000fe2000f8ec03f */
[----:B------:R-:W-:Y:S01]  /*2ed0*/  @!P3 IMAD.WIDE.U32 R4, R26, UR22, R4 ;  /* 0x000000161a04bc25 */ /* 0x000fe2000f8e0004 */
[----:B------:R-:W-:-:S02]  /*2ee0*/  UIMAD UR7, UR6, -0x40, UR16 ;  /* 0xffffffc0060778a4 */ /* 0x000fc4000f8e0210 */
[----:B------:R-:W-:Y:S01]  /*2ef0*/  UIADD3 UR10, UR6, -UR10, URZ ;  /* 0x8000000a060a7290 */ /* 0x000fe2000fffe03f */
[----:B------:R-:W-:Y:S01]  /*2f00*/  @!P3 IMAD.IADD R5, R5, 0x1, R2 ;  /* 0x000000010505b824 */ /* 0x000fe200078e0202 */
[----:B-1----:R-:W-:Y:S02]  /*2f10*/  @!P2 LEA R8, P4, R12, R16, 0x1 ;  /* 0x000000100c08a211 */ /* 0x002fe400078808ff */
[----:B------:R-:W-:Y:S01]  /*2f20*/  CS2R R72, SRZ ;  /* 0x0000000000487805 */ /* 0x000fe2000001ff00 */
[----:B------:R-:W-:Y:S01]  /*2f30*/  UISETP.NE.AND UP0, UPT, UR10, 0x1, UPT ;  /* 0x000000010a00788c */ /* 0x000fe2000bf05270 */
[----:B------:R-:W-:Y:S05]  /*2f40*/  @P0 BAR.SYNC.DEFER_BLOCKING 0x0 ;  /* 0x0000000000000b1d */ /* 0x000fea0000010000 */
[----:B------:R-:W-:-:S02]  /*2f50*/  PLOP3.LUT P0, PT, PT, PT, UP0, 0x80, 0x0 ;  /* 0x000000000000781c */ /* 0x000fc40003f0f008 */
        /* <DEDUP_REMOVED lines=18> */
[----:B------:R-:W-:-:S02]  /*3080*/  UIMAD UR37, UR35, 0x28, URZ ;  /* 0x00000028232578a4 */ /* 0x000fc4000f8e023f */
[----:B------:R-:W-:Y:S02]  /*3090*/  UIMAD UR36, UR35, 0x30, URZ ;  /* 0x00000030232478a4 */ /* 0x000fe4000f8e023f */
[----:B------:R-:W-:Y:S01]  /*30a0*/  UIADD3 UR55, UR58, 0x80, URZ ;  /* 0x000000803a377890 */ /* 0x000fe2000fffe03f */
[----:B------:R-:W-:Y:S01]  /*30b0*/  ULDC UR60, c[0x0][0x398] ;  /* 0x0000e600003c7ab9 */ /* 0x000fe20000000800 */
[----:B--2---:R-:W-:-:S05]  /*30c0*/  LEA R0, R25, UR4, 0x1 ;  /* 0x0000000419007c11 */ /* 0x004fca000f8e08ff */
        /* <DEDUP_REMOVED lines=11> */
[----:B------:R-:W-:-:S03]  /*3180*/  VIADD R2, R25, 0x1800 ;  /* 0x0000180019027836 */ /* 0x000fc60000000000 */
[----:B------:R-:W-:Y:S04]  /*3190*/  @P2 STS.128 [R0+0x10000], RZ ;  /* 0x010000ff00002388 */ /* 0x000fe80000000c00 */
[----:B------:R-:W-:Y:S04]  /*31a0*/  @P2 STS.128 [R0+0x12000], RZ ;  /* 0x012000ff00002388 */ /* 0x000fe80000000c00 */
[----:B------:R-:W-:Y:S01]  /*31b0*/  @P2 STS.128 [R0+0x14000], RZ ;  /* 0x014000ff00002388 */ /* 0x000fe20000000c00 */
[----:B-1----:R-:W-:Y:S01]  /*31c0*/  @!P2 IMAD.IADD R7, R13, 0x1, R22 ;  /* 0x000000010d07a824 */ /* 0x002fe200078e0216 */
[----:B----4-:R-:W-:-:S04]  /*31d0*/  @!P3 LEA R6, P1, R4, R18, 0x1 ;  /* 0x000000120406b211 */ /* 0x010fc800078208ff */
[----:B------:R-:W-:Y:S02]  /*31e0*/  @!P2 LEA.HI.X R9, R12, R17, R7, 0x1, P4 ;  /* 0x000000110c09a211 */ /* 0x000fe400020f0c07 */
[----:B------:R-:W-:Y:S02]  /*31f0*/  @!P3 LEA.HI.X R7, R4, R19, R5, 0x1, P1 ;  /* 0x000000130407b211 */ /* 0x000fe400008f0c05 */
[----:B------:R-:W-:Y:S01]  /*3200*/  ISETP.GE.AND P1, PT, R26, UR7, PT ;  /* 0x000000071a007c0c */ /* 0x000fe2000bf26270 */
        /* <DEDUP_REMOVED lines=15> */
[----:B------:R-:W-:-:S03]  /*3300*/  @!P2 LEA R4, P4, R10, R14, 0x1 ;  /* 0x0000000e0a04a211 */ /* 0x000fc600078808ff */
        /* <DEDUP_REMOVED lines=47> */
[----:B-1----:R-:W-:Y:S01]  /*3600*/  VIADD R9, R248, 0x8 ;  /* 0x00000008f8097836 */ /* 0x002fe20000000000 */
[----:B------:R-:W-:Y:S01]  /*3610*/  ISETP.GE.AND P1, PT, R2, UR7, PT ;  /* 0x0000000702007c0c */ /* 0x000fe2000bf26270 */
[C---:B------:R-:W-:Y:S01]  /*3620*/  VIADD R8, R248.reuse, 0x20 ;  /* 0x00000020f8087836 */ /* 0x040fe20000000000 */
[----:B------:R-:W-:-:S02]  /*3630*/  ISETP.GE.AND P4, PT, R248, UR7, PT ;  /* 0x00000007f8007c0c */ /* 0x000fc4000bf86270 */
[----:B------:R-:W-:Y:S02]  /*3640*/  ISETP.GE.AND P3, PT, R9, UR7, PT ;  /* 0x0000000709007c0c */ /* 0x000fe4000bf66270 */
[----:B------:R-:W-:Y:S01]  /*3650*/  ISETP.GE.AND P2, PT, R8, UR7, PT ;  /* 0x0000000708007c0c */ /* 0x000fe2000bf46270 */
[----:B--2---:R-:W-:-:S06]  /*3660*/  IMAD.MOV.U32 R6, RZ, RZ, 0x4 ;  /* 0x00000004ff067424 */ /* 0x004fcc00078e00ff */
[----:B------:R-:W-:Y:S01]  /*3670*/  @!P1 IMAD.WIDE R6, R2, R6, UR12 ;  /* 0x0000000c02069e25 */ /* 0x000fe2000f8e0206 */
[----:B------:R-:W1:Y:S04]  /*3680*/  LDC.64 R10, c[0x0][0x3b8] ;  /* 0x0000ee00ff0a7b82 */ /* 0x000e680000000a00 */
[----:B------:R2:W5:Y:S01]  /*3690*/  @!P1 LDG.E R250, desc[UR8][R6.64] ;  /* 0x0000000806fa9981 */ /* 0x000562000c1e1900 */
[----:B----4-:R-:W-:Y:S01]  /*36a0*/  IMAD.MOV.U32 R4, RZ, RZ, 0x4 ;  /* 0x00000004ff047424 */ /* 0x010fe200078e00ff */
[----:B------:R-:W-:-:S04]  /*36b0*/  DEPBAR.LE SB0, 0x1 ;  /* 0x000080400000791a */ /* 0x000fc80000000000 */
[----:B------:R-:W-:-:S05]  /*36c0*/  IMAD.WIDE R4, R248, R4, UR12 ;  /* 0x0000000cf8047e25 */ /* 0x000fca000f8e0204 */
[----:B------:R2:W5:Y:S04]  /*36d0*/  @!P4 LDG.E R251, desc[UR8][R4.64] ;  /* 0x0000000804fbc981 */ /* 0x000568000c1e1900 */
[----:B------:R2:W5:Y:S04]  /*36e0*/  @!P3 LDG.E R252, desc[UR8][R4.64+0x20] ;  /* 0x0000200804fcb981 */ /* 0x000568000c1e1900 */
[----:B------:R2:W5:Y:S01]  /*36f0*/  @!P2 LDG.E R249, desc[UR8][R4.64+0x80] ;  /* 0x0000800804f9a981 */ /* 0x000562000c1e1900 */
[----:B------:R-:W-:Y:S06]  /*3700*/  BAR.SYNC.DEFER_BLOCKING 0x0 ;  /* 0x0000000000007b1d */ /* 0x000fec0000010000 */
[----:B-1----:R-:W4:Y:S04]  /*3710*/  LDG.E.64 R6, desc[UR8][R10.64] ;  /* 0x000000080a067981 */ /* 0x002f28000c1e1b00 */
[----:B------:R-:W2:Y:S01]  /*3720*/  LDG.E.64 R4, desc[UR8][R10.64+0x8] ;  /* 0x000008080a047981 */ /* 0x000ea2000c1e1b00 */
[----:B------:R-:W-:-:S03]  /*3730*/  UIMAD UR7, UR61, UR54, UR17 ;  /* 0x000000363d0772a4 */ /* 0x000fc6000f8e0211 */
[----:B------:R-:W1:Y:S01]  /*3740*/  LDSM.16.M88.4 R160, [R196+0xf000] ;  /* 0x00f00000c4a0783b */ /* 0x000e620000000200 */
[----:B------:R-:W-:-:S03]  /*3750*/  USHF.L.U32 UR7, UR7, 0x5, URZ ;  /* 0x0000000507077899 */ /* 0x000fc6000800063f */
[----:B------:R-:W1:Y:S01]  /*3760*/  LDSM.16.M88.4 R164, [R196+0xf400] ;  /* 0x00f40000c4a4783b */ /* 0x000e620000000200 */
[----:B------:R-:W-:-:S03]  /*3770*/  USHF.R.S32.HI UR10, URZ, 0x1f, UR7 ;  /* 0x0000001f3f0a7899 */ /* 0x000fc60008011407 */
[----:B------:R-:W1:Y:S04]  /*3780*/  LDSM.16.M88.4 R176, [R196+0x11000] ;  /* 0x01100000c4b0783b */ /* 0x000e680000000200 */
[----:B------:R-:W1:Y:S04]  /*3790*/  LDSM.16.M88.4 R180, [R196+0x11400] ;  /* 0x01140000c4b4783b */ /* 0x000e680000000200 */
[----:B------:R-:W1:Y:S01]  /*37a0*/  LDSM.16.M88.4 R192, [R196+0x13000] ;  /* 0x01300000c4c0783b */ /* 0x000e620000000200 */
[----:B---3--:R-:W-:-:S03]  /*37b0*/  SHF.R.S32.HI R0, RZ, 0x1f, R24 ;  /* 0x0000001fff007819 */ /* 0x008fc60000011418 */
[----:B------:R-:W3:Y:S04]  /*37c0*/  LDSM.16.M88.4 R196, [R196+0x13400] ;  /* 0x01340000c4c4783b */ /* 0x000ee80000000200 */
[----:B------:R-:W1:Y:S04]  /*37d0*/  LDSM.16.M88.4 R168, [R210] ;  /* 0x00000000d2a8783b */ /* 0x000e680000000200 */
[----:B------:R-:W1:Y:S04]  /*37e0*/  LDSM.16.M88.4 R172, [R210+0x400] ;  /* 0x00040000d2ac783b */ /* 0x000e680000000200 */
[----:B------:R-:W1:Y:S04]  /*37f0*/  LDSM.16.M88.4 R184, [R210+0x2000] ;  /* 0x00200000d2b8783b */ /* 0x000e680000000200 */
[----:B------:R-:W1:Y:S04]  /*3800*/  LDSM.16.M88.4 R188, [R210+0x2400] ;  /* 0x00240000d2bc783b */ /* 0x000e680000000200 */
[----:B------:R-:W1:Y:S04]  /*3810*/  LDSM.16.M88.4 R200, [R210+0x4000] ;  /* 0x00400000d2c8783b */ /* 0x000e680000000200 */
        /* <DEDUP_REMOVED lines=12> */
[----:B------:R-:W-:Y:S02]  /*38e0*/  UIADD3 UR23, UR20, UR24, URZ ;  /* 0x0000001814177290 */ /* 0x000fe4000fffe03f */
[----:B------:R-:W-:Y:S01]  /*38f0*/  UIADD3 UR52, -UR5, 0x80, UR50 ;  /* 0x0000008005347890 */ /* 0x000fe2000fffe132 */
[----:B------:R-:W-:Y:S01]  /*3900*/  LEA R209, R209, UR4, 0x1 ;  /* 0x00000004d1d17c11 */ /* 0x000fe2000f8e08ff */
[----:B------:R-:W-:Y:S01]  /*3910*/  UIADD3 UR22, UR20, UR23, URZ ;  /* 0x0000001714167290 */ /* 0x000fe2000fffe03f */
[----:B------:R-:W-:Y:S01]  /*3920*/  LEA R208, R208, UR4, 0x1 ;  /* 0x00000004d0d07c11 */ /* 0x000fe2000f8e08ff */
[----:B------:R-:W-:Y:S01]  /*3930*/  ULDC UR11, c[0x0][0x394] ;  /* 0x0000e500000b7ab9 */ /* 0x000fe20000000800 */
[----:B------:R-:W-:-:S02]  /*3940*/  UIADD3 UR52, UR52, -UR53, URZ ;  /* 0x8000003534347290 */ /* 0x000fc4000fffe03f */
[----:B------:R-:W-:Y:S02]  /*3950*/  UIMAD UR39, UR35, 0x18, URZ ;  /* 0x00000018232778a4 */ /* 0x000fe4000f8e023f */
[----:B------:R-:W-:Y:S01]  /*3960*/  USHF.L.U32 UR38, UR35, 0x5, URZ ;  /* 0x0000000523267899 */ /* 0x000fe2000800063f */
[----:B------:R-:W-:Y:S01]  /*3970*/  UMOV UR15, UR11 ;  /* 0x0000000b000f7c82 */ /* 0x000fe20008000000 */
[----:B------:R-:W-:Y:S02]  /*3980*/  UIMAD UR35, UR35, 0x38, URZ ;  /* 0x00000038232378a4 */ /* 0x000fe4000f8e023f */
[----:B------:R-:W-:Y:S01]  /*3990*/  UIADD3 UR33, UR20, UR22, URZ ;  /* 0x0000001614217290 */ /* 0x000fe2000fffe03f */
[----:B------:R-:W-:Y:S01]  /*39a0*/  ULDC.U8 UR11, c[0x0][0x388] ;  /* 0x0000e200000b7ab9 */ /* 0x000fe20000000000 */
[----:B----4-:R-:W-:Y:S02]  /*39b0*/  R2UR UR41, R6 ;  /* 0x00000000062972ca */ /* 0x010fe400000e0000 */
[----:B--2---:R-:W-:-:S04]  /*39c0*/  IADD3 R2, P2, P1, R4, UR7, R24 ;  /* 0x0000000704027c10 */ /* 0x004fc8000f95e018 */
[----:B------:R-:W-:Y:S01]  /*39d0*/  IADD3.X R0, R5, UR10, R0, P2, P1 ;  /* 0x0000000a05007c10 */ /* 0x000fe200097e2400 */
[----:B------:R2:W-:Y:S01]  /*39e0*/  STL [R1+0x10], R2 ;  /* 0x0000100201007387 */ /* 0x0005e20000100800 */
[----:B------:R-:W-:Y:S01]  /*39f0*/  R2UR UR51, R7 ;  /* 0x00000000073372ca */ /* 0x000fe200000e0000 */
[----:B------:R-:W-:-:S04]  /*3a00*/  ULDC UR10, c[0x0][0x2ec] ;  /* 0x0000bb00000a7ab9 */ /* 0x000fc80000000800 */
[----:B------:R-:W-:Y:S01]  /*3a10*/  LOP3.LUT R0, R0, UR41, RZ, 0x3c, !PT ;  /* 0x0000002900007c12 */ /* 0x000fe2000f8e3cff */
[----:B--2---:R-:W-:-:S05]  /*3a20*/  IMAD R2, RZ, RZ, -UR27 ;  /* 0x8000001bff027e24 */ /* 0x004fca000f8e02ff */
[----:B------:R2:W-:Y:S04]  /*3a30*/  STL [R1+0x4], R2 ;  /* 0x0000040201007387 */ /* 0x0005e80000100800 */
[----:B------:R2:W-:Y:S01]  /*3a40*/  STL [R1], R0 ;  /* 0x0000000001007387 */ /* 0x0005e20000100800 */
[----:B------:R-:W-:Y:S02]  /*3a50*/  UIADD3 UR27, UR20, UR28, URZ ;  /* 0x0000001c141b7290 */ /* 0x000fe4000fffe03f */
[----:B------:R-:W-:Y:S02]  /*3a60*/  UIADD3 UR49, UR41, -0x61c88647, URZ ;  /* 0x9e3779b929317890 */ /* 0x000fe4000fffe03f */
[----:B------:R-:W-:Y:S02]  /*3a70*/  UIADD3 UR53, UR41, 0x3c6ef372, URZ ;  /* 0x3c6ef37229357890 */ /* 0x000fe4000fffe03f */
[----:B------:R-:W-:-:S02]  /*3a80*/  UIADD3 UR47, UR41, -0x255992d5, URZ ;  /* 0xdaa66d2b292f7890 */ /* 0x000fc4000fffe03f */
[----:B------:R-:W-:Y:S02]  /*3a90*/  UIADD3 UR45, UR41, 0x78dde6e4, URZ ;  /* 0x78dde6e4292d7890 */ /* 0x000fe4000fffe03f */
[----:B------:R-:W-:Y:S02]  /*3aa0*/  UIADD3 UR43, UR41, 0x1715609d, URZ ;  /* 0x1715609d292b7890 */ /* 0x000fe4000fffe03f */
[----:B------:R-:W-:Y:S02]  /*3ab0*/  UIADD3 UR34, UR20, UR27, URZ ;  /* 0x0000001b14227290 */ /* 0x000fe4000fffe03f */
[----:B------:R-:W-:Y:S02]  /*3ac0*/  UIADD3 UR54, UR51, -0x4498517b, URZ ;  /* 0xbb67ae8533367890 */ /* 0x000fe4000fffe03f */
[----:B------:R-:W-:Y:S02]  /*3ad0*/  UIADD3 UR48, UR51, 0x76cf5d0a, URZ ;  /* 0x76cf5d0a33307890 */ /* 0x000fe4000fffe03f */
[----:B------:R-:W-:-:S02]  /*3ae0*/  UIADD3 UR46, UR51, 0x32370b8f, URZ ;  /* 0x32370b8f332e7890 */ /* 0x000fc4000fffe03f */
[----:B------:R-:W-:Y:S02]  /*3af0*/  UIADD3 UR41, UR41, -0x4ab325aa, URZ ;  /* 0xb54cda5629297890 */ /* 0x000fe4000fffe03f */
[----:B------:R-:W-:Y:S02]  /*3b00*/  UIADD3 UR44, UR51, -0x126145ec, URZ ;  /* 0xed9eba14332c7890 */ /* 0x000fe4000fffe03f */
[----:B------:R-:W-:Y:S02]  /*3b10*/  UIADD3 UR42, UR51, -0x56f99767, URZ ;  /* 0xa9066899332a7890 */ /* 0x000fe4000fffe03f */
[----:B-123--:R-:W-:-:S12]  /*3b20*/  UIADD3 UR40, UR51, 0x646e171e, URZ ;  /* 0x646e171e33287890 */ /* 0x00efd8000fffe03f */
.L_x_614:
[----:B------:R-:W0:Y:S01]  /*3b30*/  LDGDEPBAR ;  /* 0x00000000000079af */ /* 0x000e220000000000 */
[----:B------:R-:W-:Y:S01]  /*3b40*/  LEA R0, R218, UR4, 0x1 ;  /* 0x00000004da007c11 */ /* 0x000fe2000f8e08ff */
[----:B------:R-:W-:Y:S01]  /*3b50*/  IMAD.U32 R4, RZ, RZ, UR19 ;  /* 0x00000013ff047e24 */ /* 0x000fe2000f8e00ff */
[----:B------:R-:W-:Y:S01]  /*3b60*/  IADD3 R2, R219, R209, RZ ;  /* 0x000000d1db027210 */ /* 0x000fe20007ffe0ff */
        /* <DEDUP_REMOVED lines=24> */
[-C--:B-1----:R-:W-:Y:S03]  /*3cf0*/  HMMA.16816.F32 R4, R32, R16.reuse, RZ ;  /* 0x000000102004723c */ /* 0x082fe600000018ff */
[----:B------:R-:W-:Y:S03]  /*3d00*/  LDSM.16.M88.4 R156, [R210+-0x1c00] ;  /* 0xffe40000d29c783b */ /* 0x000fe60000000200 */
        /* <DEDUP_REMOVED lines=73> */
.L_x_610:
        /* <DEDUP_REMOVED lines=132> */
.L_x_611:
[C---:B------:R-:W-:Y:S01]  /*49e0*/  FSETP.NEU.FTZ.AND P0, PT, R251.reuse, -INF , PT ;  /* 0xff800000fb00780b */ /* 0x040fe20003f1d000 */
[----:B------:R-:W-:Y:S01]  /*49f0*/  FMUL.FTZ R132, R251, 1.4426950216293334961 ;  /* 0x3fb8aa3bfb847820 */ /* 0x000fe20000410000 */
[C---:B------:R-:W-:Y:S01]  /*4a00*/  FSETP.NEU.FTZ.AND P1, PT, R249.reuse, -INF , PT ;  /* 0xff800000f900780b */ /* 0x040fe20003f3d000 */
[----:B------:R-:W2:Y:S01]  /*4a10*/  LDL R134, [R1+0x10] ;  /* 0x0000100001867983 */ /* 0x000ea20000100800 */
[----:B------:R-:W-:Y:S01]  /*4a20*/  FMUL.FTZ R133, R249, 1.4426950216293334961 ;  /* 0x3fb8aa3bf9857820 */ /* 0x000fe20000410000 */
[----:B------:R-:W-:Y:S01]  /*4a30*/  FMUL.FTZ R0, R252, 1.4426950216293334961 ;  /* 0x3fb8aa3bfc007820 */ /* 0x000fe20000410000 */
[----:B------:R-:W-:Y:S01]  /*4a40*/  FSEL R132, R132, RZ, P0 ;  /* 0x000000ff84847208 */ /* 0x000fe20000000000 */
[----:B------:R-:W3:Y:S01]  /*4a50*/  LDL R136, [R1+0x18] ;  /* 0x0000180001887983 */ /* 0x000ee20000100800 */
[----:B------:R-:W-:Y:S01]  /*4a60*/  FSETP.NEU.FTZ.AND P0, PT, R252, -INF , PT ;  /* 0xff800000fc00780b */ /* 0x000fe20003f1d000 */
[----:B------:R-:W-:Y:S02]  /*4a70*/  UISETP.GT.AND UP2, UPT, UR6, UR32, UPT ;  /* 0x000000200600728c */ /* 0x000fe4000bf44270 */
[--C-:B------:R-:W-:Y:S01]  /*4a80*/  FFMA.FTZ R20, R20, UR10, -R132.reuse ;  /* 0x0000000a14147c23 */ /* 0x100fe20008010884 */
[----:B------:R-:W1:Y:S01]  /*4a90*/  S2R R137, SR_TID.X ;  /* 0x0000000000897919 */ /* 0x000e620000002100 */
[--C-:B------:R-:W-:Y:S01]  /*4aa0*/  FFMA.FTZ R2, R32, UR10, -R132.reuse ;  /* 0x0000000a20027c23 */ /* 0x100fe20008010884 */
[----:B------:R-:W-:Y:S01]  /*4ab0*/  FSEL R32, R0, RZ, P0 ;  /* 0x000000ff00207208 */ /* 0x000fe20000000000 */
[----:B------:R4:W-:Y:S01]  /*4ac0*/  MUFU.EX2 R232, R20 ;  /* 0x0000001400e87308 */ /* 0x0009e20000000800 */
[----:B------:R-:W-:Y:S01]  /*4ad0*/  FSETP.NEU.FTZ.AND P0, PT, R250, -INF , PT ;  /* 0xff800000fa00780b */ /* 0x000fe20003f1d000 */
[----:B------:R-:W1:Y:S01]  /*4ae0*/  S2R R138, SR_TID.X ;  /* 0x00000000008a7919 */ /* 0x000e620000002100 */
[----:B------:R-:W-:Y:S01]  /*4af0*/  FFMA.FTZ R16, R16, UR10, -R132 ;  /* 0x0000000a10107c23 */ /* 0x000fe20008010884 */
[----:B------:R-:W-:Y:S01]  /*4b00*/  FFMA.FTZ R19, R19, UR10, -R32 ;  /* 0x0000000a13137c23 */ /* 0x000fe20008010820 */
[----:B------:R-:W-:Y:S01]  /*4b10*/  FFMA.FTZ R33, R33, UR10, -R132 ;  /* 0x0000000a21217c23 */ /* 0x000fe20008010884 */
[--C-:B------:R-:W-:Y:S01]  /*4b20*/  FFMA.FTZ R35, R35, UR10, -R32.reuse ;  /* 0x0000000a23237c23 */ /* 0x100fe20008010820 */
[----:B------:R-:W-:Y:S03]  /*4b30*/  FFMA.FTZ R7, R7, UR10, -R32 ;  /* 0x0000000a07077c23 */ /* 0x000fe60008010820 */
[----:B------:R1:W-:Y:S01]  /*4b40*/  MUFU.EX2 R230, R16 ;  /* 0x0000001000e67308 */ /* 0x0003e20000000800 */
[----:B------:R-:W-:Y:S01]  /*4b50*/  FFMA.FTZ R157, R4, UR10, -R132 ;  /* 0x0000000a049d7c23 */ /* 0x000fe20008010884 */
[--C-:B------:R-:W-:Y:S01]  /*4b60*/  FFMA.FTZ R18, R18, UR10, -R32.reuse ;  /* 0x0000000a12127c23 */ /* 0x100fe20008010820 */
[----:B------:R-:W-:Y:S02]  /*4b70*/  IMAD.U32 R4, RZ, RZ, UR6 ;  /* 0x00000006ff047e24 */ /* 0x000fe4000f8e00ff */
[----:B------:R-:W-:Y:S01]  /*4b80*/  FFMA.FTZ R144, R6, UR10, -R32 ;  /* 0x0000000a06907c23 */ /* 0x000fe20008010820 */
[--C-:B------:R-:W-:Y:S01]  /*4b90*/  FFMA.FTZ R156, R17, UR10, -R132.reuse ;  /* 0x0000000a119c7c23 */ /* 0x100fe20008010884 */
[--C-:B------:R-:W-:Y:S01]  /*4ba0*/  FFMA.FTZ R153, R21, UR10, -R132.reuse ;  /* 0x0000000a15997c23 */ /* 0x100fe20008010884 */
[----:B------:R-:W-:Y:S02]  /*4bb0*/  FFMA.FTZ R132, R5, UR10, -R132 ;  /* 0x0000000a05847c23 */ /* 0x000fe40008010884 */
[----:B------:R-:W-:Y:S01]  /*4bc0*/  MUFU.EX2 R229, R19 ;  /* 0x0000001300e57308 */ /* 0x000fe20000000800 */
[----:B----4-:R-:W4:Y:S01]  /*4bd0*/  LDL R20, [R1] ;  /* 0x0000000001147983 */ /* 0x010f220000100800 */
[--C-:B------:R-:W-:Y:S01]  /*4be0*/  FFMA.FTZ R23, R23, UR10, -R32.reuse ;  /* 0x0000000a17177c23 */ /* 0x100fe20008010820 */
[--C-:B------:R-:W-:Y:S01]  /*4bf0*/  FFMA.FTZ R226, R22, UR10, -R32.reuse ;  /* 0x0000000a16e27c23 */ /* 0x100fe20008010820 */
[----:B------:R-:W-:Y:S01]  /*4c00*/  FFMA.FTZ R32, R34, UR10, -R32 ;  /* 0x0000000a22207c23 */ /* 0x000fe20008010820 */
[----:B------:R-:W-:Y:S05]  /*4c10*/  FMUL.FTZ R0, R250, 1.4426950216293334961 ;  /* 0x3fb8aa3bfa007820 */ /* 0x000fea0000410000 */
[----:B------:R1:W4:Y:S02]  /*4c20*/  MUFU.EX2 R236, R2 ;  /* 0x0000000200ec7308 */ /* 0x0003240000000800 */
[----:B-1----:R-:W-:Y:S01]  /*4c30*/  IMAD.U32 R16, RZ, RZ, UR56 ;  /* 0x00000038ff107e24 */ /* 0x002fe2000f8e00ff */
[----:B------:R-:W-:Y:S02]  /*4c40*/  FSEL R0, R0, RZ, P0 ;  /* 0x000000ff00007208 */ /* 0x000fe40000000000 */
[----:B------:R-:W-:Y:S03]  /*4c50*/  SHF.R.S32.HI R137, RZ, 0x1f, R137 ;  /* 0x0000001fff897819 */ /* 0x000fe60000011489 */
[--C-:B------:R-:W-:Y:S02]  /*4c60*/  FFMA.FTZ R31, R31, UR10, -R0.reuse ;  /* 0x0000000a1f1f7c23 */ /* 0x100fe40008010800 */
[----:B------:R-:W-:Y:S01]  /*4c70*/  MUFU.EX2 R235, R35 ;  /* 0x0000002300eb7308 */ /* 0x000fe20000000800 */
[--C-:B------:R-:W-:Y:S01]  /*4c80*/  FFMA.FTZ R15, R15, UR10, -R0.reuse ;  /* 0x0000000a0f0f7c23 */ /* 0x100fe20008010800 */
[----:B------:R-:W-:Y:S01]  /*4c90*/  LEA.HI R137, R137, R138, RZ, 0x6 ;  /* 0x0000008a89897211 */ /* 0x000fe200078f30ff */
[--C-:B------:R-:W-:Y:S01]  /*4ca0*/  FFMA.FTZ R147, R14, UR10, -R0.reuse ;  /* 0x0000000a0e937c23 */ /* 0x100fe20008010800 */
[--C-:B------:R-:W-:Y:S01]  /*4cb0*/  FFMA.FTZ R142, R10, UR10, -R0.reuse ;  /* 0x0000000a0a8e7c23 */ /* 0x100fe20008010800 */
[--C-:B------:R-:W-:Y:S01]  /*4cc0*/  FFMA.FTZ R145, R11, UR10, -R0.reuse ;  /* 0x0000000a0b917c23 */ /* 0x100fe20008010800 */
[----:B------:R-:W-:Y:S01]  /*4cd0*/  SHF.R.S32.HI R137, RZ, 0x6, R137 ;  /* 0x00000006ff897819 */ /* 0x000fe20000011489 */
[--C-:B------:R-:W-:Y:S03]  /*4ce0*/  FFMA.FTZ R27, R27, UR10, -R0.reuse ;  /* 0x0000000a1b1b7c23 */ /* 0x100fe60008010800 */
[----:B------:R1:W-:Y:S01]  /*4cf0*/  MUFU.EX2 R227, R7 ;  /* 0x0000000700e37308 */ /* 0x0003e20000000800 */
[----:B------:R-:W-:Y:S01]  /*4d00*/  FSEL R2, R133, RZ, P1 ;  /* 0x000000ff85027208 */ /* 0x000fe20000800000 */
[--C-:B------:R-:W-:Y:S01]  /*4d10*/  FFMA.FTZ R26, R26, UR10, -R0.reuse ;  /* 0x0000000a1a1a7c23 */ /* 0x100fe20008010800 */
[----:B------:R-:W-:Y:S02]  /*4d20*/  IMAD R19, R16, 0x4, R137 ;  /* 0x0000000410137824 */ /* 0x000fe400078e0289 */
[----:B------:R-:W-:Y:S01]  /*4d30*/  FFMA.FTZ R0, R30, UR10, -R0 ;  /* 0x0000000a1e007c23 */ /* 0x000fe20008010800 */
[--C-:B------:R-:W-:Y:S01]  /*4d40*/  FFMA.FTZ R146, R8, UR10, -R2.reuse ;  /* 0x0000000a08927c23 */ /* 0x100fe20008010802 */
[--C-:B------:R-:W-:Y:S03]  /*4d50*/  FFMA.FTZ R141, R9, UR10, -R2.reuse ;  /* 0x0000000a098d7c23 */ /* 0x100fe60008010802 */
[----:B------:R1:W-:Y:S01]  /*4d60*/  MUFU.EX2 R228, R18 ;  /* 0x0000001200e47308 */ /* 0x0003e20000000800 */
[--C-:B------:R-:W-:Y:S01]  /*4d70*/  FFMA.FTZ R225, R12, UR10, -R2.reuse ;  /* 0x0000000a0ce17c23 */ /* 0x100fe20008010802 */
[--C-:B------:R-:W-:Y:S01]  /*4d80*/  FFMA.FTZ R143, R13, UR10, -R2.reuse ;  /* 0x0000000a0d8f7c23 */ /* 0x100fe20008010802 */
[--C-:B------:R-:W-:Y:S01]  /*4d90*/  FFMA.FTZ R28, R28, UR10, -R2.reuse ;  /* 0x0000000a1c1c7c23 */ /* 0x100fe20008010802 */
[--C-:B------:R-:W-:Y:S01]  /*4da0*/  FFMA.FTZ R24, R24, UR10, -R2.reuse ;  /* 0x0000000a18187c23 */ /* 0x100fe20008010802 */
[--C-:B------:R-:W-:Y:S01]  /*4db0*/  FFMA.FTZ R25, R25, UR10, -R2.reuse ;  /* 0x0000000a19197c23 */ /* 0x100fe20008010802 */
[----:B------:R-:W-:Y:S04]  /*4dc0*/  FFMA.FTZ R2, R29, UR10, -R2 ;  /* 0x0000000a1d027c23 */ /* 0x000fe80008010802 */
[----:B------:R4:W-:Y:S10]  /*4dd0*/  MUFU.EX2 R231, R23 ;  /* 0x0000001700e77308 */ /* 0x0009f40000000800 */
[----:B------:R4:W-:Y:S10]  /*4de0*/  MUFU.EX2 R158, R15 ;  /* 0x0000000f009e7308 */ /* 0x0009f40000000800 */
[----:B------:R-:W4:Y:S10]  /*4df0*/  MUFU.EX2 R234, R31 ;  /* 0x0000001f00ea7308 */ /* 0x000f340000000800 */
        /* <DEDUP_REMOVED lines=18> */
[----:B------:R-:W4:Y:S10]  /*4f20*/  MUFU.EX2 R152, R24 ;  /* 0x0000001800987308 */ /* 0x000f340000000800 */
[----:B------:R-:W4:Y:S10]  /*4f30*/  MUFU.EX2 R150, R27 ;  /* 0x0000001b00967308 */ /* 0x000f340000000800 */
[----:B------:R-:W-:Y:S10]  /*4f40*/  MUFU.EX2 R151, R25 ;  /* 0x0000001900977308 */ /* 0x000ff40000000800 */
[----:B------:R-:W4:Y:S01]  /*4f50*/  MUFU.EX2 R149, R26 ;  /* 0x0000001a00957308 */ /* 0x000f220000000800 */
[----:B--2---:R-:W-:Y:S04]  /*4f60*/  IMAD.WIDE.U32 R134, R134, -0x2daee0ad, RZ ;  /* 0xd2511f5386867825 */ /* 0x004fe800078e00ff */
[----:B---3--:R-:W-:Y:S01]  /*4f70*/  IMAD R4, R4, 0x4, R136 ;  /* 0x0000000404047824 */ /* 0x008fe200078e0288 */
[----:B------:R-:W-:Y:S02]  /*4f80*/  LOP3.LUT R19, R135, UR51, R19, 0x96, !PT ;  /* 0x0000003387137c12 */ /* 0x000fe4000f8e9613 */
[----:B------:R-:W-:Y:S01]  /*4f90*/  LOP3.LUT R16, R134, UR54, RZ, 0x3c, !PT ;  /* 0x0000003686107c12 */ /* 0x000fe2000f8e3cff */
[C---:B------:R-:W-:Y:S02]  /*4fa0*/  VIADD R6, R4.reuse, 0x2 ;  /* 0x0000000204067836 */ /* 0x040fe40000000000 */
[----:B------:R-:W-:Y:S04]  /*4fb0*/  IMAD.WIDE.U32 R8, R4, -0x326172a9, RZ ;  /* 0xcd9e8d5704087825 */ /* 0x000fe800078e00ff */
[----:B------:R-:W-:Y:S04]  /*4fc0*/  IMAD.WIDE.U32 R4, R19, -0x326172a9, RZ ;  /* 0xcd9e8d5713047825 */ /* 0x000fe800078e00ff */
[----:B-1----:R-:W-:Y:S01]  /*4fd0*/  IMAD.WIDE.U32 R6, R6, -0x326172a9, RZ ;  /* 0xcd9e8d5706067825 */ /* 0x002fe200078e00ff */
[C---:B------:R-:W-:Y:S02]  /*4fe0*/  LOP3.LUT R12, R5.reuse, UR49, R8, 0x96, !PT ;  /* 0x00000031050c7c12 */ /* 0x040fe4000f8e9608 */
[----:B------:R-:W-:Y:S02]  /*4ff0*/  LOP3.LUT R18, R4, UR53, RZ, 0x3c, !PT ;  /* 0x0000003504127c12 */ /* 0x000fe4000f8e3cff */
[----:B------:R-:W-:Y:S01]  /*5000*/  LOP3.LUT R8, R5, UR49, R6, 0x96, !PT ;  /* 0x0000003105087c12 */ /* 0x000fe2000f8e9606 */
[----:B------:R-:W-:Y:S01]  /*5010*/  IMAD.WIDE.U32 R12, R12, -0x2daee0ad, RZ ;  /* 0xd2511f530c0c7825 */ /* 0x000fe200078e00ff */
[-C--:B----4-:R-:W-:Y:S02]  /*5020*/  LOP3.LUT R9, R9, R20.reuse, RZ, 0x3c, !PT ;  /* 0x0000001409097212 */ /* 0x090fe400078e3cff */
[----:B------:R-:W-:Y:S03]  /*5030*/  LOP3.LUT R17, R7, R20, RZ, 0x3c, !PT ;  /* 0x0000001407117212 */ /* 0x000fe600078e3cff */
[----:B------:R-:W-:Y:S04]  /*5040*/  IMAD.WIDE.U32 R6, R9, -0x2daee0ad, RZ ;  /* 0xd2511f5309067825 */ /* 0x000fe800078e00ff */
[----:B------:R-:W-:Y:S01]  /*5050*/  IMAD.WIDE.U32 R4, R17, -0x2daee0ad, RZ ;  /* 0xd2511f5311047825 */ /* 0x000fe200078e00ff */
[----:B------:R-:W-:Y:S02]  /*5060*/  LOP3.LUT R7, R16, R7, RZ, 0x3c, !PT ;  /* 0x0000000710077212 */ /* 0x000fe400078e3cff */
[----:B------:R-:W-:Y:S01]  /*5070*/  LOP3.LUT R20, R13, UR48, R6, 0x96, !PT ;  /* 0x000000300d147c12 */ /* 0x000fe2000f8e9606 */
[----:B------:R-:W-:Y:S01]  /*5080*/  IMAD.WIDE.U32 R8, R8, -0x2daee0ad, RZ ;  /* 0xd2511f5308087825 */ /* 0x000fe200078e00ff */
[----:B------:R-:W-:Y:S03]  /*5090*/  LOP3.LUT R5, R16, R5, RZ, 0x3c, !PT ;  /* 0x0000000510057212 */ /* 0x000fe600078e3cff */
[----:B------:R-:W-:Y:S01]  /*50a0*/  IMAD.WIDE.U32 R20, R20, -0x326172a9, RZ ;  /* 0xcd9e8d5714147825 */ /* 0x000fe200078e00ff */
[----:B------:R-:W-:Y:S03]  /*50b0*/  LOP3.LUT R16, R9, UR48, R4, 0x96, !PT ;  /* 0x0000003009107c12 */ /* 0x000fe6000f8e9604 */
        /* <DEDUP_REMOVED lines=10> */
[----:B------:R-:W-:Y:S01]  /*5160*/  IMAD.WIDE.U32 R22, R22, -0x2daee0ad, RZ ;  /* 0xd2511f5316167825 */ /* 0x000fe200078e00ff */
        /* <DEDUP_REMOVED lines=56> */
[----:B------:R-:W-:Y:S01]  /*54f0*/  @!P1 FADD.FTZ R233, -R233, -RZ ;  /* 0x800000ffe9e99221 */ /* 0x000fe20000010100 */
        /* <DEDUP_REMOVED lines=182> */
[-C--:B------:R-:W-:Y:S01]  /*6060*/  FSEL R0, R0, R223.reuse, P0 ;  /* 0x000000df00007208 */ /* 0x080fe20000000000 */
[----:B------:R-:W-:Y:S01]  /*6070*/  FADD.FTZ R2, -R224, R5 ;  /* 0x00000005e0027221 */ /* 0x000fe20000010100 */
[----:B------:R-:W-:Y:S01]  /*6080*/  FSEL R4, R4, R224, P2 ;  /* 0x000000e004047208 */ /* 0x000fe20001000000 */
[C---:B------:R-:W-:Y:S04]  /*6090*/  HMMA.16816.F32 R24, R136.reuse, R204, R24 ;  /* 0x000000cc8818723c */ /* 0x040fe80000001818 */
[----:B------:R-:W-:Y:S01]  /*60a0*/  FSETP.GE.FTZ.AND P0, PT, R227, RZ, PT ;  /* 0x000000ffe300720b */ /* 0x000fe20003f16000 */
[----:B------:R-:W-:Y:S01]  /*60b0*/  FMUL.FTZ R144, R144, R0 ;  /* 0x0000000090907220 */ /* 0x000fe20000410000 */
[----:B------:R-:W-:Y:S01]  /*60c0*/  FSETP.GE.FTZ.AND P2, PT, R141, RZ, PT ;  /* 0x000000ff8d00720b */ /* 0x000fe20003f56000 */
[----:B------:R-:W-:Y:S01]  /*60d0*/  FADD.FTZ R0, -R223, R7 ;  /* 0x00000007df007221 */ /* 0x000fe20000010100 */
[----:B------:R-:W-:Y:S01]  /*60e0*/  FSEL R2, R2, R224, P1 ;  /* 0x000000e002027208 */ /* 0x000fe20000800000 */
[-C--:B------:R-:W-:Y:S03]  /*60f0*/  HMMA.16816.F32 R28, R136, R206.reuse, R28 ;  /* 0x000000ce881c723c */ /* 0x080fe6000000181c */
[----:B------:R-:W-:Y:S01]  /*6100*/  FSEL R0, R0, R223, P0 ;  /* 0x000000df00007208 */ /* 0x000fe20000000000 */
[----:B------:R-:W-:Y:S01]  /*6110*/  FMUL.FTZ R157, R157, R4 ;  /* 0x000000049d9d7220 */ /* 0x000fe20000410000 */
[----:B------:R-:W-:Y:S01]  /*6120*/  FSETP.GE.FTZ.AND P0, PT, R145, RZ, PT ;  /* 0x000000ff9100720b */ /* 0x000fe20003f16000 */
[----:B------:R-:W-:Y:S01]  /*6130*/  FADD.FTZ R4, -R222, R9 ;  /* 0x00000009de047221 */ /* 0x000fe20000010100 */
[----:B------:R-:W-:Y:S01]  /*6140*/  FSETP.GE.FTZ.AND P1, PT, R142, RZ, PT ;  /* 0x000000ff8e00720b */ /* 0x000fe20003f36000 */
[----:B------:R-:W-:Y:S01]  /*6150*/  FADD.FTZ R5, -R222, R8 ;  /* 0x00000008de057221 */ /* 0x000fe20000010100 */
[----:B------:R-:W-:Y:S04]  /*6160*/  HMMA.16816.F32 R32, R132, R206, R32 ;  /* 0x000000ce8420723c */ /* 0x000fe80000001820 */
[-C--:B------:R-:W-:Y:S01]  /*6170*/  FSEL R4, R4, R222.reuse, P2 ;  /* 0x000000de04047208 */ /* 0x080fe20001000000 */
[----:B------:R-:W-:Y:S01]  /*6180*/  FADD.FTZ R11, -R221, R11 ;  /* 0x0000000bdd0b7221 */ /* 0x000fe20000010100 */
[----:B------:R-:W-:Y:S01]  /*6190*/  FSEL R5, R5, R222, P3 ;  /* 0x000000de05057208 */ /* 0x000fe20001800000 */
[----:B------:R-:W-:Y:S01]  /*61a0*/  FMUL.FTZ R227, R227, R0 ;  /* 0x00000000e3e37220 */ /* 0x000fe20000410000 */
[----:B------:R-:W-:Y:S02]  /*61b0*/  FSETP.GE.FTZ.AND P3, PT, R225, RZ, PT ;  /* 0x000000ffe100720b */ /* 0x000fe40003f76000 */
[----:B------:R-:W-:Y:S01]  /*61c0*/  FSETP.GE.FTZ.AND P2, PT, R143, RZ, PT ;  /* 0x000000ff8f00720b */ /* 0x000fe20003f56000 */
[----:B------:R-:W-:Y:S01]  /*61d0*/  FADD.FTZ R7, -R222, R12 ;  /* 0x0000000cde077221 */ /* 0x000fe20000010100 */
[-C--:B------:R-:W-:Y:S01]  /*61e0*/  FSEL R0, R11, R221.reuse, P0 ;  /* 0x000000dd0b007208 */ /* 0x080fe20000000000 */
[----:B------:R-:W-:Y:S01]  /*61f0*/  FADD.FTZ R15, -R221, R15 ;  /* 0x0000000fdd0f7221 */ /* 0x000fe20000010100 */
[----:B------:R-:W-:Y:S01]  /*6200*/  FSETP.GE.FTZ.AND P0, PT, R158, RZ, PT ;  /* 0x000000ff9e00720b */ /* 0x000fe20003f16000 */
[----:B------:R-:W-:Y:S01]  /*6210*/  FMUL.FTZ R140, R140, R2 ;  /* 0x000000028c8c7220 */ /* 0x000fe20000410000 */
[----:B------:R-:W-:Y:S01]  /*6220*/  FSEL R7, R7, R222, P3 ;  /* 0x000000de07077208 */ /* 0x000fe20001800000 */
[----:B------:R-:W-:Y:S01]  /*6230*/  FADD.FTZ R6, -R222, R13 ;  /* 0x0000000dde067221 */ /* 0x000fe20000010100 */
[----:B------:R-:W-:Y:S01]  /*6240*/  FSETP.GE.FTZ.AND P3, PT, R230, RZ, PT ;  /* 0x000000ffe600720b */ /* 0x000fe20003f76000 */
[----:B------:R-:W-:Y:S01]  /*6250*/  FADD.FTZ R2, -R221, R10 ;  /* 0x0000000add027221 */ /* 0x000fe20000010100 */
[----:B------:R-:W-:Y:S01]  /*6260*/  FMUL.FTZ R141, R141, R4 ;  /* 0x000000048d8d7220 */ /* 0x000fe20000410000 */
[-C--:B------:R-:W-:Y:S01]  /*6270*/  FSEL R4, R15, R221.reuse, P0 ;  /* 0x000000dd0f047208 */ /* 0x080fe20000000000 */
[----:B------:R-:W-:Y:S01]  /*6280*/  FADD.FTZ R16, -R224, R16 ;  /* 0x00000010e0107221 */ /* 0x000fe20000010100 */
[----:B------:R-:W-:Y:S01]  /*6290*/  FSEL R6, R6, R222, P2 ;  /* 0x000000de06067208 */ /* 0x000fe20001000000 */
        /* <DEDUP_REMOVED lines=12> */
[----:B------:R-:W-:Y:S01]  /*6360*/  FMUL.FTZ R13, R143, R6 ;  /* 0x000000068f0d7220 */ /* 0x000fe20000410000 */
[----:B------:R-:W-:Y:S01]  /*6370*/  FSEL R5, R8, R221, P1 ;  /* 0x000000dd08057208 */ /* 0x000fe20000800000 */
[----:B------:R-:W-:Y:S01]  /*6380*/  FADD.FTZ R20, -R224, R20 ;  /* 0x00000014e0147221 */ /* 0x000fe20000010100 */
[----:B------:R-:W-:Y:S01]  /*6390*/  FSEL R6, R17, R224, P2 ;  /* 0x000000e011067208 */ /* 0x000fe20001000000 */
[C---:B------:R-:W-:Y:S01]  /*63a0*/  FADD.FTZ R18, -R223.reuse, R18 ;  /* 0x00000012df127221 */ /* 0x040fe20000010100 */
[----:B------:R-:W-:Y:S01]  /*63b0*/  FSETP.GE.FTZ.AND P3, PT, R232, RZ, PT ;  /* 0x000000ffe800720b */ /* 0x000fe20003f76000 */
        /* <DEDUP_REMOVED lines=9> */
[-C--:B------:R-:W-:Y:S01]  /*6450*/  FSEL R5, R18, R223.reuse, P1 ;  /* 0x000000df12057208 */ /* 0x080fe20000800000 */
[----:B------:R-:W-:Y:S01]  /*6460*/  FMUL.FTZ R11, R156, R6 ;  /* 0x000000069c0b7220 */ /* 0x000fe20000410000 */
[----:B------:R-:W-:Y:S01]  /*6470*/  FSEL R9, R9, R224, P2 ;  /* 0x000000e009097208 */ /* 0x000fe20001000000 */
[----:B------:R-:W-:Y:S01]  /*6480*/  FADD.FTZ R7, -R222, R24 ;  /* 0x00000018de077221 */ /* 0x000fe20000010100 */
        /* <DEDUP_REMOVED lines=10> */
[-C--:B------:R-:W-:Y:S01]  /*6530*/  FSEL R7, R7, R222.reuse, P3 ;  /* 0x000000de07077208 */ /* 0x080fe20001800000 */
[----:B------:R-:W-:Y:S01]  /*6540*/  FADD.FTZ R26, -R221, R26 ;  /* 0x0000001add1a7221 */ /* 0x000fe20000010100 */
[----:B------:R-:W-:Y:S01]  /*6550*/  FSEL R6, R6, R222, P2 ;  /* 0x000000de06067208 */ /* 0x000fe20001000000 */
        /* <DEDUP_REMOVED lines=8> */
[----:B------:R-:W-:Y:S01]  /*65e0*/  FMUL.FTZ R6, R150, R4 ;  /* 0x0000000496067220 */ /* 0x000fe20000410000 */
        /* <DEDUP_REMOVED lines=8> */
[----:B------:R-:W-:Y:S01]  /*6670*/  FSETP.GE.FTZ.AND P1, PT, R159, RZ, PT ;  /* 0x000000ff9f00720b */ /* 0x000fe20003f36000 */
[----:B------:R-:W-:Y:S01]  /*6680*/  FADD.FTZ R34, -R223, R34 ;  /* 0x00000022df227221 */ /* 0x000fe20000010100 */
[----:B------:R-:W-:Y:S01]  /*6690*/  FSETP.GE.FTZ.AND P2, PT, R154, RZ, PT ;  /* 0x000000ff9a00720b */ /* 0x000fe20003f56000 */
[----:B------:R-:W-:Y:S01]  /*66a0*/  @P0 FADD.FTZ R221, -R221, R31 ;  /* 0x0000001fdddd0221 */ /* 0x000fe20000010100 */
[----:B------:R-:W-:Y:S01]  /*66b0*/  FSEL R5, R5, R222, P3 ;  /* 0x000000de05057208 */ /* 0x000fe20001800000 */
[----:B------:R-:W-:Y:S01]  /*66c0*/  FMUL.FTZ R148, R148, R4 ;  /* 0x0000000494947220 */ /* 0x000fe20000410000 */
        /* <DEDUP_REMOVED lines=9> */
[----:B------:R-:W-:Y:S01]  /*6760*/  @P2 FADD.FTZ R222, -R222, R29 ;  /* 0x0000001ddede2221 */ /* 0x000fe20000010100 */
[----:B------:R-:W-:Y:S01]  /*6770*/  FSETP.GE.FTZ.AND P2, PT, R155, RZ, PT ;  /* 0x000000ff9b00720b */ /* 0x000fe20003f56000 */
[----:B------:R-:W-:Y:S01]  /*6780*/  FMUL.FTZ R16, R233, R5 ;  /* 0x00000005e9107220 */ /* 0x000fe20000410000 */
[----:B------:R-:W-:Y:S01]  /*6790*/  F2FP.F16.F32.PACK_AB R2, R140, R157 ;  /* 0x0000009d8c02723e */ /* 0x000fe200000000ff */
[----:B------:R-:W-:Y:S01]  /*67a0*/  FMUL.FTZ R5, R154, R222 ;  /* 0x000000de9a057220 */ /* 0x000fe20000410000 */
[----:B------:R-:W-:Y:S01]  /*67b0*/  FSEL R34, R34, R223, P2 ;  /* 0x000000df22227208 */ /* 0x000fe20001000000 */
[----:B------:R-:W-:Y:S01]  /*67c0*/  FMUL.FTZ R4, R234, R221 ;  /* 0x000000ddea047220 */ /* 0x000fe20000410000 */
[----:B------:R-:W-:Y:S01]  /*67d0*/  F2FP.F16.F32.PACK_AB R0, R227, R144 ;  /* 0x00000090e300723e */ /* 0x000fe200000000ff */
[----:B------:R-:W-:Y:S01]  /*67e0*/  @P0 FADD.FTZ R223, -R223, R35 ;  /* 0x00000023dfdf0221 */ /* 0x000fe20000010100 */
[----:B------:R-:W-:Y:S01]  /*67f0*/  F2FP.F16.F32.PACK_AB R15, R141, R146 ;  /* 0x000000928d0f723e */ /* 0x000fe200000000ff */
[----:B------:R-:W-:Y:S01]  /*6800*/  FMUL.FTZ R32, R236, R32 ;  /* 0x00000020ec207220 */ /* 0x000fe20000410000 */
        /* <DEDUP_REMOVED lines=12> */
[----:B------:R-:W-:Y:S01]  /*68d0*/  F2FP.F16.F32.PACK_AB R4, R4, R148 ;  /* 0x000000940404723e */ /* 0x000fe200000000ff */
[----:B------:R-:W-:Y:S06]  /*68e0*/  @!P1 BRA `(.L_x_612) ;  /* 0x00000000004c9947 */ /* 0x000fec0003800000 */
[----:B------:R-:W1:Y:S01]  /*68f0*/  LDC R16, c[0x0][0x240] ;  /* 0x00009000ff107b82 */ /* 0x000e620000000800 */
[----:B------:R-:W-:Y:S01]  /*6900*/  ULOP3.LUT UR7, UR6, 0x1, URZ, 0xc0, !UPT ;  /* 0x0000000106077892 */ /* 0x000fe2000f8ec03f */
[----:B------:R-:W-:Y:S03]  /*6910*/  UMOV UR14, 0xffffd000 ;  /* 0xffffd000000e7882 */ /* 0x000fe60000000000 */
        /* <DEDUP_REMOVED lines=16> */
.L_x_612:
[----:B------:R2:W-:Y:S04]  /*6a20*/  STS [R237+0xf000], R2 ;  /* 0x00f00002ed007388 */ /* 0x0005e80000000800 */
[----:B------:R3:W-:Y:S04]  /*6a30*/  STS [R237+0xf400], R0 ;  /* 0x00f40000ed007388 */ /* 0x0007e80000000800 */
[----:B------:R-:W-:Y:S04]  /*6a40*/  STS [R239+0xf000], R11 ;  /* 0x00f0000bef007388 */ /* 0x000fe80000000800 */
[----:B------:R-:W-:Y:S04]  /*6a50*/  STS [R239+0xf400], R10 ;  /* 0x00f4000aef007388 */ /* 0x000fe80000000800 */
[----:B------:R-:W-:Y:S04]  /*6a60*/  STS [R237+0x10000], R15 ;  /* 0x0100000fed007388 */ /* 0x000fe80000000800 */
[----:B------:R-:W-:Y:S04]  /*6a70*/  STS [R237+0x10400], R14 ;  /* 0x0104000eed007388 */ /* 0x000fe80000000800 */
[----:B------:R-:W-:Y:S01]  /*6a80*/  STS [R239+0x10000], R13 ;  /* 0x0100000def007388 */ /* 0x000fe20000000800 */
[----:B--2---:R-:W-:Y:S03]  /*6a90*/  F2FP.F16.F32.PACK_AB R2, R159, R32 ;  /* 0x000000209f02723e */ /* 0x004fe600000000ff */
[----:B------:R-:W-:Y:S01]  /*6aa0*/  STS [R239+0x10400], R12 ;  /* 0x0104000cef007388 */ /* 0x000fe20000000800 */
[----:B---3--:R-:W-:Y:S03]  /*6ab0*/  F2FP.F16.F32.PACK_AB R0, R223, R34 ;  /* 0x00000022df00723e */ /* 0x008fe600000000ff */
        /* <DEDUP_REMOVED lines=97> */
.L_x_613:
[----:B------:R-:W2:Y:S01]  /*70d0*/  LDL R224, [R1+0x4] ;  /* 0x0000040001e07983 */ /* 0x000ea20000100800 */
[----:B------:R-:W-:Y:S01]  /*70e0*/  IMAD.MOV.U32 R4, RZ, RZ, 0x4 ;  /* 0x00000004ff047424 */ /* 0x000fe200078e00ff */
[----:B------:R-:W-:Y:S01]  /*70f0*/  @UP2 UIADD3 UR14, UP0, UR12, -0x100, URZ ;  /* 0xffffff000c0e2890 */ /* 0x000fe2000ff1e03f */
[----:B-1----:R-:W-:Y:S01]  /*7100*/  @P1 VIADD R2, R248, 0xffffffc0 ;  /* 0xffffffc0f8021836 */ /* 0x002fe20000000000 */
[----:B------:R-:W-:Y:S01]  /*7110*/  LDSM.16.M88.4 R24, [R213] ;  /* 0x00000000d518783b */ /* 0x000fe20000000200 */
[----:B------:R-:W-:Y:S02]  /*7120*/  UISETP.GT.AND UP1, UPT, UR6, UR32, UPT ;  /* 0x000000200600728c */ /* 0x000fe4000bf24270 */
[----:B------:R-:W-:Y:S01]  /*7130*/  @P1 IMAD.WIDE R222, R2, R4, UR12 ;  /* 0x0000000c02de1e25 */ /* 0x000fe2000f8e0204 */
[----:B------:R-:W1:Y:S01]  /*7140*/  LDSM.16.MT88.4 R8, [R0+0x9000] ;  /* 0x009000000008783b */ /* 0x000e620000004200 */
[----:B------:R-:W-:Y:S02]  /*7150*/  @UP2 UIADD3.X UR7, UR13, -0x1, URZ, UP0, !UPT ;  /* 0xffffffff0d072890 */ /* 0x000fe400087fe43f */
[----:B------:R-:W-:Y:S01]  /*7160*/  IMAD.U32 R2, RZ, RZ, UR38 ;  /* 0x00000026ff027e24 */ /* 0x000fe2000f8e00ff */
[----:B------:R-:W3:Y:S01]  /*7170*/  LDSM.16.MT88.4 R16, [R0+0xb000] ;  /* 0x00b000000010783b */ /* 0x000ee20000004200 */
[----:B------:R-:W-:Y:S03]  /*7180*/  @UP2 UMOV UR12, UR14 ;  /* 0x0000000e000c2c82 */ /* 0x000fe60008000000 */
[----:B------:R-:W4:Y:S01]  /*7190*/  LDSM.16.MT88.4 R28, [R0+0xd000] ;  /* 0x00d00000001c783b */ /* 0x000f220000004200 */
[----:B------:R-:W-:Y:S01]  /*71a0*/  @UP2 UMOV UR13, UR7 ;  /* 0x00000007000d2c82 */ /* 0x000fe20008000000 */
[----:B------:R-:W-:Y:S02]  /*71b0*/  ULOP3.LUT UR7, UR6, 0x1, URZ, 0xc0, !UPT ;  /* 0x0000000106077892 */ /* 0x000fe4000f8ec03f */
[----:B------:R-:W-:Y:S01]  /*71c0*/  LDSM.16.M88.4 R32, [R214] ;  /* 0x00000000d620783b */ /* 0x000fe20000000200 */
[----:B------:R-:W-:Y:S02]  /*71d0*/  UIADD3 UR6, UR6, -0x1, URZ ;  /* 0xffffffff06067890 */ /* 0x000fe4000fffe03f */
[----:B------:R-:W-:Y:S01]  /*71e0*/  UISETP.NE.U32.AND UP0, UPT, UR7, 0x1, UPT ;  /* 0x000000010700788c */ /* 0x000fe2000bf05070 */
[----:B------:R-:W4:Y:S04]  /*71f0*/  LDSM.16.MT88.4 R132, [R0+0x9400] ;  /* 0x009400000084783b */ /* 0x000f280000004200 */
[----:B------:R-:W4:Y:S04]  /*7200*/  LDSM.16.MT88.4 R136, [R0+0xb400] ;  /* 0x00b400000088783b */ /* 0x000f280000004200 */
[----:B------:R-:W4:Y:S04]  /*7210*/  LDSM.16.MT88.4 R140, [R0+0xd400] ;  /* 0x00d40000008c783b */ /* 0x000f280000004200 */
[----:B------:R-:W-:Y:S04]  /*7220*/  LDSM.16.M88.4 R144, [R216] ;  /* 0x00000000d890783b */ /* 0x000fe80000000200 */
[----:B------:R-:W4:Y:S04]  /*7230*/  LDSM.16.MT88.4 R148, [R0+0x9800] ;  /* 0x009800000094783b */ /* 0x000f280000004200 */
[----:B------:R-:W4:Y:S01]  /*7240*/  LDSM.16.MT88.4 R152, [R0+0xb800] ;  /* 0x00b800000098783b */ /* 0x000f220000004200 */
[C---:B-1----:R-:W-:Y:S03]  /*7250*/  HMMA.16816.F32 R4, R24.reuse, R8, RZ ;  /* 0x000000081804723c */ /* 0x042fe600000018ff */
[----:B------:R-:W-:Y:S04]  /*7260*/  LDSM.16.MT88.4 R156, [R0+0x9c00] ;  /* 0x009c0000009c783b */ /* 0x000fe80000004200 */
[----:B------:R1:W5:Y:S01]  /*7270*/  @P1 LDG.E R251, desc[UR8][R222.64] ;  /* 0x00000008defb1981 */ /* 0x000362000c1e1900 */
[C---:B------:R-:W-:Y:S03]  /*7280*/  HMMA.16816.F32 R8, R24.reuse, R10, RZ ;  /* 0x0000000a1808723c */ /* 0x040fe600000018ff */
[----:B------:R1:W5:Y:S03]  /*7290*/  @P1 LDG.E R252, desc[UR8][R222.64+0x20] ;  /* 0x00002008defc1981 */ /* 0x000366000c1e1900 */
[C---:B---3--:R-:W-:Y:S01]  /*72a0*/  HMMA.16816.F32 R12, R24.reuse, R16, RZ ;  /* 0x00000010180c723c */ /* 0x048fe200000018ff */
[----:B------:R1:W5:Y:S04]  /*72b0*/  @P1 LDG.E R249, desc[UR8][R222.64+0x80] ;  /* 0x00008008def91981 */ /* 0x000368000c1e1900 */
[----:B------:R1:W5:Y:S01]  /*72c0*/  @P1 LDG.E R250, desc[UR8][R222.64+0xa0] ;  /* 0x0000a008defa1981 */ /* 0x000362000c1e1900 */
[C---:B------:R-:W-:Y:S06]  /*72d0*/  HMMA.16816.F32 R16, R24.reuse, R18, RZ ;  /* 0x000000121810723c */ /* 0x040fec00000018ff */
[C---:B----4-:R-:W-:Y:S06]  /*72e0*/  HMMA.16816.F32 R20, R24.reuse, R28, RZ ;  /* 0x0000001c1814723c */ /* 0x050fec00000018ff */
[----:B------:R-:W-:Y:S01]  /*72f0*/  HMMA.16816.F32 R24, R24, R30, RZ ;  /* 0x0000001e1818723c */ /* 0x000fe200000018ff */
[----:B------:R-:W3:Y:S05]  /*7300*/  LDSM.16.MT88.4 R28, [R0+0xd800] ;  /* 0x00d80000001c783b */ /* 0x000eea0000004200 */
[C---:B------:R-:W-:Y:S06]  /*7310*/  HMMA.16816.F32 R4, R32.reuse, R132, R4 ;  /* 0x000000842004723c */ /* 0x040fec0000001804 */
[C---:B------:R-:W-:Y:S01]  /*7320*/  HMMA.16816.F32 R8, R32.reuse, R134, R8 ;  /* 0x000000862008723c */ /* 0x040fe20000001808 */
[----:B------:R-:W4:Y:S05]  /*7330*/  LDSM.16.M88.4 R132, [R215] ;  /* 0x00000000d784783b */ /* 0x000f2a0000000200 */
        /* <DEDUP_REMOVED lines=13> */
[C---:B---3--:R-:W-:Y:S06]  /*7410*/  HMMA.16816.F32 R20, R144.reuse, R28, R20 ;  /* 0x0000001c9014723c */ /* 0x048fec0000001814 */
[----:B------:R-:W-:Y:S01]  /*7420*/  HMMA.16816.F32 R24, R144, R30, R24 ;  /* 0x0000001e9018723c */ /* 0x000fe20000001818 */
[----:B------:R-:W3:Y:S04]  /*7430*/  LDSM.16.MT88.4 R28, [R0+0xe000] ;  /* 0x00e00000001c783b */ /* 0x000ee80000004200 */
[----:B------:R-:W-:Y:S01]  /*7440*/  LDSM.16.M88.4 R144, [R214+0x2000] ;  /* 0x00200000d690783b */ /* 0x000fe20000000200 */
[C---:B----4-:R-:W-:Y:S06]  /*7450*/  HMMA.16816.F32 R4, R132.reuse, R156, R4 ;  /* 0x0000009c8404723c */ /* 0x050fec0000001804 */
[C---:B------:R-:W-:Y:S01]  /*7460*/  HMMA.16816.F32 R8, R132.reuse, R158, R8 ;  /* 0x0000009e8408723c */ /* 0x040fe20000001808 */
[----:B------:R-:W4:Y:S05]  /*7470*/  LDSM.16.MT88.4 R156, [R0+0xa400] ;  /* 0x00a40000009c783b */ /* 0x000f2a0000004200 */
        /* <DEDUP_REMOVED lines=25> */
[----:B------:R3:W1:Y:S05]  /*7610*/  LDSM.16.MT88.4 R32, [R0+0xec00] ;  /* 0x00ec00000020783b */ /* 0x00066a0000004200 */
[C---:B------:R-:W-:Y:S06]  /*7620*/  HMMA.16816.F32 R4, R132.reuse, R148, R4 ;  /* 0x000000948404723c */ /* 0x040fec0000001804 */
[C---:B------:R-:W-:Y:S06]  /*7630*/  HMMA.16816.F32 R8, R132.reuse, R150, R8 ;  /* 0x000000968408723c */ /* 0x040fec0000001808 */
[C---:B------:R-:W-:Y:S06]  /*7640*/  HMMA.16816.F32 R12, R132.reuse, R152, R12 ;  /* 0x00000098840c723c */ /* 0x040fec000000180c */
[C---:B------:R-:W-:Y:S01]  /*7650*/  HMMA.16816.F32 R16, R132.reuse, R154, R16 ;  /* 0x0000009a8410723c */ /* 0x040fe20000001810 */
[----:B---3--:R-:W-:Y:S05]  /*7660*/  IMAD.U32 R0, RZ, RZ, UR20 ;  /* 0x00000014ff007e24 */ /* 0x008fea000f8e00ff */
[C---:B------:R-:W-:Y:S06]  /*7670*/  HMMA.16816.F32 R20, R132.reuse, R28, R20 ;  /* 0x0000001c8414723c */ /* 0x040fec0000001814 */
[----:B------:R-:W-:Y:S06]  /*7680*/  HMMA.16816.F32 R24, R132, R30, R24 ;  /* 0x0000001e8418723c */ /* 0x000fec0000001818 */
[C---:B----4-:R-:W-:Y:S01]  /*7690*/  HMMA.16816.F32 R4, R140.reuse, R156, R4 ;  /* 0x0000009c8c04723c */ /* 0x050fe20000001804 */
[----:B------:R-:W-:Y:S04]  /*76a0*/  IMAD.U32 R30, RZ, RZ, UR20 ;  /* 0x00000014ff1e7e24 */ /* 0x000fe8000f8e00ff */
[C---:B--2---:R-:W-:Y:S01]  /*76b0*/  LEA R226, P0, R224.reuse, R246, 0x2 ;  /* 0x000000f6e0e27211 */ /* 0x044fe200078010ff */
[C---:B------:R-:W-:Y:S01]  /*76c0*/  HMMA.16816.F32 R8, R140.reuse, R158, R8 ;  /* 0x0000009e8c08723c */ /* 0x040fe20000001808 */
[----:B------:R-:W-:Y:S04]  /*76d0*/  IMAD.U32 R132, RZ, RZ, UR21 ;  /* 0x00000015ff847e24 */ /* 0x000fe8000f8e00ff */
[----:B------:R-:W-:Y:S01]  /*76e0*/  LEA.HI.X.SX32 R225, R224, R247, 0x2, P0 ;  /* 0x000000f7e0e17211 */ /* 0x000fe200000f16ff */
[C---:B-1----:R-:W-:Y:S05]  /*76f0*/  HMMA.16816.F32 R12, R140.reuse, R136, R12 ;  /* 0x000000888c0c723c */ /* 0x042fea000000180c */
[----:B------:R-:W-:Y:S01]  /*7700*/  IMAD.MOV.U32 R28, RZ, RZ, R226 ;  /* 0x000000ffff1c7224 */ /* 0x000fe200078e00e2 */
[C---:B------:R-:W-:Y:S01]  /*7710*/  HMMA.16816.F32 R16, R140.reuse, R138, R16 ;  /* 0x0000008a8c10723c */ /* 0x040fe20000001810 */
[----:B------:R-:W-:Y:S04]  /*7720*/  LDSM.16.MT88.4 R136, [R208+0x2400] ;  /* 0x00240000d088783b */ /* 0x000fe80000004200 */
[----:B------:R-:W-:Y:S01]  /*7730*/  IMAD.MOV.U32 R29, RZ, RZ, R225 ;  /* 0x000000ffff1d7224 */ /* 0x000fe200078e00e1 */
[C---:B------:R-:W-:Y:S04]  /*7740*/  HMMA.16816.F32 R20, R140.reuse, R32, R20 ;  /* 0x000000208c14723c */ /* 0x040fe80000001814 */
[----:B------:R1:W-:Y:S01]  /*7750*/  REDG.E.ADD.F32.FTZ.RN.STRONG.GPU desc[UR8][R28.64], R4 ;  /* 0x000000041c0079a6 */ /* 0x0003e2000c10f388 */
[-C--:B------:R-:W-:Y:S01]  /*7760*/  LEA R30, P0, R30, R28.reuse, 0x2 ;  /* 0x0000001c1e1e7211 */ /* 0x080fe200078010ff */
[----:B------:R-:W-:Y:S01]  /*7770*/  HMMA.16816.F32 R24, R140, R34, R24 ;  /* 0x000000228c18723c */ /* 0x000fe20000001818 */
[----:B------:R-:W-:Y:S04]  /*7780*/  IMAD.U32 R32, RZ, RZ, UR38 ;  /* 0x00000026ff207e24 */ /* 0x000fe8000f8e00ff */
[-C--:B------:R-:W-:Y:S01]  /*7790*/  LEA.HI.X.SX32 R31, R0, R29.reuse, 0x2, P0 ;  /* 0x0000001d001f7211 */ /* 0x080fe200000f16ff */
[----:B------:R-:W-:Y:S01]  /*77a0*/  IMAD.U32 R0, RZ, RZ, UR21 ;  /* 0x00000015ff007e24 */ /* 0x000fe2000f8e00ff */
[-C--:B------:R-:W-:Y:S01]  /*77b0*/  LEA R132, P0, R132, R28.reuse, 0x2 ;  /* 0x0000001c84847211 */ /* 0x080fe200078010ff */
[----:B------:R-:W-:Y:S02]  /*77c0*/  IMAD.U32 R34, RZ, RZ, UR39 ;  /* 0x00000027ff227e24 */ /* 0x000fe4000f8e00ff */
[----:B------:R2:W-:Y:S01]  /*77d0*/  REDG.E.ADD.F32.FTZ.RN.STRONG.GPU desc[UR8][R30.64], R5 ;  /* 0x000000051e0079a6 */ /* 0x0005e2000c10f388 */
[-C--:B------:R-:W-:Y:S01]  /*77e0*/  LEA.HI.X.SX32 R133, R0, R29.reuse, 0x2, P0 ;  /* 0x0000001d00857211 */ /* 0x080fe200000f16ff */
[----:B------:R-:W-:Y:S01]  /*77f0*/  IMAD.U32 R0, RZ, RZ, UR37 ;  /* 0x00000025ff007e24 */ /* 0x000fe2000f8e00ff */
[-C--:B------:R-:W-:Y:S02]  /*7800*/  LEA R34, P2, R34, R28.reuse, 0x2 ;  /* 0x0000001c22227211 */ /* 0x080fe400078410ff */
[-C--:B------:R-:W-:Y:S01]  /*7810*/  LEA R32, P1, R32, R28.reuse, 0x2 ;  /* 0x0000001c20207211 */ /* 0x080fe200078210ff */
[----:B------:R3:W-:Y:S03]  /*7820*/  REDG.E.ADD.F32.FTZ.RN.STRONG.GPU desc[UR8][R132.64], R6 ;  /* 0x00000006840079a6 */ /* 0x0007e6000c10f388 */
[-C--:B------:R-:W-:Y:S01]  /*7830*/  LEA.HI.X.SX32 R33, R2, R29.reuse, 0x2, P1 ;  /* 0x0000001d02217211 */ /* 0x080fe200008f16ff */
[----:B------:R-:W-:Y:S01]  /*7840*/  IMAD.U32 R2, RZ, RZ, UR36 ;  /* 0x00000024ff027e24 */ /* 0x000fe2000f8e00ff */
[----:B------:R-:W-:Y:S01]  /*7850*/  LDSM.16.MT88.4 R132, [R3+0x11800] ;  /* 0x011800000384783b */ /* 0x000fe20000004200 */
[----:B-1----:R-:W-:Y:S05]  /*7860*/  IMAD.U32 R4, RZ, RZ, UR37 ;  /* 0x00000025ff047e24 */ /* 0x002fea000f8e00ff */
[-C--:B------:R-:W-:Y:S01]  /*7870*/  LEA R4, P0, R4, R28.reuse, 0x2 ;  /* 0x0000001c04047211 */ /* 0x080fe200078010ff */
[----:B--2---:R-:W-:Y:S05]  /*7880*/  IMAD.U32 R5, RZ, RZ, UR39 ;  /* 0x00000027ff057e24 */ /* 0x004fea000f8e00ff */
[-C--:B------:R-:W-:Y:S01]  /*7890*/  LEA.HI.X.SX32 R35, R5, R29.reuse, 0x2, P2 ;  /* 0x0000001d05237211 */ /* 0x080fe200010f16ff */
[----:B---3--:R-:W-:Y:S01]  /*78a0*/  IMAD.U32 R6, RZ, RZ, UR31 ;  /* 0x0000001fff067e24 */ /* 0x008fe2000f8e00ff */
[-C--:B------:R-:W-:Y:S01]  /*78b0*/  LEA.HI.X.SX32 R5, R0, R29.reuse, 0x2, P0 ;  /* 0x0000001d00057211 */ /* 0x080fe200000f16ff */
[----:B------:R-:W-:Y:S02]  /*78c0*/  IMAD.U32 R0, RZ, RZ, UR36 ;  /* 0x00000024ff007e24 */ /* 0x000fe4000f8e00ff */
[----:B------:R1:W-:Y:S04]  /*78d0*/  REDG.E.ADD.F32.FTZ.RN.STRONG.GPU desc[UR8][R34.64], R7 ;  /* 0x00000007220079a6 */ /* 0x0003e8000c10f388 */
        /* <DEDUP_REMOVED lines=368> */
.L_x_615:
        /* <DEDUP_REMOVED lines=21> */
.L_x_616:
[----:B------:R-:W2:Y:S01]  /*9130*/  LDL.64 R4, [R1+0x20] ;  /* 0x0000200001047983 */ /* 0x000ea20000100a00 */
[----:B------:R-:W1:Y:S01]  /*9140*/  S2UR UR15, SR_CTAID.Z ;  /* 0x00000000000f79c3 */ /* 0x000e620000002700 */
[----:B------:R-:W-:Y:S01]  /*9150*/  USHF.R.S32.HI UR12, URZ, 0x1f, UR58 ;  /* 0x0000001f3f0c7899 */ /* 0x000fe2000801143a */
[----:B------:R-:W-:-:S06]  /*9160*/  IMAD.U32 R2, RZ, RZ, UR6 ;  /* 0x00000006ff027e24 */ /* 0x000fcc000f8e00ff */
[----:B------:R-:W-:Y:S01]  /*9170*/  BAR.SYNC.DEFER_BLOCKING 0x0 ;  /* 0x0000000000007b1d */ /* 0x000fe20000010000 */
[----:B------:R-:W-:Y:S02]  /*9180*/  UIMAD UR5, UR56, -0x80, UR5 ;  /* 0xffffff80380578a4 */ /* 0x000fe4000f8e0205 */
[----:B------:R-:W-:-:S05]  /*9190*/  UIMAD UR14, UR12, UR6, URZ ;  /* 0x000000060c0e72a4 */ /* 0x000fca000f8e023f */
[----:B------:R-:W3:Y:S01]  /*91a0*/  S2UR UR20, SR_CTAID.Z ;  /* 0x00000000001479c3 */ /* 0x000ee20000002700 */
[----:B------:R-:W-:Y:S01]  /*91b0*/  UIMAD UR14, UR58, UR7, UR14 ;  /* 0x000000073a0e72a4 */ /* 0x000fe2000f8e020e */
[----:B------:R-:W4:Y:S01]  /*91c0*/  S2R R26, SR_TID.X ;  /* 0x00000000001a7919 */ /* 0x000f220000002100 */
[----:B------:R-:W-:Y:S01]  /*91d0*/  BSSY B0, `(.L_x_617) ;  /* 0x000002c000007945 */ /* 0x000fe20003800000 */
[----:B------:R-:W5:Y:S01]  /*91e0*/  S2R R27, SR_TID.X ;  /* 0x00000000001b7919 */ /* 0x000f620000002100 */
[----:B-1----:R-:W-:Y:S01]  /*91f0*/  USHF.R.S32.HI UR16, URZ, 0x1f, UR15 ;  /* 0x0000001f3f107899 */ /* 0x002fe2000801140f */
[----:B------:R1:W1:Y:S04]  /*9200*/  LDS.128 R36, [R0+0xa000] ;  /* 0x00a0000000247984 */ /* 0x0002680000000c00 */
[----:B------:R1:W1:Y:S04]  /*9210*/  LDS.128 R32, [R0+0xc000] ;  /* 0x00c0000000207984 */ /* 0x0002680000000c00 */
[----:B------:R1:W1:Y:S04]  /*9220*/  LDS.128 R28, [R0+0xe000] ;  /* 0x00e00000001c7984 */ /* 0x0002680000000c00 */
[----:B------:R1:W1:Y:S04]  /*9230*/  LDS.128 R48, [R0+0x10000] ;  /* 0x0100000000307984 */ /* 0x0002680000000c00 */
[----:B------:R1:W1:Y:S01]  /*9240*/  LDS.128 R44, [R0+0x12000] ;  /* 0x01200000002c7984 */ /* 0x0002620000000c00 */
[----:B----4-:R-:W-:-:S03]  /*9250*/  SHF.R.S32.HI R26, RZ, 0x1f, R26 ;  /* 0x0000001fff1a7819 */ /* 0x010fc6000001141a */
[----:B------:R4:W1:Y:S01]  /*9260*/  LDS.128 R40, [R0+0x14000] ;  /* 0x0140000000287984 */ /* 0x0008620000000c00 */
[----:B-----5:R-:W-:-:S04]  /*9270*/  LEA.HI R26, R26, R27, RZ, 0x2 ;  /* 0x0000001b1a1a7211 */ /* 0x020fc800078f10ff */
        /* <DEDUP_REMOVED lines=14> */
[----:B---3--:R-:W-:Y:S02]  /*9360*/  UIMAD UR15, UR20, UR15, UR16 ;  /* 0x0000000f140f72a4 */ /* 0x008fe4000f8e0210 */
        /* <DEDUP_REMOVED lines=18> */
.L_x_618:
[----:B------:R-:W-:Y:S05]  /*9490*/  BSYNC B0 ;  /* 0x0000000000007941 */ /* 0x000fea0003800000 */
.L_x_617:
        /* <DEDUP_REMOVED lines=16> */
.L_x_620:
[----:B------:R-:W-:Y:S05]  /*95a0*/  BSYNC B0 ;  /* 0x0000000000007941 */ /* 0x000fea0003800000 */
.L_x_619:
[----:B------:R-:W3:Y:S01]  /*95b0*/  S2UR UR6, SR_CTAID.Z ;  /* 0x00000000000679c3 */ /* 0x000ee20000002700 */
[----:B------:R-:W-:Y:S01]  /*95c0*/  UIMAD UR5, UR12, UR10, URZ ;  /* 0x0000000a0c0572a4 */ /* 0x000fe2000f8e023f */
[----:B------:R-:W-:Y:S01]  /*95d0*/  IMAD.U32 R2, RZ, RZ, UR10 ;  /* 0x0000000aff027e24 */ /* 0x000fe2000f8e00ff */
[----:B-1----:R-:W1:Y:S01]  /*95e0*/  LDS.128 R20, [R0+0xf000] ;  /* 0x00f0000000147984 */ /* 0x002e620000000c00 */
[----:B------:R-:W-:Y:S01]  /*95f0*/  BSSY B0, `(.L_x_621) ;  /* 0x000001d000007945 */ /* 0x000fe20003800000 */
[----:B------:R-:W-:Y:S01]  /*9600*/  UIMAD UR5, UR58, UR11, UR5 ;  /* 0x0000000b3a0572a4 */ /* 0x000fe2000f8e0205 */
[----:B------:R-:W-:Y:S01]  /*9610*/  IMAD.WIDE.U32 R6, R2, UR58, R6 ;  /* 0x0000003a02067c25 */ /* 0x000fe2000f8e0006 */
[----:B------:R-:W4:Y:S01]  /*9620*/  LDS.128 R16, [R0+0x11000] ;  /* 0x0110000000107984 */ /* 0x000f220000000c00 */
[----:B------:R-:W5:Y:S03]  /*9630*/  S2UR UR14, SR_CTAID.Z ;  /* 0x00000000000e79c3 */ /* 0x000f660000002700 */
[----:B------:R2:W1:Y:S01]  /*9640*/  LDS.128 R12, [R0+0x13000] ;  /* 0x01300000000c7984 */ /* 0x0004620000000c00 */
[----:B------:R-:W-:Y:S01]  /*9650*/  IADD3 R6, P0, R6, UR13, RZ ;  /* 0x0000000d06067c10 */ /* 0x000fe2000ff1e0ff */
[----:B---3--:R-:W-:-:S03]  /*9660*/  USHF.R.S32.HI UR15, URZ, 0x1f, UR6 ;  /* 0x0000001f3f0f7899 */ /* 0x008fc60008011406 */
[----:B------:R-:W-:Y:S01]  /*9670*/  ULDC.64 UR6, c[0x0][0x470] ;  /* 0x00011c0000067ab9 */ /* 0x000fe20000000a00 */
[----:B--2---:R-:W-:Y:S01]  /*9680*/  IMAD.U32 R0, RZ, RZ, UR5 ;  /* 0x00000005ff007e24 */ /* 0x004fe2000f8e00ff */
[----:B------:R-:W-:-:S04]  /*9690*/  UIMAD UR5, UR15, UR6, URZ ;  /* 0x000000060f0572a4 */ /* 0x000fc8000f8e023f */
[----:B------:R-:W-:Y:S01]  /*96a0*/  IADD3.X R7, R7, UR17, R0, P0, !PT ;  /* 0x0000001107077c10 */ /* 0x000fe200087fe400 */
[----:B-----5:R-:W-:Y:S01]  /*96b0*/  UIMAD UR7, UR14, UR7, UR5 ;  /* 0x000000070e0772a4 */ /* 0x020fe2000f8e0205 */
[----:B------:R-:W-:-:S05]  /*96c0*/  MOV R0, UR6 ;  /* 0x0000000600007c02 */ /* 0x000fca0008000f00 */
[----:B------:R-:W-:-:S05]  /*96d0*/  IMAD.WIDE.U32 R6, R0, UR14, R6 ;  /* 0x0000000e00067c25 */ /* 0x000fca000f8e0006 */
[----:B------:R-:W-:Y:S01]  /*96e0*/  IADD3 R2, R7, UR7, RZ ;  /* 0x0000000707027c10 */ /* 0x000fe2000fffe0ff */
[----:B-1--4-:R-:W-:Y:S06]  /*96f0*/  @P2 BRA `(.L_x_622) ;  /* 0x0000000000302947 */ /* 0x012fec0003800000 */
        /* <DEDUP_REMOVED lines=12> */
.L_x_622:
[----:B------:R-:W-:Y:S05]  /*97c0*/  BSYNC B0 ;  /* 0x0000000000007941 */ /* 0x000fea0003800000 */
.L_x_621:
        /* <DEDUP_REMOVED lines=14> */
.L_x_609:
[----:B------:R-:W-:Y:S05]  /*98b0*/  BSYNC B1 ;  /* 0x0000000000017941 */ /* 0x000fea0003800000 */
.L_x_595:
        /* <DEDUP_REMOVED lines=8> */
.L_x_623:
[----:B------:R-:W-:Y:S05]  /*9940*/  EXIT ;  /* 0x000000000000794d */ /* 0x000fea0003800000 */
.L_x_625:
        /* <DEDUP_REMOVED lines=11> */
.L_x_1296:


//--------------------- .text._ZN5flash44flash_bwd_dq_dk_dv_loop_seqk_parallel_kernelI23Flash_bwd_kernel_traitsILi96ELi64ELi128ELi8ELi2ELi4ELi4ELb1ELb0EN7cutlass6half_tE19Flash_kernel_traitsILi96ELi64ELi128ELi8ES3_EELb0ELb0ELb1ELb0ELb0ELb1ELb1EEEvNS_16Flash_bwd_paramsE --------------------------
	.section	.text._ZN5flash44flash_bwd_dq_dk_dv_loop_seqk_parallel_kernelI23Flash_bwd_kernel_traitsILi96ELi64ELi128ELi8ELi2ELi4ELi4ELb1ELb0EN7cutlass6half_tE19Flash_kernel_traitsILi96ELi64ELi128ELi8ES3_EELb0ELb0ELb1ELb0ELb0ELb1ELb1EEEvNS_16Flash_bwd_paramsE,"ax",@progbits
	.align	128
        .global         _ZN5flash44flash_bwd_dq_dk_dv_loop_seqk_parallel_kernelI23Flash_bwd_kernel_traitsILi96ELi64ELi128ELi8ELi2ELi4ELi4ELb1ELb0EN7cutlass6half_tE19Flash_kernel_traitsILi96ELi64ELi128ELi8ES3_EELb0ELb0ELb1ELb0ELb0ELb1ELb1EEEvNS_16Flash_bwd_paramsE
        .type           _ZN5flash44flash_bwd_dq_dk_dv_loop_seqk_parallel_kernelI23Flash_bwd_kernel_traitsILi96ELi64ELi128ELi8ELi2ELi4ELi4ELb1ELb0EN7cutlass6half_tE19Flash_kernel_traitsILi96ELi64ELi128ELi8ES3_EELb0ELb0ELb1ELb0ELb0ELb1ELb1EEEvNS_16Flash_bwd_paramsE,@function
        .size           _ZN5flash44flash_bwd_dq_dk_dv_loop_seqk_parallel_kernelI23Flash_bwd_kernel_traitsILi96ELi64ELi128ELi8ELi2ELi4ELi4ELb1ELb0EN7cutlass6half_tE19Flash_kernel_traitsILi96ELi64ELi128ELi8ES3_EELb0ELb0ELb1ELb0ELb0ELb1ELb1EEEvNS_16Flash_bwd_paramsE,(.L_x_1297 - _ZN5flash44flash_bwd_dq_dk_dv_loop_seqk_parallel_kernelI23Flash_bwd_kernel_traitsILi96ELi64ELi128ELi8ELi2ELi4ELi4ELb1ELb0EN7cutlass6half_tE19Flash_kernel_traitsILi96ELi64ELi128ELi8ES3_EELb0ELb0ELb1ELb0ELb0ELb1ELb1EEEvNS_16Flash_bwd_paramsE)
        .other          _ZN5flash44flash_bwd_dq_dk_dv_loop_seqk_parallel_kernelI23Flash_bwd_kernel_traitsILi96ELi64ELi128ELi8ELi2ELi4ELi4ELb1ELb0EN7cutlass6half_tE19Flash_kernel_traitsILi96ELi64ELi128ELi8ES3_EELb0ELb0ELb1ELb0ELb0ELb1ELb1EEEvNS_16Flash_bwd_paramsE,@"STO_CUDA_ENTRY STV_DEFAULT"
_ZN5flash44flash_bwd_dq_dk_dv_loop_seqk_parallel_kernelI23Flash_bwd_kernel_traitsILi96ELi64ELi128ELi8ELi2ELi4ELi4ELb1ELb0EN7cutlass6half_tE19Flash_kernel_traitsILi96ELi64ELi128ELi8ES3_EELb0ELb0ELb1ELb0ELb0ELb1ELb1EEEvNS_16Flash_bwd_paramsE:
.text._ZN5flash44flash_bwd_dq_dk_dv_loop_seqk_parallel_kernelI23Flash_bwd_kernel_traitsILi96ELi64ELi128ELi8ELi2ELi4ELi4ELb1ELb0EN7cutlass6half_tE19Flash_kernel_traitsILi96ELi64ELi128ELi8ES3_EELb0ELb0ELb1ELb0ELb0ELb1ELb1EEEvNS_16Flash_bwd_paramsE:
        /* <DEDUP_REMOVED lines=26> */
[-C--:B------:R-:W-:Y:S02]  /*01a0*/  LEA.HI R12, R18, R20.reuse, RZ, 0x2 ;  /* 0x00000014120c7211 */ /* 0x080fe400078f10ff */
[----:B-1----:R-:W-:Y:S01]  /*01b0*/  SHF.R.S32.HI R0, RZ, 0x3, R14 ;  /* 0x00000003ff007819 */ /* 0x002fe2000001140e */
[----:B-----5:R-:W-:Y:S01]  /*01c0*/  USHF.L.U32 UR6, UR48, 0x7, URZ ;  /* 0x0000000730067899 */ /* 0x020fe2000800063f */
[----:B------:R-:W-:Y:S02]  /*01d0*/  LOP3.LUT R3, R12, 0xfffffffc, RZ, 0xc0, !PT ;  /* 0xfffffffc0c037812 */ /* 0x000fe400078ec0ff */
[-C--:B------:R-:W-:Y:S01]  /*01e0*/  LEA.HI R2, R18, R20.reuse, RZ, 0x4 ;  /* 0x0000001412027211 */ /* 0x080fe200078f20ff */
[----:B------:R-:W-:Y:S01]  /*01f0*/  IMAD.SHL.U32 R0, R0, 0x40, RZ ;  /* 0x0000004000007824 */ /* 0x000fe200078e00ff */
[----:B------:R-:W-:Y:S01]  /*0200*/  LEA.HI R16, R18, R20, RZ, 0x5 ;  /* 0x0000001412107211 */ /* 0x000fe200078f28ff */
[----:B------:R-:W-:Y:S01]  /*0210*/  IMAD.IADD R17, R20, 0x1, -R3 ;  /* 0x0000000114117824 */ /* 0x000fe200078e0a03 */
[----:B------:R-:W-:-:S02]  /*0220*/  SHF.R.S32.HI R6, RZ, 0x4, R2 ;  /* 0x00000004ff067819 */ /* 0x000fc40000011402 */
[----:B------:R-:W-:Y:S01]  /*0230*/  LOP3.LUT R4, R16, 0xffffffe0, RZ, 0xc0, !PT ;  /* 0xffffffe010047812 */ /* 0x000fe200078ec0ff */
[----:B------:R-:W-:Y:S01]  /*0240*/  IMAD.SHL.U32 R10, R17, 0x8, RZ ;  /* 0x00000008110a7824 */ /* 0x000fe200078e00ff */
[C---:B------:R-:W-:Y:S02]  /*0250*/  LOP3.LUT R7, R2.reuse, 0xfffffff0, RZ, 0xc0, !PT ;  /* 0xfffffff002077812 */ /* 0x040fe400078ec0ff */
[----:B------:R-:W-:Y:S01]  /*0260*/  LEA.HI R2, R2, R6, RZ, 0x1 ;  /* 0x0000000602027211 */ /* 0x000fe200078f08ff */
[----:B------:R-:W-:Y:S01]  /*0270*/  IMAD.IADD R3, R20, 0x1, -R4 ;  /* 0x0000000114037824 */ /* 0x000fe200078e0a04 */
[----:B------:R-:W-:Y:S01]  /*0280*/  LOP3.LUT R0, R0, 0xc0, RZ, 0xc0, !PT ;  /* 0x000000c000007812 */ /* 0x000fe200078ec0ff */
[----:B------:R1:W-:Y:S01]  /*0290*/  STL [R1+0x40], R10 ;  /* 0x0000400a01007387 */ /* 0x0003e20000100800 */
[----:B------:R-:W-:Y:S02]  /*02a0*/  LOP3.LUT R4, R2, 0xfffffffe, RZ, 0xc0, !PT ;  /* 0xfffffffe02047812 */ /* 0x000fe400078ec0ff */
[----:B------:R-:W-:-:S02]  /*02b0*/  SHF.R.U32.HI R5, RZ, 0x3, R0 ;  /* 0x00000003ff057819 */ /* 0x000fc40000011600 */
[----:B------:R-:W-:Y:S01]  /*02c0*/  LOP3.LUT R2, R0, 0x18, R10, 0xf8, !PT ;  /* 0x0000001800027812 */ /* 0x000fe200078ef80a */
[----:B------:R-:W-:Y:S01]  /*02d0*/  IMAD.IADD R0, R20, 0x1, -R7 ;  /* 0x0000000114007824 */ /* 0x000fe200078e0a07 */
[----:B------:R-:W-:Y:S01]  /*02e0*/  SHF.R.S32.HI R8, RZ, 0x1f, R3 ;  /* 0x0000001fff087819 */ /* 0x000fe20000011403 */
[----:B------:R-:W-:Y:S01]  /*02f0*/  IMAD.IADD R13, R6, 0x1, -R4 ;  /* 0x00000001060d7824 */ /* 0x000fe200078e0a04 */
[----:B------:R-:W-:Y:S02]  /*0300*/  SHF.R.S32.HI R25, RZ, 0x2, R12 ;  /* 0x00000002ff197819 */ /* 0x000fe4000001140c */
[----:B------:R-:W-:Y:S02]  /*0310*/  LEA.HI R23, R8, R3, RZ, 0x2 ;  /* 0x0000000308177211 */ /* 0x000fe400078f10ff */
[----:B------:R-:W-:Y:S02]  /*0320*/  SHF.R.S32.HI R3, RZ, 0x1f, R0 ;  /* 0x0000001fff037819 */ /* 0x000fe40000011400 */
[----:B------:R-:W-:-:S02]  /*0330*/  LOP3.LUT R8, R2, R5, RZ, 0x3c, !PT ;  /* 0x0000000502087212 */ /* 0x000fc400078e3cff */
[----:B------:R-:W-:Y:S02]  /*0340*/  LOP3.LUT R2, R14, 0xfffffff8, RZ, 0xc0, !PT ;  /* 0xfffffff80e027812 */ /* 0x000fe400078ec0ff */
[-C--:B------:R-:W-:Y:S02]  /*0350*/  LEA.HI R7, R0, R0.reuse, RZ, 0x1 ;  /* 0x0000000000077211 */ /* 0x080fe400078f08ff */
[----:B------:R-:W-:Y:S01]  /*0360*/  LEA.HI R15, R3, R0, RZ, 0x3 ;  /* 0x00000000030f7211 */ /* 0x000fe200078f18ff */
[----:B------:R-:W-:Y:S01]  /*0370*/  IMAD.IADD R6, R20, 0x1, -R2 ;  /* 0x0000000114067824 */ /* 0x000fe200078e0a02 */
[----:B------:R-:W-:Y:S02]  /*0380*/  LOP3.LUT R3, R7, 0x7fffffe, RZ, 0xc0, !PT ;  /* 0x07fffffe07037812 */ /* 0x000fe400078ec0ff */
[----:B------:R-:W-:Y:S02]  /*0390*/  LOP3.LUT R2, R15, 0xfffffff8, RZ, 0xc0, !PT ;  /* 0xfffffff80f027812 */ /* 0x000fe400078ec0ff */
[----:B------:R-:W-:Y:S01]  /*03a0*/  LEA.HI R4, R12, R25, RZ, 0x1 ;  /* 0x000000190c047211 */ /* 0x000fe200078f08ff */
[----:B------:R-:W-:Y:S01]  /*03b0*/  IMAD.IADD R21, R0, 0x1, -R3 ;  /* 0x0000000100157824 */ /* 0x000fe200078e0a03 */
[----:B-1----:R-:W-:Y:S01]  /*03c0*/  LEA.HI R10, R18, R20, RZ, 0x6 ;  /* 0x00000014120a7211 */ /* 0x002fe200078f30ff */
[----:B------:R-:W-:Y:S01]  /*03d0*/  IMAD.IADD R19, R0, 0x1, -R2 ;  /* 0x0000000100137824 */ /* 0x000fe200078e0a02 */
[----:B------:R-:W-:-:S02]  /*03e0*/  LEA.HI R9, R6, R6, RZ, 0x1 ;  /* 0x0000000606097211 */ /* 0x000fc400078f08ff */
[----:B------:R-:W-:Y:S02]  /*03f0*/  LOP3.LUT R0, R4, 0x7fffffe, RZ, 0xc0, !PT ;  /* 0x07fffffe04007812 */ /* 0x000fe400078ec0ff */
[----:B------:R-:W-:Y:S02]  /*0400*/  SHF.R.S32.HI R10, RZ, 0x6, R10 ;  /* 0x00000006ff0a7819 */ /* 0x000fe4000001140a */
[----:B------:R-:W-:Y:S01]  /*0410*/  LOP3.LUT R2, R9, 0x3fffffe, RZ, 0xc0, !PT ;  /* 0x03fffffe09027812 */ /* 0x000fe200078ec0ff */
[----:B------:R-:W-:Y:S01]  /*0420*/  IMAD.IADD R0, R25, 0x1, -R0 ;  /* 0x0000000119007824 */ /* 0x000fe200078e0a00 */
[--C-:B------:R-:W-:Y:S01]  /*0430*/  SHF.R.S32.HI R24, RZ, 0x5, R16.reuse ;  /* 0x00000005ff187819 */ /* 0x100fe20000011410 */
[----:B------:R-:W-:Y:S01]  /*0440*/  IMAD R3, R10, 0x4, R13 ;  /* 0x000000040a037824 */ /* 0x000fe200078e020d */
[----:B------:R-:W-:Y:S01]  /*0450*/  SHF.R.S32.HI R11, RZ, 0x1f, R16 ;  /* 0x0000001fff0b7819 */ /* 0x000fe20000011410 */
[----:B------:R-:W-:Y:S01]  /*0460*/  IMAD.IADD R5, R6, 0x1, -R2 ;  /* 0x0000000106057824 */ /* 0x000fe200078e0a02 */
[----:B------:R-:W-:Y:S01]  /*0470*/  SHF.R.S32.HI R4, RZ, 0x1f, R12 ;  /* 0x0000001fff047819 */ /* 0x000fe2000001140c */
[----:B------:R-:W-:Y:S01]  /*0480*/  IMAD R0, R24, 0x8, R0 ;  /* 0x0000000818007824 */ /* 0x000fe200078e0200 */
[----:B------:R-:W-:Y:S01]  /*0490*/  LEA.HI R2, R11, R24, RZ, 0x2 ;  /* 0x000000180b027211 */ /* 0x000fe200078f10ff */
[----:B------:R-:W-:Y:S01]  /*04a0*/  IMAD R22, R3, 0x8, R5 ;  /* 0x0000000803167824 */ /* 0x000fe200078e0205 */
[----:B------:R-:W-:Y:S01]  /*04b0*/  LEA.HI R3, R4, R25, RZ, 0x3 ;  /* 0x0000001904037211 */ /* 0x000fe200078f18ff */
[----:B------:R-:W-:Y:S01]  /*04c0*/  IMAD.U32 R5, R0, 0x20, R8 ;  /* 0x0000002000057824 */ /* 0x000fe200078e0008 */
[----:B------:R-:W-:Y:S01]  /*04d0*/  LOP3.LUT R0, R2, 0xfffffffc, RZ, 0xc0, !PT ;  /* 0xfffffffc02007812 */ /* 0x000fe200078ec0ff */
[----:B------:R-:W-:Y:S01]  /*04e0*/  IMAD.SHL.U32 R4, R6, 0x40, RZ ;  /* 0x0000004006047824 */ /* 0x000fe200078e00ff */
[----:B------:R-:W-:-:S02]  /*04f0*/  LOP3.LUT R3, R3, 0xfffffff8, RZ, 0xc0, !PT ;  /* 0xfffffff803037812 */ /* 0x000fc400078ec0ff */
[----:B------:R-:W-:Y:S01]  /*0500*/  SHF.R.S32.HI R2, RZ, 0x1, R9 ;  /* 0x00000001ff027819 */ /* 0x000fe20000011409 */
[----:B------:R1:W-:Y:S01]  /*0510*/  STL [R1+0x28], R5 ;  /* 0x0000280501007387 */ /* 0x0003e20000100800 */
[----:B------:R-:W-:Y:S02]  /*0520*/  SHF.R.S32.HI R8, RZ, 0x1, R7 ;  /* 0x00000001ff087819 */ /* 0x000fe40000011407 */
[C---:B------:R-:W-:Y:S01]  /*0530*/  LOP3.LUT P6, RZ, R2.reuse, 0x2, RZ, 0xc0, !PT ;  /* 0x0000000202ff7812 */ /* 0x040fe200078cc0ff */
[----:B------:R-:W-:Y:S01]  /*0540*/  IMAD.SHL.U32 R2, R2, 0x40, RZ ;  /* 0x0000004002027824 */ /* 0x000fe200078e00ff */
[----:B------:R-:W-:Y:S02]  /*0550*/  LOP3.LUT R9, R4, 0x1c0, RZ, 0xc0, !PT ;  /* 0x000001c004097812 */ /* 0x000fe400078ec0ff */
[----:B------:R-:W-:Y:S02]  /*0560*/  SEL R214, R222, 0xffffffe0, !P6 ;  /* 0xffffffe0ded67807 */ /* 0x000fe40007000000 */
[----:B------:R-:W-:-:S02]  /*0570*/  LOP3.LUT R2, R2, 0xc0, RZ, 0xc0, !PT ;  /* 0x000000c002027812 */ /* 0x000fc400078ec0ff */
[----:B-1----:R-:W-:Y:S01]  /*0580*/  SHF.R.S32.HI R5, RZ, 0x1f, R7 ;  /* 0x0000001fff057819 */ /* 0x002fe20000011407 */
[----:B------:R-:W-:Y:S02]  /*0590*/  IMAD.IADD R7, R24, 0x1, -R0 ;  /* 0x0000000118077824 */ /* 0x000fe400078e0a00 */
[----:B------:R-:W-:Y:S01]  /*05a0*/  IMAD.IADD R0, R25, 0x1, -R3 ;  /* 0x0000000119007824 */ /* 0x000fe200078e0a03 */
[----:B------:R-:W-:Y:S01]  /*05b0*/  LEA.HI R5, R5, R8, RZ, 0x2 ;  /* 0x0000000805057211 */ /* 0x000fe200078f10ff */
[----:B------:R-:W-:-:S03]  /*05c0*/  IMAD.SHL.U32 R3, R7, 0x10, RZ ;  /* 0x0000001007037824 */ /* 0x000fc600078e00ff */
[----:B------:R-:W-:Y:S02]  /*05d0*/  LOP3.LUT R4, R0, 0x1, RZ, 0xc0, !PT ;  /* 0x0000000100047812 */ /* 0x000fe400078ec0ff */
[----:B------:R-:W-:Y:S02]  /*05e0*/  LOP3.LUT R6, R5, 0xfffffffc, RZ, 0xc0, !PT ;  /* 0xfffffffc05067812 */ /* 0x000fe400078ec0ff */
[----:B------:R-:W-:Y:S02]  /*05f0*/  ISETP.NE.U32.AND P5, PT, R4, 0x1, PT ;  /* 0x000000010400780c */ /* 0x000fe40003fa5070 */
[----:B------:R-:W-:Y:S01]  /*0600*/  LOP3.LUT R5, R2, 0x8, R14, 0xf8, !PT ;  /* 0x0000000802057812 */ /* 0x000fe200078ef80e */
[----:B------:R-:W-:Y:S01]  /*0610*/  IMAD.IADD R12, R8, 0x1, -R6 ;  /* 0x00000001080c7824 */ /* 0x000fe200078e0a06 */
[----:B------:R-:W-:Y:S02]  /*0620*/  SHF.R.U32.HI R4, RZ, 0x3, R2 ;  /* 0x00000003ff047819 */ /* 0x000fe40000011602 */
[----:B------:R-:W-:-:S02]  /*0630*/  LOP3.LUT R3, R9, 0x30, R3, 0xf8, !PT ;  /* 0x0000003009037812 */ /* 0x000fc400078ef803 */
[----:B------:R-:W-:Y:S01]  /*0640*/  LOP3.LUT R213, R5, R4, RZ, 0x3c, !PT ;  /* 0x0000000405d57212 */ /* 0x000fe200078e3cff */
[----:B------:R-:W-:Y:S01]  /*0650*/  IMAD.SHL.U32 R4, R10, 0x20, RZ ;  /* 0x000000200a047824 */ /* 0x000fe200078e00ff */
[----:B------:R-:W-:Y:S01]  /*0660*/  LEA.HI R2, R18, R20, RZ, 0x7 ;  /* 0x0000001412027211 */ /* 0x000fe200078f38ff */
[----:B------:R-:W-:Y:S01]  /*0670*/  IMAD.SHL.U32 R20, R20, 0x2, RZ ;  /* 0x0000000214147824 */ /* 0x000fe200078e00ff */
[----:B------:R-:W-:Y:S01]  /*0680*/  LEA.HI R10, R0, R0, RZ, 0x1 ;  /* 0x00000000000a7211 */ /* 0x000fe200078f08ff */
[----:B------:R-:W-:Y:S01]  /*0690*/  IMAD.SHL.U32 R5, R17, 0x2, RZ ;  /* 0x0000000211057824 */ /* 0x000fe200078e00ff */
[----:B------:R-:W-:Y:S01]  /*06a0*/  LOP3.LUT R14, R3, 0x8, R14, 0xf8, !PT ;  /* 0x00000008030e7812 */ /* 0x000fe200078ef80e */
[----:B------:R-:W-:Y:S01]  /*06b0*/  IMAD.U32 R213, R22, 0x20, R213 ;  /* 0x0000002016d57824 */ /* 0x000fe200078e00d5 */
[----:B------:R-:W-:Y:S02]  /*06c0*/  LEA.HI R3, R16, R24, RZ, 0x1 ;  /* 0x0000001810037211 */ /* 0x000fe400078f08ff */
[----:B------:R-:W-:-:S02]  /*06d0*/  SHF.R.S32.HI R8, RZ, 0x7, R2 ;  /* 0x00000007ff087819 */ /* 0x000fc40000011402 */
[----:B------:R-:W-:Y:S02]  /*06e0*/  LOP3.LUT R2, R10, 0x3fffffe, RZ, 0xc0, !PT ;  /* 0x03fffffe0a027812 */ /* 0x000fe400078ec0ff */
[----:B------:R-:W-:Y:S02]  /*06f0*/  LOP3.LUT R3, R3, 0xfffffffe, RZ, 0xc0, !PT ;  /* 0xfffffffe03037812 */ /* 0x000fe400078ec0ff */
[C---:B------:R-:W-:Y:S01]  /*0700*/  LOP3.LUT P4, RZ, R0.reuse, 0x2, RZ, 0xc0, !PT ;  /* 0x0000000200ff7812 */ /* 0x040fe2000788c0ff */
[C---:B------:R-:W-:Y:S01]  /*0710*/  IMAD.IADD R11, R0.reuse, 0x1, -R2 ;  /* 0x00000001000b7824 */ /* 0x040fe200078e0a02 */
[----:B------:R-:W-:Y:S01]  /*0720*/  SHF.R.S32.HI R2, RZ, 0x2, R23 ;  /* 0x00000002ff027819 */ /* 0x000fe20000011417 */
[----:B------:R-:W-:Y:S01]  /*0730*/  IMAD.SHL.U32 R0, R0, 0x40, RZ ;  /* 0x0000004000007824 */ /* 0x000fe200078e00ff */
[----:B------:R-:W-:Y:S01]  /*0740*/  LOP3.LUT R6, R4, 0x6, R20, 0xf8, !PT ;  /* 0x0000000604067812 */ /* 0x000fe200078ef814 */
[----:B------:R-:W-:Y:S01]  /*0750*/  IMAD.IADD R223, R24, 0x1, -R3 ;  /* 0x0000000118df7824 */ /* 0x000fe200078e0a03 */
[----:B------:R-:W-:-:S02]  /*0760*/  SHF.R.S32.HI R3, RZ, 0x3, R15 ;  /* 0x00000003ff037819 */ /* 0x000fc4000001140f */
[----:B------:R-:W-:Y:S01]  /*0770*/  LOP3.LUT R0, R0, 0x1c0, RZ, 0xc0, !PT ;  /* 0x000001c000007812 */ /* 0x000fe200078ec0ff */
[----:B------:R-:W-:Y:S01]  /*0780*/  IMAD R16, R223, 0x10, R2 ;  /* 0x00000010df107824 */ /* 0x000fe200078e0202 */
[----:B------:R1:W-:Y:S01]  /*0790*/  STL [R1+0x3c], R6 ;  /* 0x00003c0601007387 */ /* 0x0003e20000100800 */
[----:B------:R-:W-:Y:S01]  /*07a0*/  IMAD R15, R3, 0x8, R21 ;  /* 0x00000008030f7824 */ /* 0x000fe200078e0215 */
[----:B------:R-:W-:Y:S01]  /*07b0*/  LOP3.LUT R4, R0, 0x20, R4, 0xf8, !PT ;  /* 0x0000002000047812 */ /* 0x000fe200078ef804 */
[----:B------:R-:W-:Y:S01]  /*07c0*/  IMAD R217, R7, 0x2, R3 ;  /* 0x0000000207d97824 */ /* 0x000fe200078e0203 */
[----:B------:R-:W-:Y:S01]  /*07d0*/  SHF.R.U32.HI R2, RZ, 0x3, R0 ;  /* 0x00000003ff027819 */ /* 0x000fe20000011600 */
[--C-:B------:R-:W-:Y:S01]  /*07e0*/  IMAD R0, R8, 0x1000, R5.reuse ;  /* 0x0000100008007824 */ /* 0x100fe200078e0205 */
[----:B------:R-:W-:Y:S01]  /*07f0*/  STL [R1+0x1c], R16 ;  /* 0x00001c1001007387 */ /* 0x000fe20000100800 */
[----:B------:R-:W-:Y:S01]  /*0800*/  VIADD R3, R16, 0xffffffc0 ;  /* 0xffffffc010037836 */ /* 0x000fe20000000000 */
[----:B------:R-:W-:Y:S01]  /*0810*/  LOP3.LUT R4, R4, R2, RZ, 0x3c, !PT ;  /* 0x0000000204047212 */ /* 0x000fe200078e3cff */
[----:B------:R-:W-:Y:S01]  /*0820*/  IMAD R2, R223, 0x400, R0 ;  /* 0x00000400df027824 */ /* 0x000fe200078e0200 */
[----:B------:R-:W-:Y:S01]  /*0830*/  R2P PR, R19, 0x6 ;  /* 0x0000000613007804 */ /* 0x000fe20000000000 */
[----:B------:R-:W-:Y:S01]  /*0840*/  IMAD R7, R7, 0x200, R5 ;  /* 0x0000020007077824 */ /* 0x000fe200078e0205 */
[----:B------:R-:W-:Y:S01]  /*0850*/  SHF.R.S32.HI R0, RZ, 0x1f, R3 ;  /* 0x0000001fff007819 */ /* 0x000fe20000011403 */
[----:B------:R-:W-:Y:S01]  /*0860*/  IMAD.IADD R244, R4, 0x1, R2 ;  /* 0x0000000104f47824 */ /* 0x000fe200078e0202 */
[----:B------:R-:W-:Y:S01]  /*0870*/  LOP3.LUT P0, RZ, R12, 0x2, RZ, 0xc0, !PT ;  /* 0x000000020cff7812 */ /* 0x000fe2000780c0ff */
[----:B------:R-:W-:Y:S01]  /*0880*/  IMAD R11, R11, 0x20, R7 ;  /* 0x000000200b0b7824 */ /* 0x000fe200078e0207 */
[----:B------:R-:W-:Y:S01]  /*0890*/  SHF.L.U64.HI R2, R3, 0x2, R0 ;  /* 0x0000000203027819 */ /* 0x000fe20000010200 */
[----:B------:R-:W-:Y:S01]  /*08a0*/  IMAD.SHL.U32 R0, R8, 0x8, RZ ;  /* 0x0000000808007824 */ /* 0x000fe200078e00ff */
[----:B------:R-:W-:Y:S01]  /*08b0*/  LEA R244, R244, UR4, 0x1 ;  /* 0x00000004f4f47c11 */ /* 0x000fe2000f8e08ff */
[----:B------:R-:W-:Y:S01]  /*08c0*/  IMAD.SHL.U32 R4, R12, 0x40, RZ ;  /* 0x000000400c047824 */ /* 0x000fe200078e00ff */
[----:B------:R-:W-:Y:S01]  /*08d0*/  SEL R218, R222, 0xffffffe0, !P1 ;  /* 0xffffffe0deda7807 */ /* 0x000fe20004800000 */
[----:B------:R2:W-:Y:S01]  /*08e0*/  STL [R1+0x38], R2 ;  /* 0x0000380201007387 */ /* 0x0005e20000100800 */
[----:B------:R-:W-:Y:S01]  /*08f0*/  LOP3.LUT R7, R0, 0x8, RZ, 0xc0, !PT ;  /* 0x0000000800077812 */ /* 0x000fe200078ec0ff */
[C---:B------:R-:W-:Y:S01]  /*0900*/  IMAD.SHL.U32 R5, R13.reuse, 0x8, RZ ;  /* 0x000000080d057824 */ /* 0x040fe200078e00ff */
[----:B------:R-:W-:Y:S01]  /*0910*/  SHF.R.S32.HI R0, RZ, 0x1, R10 ;  /* 0x00000001ff007819 */ /* 0x000fe2000001140a */
[----:B------:R-:W-:Y:S01]  /*0920*/  IMAD.SHL.U32 R10, R13, 0x10, RZ ;  /* 0x000000100d0a7824 */ /* 0x000fe200078e00ff */
[----:B-1----:R-:W-:Y:S01]  /*0930*/  SHF.R.U32.HI R6, RZ, 0x3, R9 ;  /* 0x00000003ff067819 */ /* 0x002fe20000011609 */
[----:B------:R-:W-:Y:S01]  /*0940*/  VIADD R245, R244, 0x20 ;  /* 0x00000020f4f57836 */ /* 0x000fe20000000000 */
[C---:B------:R-:W-:Y:S01]  /*0950*/  LOP3.LUT P3, RZ, R0.reuse, 0x2, RZ, 0xc0, !PT ;  /* 0x0000000200ff7812 */ /* 0x040fe2000786c0ff */
[----:B------:R-:W-:Y:S01]  /*0960*/  IMAD.SHL.U32 R0, R0, 0x40, RZ ;  /* 0x0000004000007824 */ /* 0x000fe200078e00ff */
[----:B------:R-:W-:Y:S01]  /*0970*/  LOP3.LUT R6, R14, R6, RZ, 0x3c, !PT ;  /* 0x000000060e067212 */ /* 0x000fe200078e3cff */
[----:B------:R-:W-:Y:S01]  /*0980*/  @P4 VIADD R245, R244, 0xffffffe0 ;  /* 0xffffffe0f4f54836 */ /* 0x000fe20000000000 */
[----:B------:R-:W-:-:S02]  /*0990*/  LOP3.LUT R5, R5, 0x8, RZ, 0xc0, !PT ;  /* 0x0000000805057812 */ /* 0x000fc400078ec0ff */
[----:B------:R-:W-:Y:S01]  /*09a0*/  LOP3.LUT R0, R0, 0xc0, RZ, 0xc0, !PT ;  /* 0x000000c000007812 */ /* 0x000fe200078ec0ff */
[----:B------:R-:W-:Y:S01]  /*09b0*/  IMAD R3, R13, 0x200, R6 ;  /* 0x000002000d037824 */ /* 0x000fe200078e0206 */
[----:B------:R-:W-:Y:S02]  /*09c0*/  LOP3.LUT R10, R7, 0x10, R10, 0xf8, !PT ;  /* 0x00000010070a7812 */ /* 0x000fe400078ef80a */
[----:B------:R-:W-:Y:S02]  /*09d0*/  SHF.R.U32.HI R8, RZ, 0x3, R0 ;  /* 0x00000003ff087819 */ /* 0x000fe40000011600 */
[----:B------:R-:W-:Y:S02]  /*09e0*/  SEL R242, R242, 0x10, !P5 ;  /* 0x00000010f2f27807 */ /* 0x000fe40006800000 */
[----:B------:R-:W-:Y:S01]  /*09f0*/  LOP3.LUT R8, R8, R0, R7, 0x1e, !PT ;  /* 0x0000000008087212 */ /* 0x000fe200078e1e07 */
[----:B------:R-:W-:Y:S01]  /*0a00*/  IMAD.SHL.U32 R0, R15, 0x20, RZ ;  /* 0x000000200f007824 */ /* 0x000fe200078e00ff */
[----:B------:R-:W-:Y:S01]  /*0a10*/  SEL R219, R219, 0x40, P2 ;  /* 0x00000040dbdb7807 */ /* 0x000fe20001000000 */
[----:B------:R-:W-:Y:S01]  /*0a20*/  IMAD.IADD R243, R244, 0x1, R242 ;  /* 0x00000001f4f37824 */ /* 0x000fe200078e02f2 */
[----:B------:R-:W-:Y:S01]  /*0a30*/  LEA R213, R213, UR4, 0x1 ;  /* 0x00000004d5d57c11 */ /* 0x000fe2000f8e08ff */
[----:B--2---:R-:W-:Y:S01]  /*0a40*/  IMAD.SHL.U32 R2, R19, 0x40, RZ ;  /* 0x0000004013027824 */ /* 0x004fe200078e00ff */
[----:B------:R-:W-:Y:S01]  /*0a50*/  SEL R222, R222, 0xffffffe0, !P0 ;  /* 0xffffffe0dede7807 */ /* 0x000fe20004000000 */
[----:B------:R-:W-:-:S02]  /*0a60*/  IMAD R223, R223, 0x200, R0 ;  /* 0x00000200dfdf7824 */ /* 0x000fc400078e0200 */
[----:B------:R-:W-:Y:S01]  /*0a70*/  IMAD.IADD R8, R8, 0x1, R11 ;  /* 0x0000000108087824 */ /* 0x000fe200078e020b */
[----:B------:R-:W-:Y:S01]  /*0a80*/  LOP3.LUT R6, R2, 0x1c0, RZ, 0xc0, !PT ;  /* 0x000001c002067812 */ /* 0x000fe200078ec0ff */
[----:B------:R-:W-:Y:S01]  /*0a90*/  IMAD.IADD R214, R214, 0x1, R213 ;  /* 0x00000001d6d67824 */ /* 0x000fe200078e02d5 */
[----:B------:R-:W-:Y:S01]  /*0aa0*/  LOP3.LUT R2, R4, 0xc0, RZ, 0xc0, !PT ;  /* 0x000000c004027812 */ /* 0x000fe200078ec0ff */
[----:B------:R-:W-:Y:S01]  /*0ab0*/  IMAD.IADD R242, R242, 0x1, R245 ;  /* 0x00000001f2f27824 */ /* 0x000fe200078e02f5 */
[----:B------:R-:W-:Y:S02]  /*0ac0*/  SHF.R.U32.HI R9, RZ, 0x3, R6 ;  /* 0x00000003ff097819 */ /* 0x000fe40000011606 */
[----:B------:R-:W-:Y:S02]  /*0ad0*/  SHF.R.U32.HI R4, RZ, 0x3, R2 ;  /* 0x00000003ff047819 */ /* 0x000fe40000011602 */
[--C-:B------:R-:W-:Y:S02]  /*0ae0*/  LOP3.LUT R9, R9, R6, R5.reuse, 0x1e, !PT ;  /* 0x0000000609097212 */ /* 0x100fe400078e1e05 */
[----:B------:R-:W-:-:S02]  /*0af0*/  LOP3.LUT R5, R4, R2, R5, 0x1e, !PT ;  /* 0x0000000204057212 */ /* 0x000fc400078e1e05 */
[----:B------:R-:W-:Y:S01]  /*0b00*/  LOP3.LUT R2, R4, R10, R2, 0x1e, !PT ;  /* 0x0000000a04027212 */ /* 0x000fe200078e1e02 */
[----:B------:R-:W-:Y:S02]  /*0b10*/  IMAD.U32 R217, R217, 0x200, R9 ;  /* 0x00000200d9d97824 */ /* 0x000fe400078e0009 */
[----:B------:R-:W-:Y:S02]  /*0b20*/  IMAD.IADD R223, R223, 0x1, R5 ;  /* 0x00000001dfdf7824 */ /* 0x000fe400078e0205 */
[----:B------:R-:W-:Y:S02]  /*0b30*/  IMAD.IADD R221, R0, 0x1, R2 ;  /* 0x0000000100dd7824 */ /* 0x000fe400078e0202 */
[----:B------:R-:W-:Y:S01]  /*0b40*/  IMAD.U32 R0, RZ, RZ, UR5 ;  /* 0x00000005ff007e24 */ /* 0x000fe2000f8e00ff */
[----:B------:R-:W-:Y:S01]  /*0b50*/  USHF.R.S32.HI UR5, URZ, 0x1f, UR48 ;  /* 0x0000001f3f057899 */ /* 0x000fe20008011430 */
[----:B------:R-:W-:Y:S01]  /*0b60*/  IMAD.U32 R2, RZ, RZ, UR6 ;  /* 0x00000006ff027e24 */ /* 0x000fe2000f8e00ff */
[----:B------:R-:W-:Y:S01]  /*0b70*/  USHF.R.S32.HI UR6, URZ, 0x1f, UR59 ;  /* 0x0000001f3f067899 */ /* 0x000fe2000801143b */
[----:B------:R-:W-:-:S02]  /*0b80*/  LEA R215, R223, UR4, 0x1 ;  /* 0x00000004dfd77c11 */ /* 0x000fc4000f8e08ff */
[----:B------:R-:W-:Y:S01]  /*0b90*/  LEA R2, R3, UR4, 0x1 ;  /* 0x0000000403027c11 */ /* 0x000fe2000f8e08ff */
[----:B------:R-:W-:Y:S01]  /*0ba0*/  IMAD.U32 R0, RZ, RZ, UR5 ;  /* 0x00000005ff007e24 */ /* 0x000fe2000f8e00ff */
[----:B------:R-:W-:Y:S01]  /*0bb0*/  UIADD3 UR5, UR4, 0xf000, URZ ;  /* 0x0000f00004057890 */ /* 0x000fe2000fffe03f */
[----:B------:R-:W-:Y:S01]  /*0bc0*/  IMAD.U32 R0, RZ, RZ, UR6 ;  /* 0x00000006ff007e24 */ /* 0x000fe2000f8e00ff */
[----:B------:R-:W-:Y:S01]  /*0bd0*/  UIADD3 UR6, UR4, 0x9000, URZ ;  /* 0x0000900004067890 */ /* 0x000fe2000fffe03f */
[----:B------:R-:W-:-:S03]  /*0be0*/  IMAD.IADD R216, R215, 0x1, R222 ;  /* 0x00000001d7d87824 */ /* 0x000fc600078e02de */
[----:B------:R-:W-:Y:S02]  /*0bf0*/  LEA R217, R217, UR5, 0x1 ;  /* 0x00000005d9d97c11 */ /* 0x000fe4000f8e08ff */
[----:B------:R-:W-:-:S03]  /*0c00*/  LEA R4, R8, UR6, 0x1 ;  /* 0x0000000608047c11 */ /* 0x000fc6000f8e08ff */
[C---:B------:R-:W-:Y:S02]  /*0c10*/  IMAD.IADD R218, R217.reuse, 0x1, R218 ;  /* 0x00000001d9da7824 */ /* 0x040fe400078e02da */
[C---:B------:R-:W-:Y:S01]  /*0c20*/  VIADD R0, R4.reuse, 0x20 ;  /* 0x0000002004007836 */ /* 0x040fe20000000000 */
[----:B------:R1:W-:Y:S01]  /*0c30*/  STL [R1+0x20], R4 ;  /* 0x0000200401007387 */ /* 0x0003e20000100800 */
[----:B------:R-:W-:Y:S02]  /*0c40*/  @P3 VIADD R0, R4, 0xffffffe0 ;  /* 0xffffffe004003836 */ /* 0x000fe40000000000 */
[--C-:B------:R-:W-:Y:S02]  /*0c50*/  IMAD.IADD R220, R217, 0x1, R219.reuse ;  /* 0x00000001d9dc7824 */ /* 0x100fe400078e02db */
[----:B------:R-:W-:Y:S01]  /*0c60*/  IMAD.IADD R219, R218, 0x1, R219 ;  /* 0x00000001dadb7824 */ /* 0x000fe200078e02db */
[----:B------:R1:W-:Y:S06]  /*0c70*/  STL [R1+0x24], R0 ;  /* 0x0000240001007387 */ /* 0x0003ec0000100800 */
.L_x_656:
        /* <DEDUP_REMOVED lines=67> */
.L_x_626:
        /* <DEDUP_REMOVED lines=31> */
[----:B------:R-:W-:Y:S02]  /*12a0*/  USHF.L.U64.HI UR22, UR48, 0x7, UR60 ;  /* 0x0000000730167899 */ /* 0x000fe4000801023c */
        /* <DEDUP_REMOVED lines=27> */
[----:B------:R-:W-:Y:S01]  /*1460*/  USEL UR29, UR16, URZ, UP0 ;  /* 0x0000003f101d7287 */ /* 0x000fe20008000000 */
[----:B------:R-:W-:Y:S01]  /*1470*/  IMAD.MOV.U32 R4, RZ, RZ, RZ ;  /* 0x000000ffff047224 */ /* 0x000fe200078e00ff */
[----:B------:R-:W-:Y:S01]  /*1480*/  UIMAD.WIDE.U32 UR16, UR15, UR30, URZ ;  /* 0x0000001e0f1072a5 */ /* 0x000fe2000f8e003f */
        /* <DEDUP_REMOVED lines=10> */
[----:B------:R-:W-:Y:S02]  /*1530*/  @UP1 UMOV UR51, UR8 ;  /* 0x0000000800331c82 */ /* 0x000fe40008000000 */
[----:B------:R-:W-:Y:S01]  /*1540*/  IMAD.MOV R4, RZ, RZ, -R0 ;  /* 0x000000ffff047224 */ /* 0x000fe200078e0a00 */
[----:B------:R-:W-:-:S02]  /*1550*/  UIMAD UR21, UR15, UR31, URZ ;  /* 0x0000001f0f1572a4 */ /* 0x000fc4000f8e023f */
[----:B------:R-:W-:Y:S01]  /*1560*/  UIMAD.WIDE UR8, UR42, UR41, URZ ;  /* 0x000000292a0872a5 */ /* 0x000fe2000f8e023f */
[C---:B------:R-:W-:Y:S01]  /*1570*/  IMAD R3, R6.reuse, R4, R3 ;  /* 0x0000000406037224 */ /* 0x040fe200078e0203 */
[----:B------:R-:W-:Y:S02]  /*1580*/  USEL UR22, UR22, URZ, UP0 ;  /* 0x0000003f16167287 */ /* 0x000fe40008000000 */
[----:B------:R-:W-:Y:S02]  /*1590*/  @UP3 UIMAD UR18, UR48, UR33, URZ ;  /* 0x00000021301232a4 */ /* 0x000fe4000f8e023f */
[----:B------:R-:W-:Y:S01]  /*15a0*/  ISETP.GT.U32.AND P1, PT, R6, R3, PT ;  /* 0x000000030600720c */ /* 0x000fe20003f24070 */
[----:B------:R-:W-:Y:S02]  /*15b0*/  UISETP.LT.AND UP0, UPT, UR7, UR5, UPT ;  /* 0x000000050700728c */ /* 0x000fe4000bf01270 */
[----:B------:R-:W-:Y:S02]  /*15c0*/  @UP2 UIADD3 UR47, UR17, UR21, URZ ;  /* 0x00000015112f2290 */ /* 0x000fe4000fffe03f */
[----:B------:R-:W-:-:S02]  /*15d0*/  UIMAD UR19, UR9, UR12, URZ ;  /* 0x0000000c091372a4 */ /* 0x000fc4000f8e023f */
[----:B------:R-:W-:Y:S02]  /*15e0*/  @UP3 USEL UR18, UR18, UR15, !UP2 ;  /* 0x0000000f12123287 */ /* 0x000fe4000d000000 */
[----:B------:R-:W-:Y:S02]  /*15f0*/  UIMAD.WIDE.U32 UR16, UR8, UR12, URZ ;  /* 0x0000000c081072a5 */ /* 0x000fe4000f8e003f */
[----:B------:R-:W-:Y:S01]  /*1600*/  USEL UR34, UR7, UR5, UP0 ;  /* 0x0000000507227287 */ /* 0x000fe20008000000 */
[----:B------:R-:W-:Y:S01]  /*1610*/  @UP3 ULDC UR12, c[0x0][0x2e4] ;  /* 0x0000b900000c3ab9 */ /* 0x000fe20000000800 */
[----:B------:R-:W-:Y:S01]  /*1620*/  @!UP2 UIADD3 UR50, UR37, UR23, URZ ;  /* 0x000000172532a290 */ /* 0x000fe2000fffe03f */
[-C--:B------:R-:W-:Y:S01]  /*1630*/  @!P1 IADD3 R3, R3, -R6.reuse, RZ ;  /* 0x8000000603039210 */ /* 0x080fe20007ffe0ff */
[----:B------:R-:W-:Y:S01]  /*1640*/  @UP3 UIMAD UR23, UR59, UR12, UR18 ;  /* 0x0000000c3b1732a4 */ /* 0x000fe2000f8e0212 */
[----:B------:R-:W-:Y:S01]  /*1650*/  @!P1 VIADD R0, R0, 0x1 ;  /* 0x0000000100009836 */ /* 0x000fe20000000000 */
[----:B------:R-:W-:Y:S01]  /*1660*/  UIMAD UR19, UR8, UR13, UR19 ;  /* 0x0000000d081372a4 */ /* 0x000fe2000f8e0213 */
[----:B------:R-:W-:Y:S01]  /*1670*/  ISETP.GE.U32.AND P0, PT, R3, R6, PT ;  /* 0x000000060300720c */ /* 0x000fe20003f06070 */
[----:B------:R-:W-:Y:S01]  /*1680*/  ULEA UR18, UR34, 0xffffffc0, 0x6 ;  /* 0xffffffc022127891 */ /* 0x000fe2000f8e303f */
[----:B------:R-:W-:Y:S01]  /*1690*/  LOP3.LUT R3, R7, UR59, RZ, 0x3c, !PT ;  /* 0x0000003b07037c12 */ /* 0x000fe2000f8e3cff */
[----:B------:R-:W-:Y:S01]  /*16a0*/  UIMAD UR49, UR59, UR42, URZ ;  /* 0x0000002a3b3172a4 */ /* 0x000fe2000f8e023f */
[----:B------:R-:W-:Y:S01]  /*16b0*/  PLOP3.LUT P1, PT, PT, PT, UP1, 0x80, 0x0 ;  /* 0x000000000000781c */ /* 0x000fe20003f2f018 */
[----:B------:R-:W-:Y:S01]  /*16c0*/  UIMAD.WIDE.U32 UR12, UR8, UR15, URZ ;  /* 0x0000000f080c72a5 */ /* 0x000fe2000f8e003f */
[----:B------:R-:W-:Y:S01]  /*16d0*/  ISETP.GE.AND P2, PT, R3, RZ, PT ;  /* 0x000000ff0300720c */ /* 0x000fe20003f46270 */
[----:B------:R-:W-:-:S02]  /*16e0*/  UIADD3 UR42, UR17, UR19, URZ ;  /* 0x00000013112a7290 */ /* 0x000fc4000fffe03f */
[----:B------:R-:W-:Y:S02]  /*16f0*/  @!UP3 UIMAD UR20, UR48, UR41, UR59 ;  /* 0x000000293014b2a4 */ /* 0x000fe4000f8e023b */
[----:B------:R-:W-:Y:S02]  /*1700*/  USHF.R.S32.HI UR19, URZ, 0x1f, UR18 ;  /* 0x0000001f3f137899 */ /* 0x000fe40008011412 */
[----:B------:R-:W-:Y:S01]  /*1710*/  UIADD3 UR5, UP0, UR18, UR29, URZ ;  /* 0x0000001d12057290 */ /* 0x000fe2000ff1e03f */
[----:B------:R-:W-:Y:S01]  /*1720*/  @P0 VIADD R0, R0, 0x1 ;  /* 0x0000000100000836 */ /* 0x000fe20000000000 */
[----:B------:R-:W-:Y:S01]  /*1730*/  USEL UR57, UR16, UR12, !UP2 ;  /* 0x0000000c10397287 */ /* 0x000fe2000d000000 */
[----:B------:R-:W-:Y:S01]  /*1740*/  PLOP3.LUT P0, PT, PT, PT, UP3, 0x80, 0x0 ;  /* 0x000000000000781c */ /* 0x000fe20003f0f038 */
[----:B------:R-:W-:Y:S02]  /*1750*/  UIADD3.X UR16, UR19, UR22, URZ, UP0, !UPT ;  /* 0x0000001613107290 */ /* 0x000fe400087fe43f */
[----:B------:R-:W-:Y:S01]  /*1760*/  UIMAD UR7, UR9, UR5, URZ ;  /* 0x00000005090772a4 */ /* 0x000fe2000f8e023f */
[----:B------:R-:W-:Y:S01]  /*1770*/  @!P2 IADD3 R0, -R0, RZ, RZ ;  /* 0x000000ff0000a210 */ /* 0x000fe20007ffe1ff */
[----:B------:R-:W-:Y:S01]  /*1780*/  @UP1 UIADD3 UR24, UR43, UR46, URZ ;  /* 0x0000002e2b181290 */ /* 0x000fe2000fffe03f */
[----:B------:R-:W-:Y:S01]  /*1790*/  @!P3 LOP3.LUT R0, RZ, R7, RZ, 0x33, !PT ;  /* 0x00000007ff00b212 */ /* 0x000fe200078e33ff */
[----:B------:R-:W-:-:S02]  /*17a0*/  @!UP3 UIMAD UR23, UR20, UR33, URZ ;  /* 0x000000211417b2a4 */ /* 0x000fc4000f8e023f */
[----:B------:R-:W-:Y:S01]  /*17b0*/  UIMAD.WIDE.U32 UR32, UR8, UR5, URZ ;  /* 0x00000005082072a5 */ /* 0x000fe2000f8e003f */
[----:B------:R-:W-:Y:S01]  /*17c0*/  @UP1 ULDC.64 UR20, c[0x0][0x250] ;  /* 0x0000940000141ab9 */ /* 0x000fe20000000a00 */
[----:B------:R-:W-:Y:S02]  /*17d0*/  UIMAD UR12, UR9, UR15, URZ ;  /* 0x0000000f090c72a4 */ /* 0x000fe4000f8e023f */
[----:B------:R-:W-:Y:S02]  /*17e0*/  UIMAD UR5, UR8, UR16, UR7 ;  /* 0x00000010080572a4 */ /* 0x000fe4000f8e0207 */
[----:B------:R-:W-:Y:S02]  /*17f0*/  @UP1 UIMAD.WIDE.U32 UR8, UR24, UR20, URZ ;  /* 0x00000014180812a5 */ /* 0x000fe4000f8e003f */
[----:B------:R-:W-:Y:S02]  /*1800*/  @UP1 UIMAD UR7, UR24, UR21, URZ ;  /* 0x00000015180712a4 */ /* 0x000fe4000f8e023f */
[----:B------:R-:W-:-:S02]  /*1810*/  USEL UR54, UR35, URZ, UP4 ;  /* 0x0000003f23367287 */ /* 0x000fc4000a000000 */
[----:B------:R-:W-:Y:S02]  /*1820*/  USHF.R.S32.HI UR40, URZ, 0x1f, UR45 ;  /* 0x0000001f3f287899 */ /* 0x000fe4000801142d */
[----:B------:R-:W-:Y:S02]  /*1830*/  @UP2 UIADD3 UR42, UR13, UR12, URZ ;  /* 0x0000000c0d2a2290 */ /* 0x000fe4000fffe03f */
[----:B------:R-:W-:Y:S02]  /*1840*/  USHF.R.S32.HI UR56, URZ, 0x1f, UR49 ;  /* 0x0000001f3f387899 */ /* 0x000fe40008011431 */
[----:B------:R-:W-:Y:S02]  /*1850*/  USEL UR55, UR28, URZ, UP4 ;  /* 0x0000003f1c377287 */ /* 0x000fe4000a000000 */
        /* <DEDUP_REMOVED lines=16> */
.L_x_628:
        /* <DEDUP_REMOVED lines=13> */
.L_x_629:
        /* <DEDUP_REMOVED lines=11> */
.L_x_630:
[----:B------:R-:W-:Y:S02]  /*1ae0*/  ULDC UR5, c[0x0][0x270] ;  /* 0x00009c0000057ab9 */ /* 0x000fe40000000800 */
[----:B------:R-:W-:-:S04]  /*1af0*/  UIMAD UR5, UR48, UR5, UR59 ;  /* 0x00000005300572a4 */ /* 0x000fc8000f8e023b */
[----:B------:R-:W-:-:S12]  /*1b00*/  UIMAD UR5, UR5, UR61, URZ ;  /* 0x0000003d050572a4 */ /* 0x000fd8000f8e023f */
.L_x_631:
[----:B------:R-:W2:Y:S04]  /*1b10*/  LDL.64 R6, [R1+0x40] ;  /* 0x0000400001067983 */ /* 0x000ea80000100a00 */
[----:B------:R1:W2:Y:S01]  /*1b20*/  LDL.64 R12, [R1+0x40] ;  /* 0x00004000010c7983 */ /* 0x0002a20000100a00 */
[----:B------:R-:W-:Y:S01]  /*1b30*/  UIADD3 UR28, UR18, UR5, URZ ;  /* 0x00000005121c7290 */ /* 0x000fe2000fffe03f */
[----:B------:R-:W-:Y:S01]  /*1b40*/  BSSY B1, `(.L_x_627) ;  /* 0x0000796000017945 */ /* 0x000fe20003800000 */
[----:B------:R-:W-:Y:S01]  /*1b50*/  UIADD3 UR5, UR18, UR23, URZ ;  /* 0x0000001712057290 */ /* 0x000fe2000fffe03f */
[----:B------:R-:W3:Y:S01]  /*1b60*/  S2R R27, SR_TID.X ;  /* 0x00000000001b7919 */ /* 0x000ee20000002100 */
[----:B------:R-:W-:Y:S01]  /*1b70*/  ULDC UR7, c[0x0][0x2dc] ;  /* 0x0000b70000077ab9 */ /* 0x000fe20000000800 */
[----:B------:R-:W-:Y:S01]  /*1b80*/  ULDC UR9, c[0x0][0x270] ;  /* 0x00009c0000097ab9 */ /* 0x000fe20000000800 */
[----:B------:R-:W-:Y:S01]  /*1b90*/  ULDC.64 UR24, c[0x0][0x2b0] ;  /* 0x0000ac0000187ab9 */ /* 0x000fe20000000a00 */
[----:B------:R-:W4:Y:S01]  /*1ba0*/  S2R R28, SR_TID.X ;  /* 0x00000000001c7919 */ /* 0x000f220000002100 */
[----:B------:R-:W-:-:S02]  /*1bb0*/  UIMAD UR29, UR7, UR9, URZ ;  /* 0x00000009071d72a4 */ /* 0x000fc4000f8e023f */
[----:B------:R-:W-:Y:S01]  /*1bc0*/  UIMAD.WIDE UR24, UR5, 0x4, UR24 ;  /* 0x00000004051878a5 */ /* 0x000fe2000f8e0218 */
[----:B------:R-:W5:Y:S01]  /*1bd0*/  S2R R9, SR_TID.X ;  /* 0x0000000000097919 */ /* 0x000f620000002100 */
[----:B------:R-:W-:Y:S01]  /*1be0*/  USHF.R.S32.HI UR37, URZ, 0x1f, UR59 ;  /* 0x0000001f3f257899 */ /* 0x000fe2000801143b */
[----:B------:R-:W-:Y:S01]  /*1bf0*/  ULDC.64 UR12, c[0x0][0x428] ;  /* 0x00010a00000c7ab9 */ /* 0x000fe20000000a00 */
[----:B------:R-:W1:Y:S01]  /*1c00*/  S2R R14, SR_TID.X ;  /* 0x00000000000e7919 */ /* 0x000e620000002100 */
[----:B------:R-:W-:Y:S01]  /*1c10*/  ULDC.64 UR16, c[0x0][0x258] ;  /* 0x0000960000107ab9 */ /* 0x000fe20000000a00 */
[----:B------:R-:W-:Y:S01]  /*1c20*/  UIADD3 UR22, -UR6, UR14, UR45 ;  /* 0x0000000e06167290 */ /* 0x000fe2000fffe12d */
[----:B------:R-:W1:Y:S01]  /*1c30*/  S2R R15, SR_TID.X ;  /* 0x00000000000f7919 */ /* 0x000e620000002100 */
[----:B------:R-:W-:Y:S01]  /*1c40*/  ULDC UR36, c[0x0][0x398] ;  /* 0x0000e60000247ab9 */ /* 0x000fe20000000800 */
[----:B------:R-:W-:Y:S02]  /*1c50*/  UIMAD UR15, UR37, UR16, URZ ;  /* 0x00000010250f72a4 */ /* 0x000fe4000f8e023f */
[----:B------:R-:W-:-:S02]  /*1c60*/  USHF.L.U32 UR23, UR29, 0x6, URZ ;  /* 0x000000061d177899 */ /* 0x000fc4000800063f */
[----:B------:R-:W-:Y:S01]  /*1c70*/  UIMAD UR15, UR59, UR17, UR15 ;  /* 0x000000113b0f72a4 */ /* 0x000fe2000f8e020f */
[----:B------:R-:W-:Y:S01]  /*1c80*/  ULDC.64 UR38, c[0x0][0x478] ;  /* 0x00011e0000267ab9 */ /* 0x000fe20000000a00 */
[----:B---3--:R-:W-:-:S04]  /*1c90*/  SHF.R.S32.HI R27, RZ, 0x1f, R27 ;  /* 0x0000001fff1b7819 */ /* 0x008fc8000001141b */
[----:B----4-:R-:W-:-:S04]  /*1ca0*/  LEA.HI R27, R27, R28, RZ, 0x2 ;  /* 0x0000001c1b1b7211 */ /* 0x010fc800078f10ff */
[----:B------:R-:W-:Y:S02]  /*1cb0*/  SHF.R.S32.HI R27, RZ, 0x2, R27 ;  /* 0x00000002ff1b7819 */ /* 0x000fe4000001141b */
[----:B-----5:R-:W-:Y:S02]  /*1cc0*/  SHF.R.S32.HI R11, RZ, 0x1f, R9 ;  /* 0x0000001fff0b7819 */ /* 0x020fe40000011409 */
[----:B------:R-:W-:Y:S02]  /*1cd0*/  SHF.R.S32.HI R24, RZ, 0x1f, R27 ;  /* 0x0000001fff187819 */ /* 0x000fe4000001141b */
[----:B------:R-:W-:Y:S02]  /*1ce0*/  IADD3 R3, P0, R27, UR18, RZ ;  /* 0x000000121b037c10 */ /* 0x000fe4000ff1e0ff */
[----:B-1----:R-:W-:Y:S02]  /*1cf0*/  SHF.R.S32.HI R14, RZ, 0x1f, R14 ;  /* 0x0000001fff0e7819 */ /* 0x002fe4000001140e */
[----:B------:R-:W-:-:S02]  /*1d00*/  IADD3.X R4, R24, UR19, RZ, P0, !PT ;  /* 0x0000001318047c10 */ /* 0x000fc400087fe4ff */
[----:B------:R-:W-:-:S03]  /*1d10*/  LEA.HI R14, R14, R15, RZ, 0x5 ;  /* 0x0000000f0e0e7211 */ /* 0x000fc600078f28ff */
[----:B------:R-:W-:Y:S01]  /*1d20*/  IMAD R4, R4, UR30, RZ ;  /* 0x0000001e04047c24 */ /* 0x000fe2000f8e02ff */
[----:B------:R-:W-:-:S03]  /*1d30*/  SHF.R.S32.HI R14, RZ, 0x5, R14 ;  /* 0x00000005ff0e7819 */ /* 0x000fc6000001140e */
[----:B------:R-:W-:Y:S02]  /*1d40*/  IMAD R8, R3, UR31, R4 ;  /* 0x0000001f03087c24 */ /* 0x000fe4000f8e0204 */
[----:B--2---:R-:W-:-:S05]  /*1d50*/  IMAD.MOV.U32 R12, RZ, RZ, R6 ;  /* 0x000000ffff0c7224 */ /* 0x004fca00078e0006 */
[--C-:B------:R-:W-:Y:S02]  /*1d60*/  SHF.R.S32.HI R13, RZ, 0x1f, R12.reuse ;  /* 0x0000001fff0d7819 */ /* 0x100fe4000001140c */
[----:B------:R-:W-:Y:S01]  /*1d70*/  IADD3 R4, P0, R12, UR8, RZ ;  /* 0x000000080c047c10 */ /* 0x000fe2000ff1e0ff */
[----:B------:R-:W-:Y:S01]  /*1d80*/  ULDC.64 UR8, c[0x0][0x420] ;  /* 0x0001080000087ab9 */ /* 0x000fe20000000a00 */
[----:B------:R-:W-:Y:S01]  /*1d90*/  IMAD.WIDE.U32 R6, R3, UR30, R12 ;  /* 0x0000001e03067c25 */ /* 0x000fe2000f8e000c */
[----:B------:R-:W-:Y:S01]  /*1da0*/  UIMAD UR5, UR19, UR8, URZ ;  /* 0x00000008130572a4 */ /* 0x000fe2000f8e023f */
[----:B------:R-:W-:Y:S01]  /*1db0*/  IADD3.X R5, R13, UR50, RZ, P0, !PT ;  /* 0x000000320d057c10 */ /* 0x000fe200087fe4ff */
[----:B------:R1:W-:Y:S01]  /*1dc0*/  STL [R1+0x44], R13 ;  /* 0x0000440d01007387 */ /* 0x0003e20000100800 */
[----:B------:R-:W-:Y:S01]  /*1dd0*/  IMAD.U32 R3, RZ, RZ, UR8 ;  /* 0x00000008ff037e24 */ /* 0x000fe2000f8e00ff */
[----:B------:R-:W-:Y:S01]  /*1de0*/  IADD3 R6, P2, R6, UR58, RZ ;  /* 0x0000003a06067c10 */ /* 0x000fe2000ff5e0ff */
[----:B------:R-:W-:-:S02]  /*1df0*/  UIMAD UR7, UR18, UR9, UR5 ;  /* 0x00000009120772a4 */ /* 0x000fc4000f8e0205 */
[----:B------:R-:W-:Y:S01]  /*1e00*/  UIMAD UR5, UR37, UR12, URZ ;  /* 0x0000000c250572a4 */ /* 0x000fe2000f8e023f */
[----:B------:R-:W-:Y:S01]  /*1e10*/  IMAD.WIDE.U32 R4, R3, UR18, R4 ;  /* 0x0000001203047c25 */ /* 0x000fe2000f8e0004 */
[----:B------:R-:W-:Y:S01]  /*1e20*/  IADD3.X R7, R7, UR47, R8, P2, !PT ;  /* 0x0000002f07077c10 */ /* 0x000fe200097fe408 */
[----:B------:R-:W-:Y:S01]  /*1e30*/  ULDC.64 UR18, c[0x0][0x210] ;  /* 0x0000840000127ab9 */ /* 0x000fe20000000a00 */
[----:B------:R-:W-:Y:S01]  /*1e40*/  UIMAD UR13, UR59, UR13, UR5 ;  /* 0x0000000d3b0d72a4 */ /* 0x000fe2000f8e0205 */
[----:B------:R-:W-:Y:S01]  /*1e50*/  IMAD.U32 R3, RZ, RZ, UR16 ;  /* 0x00000010ff037e24 */ /* 0x000fe2000f8e00ff */
[----:B------:R-:W-:Y:S01]  /*1e60*/  UIADD3 UR5, UR22, -UR36, URZ ;  /* 0x8000002416057290 */ /* 0x000fe2000fffe03f */
[----:B------:R-:W-:Y:S01]  /*1e70*/  VIADD R5, R5, UR7 ;  /* 0x0000000705057c36 */ /* 0x000fe20008000000 */
[----:B------:R-:W-:Y:S01]  /*1e80*/  USHF.R.S32.HI UR7, URZ, 0x1f, UR23 ;  /* 0x0000001f3f077899 */ /* 0x000fe20008011417 */
[----:B------:R-:W-:Y:S01]  /*1e90*/  IMAD.WIDE.U32 R6, R3, UR59, R6 ;  /* 0x0000003b03067c25 */ /* 0x000fe2000f8e0006 */
[----:B------:R-:W-:Y:S01]  /*1ea0*/  LEA.HI R3, R11, R9, RZ, 0x5 ;  /* 0x000000090b037211 */ /* 0x000fe200078f28ff */
[----:B------:R-:W-:-:S02]  /*1eb0*/  USHF.R.S32.HI UR22, URZ, 0x1f, UR5 ;  /* 0x0000001f3f167899 */ /* 0x000fc40008011405 */
[----:B------:R-:W-:Y:S01]  /*1ec0*/  IMAD.U32 R8, RZ, RZ, UR12 ;  /* 0x0000000cff087e24 */ /* 0x000fe2000f8e00ff */
[----:B------:R-:W-:Y:S01]  /*1ed0*/  LOP3.LUT R3, R3, 0xffffffe0, RZ, 0xc0, !PT ;  /* 0xffffffe003037812 */ /* 0x000fe200078ec0ff */
[----:B------:R-:W-:Y:S01]  /*1ee0*/  ULEA.HI UR22, UR22, UR5, URZ, 0x6 ;  /* 0x0000000516167291 */ /* 0x000fe2000f8f303f */
[----:B------:R-:W-:Y:S01]  /*1ef0*/  VIADD R7, R7, UR15 ;  /* 0x0000000f07077c36 */ /* 0x000fe20008000000 */
[----:B------:R-:W-:Y:S01]  /*1f00*/  UIADD3 UR12, UP2, UP0, UR32, UR23, UR49 ;  /* 0x00000017200c7290 */ /* 0x000fe2000f85e031 */
[----:B------:R-:W-:Y:S01]  /*1f10*/  LEA R248, P0, R6, UR18, 0x1 ;  /* 0x0000001206f87c11 */ /* 0x000fe2000f8008ff */
[----:B------:R-:W-:Y:S01]  /*1f20*/  IMAD.IADD R3, R9, 0x1, -R3 ;  /* 0x0000000109037824 */ /* 0x000fe200078e0a03 */
[----:B------:R-:W-:Y:S01]  /*1f30*/  USHF.R.S32.HI UR22, URZ, 0x6, UR22 ;  /* 0x000000063f167899 */ /* 0x000fe20008011416 */
[----:B------:R-:W-:Y:S01]  /*1f40*/  IMAD.WIDE.U32 R4, R8, UR59, R4 ;  /* 0x0000003b08047c25 */ /* 0x000fe2000f8e0004 */
[----:B------:R-:W-:Y:S01]  /*1f50*/  UIADD3.X UR5, UR52, UR7, UR56, UP2, UP0 ;  /* 0x0000000734057290 */ /* 0x000fe200097e0438 */
[----:B------:R-:W-:Y:S01]  /*1f60*/  LEA.HI.X R249, R6, UR19, R7, 0x1, P0 ;  /* 0x0000001306f97c11 */ /* 0x000fe200080f0c07 */
[----:B------:R-:W-:Y:S01]  /*1f70*/  UIADD3 UR7, UP3, UP2, UR55, UR12, UR57 ;  /* 0x0000000c37077290 */ /* 0x000fe2000fa7e039 */
[----:B------:R-:W-:Y:S01]  /*1f80*/  IMAD R6, R14, UR29, R3 ;  /* 0x0000001d0e067c24 */ /* 0x000fe2000f8e0203 */
[----:B------:R-:W-:Y:S01]  /*1f90*/  UISETP.LT.AND UP0, UPT, URZ, UR22, UPT ;  /* 0x000000163f00728c */ /* 0x000fe2000bf01270 */
[----:B------:R-:W-:Y:S01]  /*1fa0*/  VIADD R5, R5, UR13 ;  /* 0x0000000d05057c36 */ /* 0x000fe20008000000 */
[----:B------:R-:W-:Y:S01]  /*1fb0*/  UIADD3.X UR5, UR54, UR5, UR42, UP3, UP2 ;  /* 0x0000000536057290 */ /* 0x000fe20009fe442a */
[----:B------:R-:W-:Y:S01]  /*1fc0*/  IMAD R7, R24, UR8, RZ ;  /* 0x0000000818077c24 */ /* 0x000fe2000f8e02ff */
[----:B------:R-:W-:Y:S01]  /*1fd0*/  USEL UR22, URZ, UR22, !UP0 ;  /* 0x000000163f167287 */ /* 0x000fe2000c000000 */
[C---:B------:R-:W-:Y:S01]  /*1fe0*/  IADD3 R3, P0, R6.reuse, UR7, RZ ;  /* 0x0000000706037c10 */ /* 0x040fe2000ff1e0ff */
[----:B------:R-:W-:Y:S01]  /*1ff0*/  ULDC.64 UR16, c[0x0][0x400] ;  /* 0x0001000000107ab9 */ /* 0x000fe20000000a00 */
[C---:B------:R-:W-:Y:S01]  /*2000*/  IMAD R7, R27.reuse, UR9, R7 ;  /* 0x000000091b077c24 */ /* 0x040fe2000f8e0207 */
[----:B------:R-:W-:Y:S01]  /*2010*/  UISETP.GT.AND UP0, UPT, UR34, UR22, UPT ;  /* 0x000000162200728c */ /* 0x000fe2000bf04270 */
[----:B------:R-:W-:Y:S01]  /*2020*/  LEA.HI.X.SX32 R6, R6, UR5, 0x1, P0 ;  /* 0x0000000506067c11 */ /* 0x000fe200080f0eff */
[----:B------:R-:W-:Y:S01]  /*2030*/  IMAD.WIDE.U32 R4, R27, UR8, R4 ;  /* 0x000000081b047c25 */ /* 0x000fe2000f8e0004 */
[----:B------:R-:W-:Y:S01]  /*2040*/  LEA R237, P0, R3, UR16, 0x2 ;  /* 0x0000001003ed7c11 */ /* 0x000fe2000f8010ff */
[----:B------:R-:W-:Y:S01]  /*2050*/  UIMAD.WIDE UR8, UR28, 0x4, UR38 ;  /* 0x000000041c0878a5 */ /* 0x000fe2000f8e0226 */
[----:B------:R-:W-:-:S02]  /*2060*/  ULDC.64 UR30, c[0x0][0x3e0] ;  /* 0x0000f800001e7ab9 */ /* 0x000fc40000000a00 */
[----:B------:R-:W-:Y:S01]  /*2070*/  LEA.HI.X R236, R3, UR17, R6, 0x2, P0 ;  /* 0x0000001103ec7c11 */ /* 0x000fe200080f1406 */
[----:B------:R-:W-:Y:S01]  /*2080*/  IMAD.IADD R5, R5, 0x1, R7 ;  /* 0x0000000105057824 */ /* 0x000fe200078e0207 */
[----:B------:R-:W-:Y:S01]  /*2090*/  PLOP3.LUT P0, PT, PT, PT, UP0, 0x80, 0x0 ;  /* 0x000000000000781c */ /* 0x000fe20003f0f008 */
[----:B------:R-:W-:Y:S01]  /*20a0*/  UIADD3 UR7, UR34, -0x1, URZ ;  /* 0xffffffff22077890 */ /* 0x000fe2000fffe03f */
[C---:B------:R-:W-:Y:S01]  /*20b0*/  LEA R246, P2, R4.reuse, UR30, 0x1 ;  /* 0x0000001e04f67c11 */ /* 0x040fe2000f8408ff */
[----:B------:R-:W-:Y:S01]  /*20c0*/  UMOV UR17, UR24 ;  /* 0x0000001800117c82 */ /* 0x000fe20008000000 */
[----:B------:R-:W-:Y:S01]  /*20d0*/  UMOV UR16, UR25 ;  /* 0x0000001900107c82 */ /* 0x000fe20008000000 */
[----:B------:R-:W-:Y:S01]  /*20e0*/  UMOV UR19, UR8 ;  /* 0x0000000800137c82 */ /* 0x000fe20008000000 */
[----:B------:R-:W-:Y:S01]  /*20f0*/  LEA.HI.X R247, R4, UR31, R5, 0x1, P2 ;  /* 0x0000001f04f77c11 */ /* 0x000fe200090f0c05 */
[----:B------:R-:W-:-:S06]  /*2100*/  UMOV UR18, UR9 ;  /* 0x0000000900127c82 */ /* 0x000fcc0008000000 */
        /* <DEDUP_REMOVED lines=20> */
.L_x_633:
        /* <DEDUP_REMOVED lines=19> */
.L_x_634:
[----:B------:R-:W-:Y:S01]  /*2380*/  UIMAD UR5, UR40, UR8, URZ ;  /* 0x00000008280572a4 */ /* 0x000fe2000f8e023f */
[----:B------:R-:W-:Y:S01]  /*2390*/  IMAD.U32 R4, RZ, RZ, UR8 ;  /* 0x00000008ff047e24 */ /* 0x000fe2000f8e00ff */
[----:B------:R-:W-:Y:S01]  /*23a0*/  UIMAD UR6, UR44, -0x80, UR6 ;  /* 0xffffff802c0678a4 */ /* 0x000fe2000f8e0206 */
[C---:B------:R-:W-:Y:S01]  /*23b0*/  VIADD R3, R27.reuse, 0x40 ;  /* 0x000000401b037836 */ /* 0x040fe20000000000 */
[----:B------:R-:W-:Y:S01]  /*23c0*/  UIMAD UR5, UR45, UR9, UR5 ;  /* 0x000000092d0572a4 */ /* 0x000fe2000f8e0205 */
[----:B------:R-:W-:Y:S01]  /*23d0*/  IMAD.WIDE.U32 R4, R4, UR45, R12 ;  /* 0x0000002d04047c25 */ /* 0x000fe2000f8e000c */
[----:B------:R-:W-:Y:S01]  /*23e0*/  USHF.R.S32.HI UR19, URZ, 0x1f, UR59 ;  /* 0x0000001f3f137899 */ /* 0x000fe2000801143b */
[----:B------:R-:W-:Y:S01]  /*23f0*/  BSSY B0, `(.L_x_635) ;  /* 0x0000019000007945 */ /* 0x000fe20003800000 */
[----:B------:R-:W-:Y:S01]  /*2400*/  ULDC.64 UR14, c[0x0][0x468] ;  /* 0x00011a00000e7ab9 */ /* 0x000fe20000000a00 */
[----:B------:R-:W-:Y:S02]  /*2410*/  ISETP.GE.AND P1, PT, R27, UR6, PT ;  /* 0x000000061b007c0c */ /* 0x000fe4000bf26270 */
[----:B------:R-:W-:Y:S01]  /*2420*/  MOV R0, UR5 ;  /* 0x0000000500007c02 */ /* 0x000fe20008000f00 */
[----:B------:R-:W-:Y:S01]  /*2430*/  UIMAD UR5, UR19, UR14, URZ ;  /* 0x0000000e130572a4 */ /* 0x000fe2000f8e023f */
[----:B------:R-:W-:-:S03]  /*2440*/  IADD3 R6, P0, R4, UR7, RZ ;  /* 0x0000000704067c10 */ /* 0x000fc6000ff1e0ff */
[----:B------:R-:W-:Y:S01]  /*2450*/  UIMAD UR15, UR59, UR15, UR5 ;  /* 0x0000000f3b0f72a4 */ /* 0x000fe2000f8e0205 */
[----:B------:R-:W-:Y:S02]  /*2460*/  IADD3.X R7, R5, UR18, R0, P0, !PT ;  /* 0x0000001205077c10 */ /* 0x000fe400087fe400 */
        /* <DEDUP_REMOVED lines=17> */
.L_x_636:
[----:B------:R-:W-:Y:S05]  /*2580*/  BSYNC B0 ;  /* 0x0000000000007941 */ /* 0x000fea0003800000 */
.L_x_635:
        /* <DEDUP_REMOVED lines=15> */
.L_x_638:
[----:B------:R-:W-:Y:S05]  /*2680*/  BSYNC B0 ;  /* 0x0000000000007941 */ /* 0x000fea0003800000 */
.L_x_637:
        /* <DEDUP_REMOVED lines=28> */
.L_x_640:
[----:B------:R-:W-:Y:S05]  /*2850*/  BSYNC B0 ;  /* 0x0000000000007941 */ /* 0x000fea0003800000 */
.L_x_639:
        /* <DEDUP_REMOVED lines=15> */
.L_x_632:
[----:B------:R-:W2:Y:S01]  /*2950*/  LDL R25, [R1+0x1c] ;  /* 0x00001c0001197983 */ /* 0x000ea20000100800 */
        /* <DEDUP_REMOVED lines=12> */
[----:B------:R-:W-:Y:S01]  /*2a20*/  ULDC.64 UR12, c[0x0][0x268] ;  /* 0x00009a00000c7ab9 */ /* 0x000fe20000000a00 */
[----:B------:R-:W-:-:S02]  /*2a30*/  UIADD3 UR34, UR45, UR14, URZ ;  /* 0x0000000e2d227290 */ /* 0x000fc4000fffe03f */
[----:B------:R-:W-:Y:S01]  /*2a40*/  IMAD.U32 R11, RZ, RZ, UR9 ;  /* 0x00000009ff0b7e24 */ /* 0x000fe2000f8e00ff */
[----:B------:R-:W-:Y:S01]  /*2a50*/  IADD3 R6, P0, R4, UR51, RZ ;  /* 0x0000003304067c10 */ /* 0x000fe2000ff1e0ff */
[----:B------:R-:W-:Y:S01]  /*2a60*/  IMAD R4, R10, UR12, RZ ;  /* 0x0000000c0a047c24 */ /* 0x000fe2000f8e02ff */
[----:B------:R-:W-:Y:S01]  /*2a70*/  ISETP.GE.AND P3, PT, R27, UR8, PT ;  /* 0x000000081b007c0c */ /* 0x000fe2000bf66270 */
[----:B------:R-:W-:Y:S01]  /*2a80*/  ULDC UR24, c[0x0][0x394] ;  /* 0x0000e50000187ab9 */ /* 0x000fe20000000800 */
[----:B------:R-:W-:Y:S02]  /*2a90*/  UIMAD UR33, UR29, 0x18, URZ ;  /* 0x000000181d2178a4 */ /* 0x000fe4000f8e023f */
[----:B------:R-:W-:Y:S02]  /*2aa0*/  USHF.L.U32 UR32, UR29, 0x5, URZ ;  /* 0x000000051d207899 */ /* 0x000fe4000800063f */
[----:B------:R-:W-:Y:S02]  /*2ab0*/  UIMAD UR31, UR29, 0x28, URZ ;  /* 0x000000281d1f78a4 */ /* 0x000fe4000f8e023f */
[----:B------:R-:W-:Y:S01]  /*2ac0*/  UIMAD UR30, UR29, 0x30, URZ ;  /* 0x000000301d1e78a4 */ /* 0x000fe2000f8e023f */
[----:B------:R-:W-:-:S04]  /*2ad0*/  ULDC UR47, c[0x0][0x398] ;  /* 0x0000e600002f7ab9 */ /* 0x000fc80000000800 */
[----:B------:R-:W1:Y:S08]  /*2ae0*/  @!P3 LDC.64 R16, c[0x0][0x220] ;  /* 0x00008800ff10bb82 */ /* 0x000e700000000a00 */
[----:B------:R-:W4:Y:S01]  /*2af0*/  @!P3 LDC.64 R20, c[0x0][0x218] ;  /* 0x00008600ff14bb82 */ /* 0x000f220000000a00 */
        /* <DEDUP_REMOVED lines=44> */
[----:B------:R-:W-:-:S06]  /*2dc0*/  @!P3 IMAD R3, R27, UR27, R3 ;  /* 0x0000001b1b03bc24 */ /* 0x000fcc000f8e0203 */
[----:B------:R-:W1:Y:S01]  /*2dd0*/  @!P2 LDC.64 R16, c[0x0][0x218] ;  /* 0x00008600ff10ab82 */ /* 0x000e620000000a00 */
[----:B------:R-:W-:Y:S01]  /*2de0*/  @!P3 IMAD.WIDE.U32 R10, R27, UR26, R6 ;  /* 0x0000001a1b0abc25 */ /* 0x000fe2000f8e0006 */
[----:B------:R-:W-:Y:S02]  /*2df0*/  UIADD3 UR8, UR7, -UR8, URZ ;  /* 0x8000000807087290 */ /* 0x000fe4000fffe03f */
[----:B----4-:R-:W-:Y:S02]  /*2e00*/  @!P3 LEA R6, P1, R10, R20, 0x1 ;  /* 0x000000140a06b211 */ /* 0x010fe400078208ff */
[----:B------:R-:W-:Y:S01]  /*2e10*/  UISETP.NE.AND UP0, UPT, UR8, 0x1, UPT ;  /* 0x000000010800788c */ /* 0x000fe2000bf05270 */
[----:B--2---:R-:W-:Y:S01]  /*2e20*/  @!P2 LEA R8, P4, R14, R18, 0x1 ;  /* 0x000000120e08a211 */ /* 0x004fe200078808ff */
[----:B------:R-:W-:Y:S02]  /*2e30*/  USHF.L.U32 UR21, UR29, 0x4, URZ ;  /* 0x000000041d157899 */ /* 0x000fe4000800063f */
[----:B------:R-:W-:Y:S01]  /*2e40*/  USHF.L.U32 UR20, UR29, 0x3, URZ ;  /* 0x000000031d147899 */ /* 0x000fe2000800063f */
[----:B------:R-:W-:Y:S04]  /*2e50*/  @P3 STS [R0+0xf000], RZ ;  /* 0x00f000ff00003388 */ /* 0x000fe80000000800 */
[----:B------:R-:W-:Y:S04]  /*2e60*/  @P3 STS [R0+0xf004], RZ ;  /* 0x00f004ff00003388 */ /* 0x000fe80000000800 */
[----:B------:R-:W-:Y:S04]  /*2e70*/  @P3 STS.64 [R0+0xf008], RZ ;  /* 0x00f008ff00003388 */ /* 0x000fe80000000a00 */
[----:B------:R-:W-:Y:S04]  /*2e80*/  @P3 STS.128 [R0+0x11000], RZ ;  /* 0x011000ff00003388 */ /* 0x000fe80000000c00 */
[----:B------:R-:W-:Y:S01]  /*2e90*/  @P3 STS.128 [R0+0x13000], RZ ;  /* 0x013000ff00003388 */ /* 0x000fe20000000c00 */
[----:B------:R-:W-:Y:S01]  /*2ea0*/  UIADD3 UR41, -UR6, 0x80, UR34 ;  /* 0x0000008006297890 */ /* 0x000fe2000fffe122 */
[----:B------:R-:W-:Y:S01]  /*2eb0*/  VIADD R212, R223, 0x1800 ;  /* 0x00001800dfd47836 */ /* 0x000fe20000000000 */
[----:B------:R-:W-:Y:S01]  /*2ec0*/  UMOV UR12, UR24 ;  /* 0x00000018000c7c82 */ /* 0x000fe20008000000 */
[----:B------:R-:W-:Y:S01]  /*2ed0*/  @!PT LDS RZ, [RZ] ;  /* 0x00000000fffff984 */ /* 0x000fe20000000800 */
[----:B------:R-:W-:Y:S01]  /*2ee0*/  @!PT LDS RZ, [RZ] ;  /* 0x00000000fffff984 */ /* 0x000fe20000000800 */
[----:B------:R-:W-:Y:S01]  /*2ef0*/  @!PT LDS RZ, [RZ] ;  /* 0x00000000fffff984 */ /* 0x000fe20000000800 */
[----:B------:R-:W-:Y:S01]  /*2f00*/  @!P3 LDGSTS.E.BYPASS.LTC128B.128 [R0+0xf000], desc[UR10][R4.64] ;  /* 0x0f0000000400bfae */ /* 0x000fe2000b901d4a */
[----:B------:R-:W-:-:S02]  /*2f10*/  CS2R R126, SRZ ;  /* 0x00000000007e7805 */ /* 0x000fc4000001ff00 */
[----:B------:R-:W-:Y:S02]  /*2f20*/  CS2R R124, SRZ ;  /* 0x00000000007c7805 */ /* 0x000fe4000001ff00 */
[----:B------:R-:W-:Y:S01]  /*2f30*/  CS2R R130, SRZ ;  /* 0x0000000000827805 */ /* 0x000fe2000001ff00 */
[----:B------:R-:W-:Y:S01]  /*2f40*/  @!P3 LDGSTS.E.BYPASS.LTC128B.128 [R0+0x11000], desc[UR10][R4.64+0x40] ;  /* 0x110000400400bfae */ /* 0x000fe2000b901d4a */
[----:B------:R-:W-:Y:S02]  /*2f50*/  CS2R R128, SRZ ;  /* 0x0000000000807805 */ /* 0x000fe4000001ff00 */
[----:B------:R-:W-:Y:S02]  /*2f60*/  CS2R R122, SRZ ;  /* 0x00000000007a7805 */ /* 0x000fe4000001ff00 */
[----:B------:R-:W-:Y:S01]  /*2f70*/  CS2R R120, SRZ ;  /* 0x0000000000787805 */ /* 0x000fe2000001ff00 */
[----:B------:R2:W-:Y:S01]  /*2f80*/  @!P3 LDGSTS.E.BYPASS.LTC128B.128 [R0+0x13000], desc[UR10][R4.64+0x80] ;  /* 0x130000800400bfae */ /* 0x0005e2000b901d4a */
[----:B------:R-:W-:-:S02]  /*2f90*/  PLOP3.LUT P0, PT, PT, PT, UP0, 0x80, 0x0 ;  /* 0x000000000000781c */ /* 0x000fc40003f0f008 */
[----:B------:R-:W-:Y:S02]  /*2fa0*/  CS2R R118, SRZ ;  /* 0x0000000000767805 */ /* 0x000fe4000001ff00 */
[----:B------:R-:W-:Y:S01]  /*2fb0*/  CS2R R116, SRZ ;  /* 0x0000000000747805 */ /* 0x000fe2000001ff00 */
[----:B------:R-:W-:Y:S01]  /*2fc0*/  @P2 STS.128 [R0+0x10000], RZ ;  /* 0x010000ff00002388 */ /* 0x000fe20000000c00 */
[----:B------:R-:W-:Y:S02]  /*2fd0*/  CS2R R110, SRZ ;  /* 0x00000000006e7805 */ /* 0x000fe4000001ff00 */
[----:B------:R-:W-:Y:S02]  /*2fe0*/  CS2R R108, SRZ ;  /* 0x00000000006c7805 */ /* 0x000fe4000001ff00 */
[----:B------:R-:W-:Y:S01]  /*2ff0*/  CS2R R114, SRZ ;  /* 0x0000000000727805 */ /* 0x000fe2000001ff00 */
[----:B------:R-:W-:Y:S01]  /*3000*/  @P2 STS.128 [R0+0x12000], RZ ;  /* 0x012000ff00002388 */ /* 0x000fe20000000c00 */
[----:B------:R-:W-:-:S02]  /*3010*/  CS2R R112, SRZ ;  /* 0x0000000000707805 */ /* 0x000fc4000001ff00 */
[----:B------:R-:W-:Y:S02]  /*3020*/  CS2R R106, SRZ ;  /* 0x00000000006a7805 */ /* 0x000fe4000001ff00 */
[----:B------:R-:W-:Y:S01]  /*3030*/  CS2R R104, SRZ ;  /* 0x0000000000687805 */ /* 0x000fe2000001ff00 */
[----:B------:R-:W-:Y:S01]  /*3040*/  @P2 STS.128 [R0+0x14000], RZ ;  /* 0x014000ff00002388 */ /* 0x000fe20000000c00 */
        /* <DEDUP_REMOVED lines=14> */
[----:B--2---:R-:W-:Y:S01]  /*3130*/  @!P3 IMAD.IADD R4, R11, 0x1, R3 ;  /* 0x000000010b04b824 */ /* 0x004fe200078e0203 */
[----:B------:R-:W-:Y:S01]  /*3140*/  CS2R R74, SRZ ;  /* 0x00000000004a7805 */ /* 0x000fe2000001ff00 */
[----:B------:R-:W-:Y:S01]  /*3150*/  @!P2 IMAD.IADD R5, R15, 0x1, R22 ;  /* 0x000000010f05a824 */ /* 0x000fe200078e0216 */
[----:B------:R-:W-:-:S02]  /*3160*/  CS2R R72, SRZ ;  /* 0x0000000000487805 */ /* 0x000fc4000001ff00 */
[----:B------:R-:W-:Y:S02]  /*3170*/  CS2R R70, SRZ ;  /* 0x0000000000467805 */ /* 0x000fe4000001ff00 */
[----:B------:R-:W-:Y:S02]  /*3180*/  @!P3 LEA.HI.X R7, R10, R21, R4, 0x1, P1 ;  /* 0x000000150a07b211 */ /* 0x000fe400008f0c04 */
[----:B------:R-:W-:Y:S02]  /*3190*/  CS2R R68, SRZ ;  /* 0x0000000000447805 */ /* 0x000fe4000001ff00 */
[----:B------:R-:W-:Y:S01]  /*31a0*/  ISETP.GE.AND P1, PT, R27, UR5, PT ;  /* 0x000000051b007c0c */ /* 0x000fe2000bf26270 */
[----:B------:R-:W-:Y:S01]  /*31b0*/  VIADD R3, R26, 0x1800 ;  /* 0x000018001a037836 */ /* 0x000fe20000000000 */
[----:B------:R-:W-:Y:S02]  /*31c0*/  @!P2 LEA.HI.X R9, R14, R19, R5, 0x1, P4 ;  /* 0x000000130e09a211 */ /* 0x000fe400020f0c05 */
[----:B------:R-:W-:-:S02]  /*31d0*/  CS2R R62, SRZ ;  /* 0x00000000003e7805 */ /* 0x000fc4000001ff00 */
[----:B------:R-:W-:Y:S02]  /*31e0*/  CS2R R60, SRZ ;  /* 0x00000000003c7805 */ /* 0x000fe4000001ff00 */
[----:B------:R-:W-:Y:S02]  /*31f0*/  CS2R R66, SRZ ;  /* 0x0000000000427805 */ /* 0x000fe4000001ff00 */
[----:B------:R-:W-:Y:S01]  /*3200*/  SEL R10, R3, R26, !P0 ;  /* 0x0000001a030a7207 */ /* 0x000fe20004000000 */
[----:B------:R-:W-:Y:S01]  /*3210*/  @!PT LDS RZ, [RZ] ;  /* 0x00000000fffff984 */ /* 0x000fe20000000800 */
[----:B------:R-:W-:Y:S01]  /*3220*/  @!PT LDS RZ, [RZ] ;  /* 0x00000000fffff984 */ /* 0x000fe20000000800 */
[----:B------:R-:W-:Y:S01]  /*3230*/  @!PT LDS RZ, [RZ] ;  /* 0x00000000fffff984 */ /* 0x000fe20000000800 */
[----:B------:R-:W-:Y:S01]  /*3240*/  @!P2 LDGSTS.E.BYPASS.LTC128B.128 [R0+0x10000], desc[UR10][R8.64] ;  /* 0x100000000800afae */ /* 0x000fe2000b901d4a */
[----:B------:R-:W-:Y:S01]  /*3250*/  @!P2 IMAD.IADD R3, R13, 0x1, R23 ;  /* 0x000000010d03a824 */ /* 0x000fe200078e0217 */
[----:B-1----:R-:W-:Y:S02]  /*3260*/  @!P2 LEA R4, P4, R12, R16, 0x1 ;  /* 0x000000100c04a211 */ /* 0x002fe400078808ff */
[----:B------:R-:W-:Y:S01]  /*3270*/  CS2R R64, SRZ ;  /* 0x0000000000407805 */ /* 0x000fe2000001ff00 */
[----:B------:R-:W-:Y:S01]  /*3280*/  @!P2 LDGSTS.E.BYPASS.LTC128B.128 [R0+0x12000], desc[UR10][R8.64+0x40] ;  /* 0x120000400800afae */ /* 0x000fe2000b901d4a */
[----:B------:R-:W-:-:S02]  /*3290*/  LEA R250, R10, UR4, 0x1 ;  /* 0x000000040afa7c11 */ /* 0x000fc4000f8e08ff */
[----:B------:R-:W-:Y:S02]  /*32a0*/  CS2R R58, SRZ ;  /* 0x00000000003a7805 */ /* 0x000fe4000001ff00 */
[----:B------:R-:W-:Y:S01]  /*32b0*/  CS2R R56, SRZ ;  /* 0x0000000000387805 */ /* 0x000fe2000001ff00 */
[----:B------:R1:W-:Y:S01]  /*32c0*/  @!P2 LDGSTS.E.BYPASS.LTC128B.128 [R0+0x14000], desc[UR10][R8.64+0x80] ;  /* 0x140000800800afae */ /* 0x0003e2000b901d4a */
[----:B------:R-:W-:Y:S02]  /*32d0*/  @!P2 LEA.HI.X R5, R12, R17, R3, 0x1, P4 ;  /* 0x000000110c05a211 */ /* 0x000fe400020f0c03 */
[----:B------:R-:W-:Y:S02]  /*32e0*/  CS2R R54, SRZ ;  /* 0x0000000000367805 */ /* 0x000fe4000001ff00 */
[----:B------:R-:W-:Y:S01]  /*32f0*/  CS2R R52, SRZ ;  /* 0x0000000000347805 */ /* 0x000fe2000001ff00 */
[----:B------:R-:W0:Y:S01]  /*3300*/  LDGDEPBAR ;  /* 0x00000000000079af */ /* 0x000e220000000000 */
[----:B------:R-:W-:Y:S01]  /*3310*/  VIADD R3, R25, 0x28 ;  /* 0x0000002819037836 */ /* 0x000fe20000000000 */
[----:B------:R-:W-:-:S02]  /*3320*/  CS2R R46, SRZ ;  /* 0x00000000002e7805 */ /* 0x000fc4000001ff00 */
[----:B------:R-:W-:Y:S01]  /*3330*/  CS2R R44, SRZ ;  /* 0x00000000002c7805 */ /* 0x000fe2000001ff00 */
[----:B------:R-:W-:Y:S01]  /*3340*/  @P1 STS [R0+0x6000], RZ ;  /* 0x006000ff00001388 */ /* 0x000fe20000000800 */
[----:B------:R-:W-:Y:S02]  /*3350*/  CS2R R50, SRZ ;  /* 0x0000000000327805 */ /* 0x000fe4000001ff00 */
[----:B------:R-:W-:Y:S02]  /*3360*/  CS2R R48, SRZ ;  /* 0x0000000000307805 */ /* 0x000fe4000001ff00 */
[----:B------:R-:W-:Y:S01]  /*3370*/  CS2R R42, SRZ ;  /* 0x00000000002a7805 */ /* 0x000fe2000001ff00 */
[----:B------:R-:W-:Y:S01]  /*3380*/  @P1 STS [R0+0x6004], RZ ;  /* 0x006004ff00001388 */ /* 0x000fe20000000800 */
[----:B------:R-:W-:Y:S02]  /*3390*/  CS2R R40, SRZ ;  /* 0x0000000000287805 */ /* 0x000fe4000001ff00 */
[----:B------:R-:W-:-:S02]  /*33a0*/  CS2R R38, SRZ ;  /* 0x0000000000267805 */ /* 0x000fc4000001ff00 */
[----:B------:R-:W-:Y:S01]  /*33b0*/  CS2R R36, SRZ ;  /* 0x0000000000247805 */ /* 0x000fe2000001ff00 */
[----:B------:R-:W-:Y:S01]  /*33c0*/  @P1 STS.64 [R0+0x6008], RZ ;  /* 0x006008ff00001388 */ /* 0x000fe20000000a00 */
[----:B------:R-:W-:Y:S01]  /*33d0*/  UIADD3 UR42, UR45, 0x80, URZ ;  /* 0x000000802d2a7890 */ /* 0x000fe2000fffe03f */
        /* <DEDUP_REMOVED lines=25> */
[----:B------:R-:W-:Y:S04]  /*3570*/  @!P1 LDGSTS.E.BYPASS.LTC128B.128 [R250+0x1000], desc[UR10][R248.64+0x40] ;  /* 0x01000040f8fa9fae */ /* 0x000fe8000b901d4a */
        /* <DEDUP_REMOVED lines=11> */
[----:B-1----:R-:W-:-:S03]  /*3630*/  SHF.R.S32.HI R8, RZ, 0x1f, R25 ;  /* 0x0000001fff087819 */ /* 0x002fc60000011419 */
[----:B------:R-:W-:Y:S01]  /*3640*/  @!P3 LDGSTS.E.BYPASS.LTC128B.128 [R0+0xb000], desc[UR10][R6.64+0x40] ;  /* 0x0b0000400600bfae */ /* 0x000fe2000b901d4a */
[----:B------:R-:W-:Y:S01]  /*3650*/  ISETP.GE.AND P4, PT, R25, UR5, PT ;  /* 0x0000000519007c0c */ /* 0x000fe2000bf86270 */
[----:B------:R-:W-:Y:S01]  /*3660*/  IMAD.MOV.U32 R18, RZ, RZ, 0x7f800000 ;  /* 0x7f800000ff127424 */ /* 0x000fe200078e00ff */
[----:B------:R-:W-:Y:S01]  /*3670*/  UIADD3 UR27, UR21, 0x20, URZ ;  /* 0x00000020151b7890 */ /* 0x000fe2000fffe03f */
[----:B------:R1:W-:Y:S01]  /*3680*/  @!P3 LDGSTS.E.BYPASS.LTC128B.128 [R0+0xd000], desc[UR10][R6.64+0x80] ;  /* 0x0d0000800600bfae */ /* 0x0003e2000b901d4a */
[----:B------:R-:W-:Y:S01]  /*3690*/  IMAD.MOV.U32 R15, RZ, RZ, 0x7f800000 ;  /* 0x7f800000ff0f7424 */ /* 0x000fe200078e00ff */
[----:B------:R-:W-:Y:S02]  /*36a0*/  UIADD3 UR39, UR21, 0x40, URZ ;  /* 0x0000004015277890 */ /* 0x000fe4000fffe03f */
[----:B------:R-:W-:Y:S01]  /*36b0*/  @P2 STS.128 [R0+0xa000], RZ ;  /* 0x00a000ff00002388 */ /* 0x000fe20000000c00 */
[----:B------:R-:W-:Y:S01]  /*36c0*/  IMAD.MOV.U32 R14, RZ, RZ, 0x7f800000 ;  /* 0x7f800000ff0e7424 */ /* 0x000fe200078e00ff */
[----:B------:R-:W-:-:S02]  /*36d0*/  UIADD3 UR41, UR41, -UR36, URZ ;  /* 0x8000002429297290 */ /* 0x000fc4000fffe03f */
[----:B------:R-:W-:Y:S01]  /*36e0*/  @P2 STS.128 [R0+0xc000], RZ ;  /* 0x00c000ff00002388 */ /* 0x000fe20000000c00 */
[----:B------:R-:W-:Y:S01]  /*36f0*/  IMAD.MOV.U32 R11, RZ, RZ, 0x7f800000 ;  /* 0x7f800000ff0b7424 */ /* 0x000fe200078e00ff */
[----:B------:R-:W-:Y:S01]  /*3700*/  SEL R212, R212, R223, !P0 ;  /* 0x000000dfd4d47207 */ /* 0x000fe20004000000 */
[----:B------:R-:W-:Y:S01]  /*3710*/  UIMAD UR29, UR29, 0x38, URZ ;  /* 0x000000381d1d78a4 */ /* 0x000fe2000f8e023f */
[----:B------:R2:W-:Y:S01]  /*3720*/  @P2 STS.128 [R0+0xe000], RZ ;  /* 0x00e000ff00002388 */ /* 0x0005e20000000c00 */
[----:B------:R-:W-:-:S03]  /*3730*/  ULDC UR5, c[0x0][0x39c] ;  /* 0x0000e70000057ab9 */ /* 0x000fc60000000800 */
[----:B------:R-:W-:Y:S01]  /*3740*/  @!PT LDS RZ, [RZ] ;  /* 0x00000000fffff984 */ /* 0x000fe20000000800 */
[----:B------:R-:W-:Y:S01]  /*3750*/  @!PT LDS RZ, [RZ] ;  /* 0x00000000fffff984 */ /* 0x000fe20000000800 */
[----:B------:R-:W-:Y:S01]  /*3760*/  @!PT LDS RZ, [RZ] ;  /* 0x00000000fffff984 */ /* 0x000fe20000000800 */
[----:B------:R-:W-:Y:S04]  /*3770*/  @!P2 LDGSTS.E.BYPASS.LTC128B.128 [R0+0xa000], desc[UR10][R4.64] ;  /* 0x0a0000000400afae */ /* 0x000fe8000b901d4a */
[----:B------:R-:W-:Y:S04]  /*3780*/  @!P2 LDGSTS.E.BYPASS.LTC128B.128 [R0+0xc000], desc[UR10][R4.64+0x40] ;  /* 0x0c0000400400afae */ /* 0x000fe8000b901d4a */
[----:B------:R3:W-:Y:S01]  /*3790*/  @!P2 LDGSTS.E.BYPASS.LTC128B.128 [R0+0xe000], desc[UR10][R4.64+0x80] ;  /* 0x0e0000800400afae */ /* 0x0007e2000b901d4a */
[----:B-1----:R-:W-:-:S03]  /*37a0*/  IMAD.SHL.U32 R6, R25, 0x4, RZ ;  /* 0x0000000419067824 */ /* 0x002fc600078e00ff */
[----:B------:R-:W0:Y:S02]  /*37b0*/  LDGDEPBAR ;  /* 0x00000000000079af */ /* 0x000e240000000000 */
[----:B---3--:R-:W-:Y:S01]  /*37c0*/  IADD3 R4, P3, R6, UR17, RZ ;  /* 0x0000001106047c10 */ /* 0x008fe2000ff7e0ff */
[----:B------:R-:W-:-:S04]  /*37d0*/  DEPBAR.LE SB0, 0x1 ;  /* 0x000080400000791a */ /* 0x000fc80000000000 */
[----:B------:R-:W-:Y:S02]  /*37e0*/  SHF.L.U64.HI R5, R25, 0x2, R8 ;  /* 0x0000000219057819 */ /* 0x000fe40000010208 */
[----:B--2---:R-:W-:Y:S02]  /*37f0*/  SHF.R.S32.HI R0, RZ, 0x1f, R3 ;  /* 0x0000001fff007819 */ /* 0x004fe40000011403 */
[----:B------:R-:W-:Y:S02]  /*3800*/  @!P1 LEA R6, P2, R3, UR17, 0x2 ;  /* 0x0000001103069c11 */ /* 0x000fe4000f8410ff */
[----:B------:R-:W-:Y:S02]  /*3810*/  IADD3.X R5, R5, UR16, RZ, P3, !PT ;  /* 0x0000001005057c10 */ /* 0x000fe40009ffe4ff */
[----:B------:R-:W-:-:S03]  /*3820*/  @!P1 LEA.HI.X R7, R3, UR16, R0, 0x2, P2 ;  /* 0x0000001003079c11 */ /* 0x000fc600090f1400 */
[----:B------:R-:W2:Y:S04]  /*3830*/  @!P4 LDG.E R18, desc[UR10][R4.64] ;  /* 0x0000000a0412c981 */ /* 0x000ea8000c1e1900 */
[----:B------:R-:W3:Y:S04]  /*3840*/  @!P6 LDG.E R15, desc[UR10][R4.64+0x20] ;  /* 0x0000200a040fe981 */ /* 0x000ee8000c1e1900 */
[----:B------:R1:W4:Y:S04]  /*3850*/  @!P5 LDG.E R14, desc[UR10][R4.64+0x80] ;  /* 0x0000800a040ed981 */ /* 0x000328000c1e1900 */
[----:B------:R-:W5:Y:S01]  /*3860*/  @!P1 LDG.E R11, desc[UR10][R6.64] ;  /* 0x0000000a060b9981 */ /* 0x000f62000c1e1900 */
[----:B------:R-:W-:Y:S01]  /*3870*/  BAR.SYNC.DEFER_BLOCKING 0x0 ;  /* 0x0000000000007b1d */ /* 0x000fe20000010000 */
[----:B------:R-:W-:-:S04]  /*3880*/  VIADD R0, R25, 0xffffffc0 ;  /* 0xffffffc019007836 */ /* 0x000fc80000000000 */
[----:B------:R-:W-:Y:S02]  /*3890*/  IMAD.SHL.U32 R0, R0, 0x4, RZ ;  /* 0x0000000400007824 */ /* 0x000fe400078e00ff */
        /* <DEDUP_REMOVED lines=16> */
[----:B------:R-:W-:-:S02]  /*39a0*/  UIADD3 UR26, UR20, UR27, URZ ;  /* 0x0000001b141a7290 */ /* 0x000fc4000fffe03f */
[----:B------:R-:W-:Y:S01]  /*39b0*/  UIADD3 UR38, UR20, UR39, URZ ;  /* 0x0000002714267290 */ /* 0x000fe2000fffe03f */
[----:B------:R-:W-:Y:S01]  /*39c0*/  VIADD R3, R221, 0x1800 ;  /* 0x00001800dd037836 */ /* 0x000fe20000000000 */
[----:B------:R-:W-:Y:S02]  /*39d0*/  UIADD3 UR25, UR20, UR26, URZ ;  /* 0x0000001a14197290 */ /* 0x000fe4000fffe03f */
[----:B------:R-:W-:Y:S01]  /*39e0*/  UIADD3 UR37, UR20, UR38, URZ ;  /* 0x0000002614257290 */ /* 0x000fe2000fffe03f */
[----:B-1----:R-:W-:Y:S01]  /*39f0*/  SHF.L.U64.HI R4, R25, 0x2, R8 ;  /* 0x0000000219047819 */ /* 0x002fe20000010208 */
[----:B------:R-:W-:Y:S01]  /*3a00*/  UIADD3 UR24, UR20, UR25, URZ ;  /* 0x0000001914187290 */ /* 0x000fe2000fffe03f */
[----:B------:R-:W-:Y:S01]  /*3a10*/  SEL R3, R3, R221, !P0 ;  /* 0x000000dd03037207 */ /* 0x000fe20004000000 */
[----:B------:R-:W-:Y:S01]  /*3a20*/  UIADD3 UR36, UR20, UR37, URZ ;  /* 0x0000002514247290 */ /* 0x000fe2000fffe03f */
[----:B------:R-:W-:Y:S01]  /*3a30*/  LEA R212, R212, UR4, 0x1 ;  /* 0x00000004d4d47c11 */ /* 0x000fe2000f8e08ff */
[----:B------:R-:W-:Y:S01]  /*3a40*/  UIADD3 UR23, UR20, UR24, URZ ;  /* 0x0000001814177290 */ /* 0x000fe2000fffe03f */
[----:B------:R-:W-:Y:S01]  /*3a50*/  LEA R3, R3, UR4, 0x1 ;  /* 0x0000000403037c11 */ /* 0x000fe2000f8e08ff */
[----:B------:R-:W-:-:S02]  /*3a60*/  UIADD3 UR35, UR20, UR36, URZ ;  /* 0x0000002414237290 */ /* 0x000fc4000fffe03f */
[----:B------:R-:W-:Y:S02]  /*3a70*/  UIADD3 UR28, UR20, UR23, URZ ;  /* 0x00000017141c7290 */ /* 0x000fe4000fffe03f */
[----:B------:R-:W-:Y:S01]  /*3a80*/  UIADD3 UR40, UR20, UR35, URZ ;  /* 0x0000002314287290 */ /* 0x000fe2000fffe03f */
[----:B--2---:R1:W-:Y:S04]  /*3a90*/  STL [R1+0x10], R18 ;  /* 0x0000101201007387 */ /* 0x0043e80000100800 */
[----:B---3--:R1:W-:Y:S04]  /*3aa0*/  STL [R1+0x14], R15 ;  /* 0x0000140f01007387 */ /* 0x0083e80000100800 */
[----:B----4-:R1:W-:Y:S04]  /*3ab0*/  STL [R1+0x8], R14 ;  /* 0x0000080e01007387 */ /* 0x0103e80000100800 */
[----:B-----5:R1:W-:Y:S04]  /*3ac0*/  STL [R1+0xc], R11 ;  /* 0x00000c0b01007387 */ /* 0x0203e80000100800 */
[----:B------:R1:W-:Y:S04]  /*3ad0*/  STL [R1+0x30], R4 ;  /* 0x0000300401007387 */ /* 0x0003e80000100800 */
[----:B------:R1:W-:Y:S02]  /*3ae0*/  STL [R1+0x2c], R0 ;  /* 0x00002c0001007387 */ /* 0x0003e40000100800 */
.L_x_646:
[----:B------:R-:W2:Y:S01]  /*3af0*/  LDL R225, [R1+0x34] ;  /* 0x0000340001e17983 */ /* 0x000ea20000100800 */
[----:B-1----:R-:W-:Y:S01]  /*3b00*/  IADD3 R0, R222, R212, RZ ;  /* 0x000000d4de007210 */ /* 0x002fe20007ffe0ff */
        /* <DEDUP_REMOVED lines=20> */
[----:B------:R-:W4:Y:S01]  /*3c50*/  LDSM.16.M88.4 R156, [R213+0xb000] ;  /* 0x00b00000d59c783b */ /* 0x000f220000000200 */
[-C--:B------:R-:W-:Y:S06]  /*3c60*/  HMMA.16816.F32 R20, R32, R132.reuse, RZ ;  /* 0x000000842014723c */ /* 0x080fec00000018ff */
[C---:B------:R-:W-:Y:S01]  /*3c70*/  HMMA.16816.F32 R24, R28.reuse, R132, RZ ;  /* 0x000000841c18723c */ /* 0x040fe200000018ff */
[----:B-----5:R-:W4:Y:S05]  /*3c80*/  LDSM.16.M88.4 R160, [R212+0x1800] ;  /* 0x00180000d4a0783b */ /* 0x020f2a0000000200 */
[-C--:B------:R-:W-:Y:S06]  /*3c90*/  HMMA.16816.F32 R28, R28, R134.reuse, RZ ;  /* 0x000000861c1c723c */ /* 0x080fec00000018ff */
[----:B------:R-:W-:Y:S01]  /*3ca0*/  HMMA.16816.F32 R32, R32, R134, RZ ;  /* 0x000000862020723c */ /* 0x000fe200000018ff */
[----:B------:R-:W4:Y:S05]  /*3cb0*/  LDSM.16.M88.4 R132, [R213+0xb400] ;  /* 0x00b40000d584783b */ /* 0x000f2a0000000200 */
[-C--:B------:R-:W-:Y:S06]  /*3cc0*/  HMMA.16816.F32 R4, R136, R140.reuse, R4 ;  /* 0x0000008c8804723c */ /* 0x080fec0000001804 */
[C---:B-1----:R-:W-:Y:S06]  /*3cd0*/  HMMA.16816.F32 R8, R144.reuse, R140, R8 ;  /* 0x0000008c9008723c */ /* 0x042fec0000001808 */
[-C--:B------:R-:W-:Y:S06]  /*3ce0*/  HMMA.16816.F32 R12, R144, R142.reuse, R12 ;  /* 0x0000008e900c723c */ /* 0x080fec000000180c */
[C---:B------:R-:W-:Y:S01]  /*3cf0*/  HMMA.16816.F32 R16, R136.reuse, R142, R16 ;  /* 0x0000008e8810723c */ /* 0x040fe20000001810 */
[----:B------:R-:W-:Y:S05]  /*3d00*/  LDSM.16.M88.4 R140, [R214+0xb000] ;  /* 0x00b00000d68c783b */ /* 0x000fea0000000200 */
[-C--:B----4-:R-:W-:Y:S06]  /*3d10*/  HMMA.16816.F32 R20, R136, R148.reuse, R20 ;  /* 0x000000948814723c */ /* 0x090fec0000001814 */
[C---:B------:R-:W-:Y:S06]  /*3d20*/  HMMA.16816.F32 R24, R144.reuse, R148, R24 ;  /* 0x000000949018723c */ /* 0x040fec0000001818 */
[-C--:B------:R-:W-:Y:S01]  /*3d30*/  HMMA.16816.F32 R28, R144, R150.reuse, R28 ;  /* 0x00000096901c723c */ /* 0x080fe2000000181c */
[----:B------:R-:W-:Y:S05]  /*3d40*/  LDSM.16.M88.4 R144, [R0+0x1800] ;  /* 0x001800000090783b */ /* 0x000fea0000000200 */
[----:B------:R-:W-:Y:S03]  /*3d50*/  HMMA.16816.F32 R32, R136, R150, R32 ;  /* 0x000000968820723c */ /* 0x000fe60000001820 */
[----:B------:R-:W1:Y:S03]  /*3d60*/  LDSM.16.M88.4 R136, [R0+0x1000] ;  /* 0x001000000088783b */ /* 0x000e660000000200 */
[-C--:B------:R-:W-:Y:S06]  /*3d70*/  HMMA.16816.F32 R4, R152, R156.reuse, R4 ;  /* 0x0000009c9804723c */ /* 0x080fec0000001804 */
[C---:B------:R-:W-:Y:S06]  /*3d80*/  HMMA.16816.F32 R8, R160.reuse, R156, R8 ;  /* 0x0000009ca008723c */ /* 0x040fec0000001808 */
[-C--:B------:R-:W-:Y:S06]  /*3d90*/  HMMA.16816.F32 R12, R160, R158.reuse, R12 ;  /* 0x0000009ea00c723c */ /* 0x080fec000000180c */
[C---:B------:R-:W-:Y:S01]  /*3da0*/  HMMA.16816.F32 R16, R152.reuse, R158, R16 ;  /* 0x0000009e9810723c */ /* 0x040fe20000001810 */
[----:B------:R-:W-:Y:S05]  /*3db0*/  LDSM.16.M88.4 R156, [R0+0x2800] ;  /* 0x00280000009c783b */ /* 0x000fea0000000200 */
[-C--:B------:R-:W-:Y:S06]  /*3dc0*/  HMMA.16816.F32 R20, R152, R132.reuse, R20 ;  /* 0x000000849814723c */ /* 0x080fec0000001814 */
[C---:B------:R-:W-:Y:S06]  /*3dd0*/  HMMA.16816.F32 R24, R160.reuse, R132, R24 ;  /* 0x00000084a018723c */ /* 0x040fec0000001818 */
[-C--:B------:R-:W-:Y:S06]  /*3de0*/  HMMA.16816.F32 R28, R160, R134.reuse, R28 ;  /* 0x00000086a01c723c */ /* 0x080fec000000181c */
[----:B------:R-:W-:Y:S01]  /*3df0*/  HMMA.16816.F32 R32, R152, R134, R32 ;  /* 0x000000869820723c */ /* 0x000fe20000001820 */
[----:B------:R-:W-:Y:S05]  /*3e00*/  LDSM.16.M88.4 R132, [R212+0x2000] ;  /* 0x00200000d484783b */ /* 0x000fea0000000200 */
[-C--:B-1----:R-:W-:Y:S03]  /*3e10*/  HMMA.16816.F32 R4, R136, R140.reuse, R4 ;  /* 0x0000008c8804723c */ /* 0x082fe60000001804 */
        /* <DEDUP_REMOVED lines=8> */
[----:B------:R-:W5:Y:S04]  /*3ea0*/  LDG.E R227, desc[UR10][R148.64] ;  /* 0x0000000a94e37981 */ /* 0x000f68000c1e1900 */
        /* <DEDUP_REMOVED lines=14> */
[C---:B------:R-:W-:Y:S06]  /*3f90*/  HMMA.16816.F32 R16, R132.reuse, R154, R16 ;  /* 0x0000009a8410723c */ /* 0x040fec0000001810 */
[-C--:B-1----:R-:W-:Y:S06]  /*3fa0*/  HMMA.16816.F32 R20, R132, R144.reuse, R20 ;  /* 0x000000908414723c */ /* 0x082fec0000001814 */
[C---:B------:R-:W-:Y:S06]  /*3fb0*/  HMMA.16816.F32 R24, R140.reuse, R144, R24 ;  /* 0x000000908c18723c */ /* 0x040fec0000001818 */
[-C--:B------:R-:W-:Y:S06]  /*3fc0*/  HMMA.16816.F32 R28, R140, R146.reuse, R28 ;  /* 0x000000928c1c723c */ /* 0x080fec000000181c */
[----:B------:R-:W-:Y:S06]  /*3fd0*/  HMMA.16816.F32 R32, R132, R146, R32 ;  /* 0x000000928420723c */ /* 0x000fec0000001820 */
[-C--:B--2---:R-:W-:Y:S06]  /*3fe0*/  HMMA.16816.F32 R4, R136, R148.reuse, R4 ;  /* 0x000000948804723c */ /* 0x084fec0000001804 */
        /* <DEDUP_REMOVED lines=117> */
.L_x_642:
        /* <DEDUP_REMOVED lines=130> */
.L_x_643:
[----:B------:R-:W2:Y:S01]  /*4f60*/  LDL R0, [R1+0x10] ;  /* 0x0000100001007983 */ /* 0x000ea20000100800 */
[----:B------:R-:W-:Y:S03]  /*4f70*/  UISETP.GT.AND UP3, UPT, UR7, UR22, UPT ;  /* 0x000000160700728c */ /* 0x000fe6000bf64270 */
[----:B------:R-:W3:Y:S03]  /*4f80*/  LDL R4, [R1+0x14] ;  /* 0x0000140001047983 */ /* 0x000ee60000100800 */
[----:B------:R-:W-:Y:S01]  /*4f90*/  PLOP3.LUT P1, PT, PT, PT, UP3, 0x80, 0x0 ;  /* 0x000000000000781c */ /* 0x000fe20003f2f038 */
        /* <DEDUP_REMOVED lines=56> */
[----:B------:R-:W-:Y:S04]  /*5320*/  FFMA.FTZ R19, R23, UR8, -R4 ;  /* 0x0000000817137c23 */ /* 0x000fe80008010804 */
        /* <DEDUP_REMOVED lines=77> */
[----:B------:R-:W2:Y:S04]  /*5800*/  LDSM.16.M88.4 R32, [R215+0x6000] ;  /* 0x00600000d720783b */ /* 0x000ea80000000200 */
[----:B------:R-:W3:Y:S04]  /*5810*/  LDSM.16.M88.4 R28, [R215+0x6800] ;  /* 0x00680000d71c783b */ /* 0x000ee80000000200 */
[----:B------:R-:W4:Y:S04]  /*5820*/  LDSM.16.M88.4 R132, [R216+0x6000] ;  /* 0x00600000d884783b */ /* 0x000f280000000200 */
        /* <DEDUP_REMOVED lines=55> */
[-C--:B------:R-:W-:Y:S05]  /*5ba0*/  HMMA.16816.F32 R20, R132, R208.reuse, R20 ;  /* 0x000000d08414723c */ /* 0x080fea0000001814 */
[----:B-----5:R-:W-:Y:S01]  /*5bb0*/  FADD.FTZ R6, -R226, R6 ;  /* 0x00000006e2067221 */ /* 0x020fe20000010100 */
[----:B------:R-:W-:Y:S01]  /*5bc0*/  FADD.FTZ R10, -R224, R10 ;  /* 0x0000000ae00a7221 */ /* 0x000fe20000010100 */
[----:B------:R-:W-:Y:S01]  /*5bd0*/  FADD.FTZ R5, -R227, R5 ;  /* 0x00000005e3057221 */ /* 0x000fe20000010100 */
[C---:B------:R-:W-:Y:S01]  /*5be0*/  FADD.FTZ R9, -R225.reuse, R9 ;  /* 0x00000009e1097221 */ /* 0x040fe20000010100 */
[C---:B------:R-:W-:Y:S04]  /*5bf0*/  HMMA.16816.F32 R24, R136.reuse, R208, R24 ;  /* 0x000000d08818723c */ /* 0x040fe80000001818 */
[----:B------:R-:W-:Y:S01]  /*5c00*/  FMUL.FTZ R236, R236, R6 ;  /* 0x00000006ecec7220 */ /* 0x000fe20000410000 */
[C---:B------:R-:W-:Y:S01]  /*5c10*/  FADD.FTZ R12, -R225.reuse, R12 ;  /* 0x0000000ce10c7221 */ /* 0x040fe20000010100 */
[----:B------:R-:W-:Y:S01]  /*5c20*/  FADD.FTZ R13, -R225, R13 ;  /* 0x0000000de10d7221 */ /* 0x000fe20000010100 */
[----:B------:R-:W-:Y:S01]  /*5c30*/  FFMA.FTZ R6, -R143, R143, 1 ;  /* 0x3f8000008f067423 */ /* 0x000fe2000001018f */
[----:B------:R-:W-:Y:S01]  /*5c40*/  FADD.FTZ R14, -R224, R14 ;  /* 0x0000000ee00e7221 */ /* 0x000fe20000010100 */
[-C--:B------:R-:W-:Y:S03]  /*5c50*/  HMMA.16816.F32 R28, R136, R210.reuse, R28 ;  /* 0x000000d2881c723c */ /* 0x080fe6000000181c */
[----:B------:R-:W-:Y:S01]  /*5c60*/  FMUL.FTZ R143, R56, R13 ;  /* 0x0000000d388f7220 */ /* 0x000fe20000410000 */
[----:B------:R-:W-:Y:S01]  /*5c70*/  FADD.FTZ R15, -R224, R15 ;  /* 0x0000000fe00f7221 */ /* 0x000fe20000010100 */
        /* <DEDUP_REMOVED lines=9> */
[----:B------:R-:W-:Y:S03]  /*5d10*/  FADD.FTZ R24, -R225, R24 ;  /* 0x00000018e1187221 */ /* 0x000fe60000010100 */
[----:B------:R-:W-:Y:S01]  /*5d20*/  FMUL.FTZ R22, R47, R22 ;  /* 0x000000162f167220 */ /* 0x000fe20000410000 */
[----:B------:R-:W-:Y:S01]  /*5d30*/  FMUL.FTZ R132, R45, R24 ;  /* 0x000000182d847220 */ /* 0x000fe20000410000 */
[C---:B------:R-:W-:Y:S01]  /*5d40*/  FADD.FTZ R25, -R225.reuse, R25 ;  /* 0x00000019e1197221 */ /* 0x040fe20000010100 */
[C---:B------:R-:W-:Y:S01]  /*5d50*/  FADD.FTZ R26, -R224.reuse, R26 ;  /* 0x0000001ae01a7221 */ /* 0x040fe20000010100 */
[----:B------:R-:W-:Y:S01]  /*5d60*/  FADD.FTZ R27, -R224, R27 ;  /* 0x0000001be01b7221 */ /* 0x000fe20000010100 */
[----:B------:R-:W-:Y:S01]  /*5d70*/  FADD.FTZ R28, -R225, R28 ;  /* 0x0000001ce11c7221 */ /* 0x000fe20000010100 */
[----:B------:R-:W-:Y:S01]  /*5d80*/  FMUL.FTZ R25, R44, R25 ;  /* 0x000000192c197220 */ /* 0x000fe20000410000 */
[----:B------:R-:W-:Y:S01]  /*5d90*/  FMUL.FTZ R24, R43, R26 ;  /* 0x0000001a2b187220 */ /* 0x000fe20000410000 */
[----:B------:R-:W-:Y:S01]  /*5da0*/  FADD.FTZ R29, -R225, R29 ;  /* 0x0000001de11d7221 */ /* 0x000fe20000010100 */
[C---:B------:R-:W-:Y:S01]  /*5db0*/  FADD.FTZ R30, -R224.reuse, R30 ;  /* 0x0000001ee01e7221 */ /* 0x040fe20000010100 */
[----:B------:R-:W-:Y:S01]  /*5dc0*/  FADD.FTZ R31, -R224, R31 ;  /* 0x0000001fe01f7221 */ /* 0x000fe20000010100 */
[----:B------:R-:W-:Y:S01]  /*5dd0*/  FMUL.FTZ R240, R240, R10 ;  /* 0x0000000af0f07220 */ /* 0x000fe20000410000 */
[----:B------:R-:W-:Y:S01]  /*5de0*/  FMUL.FTZ R237, R237, R5 ;  /* 0x00000005eded7220 */ /* 0x000fe20000410000 */
[----:B------:R-:W-:Y:S01]  /*5df0*/  FFMA.FTZ R5, -R142, R142, 1 ;  /* 0x3f8000008e057423 */ /* 0x000fe2000001018e */
        /* <DEDUP_REMOVED lines=9> */
[----:B------:R-:W-:Y:S01]  /*5e90*/  FMUL.FTZ R6, R6, UR5 ;  /* 0x0000000506067c20 */ /* 0x000fe20008410000 */
[----:B------:R-:W-:Y:S01]  /*5ea0*/  FMUL.FTZ R241, R241, R9 ;  /* 0x00000009f1f17220 */ /* 0x000fe20000410000 */
[----:B------:R-:W-:Y:S01]  /*5eb0*/  FADD.FTZ R4, -R227, R4 ;  /* 0x00000004e3047221 */ /* 0x000fe20000010100 */
[----:B------:R-:W-:Y:S01]  /*5ec0*/  FMUL.FTZ R5, R5, UR5 ;  /* 0x0000000505057c20 */ /* 0x000fe20008410000 */
[----:B------:R-:W-:Y:S01]  /*5ed0*/  FADD.FTZ R7, -R226, R7 ;  /* 0x00000007e2077221 */ /* 0x000fe20000010100 */
[----:B------:R-:W-:Y:S01]  /*5ee0*/  FADD.FTZ R8, -R225, R8 ;  /* 0x00000008e1087221 */ /* 0x000fe20000010100 */
[----:B------:R-:W-:Y:S01]  /*5ef0*/  FMUL.FTZ R238, R238, R4 ;  /* 0x00000004eeee7220 */ /* 0x000fe20000410000 */
        /* <DEDUP_REMOVED lines=9> */
[----:B------:R-:W-:Y:S01]  /*5f90*/  FMUL.FTZ R19, R46, R23 ;  /* 0x000000172e137220 */ /* 0x000fe20000410000 */
[----:B------:R-:W-:Y:S01]  /*5fa0*/  FMUL.FTZ R23, R42, R27 ;  /* 0x0000001b2a177220 */ /* 0x000fe20000410000 */
[----:B------:R-:W-:Y:S01]  /*5fb0*/  F2FP.F16.F32.PACK_AB R141, R141, R9 ;  /* 0x000000098d8d723e */ /* 0x000fe200000000ff */
[----:B------:R-:W-:Y:S01]  /*5fc0*/  FMUL.FTZ R9, R53, R16 ;  /* 0x0000001035097220 */ /* 0x000fe20000410000 */
[----:B------:R-:W-:Y:S01]  /*5fd0*/  FMUL.FTZ R10, R236, R4 ;  /* 0x00000004ec0a7220 */ /* 0x000fe20000410000 */
[----:B------:R-:W-:Y:S01]  /*5fe0*/  FMUL.FTZ R236, R57, R12 ;  /* 0x0000000c39ec7220 */ /* 0x000fe20000410000 */
[----:B------:R-:W-:Y:S01]  /*5ff0*/  FMUL.FTZ R12, R54, R15 ;  /* 0x0000000f360c7220 */ /* 0x000fe20000410000 */
[----:B------:R1:W5:Y:S01]  /*6000*/  LDL.LU R57, [R1+0xa8] ;  /* 0x0000a80001397983 */ /* 0x0003620000300800 */
        /* <DEDUP_REMOVED lines=8> */
[----:B------:R-:W-:Y:S01]  /*6090*/  FMUL.FTZ R0, R0, UR5 ;  /* 0x0000000500007c20 */ /* 0x000fe20008410000 */
[----:B------:R-:W-:Y:S01]  /*60a0*/  FMUL.FTZ R6, R6, UR5 ;  /* 0x0000000506067c20 */ /* 0x000fe20008410000 */
[----:B------:R-:W-:Y:S01]  /*60b0*/  FMUL.FTZ R5, R5, UR5 ;  /* 0x0000000505057c20 */ /* 0x000fe20008410000 */
[----:B------:R1:W5:Y:S01]  /*60c0*/  LDL.LU R54, [R1+0x9c] ;  /* 0x00009c0001367983 */ /* 0x0003620000300800 */
[----:B------:R-:W-:Y:S01]  /*60d0*/  FMUL.FTZ R4, R4, UR5 ;  /* 0x0000000504047c20 */ /* 0x000fe20008410000 */
[----:B------:R-:W-:Y:S01]  /*60e0*/  FMUL.FTZ R8, R8, R6 ;  /* 0x0000000608087220 */ /* 0x000fe20000410000 */
[----:B------:R-:W-:Y:S01]  /*60f0*/  FMUL.FTZ R7, R241, R5 ;  /* 0x00000005f1077220 */ /* 0x000fe20000410000 */
[----:B------:R1:W5:Y:S01]  /*6100*/  LDL.LU R53, [R1+0x98] ;  /* 0x0000980001357983 */ /* 0x0003620000300800 */
[----:B------:R-:W-:Y:S01]  /*6110*/  FFMA.FTZ R6, -R151, R151, 1 ;  /* 0x3f80000097067423 */ /* 0x000fe20000010197 */
[----:B------:R-:W-:Y:S01]  /*6120*/  FADD.FTZ R11, -R224, R11 ;  /* 0x0000000be00b7221 */ /* 0x000fe20000010100 */
[----:B------:R-:W-:Y:S01]  /*6130*/  FFMA.FTZ R5, -R150, R150, 1 ;  /* 0x3f80000096057423 */ /* 0x000fe20000010196 */
[----:B------:R1:W5:Y:S01]  /*6140*/  LDL.LU R52, [R1+0x94] ;  /* 0x0000940001347983 */ /* 0x0003620000300800 */
[----:B------:R-:W-:Y:S01]  /*6150*/  F2FP.F16.F32.PACK_AB R16, R7, R8 ;  /* 0x000000080710723e */ /* 0x000fe200000000ff */
[----:B------:R-:W-:Y:S01]  /*6160*/  FMUL.FTZ R7, R49, R20 ;  /* 0x0000001431077220 */ /* 0x000fe20000410000 */
[----:B------:R-:W-:Y:S01]  /*6170*/  FMUL.FTZ R8, R48, R21 ;  /* 0x0000001530087220 */ /* 0x000fe20000410000 */
[----:B------:R1:W5:Y:S01]  /*6180*/  LDL.LU R51, [R1+0x90] ;  /* 0x0000900001337983 */ /* 0x0003620000300800 */
[----:B------:R-:W-:Y:S01]  /*6190*/  FMUL.FTZ R20, R41, R28 ;  /* 0x0000001c29147220 */ /* 0x000fe20000410000 */
[----:B------:R-:W-:Y:S01]  /*61a0*/  FMUL.FTZ R21, R38, R31 ;  /* 0x0000001f26157220 */ /* 0x000fe20000410000 */
        /* <DEDUP_REMOVED lines=10> */
[----:B------:R-:W-:Y:S01]  /*6250*/  FMUL.FTZ R11, R240, R4 ;  /* 0x00000004f00b7220 */ /* 0x000fe20000410000 */
[----:B------:R-:W-:Y:S01]  /*6260*/  F2FP.F16.F32.PACK_AB R14, R14, R13 ;  /* 0x0000000d0e0e723e */ /* 0x000fe200000000ff */
[----:B------:R-:W-:Y:S01]  /*6270*/  FMUL.FTZ R0, R0, UR5 ;  /* 0x0000000500007c20 */ /* 0x000fe20008410000 */
[----:B------:R1:W5:Y:S01]  /*6280*/  LDL.LU R47, [R1+0x80] ;  /* 0x00008000012f7983 */ /* 0x0003620000300800 */
[----:B------:R-:W-:Y:S01]  /*6290*/  FFMA.FTZ R4, -R149, R149, 1 ;  /* 0x3f80000095047423 */ /* 0x000fe20000010195 */
[----:B------:R-:W-:Y:S01]  /*62a0*/  F2FP.F16.F32.PACK_AB R15, R15, R11 ;  /* 0x0000000b0f0f723e */ /* 0x000fe200000000ff */
[----:B------:R-:W-:Y:S01]  /*62b0*/  FMUL.FTZ R17, R12, R0 ;  /* 0x000000000c117220 */ /* 0x000fe20000410000 */
[----:B------:R1:W5:Y:S01]  /*62c0*/  LDL.LU R46, [R1+0x7c] ;  /* 0x00007c00012e7983 */ /* 0x0003620000300800 */
[----:B------:R-:W-:Y:S01]  /*62d0*/  FMUL.FTZ R4, R4, UR5 ;  /* 0x0000000504047c20 */ /* 0x000fe20008410000 */
[----:B------:R-:W-:Y:S01]  /*62e0*/  FFMA.FTZ R0, -R152, R152, 1 ;  /* 0x3f80000098007423 */ /* 0x000fe20000010198 */
[----:B------:R-:W-:Y:S01]  /*62f0*/  FFMA.FTZ R5, -R154, R154, 1 ;  /* 0x3f8000009a057423 */ /* 0x000fe2000001019a */
[----:B------:R1:W5:Y:S01]  /*6300*/  LDL.LU R45, [R1+0x78] ;  /* 0x00007800012d7983 */ /* 0x0003620000300800 */
[----:B------:R-:W-:Y:S01]  /*6310*/  FMUL.FTZ R18, R142, R4 ;  /* 0x000000048e127220 */ /* 0x000fe20000410000 */
[----:B------:R-:W-:Y:S01]  /*6320*/  FMUL.FTZ R0, R0, UR5 ;  /* 0x0000000500007c20 */ /* 0x000fe20008410000 */
[----:B------:R-:W-:Y:S01]  /*6330*/  FFMA.FTZ R4, -R153, R153, 1 ;  /* 0x3f80000099047423 */ /* 0x000fe20000010199 */
[----:B------:R1:W5:Y:S01]  /*6340*/  LDL.LU R44, [R1+0x74] ;  /* 0x00007400012c7983 */ /* 0x0003620000300800 */
[----:B------:R-:W-:Y:S01]  /*6350*/  FMUL.FTZ R5, R5, UR5 ;  /* 0x0000000505057c20 */ /* 0x000fe20008410000 */
[----:B------:R-:W-:Y:S01]  /*6360*/  F2FP.F16.F32.PACK_AB R13, R17, R18 ;  /* 0x00000012110d723e */ /* 0x000fe200000000ff */
[----:B------:R-:W-:Y:S01]  /*6370*/  FMUL.FTZ R4, R4, UR5 ;  /* 0x0000000504047c20 */ /* 0x000fe20008410000 */
[----:B------:R1:W5:Y:S01]  /*6380*/  LDL.LU R43, [R1+0x70] ;  /* 0x00007000012b7983 */ /* 0x0003620000300800 */
[----:B------:R-:W-:Y:S01]  /*6390*/  FMUL.FTZ R11, R144, R0 ;  /* 0x00000000900b7220 */ /* 0x000fe20000410000 */
[----:B------:R-:W-:Y:S01]  /*63a0*/  FFMA.FTZ R0, -R156, R156, 1 ;  /* 0x3f8000009c007423 */ /* 0x000fe2000001019c */
[----:B------:R-:W-:Y:S01]  /*63b0*/  FMUL.FTZ R10, R10, R4 ;  /* 0x000000040a0a7220 */ /* 0x000fe20000410000 */
[----:B------:R1:W5:Y:S01]  /*63c0*/  LDL.LU R42, [R1+0x6c] ;  /* 0x00006c00012a7983 */ /* 0x0003620000300800 */
[----:B------:R-:W-:Y:S01]  /*63d0*/  FFMA.FTZ R4, -R160, R160, 1 ;  /* 0x3f800000a0047423 */ /* 0x000fe200000101a0 */
[----:B------:R-:W-:Y:S01]  /*63e0*/  FMUL.FTZ R0, R0, UR5 ;  /* 0x0000000500007c20 */ /* 0x000fe20008410000 */
[----:B------:R-:W-:Y:S01]  /*63f0*/  FMUL.FTZ R12, R145, R5 ;  /* 0x00000005910c7220 */ /* 0x000fe20000410000 */
[----:B------:R1:W5:Y:S01]  /*6400*/  LDL.LU R41, [R1+0x68] ;  /* 0x0000680001297983 */ /* 0x0003620000300800 */
[----:B------:R-:W-:Y:S01]  /*6410*/  FMUL.FTZ R4, R4, UR5 ;  /* 0x0000000504047c20 */ /* 0x000fe20008410000 */
[----:B------:R-:W-:Y:S01]  /*6420*/  FMUL.FTZ R17, R19, R0 ;  /* 0x0000000013117220 */ /* 0x000fe20000410000 */
[----:B------:R-:W-:Y:S01]  /*6430*/  FMUL.FTZ R19, R40, R29 ;  /* 0x0000001d28137220 */ /* 0x000fe20000410000 */
[----:B------:R-:W-:Y:S01]  /*6440*/  FFMA.FTZ R6, -R155, R155, 1 ;  /* 0x3f8000009b067423 */ /* 0x000fe2000001019b */
[----:B------:R1:W5:Y:S01]  /*6450*/  LDL.LU R40, [R1+0x64] ;  /* 0x0000640001287983 */ /* 0x0003620000300800 */
[----:B------:R-:W-:Y:S01]  /*6460*/  FMUL.FTZ R18, R22, R4 ;  /* 0x0000000416127220 */ /* 0x000fe20000410000 */
        /* <DEDUP_REMOVED lines=9> */
[----:B------:R-:W-:Y:S01]  /*6500*/  FMUL.FTZ R8, R8, R5 ;  /* 0x0000000508087220 */ /* 0x000fe20000410000 */
[----:B------:R1:W5:Y:S01]  /*6510*/  LDL.LU R37, [R1+0x58] ;  /* 0x0000580001257983 */ /* 0x0003620000300800 */
[----:B------:R-:W-:Y:S01]  /*6520*/  FFMA.FTZ R6, -R162, R162, 1 ;  /* 0x3f800000a2067423 */ /* 0x000fe200000101a2 */
[----:B------:R-:W-:Y:S01]  /*6530*/  FFMA.FTZ R5, -R163, R163, 1 ;  /* 0x3f800000a3057423 */ /* 0x000fe200000101a3 */
[----:B------:R-:W-:Y:S01]  /*6540*/  FFMA.FTZ R4, -R159, R159, 1 ;  /* 0x3f8000009f047423 */ /* 0x000fe2000001019f */
[----:B------:R1:W5:Y:S01]  /*6550*/  LDL.LU R36, [R1+0x54] ;  /* 0x0000540001247983 */ /* 0x0003620000300800 */
[----:B------:R-:W-:Y:S01]  /*6560*/  FMUL.FTZ R23, R23, R0 ;  /* 0x0000000017177220 */ /* 0x000fe20000410000 */
[----:B------:R-:W-:Y:S01]  /*6570*/  FMUL.FTZ R6, R6, UR5 ;  /* 0x0000000506067c20 */ /* 0x000fe20008410000 */
[----:B------:R-:W-:Y:S01]  /*6580*/  FMUL.FTZ R5, R5, UR5 ;  /* 0x0000000505057c20 */ /* 0x000fe20008410000 */
[----:B------:R1:W5:Y:S01]  /*6590*/  LDL.LU R3, [R1+0x50] ;  /* 0x0000500001037983 */ /* 0x0003620000300800 */
[----:B------:R-:W-:Y:S01]  /*65a0*/  FMUL.FTZ R4, R4, UR5 ;  /* 0x0000000504047c20 */ /* 0x000fe20008410000 */
[----:B------:R-:W-:Y:S01]  /*65b0*/  FFMA.FTZ R0, -R158, R158, 1 ;  /* 0x3f8000009e007423 */ /* 0x000fe2000001019e */
[----:B------:R-:W-:Y:S01]  /*65c0*/  F2FP.F16.F32.PACK_AB R12, R12, R9 ;  /* 0x000000090c0c723e */ /* 0x000fe200000000ff */
[----:B------:R1:W5:Y:S01]  /*65d0*/  LDL.LU R2, [R1+0x4c] ;  /* 0x00004c0001027983 */ /* 0x0003620000300800 */
[----:B------:R-:W-:Y:S01]  /*65e0*/  FMUL.FTZ R7, R7, R6 ;  /* 0x0000000607077220 */ /* 0x000fe20000410000 */
[----:B------:R-:W-:Y:S01]  /*65f0*/  FMUL.FTZ R9, R25, R5 ;  /* 0x0000000519097220 */ /* 0x000fe20000410000 */
[----:B------:R-:W-:Y:S01]  /*6600*/  FMUL.FTZ R24, R24, R4 ;  /* 0x0000000418187220 */ /* 0x000fe20000410000 */
[----:B------:R-:W-:Y:S01]  /*6610*/  FMUL.FTZ R0, R0, UR5 ;  /* 0x0000000500007c20 */ /* 0x000fe20008410000 */
[----:B------:R-:W-:Y:S01]  /*6620*/  FFMA.FTZ R6, -R228, R228, 1 ;  /* 0x3f800000e4067423 */ /* 0x000fe200000101e4 */
[----:B------:R-:W-:Y:S01]  /*6630*/  FFMA.FTZ R5, -R230, R230, 1 ;  /* 0x3f800000e6057423 */ /* 0x000fe200000101e6 */
[----:B------:R-:W-:Y:S01]  /*6640*/  FFMA.FTZ R4, -R229, R229, 1 ;  /* 0x3f800000e5047423 */ /* 0x000fe200000101e5 */
[----:B------:R-:W-:Y:S01]  /*6650*/  FMUL.FTZ R21, R21, R0 ;  /* 0x0000000015157220 */ /* 0x000fe20000410000 */
[----:B------:R-:W-:Y:S01]  /*6660*/  FMUL.FTZ R6, R6, UR5 ;  /* 0x0000000506067c20 */ /* 0x000fe20008410000 */
[----:B------:R-:W-:Y:S01]  /*6670*/  FMUL.FTZ R5, R5, UR5 ;  /* 0x0000000505057c20 */ /* 0x000fe20008410000 */
[----:B------:R-:W-:Y:S01]  /*6680*/  FMUL.FTZ R4, R4, UR5 ;  /* 0x0000000504047c20 */ /* 0x000fe20008410000 */
[----:B------:R-:W-:Y:S01]  /*6690*/  FFMA.FTZ R0, -R235, R235, 1 ;  /* 0x3f800000eb007423 */ /* 0x000fe200000101eb */
[----:B------:R-:W-:Y:S01]  /*66a0*/  F2FP.F16.F32.PACK_AB R8, R8, R7 ;  /* 0x000000070808723e */ /* 0x000fe200000000ff */
[----:B------:R-:W-:Y:S01]  /*66b0*/  FMUL.FTZ R19, R19, R5 ;  /* 0x0000000513137220 */ /* 0x000fe20000410000 */
[----:B------:R-:W-:Y:S01]  /*66c0*/  F2FP.F16.F32.PACK_AB R11, R11, R10 ;  /* 0x0000000a0b0b723e */ /* 0x000fe200000000ff */
[----:B------:R-:W-:Y:S01]  /*66d0*/  FMUL.FTZ R10, R132, R6 ;  /* 0x00000006840a7220 */ /* 0x000fe20000410000 */
[----:B------:R-:W-:Y:S01]  /*66e0*/  F2FP.F16.F32.PACK_AB R7, R17, R18 ;  /* 0x000000121107723e */ /* 0x000fe200000000ff */
[----:B------:R-:W-:Y:S01]  /*66f0*/  FMUL.FTZ R22, R22, R4 ;  /* 0x0000000416167220 */ /* 0x000fe20000410000 */
[----:B------:R-:W-:Y:S01]  /*6700*/  FMUL.FTZ R18, R0, UR5 ;  /* 0x0000000500127c20 */ /* 0x000fe20008410000 */
[----:B------:R-:W-:Y:S01]  /*6710*/  FFMA.FTZ R6, -R231, R231, 1 ;  /* 0x3f800000e7067423 */ /* 0x000fe200000101e7 */
[----:B------:R-:W-:Y:S01]  /*6720*/  FFMA.FTZ R5, -R234, R234, 1 ;  /* 0x3f800000ea057423 */ /* 0x000fe200000101ea */
[----:B------:R-:W-:Y:S01]  /*6730*/  FFMA.FTZ R4, -R233, R233, 1 ;  /* 0x3f800000e9047423 */ /* 0x000fe200000101e9 */
[----:B------:R-:W-:Y:S01]  /*6740*/  FFMA.FTZ R0, -R232, R232, 1 ;  /* 0x3f800000e8007423 */ /* 0x000fe200000101e8 */
[----:B------:R-:W-:Y:S01]  /*6750*/  FMUL.FTZ R6, R6, UR5 ;  /* 0x0000000506067c20 */ /* 0x000fe20008410000 */
[----:B------:R-:W-:Y:S01]  /*6760*/  FMUL.FTZ R5, R5, UR5 ;  /* 0x0000000505057c20 */ /* 0x000fe20008410000 */
[----:B------:R-:W-:Y:S01]  /*6770*/  FMUL.FTZ R17, R4, UR5 ;  /* 0x0000000504117c20 */ /* 0x000fe20008410000 */
[----:B------:R-:W-:Y:S01]  /*6780*/  FMUL.FTZ R0, R0, UR5 ;  /* 0x0000000500007c20 */ /* 0x000fe20008410000 */
[----:B------:R-:W-:Y:S01]  /*6790*/  FMUL.FTZ R20, R20, R6 ;  /* 0x0000000614147220 */ /* 0x000fe20000410000 */
        /* <DEDUP_REMOVED lines=8> */
[----:B------:R-:W-:Y:S04]  /*6820*/  F2FP.F16.F32.PACK_AB R4, R4, R18 ;  /* 0x000000120404723e */ /* 0x000fe800000000ff */
[----:B------:R-:W-:Y:S01]  /*6830*/  F2FP.F16.F32.PACK_AB R0, R0, R17 ;  /* 0x000000110000723e */ /* 0x000fe200000000ff */
[----:B-1----:R-:W-:Y:S06]  /*6840*/  @!P1 BRA `(.L_x_644) ;  /* 0x00000000004c9947 */ /* 0x002fec0003800000 */
        /* <DEDUP_REMOVED lines=19> */
.L_x_644:
        /* <DEDUP_REMOVED lines=18> */
[----:B-----5:R-:W-:Y:S04]  /*6aa0*/  LDSM.16.MT88.4 R4, [R2+0x13000] ;  /* 0x013000000204783b */ /* 0x020fe80000004200 */
        /* <DEDUP_REMOVED lines=86> */
.L_x_645:
[----:B------:R-:W2:Y:S01]  /*7010*/  LDL R227, [R1+0x2c] ;  /* 0x00002c0001e37983 */ /* 0x000ea20000100800 */
[----:B------:R-:W-:Y:S02]  /*7020*/  ULOP3.LUT UR9, UR7, 0x1, URZ, 0xc0, !UPT ;  /* 0x0000000107097892 */ /* 0x000fe4000f8ec03f */
[----:B------:R-:W-:Y:S01]  /*7030*/  UISETP.GT.AND UP2, UPT, UR7, UR22, UPT ;  /* 0x000000160700728c */ /* 0x000fe2000bf44270 */
[----:B------:R-:W3:Y:S01]  /*7040*/  LDL.LU.64 R228, [R1] ;  /* 0x0000000001e47983 */ /* 0x000ee20000300a00 */
[----:B------:R-:W-:Y:S02]  /*7050*/  UISETP.NE.U32.AND UP0, UPT, UR9, 0x1, UPT ;  /* 0x000000010900788c */ /* 0x000fe4000bf05070 */
[----:B------:R-:W-:Y:S01]  /*7060*/  UIADD3 UR7, UR7, -0x1, URZ ;  /* 0xffffffff07077890 */ /* 0x000fe2000fffe03f */
[----:B------:R-:W4:Y:S04]  /*7070*/  LDL R225, [R1+0x38] ;  /* 0x0000380001e17983 */ /* 0x000f280000100800 */
[----:B------:R-:W-:Y:S04]  /*7080*/  LDSM.16.M88.4 R24, [R217] ;  /* 0x00000000d918783b */ /* 0x000fe80000000200 */
[----:B------:R-:W1:Y:S04]  /*7090*/  LDSM.16.MT88.4 R8, [R0+0x9000] ;  /* 0x009000000008783b */ /* 0x000e680000004200 */
        /* <DEDUP_REMOVED lines=111> */
[-C--:B------:R-:W-:Y:S02]  /*7790*/  LEA.HI.X.SX32 R35, R31, R29.reuse, 0x2, P2 ;  /* 0x0000001d1f237211 */ /* 0x080fe400010f16ff */
[-C--:B------:R-:W-:Y:S01]  /*77a0*/  LEA.HI.X.SX32 R133, R0, R29.reuse, 0x2, P0 ;  /* 0x0000001d00857211 */ /* 0x080fe200000f16ff */
[----:B------:R-:W-:Y:S04]  /*77b0*/  IMAD.U32 R0, RZ, RZ, UR31 ;  /* 0x0000001fff007e24 */ /* 0x000fe8000f8e00ff */
[----:B------:R1:W-:Y:S04]  /*77c0*/  REDG.E.ADD.F32.FTZ.RN.STRONG.GPU desc[UR10][R132.64], R6 ;  /* 0x00000006840079a6 */ /* 0x0003e8000c10f38a */
[----:B------:R1:W-:Y:S04]  /*77d0*/  REDG.E.ADD.F32.FTZ.RN.STRONG.GPU desc[UR10][R34.64], R7 ;  /* 0x00000007220079a6 */ /* 0x0003e8000c10f38a */
[----:B------:R-:W-:Y:S01]  /*77e0*/  LDSM.16.MT88.4 R132, [R2+0x11800] ;  /* 0x011800000284783b */ /* 0x000fe20000004200 */
[----:B-1----:R-:W-:Y:S02]  /*77f0*/  IMAD.U32 R4, RZ, RZ, UR31 ;  /* 0x0000001fff047e24 */ /* 0x002fe4000f8e00ff */
[----:B------:R-:W-:Y:S03]  /*7800*/  IMAD.U32 R5, RZ, RZ, UR32 ;  /* 0x00000020ff057e24 */ /* 0x000fe6000f8e00ff */
[-C--:B------:R-:W-:Y:S01]  /*7810*/  LEA R4, P0, R4, R28.reuse, 0x2 ;  /* 0x0000001c04047211 */ /* 0x080fe200078010ff */
[----:B------:R-:W-:Y:S02]  /*7820*/  IMAD.U32 R6, RZ, RZ, UR27 ;  /* 0x0000001bff067e24 */ /* 0x000fe4000f8e00ff */
[----:B------:R-:W-:Y:S01]  /*7830*/  IMAD.U32 R7, RZ, RZ, UR26 ;  /* 0x0000001aff077e24 */ /* 0x000fe2000f8e00ff */
[----:B--2---:R-:W-:Y:S04]  /*7840*/  @P1 STL [R1+0xc], R161 ;  /* 0x00000ca101001387 */ /* 0x004fe80000100800 */
[----:B---3--:R-:W-:Y:S04]  /*7850*/  @P1 STL [R1+0x8], R162 ;  /* 0x000008a201001387 */ /* 0x008fe80000100800 */
[----:B----4-:R-:W-:Y:S04]  /*7860*/  @P1 STL [R1+0x14], R163 ;  /* 0x000014a301001387 */ /* 0x010fe80000100800 */
[----:B------:R-:W-:Y:S01]  /*7870*/  @P1 STL [R1+0x10], R224 ;  /* 0x000010e001001387 */ /* 0x000fe20000100800 */
[-C--:B------:R-:W-:Y:S04]  /*7880*/  LEA R30, P1, R30, R28.reuse, 0x2 ;  /* 0x0000001c1e1e7211 */ /* 0x080fe800078210ff */
[-C--:B------:R-:W-:Y:S02]  /*7890*/  LEA.HI.X.SX32 R31, R5, R29.reuse, 0x2, P1 ;  /* 0x0000001d051f7211 */ /* 0x080fe400008f16ff */
[-C--:B------:R-:W-:Y:S01]  /*78a0*/  LEA.HI.X.SX32 R5, R0, R29.reuse, 0x2, P0 ;  /* 0x0000001d00057211 */ /* 0x080fe200000f16ff */
[----:B------:R-:W-:Y:S02]  /*78b0*/  IMAD.U32 R0, RZ, RZ, UR30 ;  /* 0x0000001eff007e24 */ /* 0x000fe4000f8e00ff */
[----:B------:R1:W-:Y:S04]  /*78c0*/  REDG.E.ADD.F32.FTZ.RN.STRONG.GPU desc[UR10][R30.64], R8 ;  /* 0x000000081e0079a6 */ /* 0x0003e8000c10f38a */
[----:B------:R2:W-:Y:S01]  /*78d0*/  REDG.E.ADD.F32.FTZ.RN.STRONG.GPU desc[UR10][R4.64], R9 ;  /* 0x00000009040079a6 */ /* 0x0005e2000c10f38a */
[----:B-1----:R-:W-:Y:S02]  /*78e0*/  IMAD.U32 R8, RZ, RZ, UR29 ;  /* 0x0000001dff087e24 */ /* 0x002fe4000f8e00ff */
[----:B------:R-:W-:Y:S02]  /*78f0*/  IMAD.U32 R30, RZ, RZ, UR27 ;  /* 0x0000001bff1e7e24 */ /* 0x000fe4000f8e00ff */
[----:B--2---:R-:W-:Y:S01]  /*7900*/  IMAD.U32 R5, RZ, RZ, UR30 ;  /* 0x0000001eff057e24 */ /* 0x004fe2000f8e00ff */
        /* <DEDUP_REMOVED lines=306> */
.L_x_647:
[----:B------:R-:W-:Y:S01]  /*8c30*/  @UP0 UIADD3 UR5, UR43, UR46, URZ ;  /* 0x0000002e2b050290 */ /* 0x000fe2000fffe03f */
[----:B-1---5:R-:W-:Y:S01]  /*8c40*/  LEA R0, R160, UR4, 0x1 ;  /* 0x00000004a0007c11 */ /* 0x022fe2000f8e08ff */
        /* <DEDUP_REMOVED lines=17> */
.L_x_648:
        /* <DEDUP_REMOVED lines=52> */
.L_x_650:
[----:B------:R-:W-:Y:S05]  /*90a0*/  BSYNC B0 ;  /* 0x0000000000007941 */ /* 0x000fea0003800000 */
.L_x_649:
        /* <DEDUP_REMOVED lines=16> */
.L_x_652:
[----:B------:R-:W-:Y:S05]  /*91b0*/  BSYNC B0 ;  /* 0x0000000000007941 */ /* 0x000fea0003800000 */
.L_x_651:
        /* <DEDUP_REMOVED lines=31> */
.L_x_654:
[----:B------:R-:W-:Y:S05]  /*93b0*/  BSYNC B0 ;  /* 0x0000000000007941 */ /* 0x000fea0003800000 */
.L_x_653:
        /* <DEDUP_REMOVED lines=14> */
.L_x_641:
[----:B------:R-:W-:Y:S05]  /*94a0*/  BSYNC B1 ;  /* 0x0000000000017941 */ /* 0x000fea0003800000 */
.L_x_627:
        /* <DEDUP_REMOVED lines=8> */
.L_x_655:
[----:B------:R-:W-:Y:S05]  /*9530*/  EXIT ;  /* 0x000000000000794d */ /* 0x000fea0003800000 */
.L_x_657:
        /* <DEDUP_REMOVED lines=12> */
.L_x_1297:


//--------------------- .text._ZN5flash44flash_bwd_dq_dk_dv_loop_seqk_parallel_kernelI23Flash_bwd_kernel_traitsILi96ELi64ELi128ELi8ELi2ELi4ELi4ELb1ELb0EN7cutlass6half_tE19Flash_kernel_traitsILi96ELi64ELi128ELi8ES3_EELb1ELb0ELb1ELb1ELb0ELb0ELb0EEEvNS_16Flash_bwd_paramsE --------------------------
	.section	.text._ZN5flash44flash_bwd_dq_dk_dv_loop_seqk_parallel_kernelI23Flash_bwd_kernel_traitsILi96ELi64ELi128ELi8ELi2ELi4ELi4ELb1ELb0EN7cutlass6half_tE19Flash_kernel_traitsILi96ELi64ELi128ELi8ES3_EELb1ELb0ELb1ELb1ELb0ELb0ELb0EEEvNS_16Flash_bwd_paramsE,"ax",@progbits
	.align	128
        .global         _ZN5flash44flash_bwd_dq_dk_dv_loop_seqk_parallel_kernelI23Flash_bwd_kernel_traitsILi96ELi64ELi128ELi8ELi2ELi4ELi4ELb1ELb0EN7cutlass6half_tE19Flash_kernel_traitsILi96ELi64ELi128ELi8ES3_EELb1ELb0ELb1ELb1ELb0ELb0ELb0EEEvNS_16Flash_bwd_paramsE
        .type           _ZN5flash44flash_bwd_dq_dk_dv_loop_seqk_parallel_kernelI23Flash_bwd_kernel_traitsILi96ELi64ELi128ELi8ELi2ELi4ELi4ELb1ELb0EN7cutlass6half_tE19Flash_kernel_traitsILi96ELi64ELi128ELi8ES3_EELb1ELb0ELb1ELb1ELb0ELb0ELb0EEEvNS_16Flash_bwd_paramsE,@function
        .size           _ZN5flash44flash_bwd_dq_dk_dv_loop_seqk_parallel_kernelI23Flash_bwd_kernel_traitsILi96ELi64ELi128ELi8ELi2ELi4ELi4ELb1ELb0EN7cutlass6half_tE19Flash_kernel_traitsILi96ELi64ELi128ELi8ES3_EELb1ELb0ELb1ELb1ELb0ELb0ELb0EEEvNS_16Flash_bwd_paramsE,(.L_x_1298 - _ZN5flash44flash_bwd_dq_dk_dv_loop_seqk_parallel_kernelI23Flash_bwd_kernel_traitsILi96ELi64ELi128ELi8ELi2ELi4ELi4ELb1ELb0EN7cutlass6half_tE19Flash_kernel_traitsILi96ELi64ELi128ELi8ES3_EELb1ELb0ELb1ELb1ELb0ELb0ELb0EEEvNS_16Flash_bwd_paramsE)
        .other          _ZN5flash44flash_bwd_dq_dk_dv_loop_seqk_parallel_kernelI23Flash_bwd_kernel_traitsILi96ELi64ELi128ELi8ELi2ELi4ELi4ELb1ELb0EN7cutlass6half_tE19Flash_kernel_traitsILi96ELi64ELi128ELi8ES3_EELb1ELb0ELb1ELb1ELb0ELb0ELb0EEEvNS_16Flash_bwd_paramsE,@"STO_CUDA_ENTRY STV_DEFAULT"
_ZN5flash44flash_bwd_dq_dk_dv_loop_seqk_parallel_kernelI23Flash_bwd_kernel_traitsILi96ELi64ELi128ELi8ELi2ELi4ELi4ELb1ELb0EN7cutlass6half_tE19Flash_kernel_traitsILi96ELi64ELi128ELi8ES3_EELb1ELb0ELb1ELb1ELb0ELb0ELb0EEEvNS_16Flash_bwd_paramsE:
.text._ZN5flash44flash_bwd_dq_dk_dv_loop_seqk_parallel_kernelI23Flash_bwd_kernel_traitsILi96ELi64ELi128ELi8ELi2ELi4ELi4ELb1ELb0EN7cutlass6half_tE19Flash_kernel_traitsILi96ELi64ELi128ELi8ES3_EELb1ELb0ELb1ELb1ELb0ELb0ELb0EEEvNS_16Flash_bwd_paramsE:
        /* <DEDUP_REMOVED lines=20> */
[----:B------:R-:W-:Y:S02]  /*0140*/  UMOV UR60, 0xffffd000 ;  /* 0xffffd000003c7882 */ /* 0x000fe40000000000 */
        /* <DEDUP_REMOVED lines=16> */
[C---:B------:R-:W-:Y:S02]  /*0250*/  LOP3.LUT R5, R4.reuse, 0xfffffffc, RZ, 0xc0, !PT ;  /* 0xfffffffc04057812 */ /* 0x040fe400078ec0ff */
[-C--:B------:R-:W-:Y:S02]  /*0260*/  LEA.HI R3, R3, R0.reuse, RZ, 0x3 ;  /* 0x0000000003037211 */ /* 0x080fe400078f18ff */
[----:B------:R-:W-:Y:S01]  /*0270*/  LEA.HI R4, R4, R0, RZ, 0x1 ;  /* 0x0000000004047211 */ /* 0x000fe200078f08ff */
[----:B------:R-:W-:Y:S01]  /*0280*/  IMAD.IADD R20, R10, 0x1, -R5 ;  /* 0x000000010a147824 */ /* 0x000fe200078e0a05 */
[----:B------:R-:W-:-:S02]  /*0290*/  LOP3.LUT R6, R2, 0xffffffe0, RZ, 0xc0, !PT ;  /* 0xffffffe002067812 */ /* 0x000fc400078ec0ff */
[----:B------:R-:W-:Y:S01]  /*02a0*/  LOP3.LUT R11, R15, 0xfffffff8, RZ, 0xc0, !PT ;  /* 0xfffffff80f0b7812 */ /* 0x000fe200078ec0ff */
[----:B------:R-:W-:Y:S01]  /*02b0*/  IMAD.SHL.U32 R24, R20, 0x8, RZ ;  /* 0x0000000814187824 */ /* 0x000fe200078e00ff */
[----:B------:R-:W-:Y:S01]  /*02c0*/  LOP3.LUT R12, R7, 0xfffffff0, RZ, 0xc0, !PT ;  /* 0xfffffff0070c7812 */ /* 0x000fe200078ec0ff */
[C---:B------:R-:W-:Y:S01]  /*02d0*/  IMAD.IADD R9, R10.reuse, 0x1, -R6 ;  /* 0x000000010a097824 */ /* 0x040fe200078e0a06 */
[----:B------:R-:W-:Y:S01]  /*02e0*/  LOP3.LUT R3, R3, 0xfffffff8, RZ, 0xc0, !PT ;  /* 0xfffffff803037812 */ /* 0x000fe200078ec0ff */
[C---:B------:R-:W-:Y:S01]  /*02f0*/  IMAD.IADD R11, R10.reuse, 0x1, -R11 ;  /* 0x000000010a0b7824 */ /* 0x040fe200078e0a0b */
[----:B------:R-:W-:Y:S01]  /*0300*/  SHF.R.S32.HI R8, RZ, 0x4, R7 ;  /* 0x00000004ff087819 */ /* 0x000fe20000011407 */
[----:B------:R-:W-:Y:S01]  /*0310*/  IMAD.IADD R6, R10, 0x1, -R12 ;  /* 0x000000010a067824 */ /* 0x000fe200078e0a0c */
[----:B------:R-:W-:Y:S01]  /*0320*/  LOP3.LUT R5, R4, 0x7fffffe, RZ, 0xc0, !PT ;  /* 0x07fffffe04057812 */ /* 0x000fe200078ec0ff */
[C---:B------:R-:W-:Y:S01]  /*0330*/  IMAD.IADD R10, R0.reuse, 0x1, -R3 ;  /* 0x00000001000a7824 */ /* 0x040fe200078e0a03 */
[----:B------:R-:W-:Y:S01]  /*0340*/  LEA.HI R4, R7, R8, RZ, 0x1 ;  /* 0x0000000807047211 */ /* 0x000fe200078f08ff */
[----:B------:R-:W-:Y:S01]  /*0350*/  STL [R1], R24 ;  /* 0x0000001801007387 */ /* 0x000fe20000100800 */
[----:B------:R-:W-:Y:S01]  /*0360*/  SHF.R.S32.HI R3, RZ, 0x3, R15 ;  /* 0x00000003ff037819 */ /* 0x000fe2000001140f */
[----:B------:R-:W-:Y:S01]  /*0370*/  IMAD.IADD R7, R0, 0x1, -R5 ;  /* 0x0000000100077824 */ /* 0x000fe200078e0a05 */
[----:B------:R-:W-:-:S02]  /*0380*/  SHF.R.S32.HI R0, RZ, 0x5, R2 ;  /* 0x00000005ff007819 */ /* 0x000fc40000011402 */
[----:B------:R-:W-:Y:S01]  /*0390*/  LOP3.LUT R5, R4, 0xfffffffe, RZ, 0xc0, !PT ;  /* 0xfffffffe04057812 */ /* 0x000fe200078ec0ff */
[----:B------:R-:W-:Y:S01]  /*03a0*/  IMAD.SHL.U32 R3, R3, 0x40, RZ ;  /* 0x0000004003037824 */ /* 0x000fe200078e00ff */
[----:B------:R-:W-:Y:S02]  /*03b0*/  SHF.R.S32.HI R4, RZ, 0x1f, R2 ;  /* 0x0000001fff047819 */ /* 0x000fe40000011402 */
[-C--:B------:R-:W-:Y:S01]  /*03c0*/  LEA.HI R2, R2, R0.reuse, RZ, 0x1 ;  /* 0x0000000002027211 */ /* 0x080fe200078f08ff */
[----:B------:R-:W-:Y:S01]  /*03d0*/  IMAD.IADD R17, R8, 0x1, -R5 ;  /* 0x0000000108117824 */ /* 0x000fe200078e0a05 */
[----:B------:R-:W-:Y:S02]  /*03e0*/  LEA.HI R4, R4, R0, RZ, 0x2 ;  /* 0x0000000004047211 */ /* 0x000fe400078f10ff */
[----:B------:R-:W-:Y:S02]  /*03f0*/  LOP3.LUT R5, R2, 0xfffffffe, RZ, 0xc0, !PT ;  /* 0xfffffffe02057812 */ /* 0x000fe400078ec0ff */
[----:B------:R-:W-:-:S02]  /*0400*/  LOP3.LUT R2, R3, 0xc0, RZ, 0xc0, !PT ;  /* 0x000000c003027812 */ /* 0x000fc400078ec0ff */
[----:B------:R-:W-:Y:S01]  /*0410*/  LOP3.LUT R3, R4, 0xfffffffc, RZ, 0xc0, !PT ;  /* 0xfffffffc04037812 */ /* 0x000fe200078ec0ff */
[----:B------:R-:W-:Y:S01]  /*0420*/  IMAD.IADD R22, R0, 0x1, -R5 ;  /* 0x0000000100167824 */ /* 0x000fe200078e0a05 */
[----:B------:R-:W-:Y:S02]  /*0430*/  SHF.R.U32.HI R4, RZ, 0x3, R2 ;  /* 0x00000003ff047819 */ /* 0x000fe40000011602 */
[----:B------:R-:W-:Y:S01]  /*0440*/  LOP3.LUT R2, R2, 0x18, R24, 0xf8, !PT ;  /* 0x0000001802027812 */ /* 0x000fe200078ef818 */
[C---:B------:R-:W-:Y:S01]  /*0450*/  IMAD.IADD R12, R0.reuse, 0x1, -R3 ;  /* 0x00000001000c7824 */ /* 0x040fe200078e0a03 */
[----:B------:R-:W-:Y:S01]  /*0460*/  SHF.R.S32.HI R14, RZ, 0x1f, R6 ;  /* 0x0000001fff0e7819 */ /* 0x000fe20000011406 */
[----:B------:R-:W-:Y:S01]  /*0470*/  IMAD R0, R0, 0x8, R7 ;  /* 0x0000000800007824 */ /* 0x000fe200078e0207 */
[----:B------:R-:W-:Y:S01]  /*0480*/  LOP3.LUT R2, R2, R4, RZ, 0x3c, !PT ;  /* 0x0000000402027212 */ /* 0x000fe200078e3cff */
[----:B------:R-:W-:Y:S01]  /*0490*/  STL [R1+0x38], R22 ;  /* 0x0000381601007387 */ /* 0x000fe20000100800 */
[----:B------:R-:W-:-:S02]  /*04a0*/  LEA.HI R5, R11, R11, RZ, 0x1 ;  /* 0x0000000b0b057211 */ /* 0x000fc400078f08ff */
[-C--:B------:R-:W-:Y:S01]  /*04b0*/  LEA.HI R14, R14, R6.reuse, RZ, 0x3 ;  /* 0x000000060e0e7211 */ /* 0x080fe200078f18ff */
[----:B------:R-:W-:Y:S01]  /*04c0*/  IMAD.U32 R2, R0, 0x20, R2 ;  /* 0x0000002000027824 */ /* 0x000fe200078e0002 */
[----:B------:R-:W-:Y:S02]  /*04d0*/  LOP3.LUT R0, R5, 0x7fffffe, RZ, 0xc0, !PT ;  /* 0x07fffffe05007812 */ /* 0x000fe400078ec0ff */
[----:B------:R-:W-:Y:S02]  /*04e0*/  SHF.R.S32.HI R13, RZ, 0x6, R13 ;  /* 0x00000006ff0d7819 */ /* 0x000fe4000001140d */
[----:B------:R1:W-:Y:S01]  /*04f0*/  STL [R1+0x20], R2 ;  /* 0x0000200201007387 */ /* 0x0003e20000100800 */
[----:B------:R-:W-:Y:S01]  /*0500*/  SHF.R.S32.HI R8, RZ, 0x1f, R9 ;  /* 0x0000001fff087819 */ /* 0x000fe20000011409 */
[----:B------:R-:W-:Y:S01]  /*0510*/  IMAD.IADD R4, R11, 0x1, -R0 ;  /* 0x000000010b047824 */ /* 0x000fe200078e0a00 */
[----:B------:R-:W-:Y:S01]  /*0520*/  LEA.HI R3, R6, R6, RZ, 0x1 ;  /* 0x0000000606037211 */ /* 0x000fe200078f08ff */
[----:B------:R-:W-:Y:S01]  /*0530*/  IMAD R0, R13, 0x4, R17 ;  /* 0x000000040d007824 */ /* 0x000fe200078e0211 */
[----:B------:R-:W-:Y:S01]  /*0540*/  LEA.HI R247, R8, R9, RZ, 0x2 ;  /* 0x0000000908f77211 */ /* 0x000fe200078f10ff */
[----:B------:R-:W-:Y:S01]  /*0550*/  IMAD.SHL.U32 R8, R11, 0x40, RZ ;  /* 0x000000400b087824 */ /* 0x000fe200078e00ff */
[----:B------:R-:W-:Y:S01]  /*0560*/  LOP3.LUT R7, R3, 0x7fffffe, RZ, 0xc0, !PT ;  /* 0x07fffffe03077812 */ /* 0x000fe200078ec0ff */
[----:B------:R-:W-:Y:S01]  /*0570*/  IMAD R0, R0, 0x8, R4 ;  /* 0x0000000800007824 */ /* 0x000fe200078e0204 */
[----:B------:R-:W-:Y:S01]  /*0580*/  SHF.R.S32.HI R9, RZ, 0x1, R3 ;  /* 0x00000001ff097819 */ /* 0x000fe20000011403 */
[----:B------:R-:W-:Y:S01]  /*0590*/  IMAD.SHL.U32 R4, R12, 0x10, RZ ;  /* 0x000000100c047824 */ /* 0x000fe200078e00ff */
[----:B------:R-:W-:Y:S01]  /*05a0*/  LOP3.LUT R8, R8, 0x1c0, RZ, 0xc0, !PT ;  /* 0x000001c008087812 */ /* 0x000fe200078ec0ff */
[----:B------:R-:W-:Y:S01]  /*05b0*/  IMAD.IADD R19, R6, 0x1, -R7 ;  /* 0x0000000106137824 */ /* 0x000fe200078e0a07 */
[----:B------:R-:W-:-:S02]  /*05c0*/  LOP3.LUT P2, RZ, R10, 0x2, RZ, 0xc0, !PT ;  /* 0x000000020aff7812 */ /* 0x000fc4000784c0ff */
[----:B------:R-:W-:-:S05]  /*05d0*/  SHF.R.S32.HI R247, RZ, 0x2, R247 ;  /* 0x00000002fff77819 */ /* 0x000fca00000114f7 */
[----:B------:R-:W-:Y:S01]  /*05e0*/  IMAD R247, R22, 0x10, R247 ;  /* 0x0000001016f77824 */ /* 0x000fe200078e02f7 */
[----:B-1----:R-:W-:-:S05]  /*05f0*/  LOP3.LUT R2, R14, 0xfffffff8, RZ, 0xc0, !PT ;  /* 0xfffffff80e027812 */ /* 0x002fca00078ec0ff */
[----:B------:R-:W-:Y:S01]  /*0600*/  IMAD.IADD R16, R6, 0x1, -R2 ;  /* 0x0000000106107824 */ /* 0x000fe200078e0a02 */
[----:B------:R-:W-:Y:S02]  /*0610*/  SHF.R.S32.HI R2, RZ, 0x1, R5 ;  /* 0x00000001ff027819 */ /* 0x000fe40000011405 */
[----:B------:R-:W-:Y:S02]  /*0620*/  SHF.R.S32.HI R5, RZ, 0x1f, R3 ;  /* 0x0000001fff057819 */ /* 0x000fe40000011403 */
[C---:B------:R-:W-:Y:S01]  /*0630*/  LOP3.LUT P4, RZ, R2.reuse, 0x2, RZ, 0xc0, !PT ;  /* 0x0000000202ff7812 */ /* 0x040fe2000788c0ff */
[----:B------:R-:W-:Y:S01]  /*0640*/  IMAD.SHL.U32 R2, R2, 0x40, RZ ;  /* 0x0000004002027824 */ /* 0x000fe200078e00ff */
[----:B------:R-:W-:Y:S02]  /*0650*/  LOP3.LUT R3, R10, 0x1, RZ, 0xc0, !PT ;  /* 0x000000010a037812 */ /* 0x000fe400078ec0ff */
[----:B------:R-:W-:Y:S02]  /*0660*/  LEA.HI R5, R5, R9, RZ, 0x2 ;  /* 0x0000000905057211 */ /* 0x000fe400078f10ff */
[----:B------:R-:W-:-:S02]  /*0670*/  ISETP.NE.U32.AND P3, PT, R3, 0x1, PT ;  /* 0x000000010300780c */ /* 0x000fc40003f65070 */
[----:B------:R-:W-:Y:S02]  /*0680*/  LOP3.LUT R3, R8, 0x30, R4, 0xf8, !PT ;  /* 0x0000003008037812 */ /* 0x000fe400078ef804 */
[----:B------:R-:W-:Y:S02]  /*0690*/  LOP3.LUT R2, R2, 0xc0, RZ, 0xc0, !PT ;  /* 0x000000c002027812 */ /* 0x000fe400078ec0ff */
[----:B------:R-:W-:Y:S02]  /*06a0*/  LOP3.LUT R7, R5, 0xfffffffc, RZ, 0xc0, !PT ;  /* 0xfffffffc05077812 */ /* 0x000fe400078ec0ff */
[--C-:B------:R-:W-:Y:S02]  /*06b0*/  LOP3.LUT R5, R3, 0x8, R15.reuse, 0xf8, !PT ;  /* 0x0000000803057812 */ /* 0x100fe400078ef80f */
[----:B------:R-:W-:Y:S01]  /*06c0*/  SHF.R.U32.HI R4, RZ, 0x3, R8 ;  /* 0x00000003ff047819 */ /* 0x000fe20000011608 */
[----:B------:R-:W-:Y:S01]  /*06d0*/  IMAD.SHL.U32 R8, R13, 0x20, RZ ;  /* 0x000000200d087824 */ /* 0x000fe200078e00ff */
[----:B------:R-:W-:Y:S01]  /*06e0*/  LOP3.LUT R6, R2, 0x8, R15, 0xf8, !PT ;  /* 0x0000000802067812 */ /* 0x000fe200078ef80f */
[----:B------:R-:W-:Y:S01]  /*06f0*/  IMAD.IADD R15, R9, 0x1, -R7 ;  /* 0x00000001090f7824 */ /* 0x000fe200078e0a07 */
[----:B------:R-:W-:-:S02]  /*0700*/  LEA.HI R3, R10, R10, RZ, 0x1 ;  /* 0x0000000a0a037211 */ /* 0x000fc400078f08ff */
[----:B------:R-:W-:Y:S02]  /*0710*/  SHF.R.U32.HI R2, RZ, 0x3, R2 ;  /* 0x00000003ff027819 */ /* 0x000fe40000011602 */
[----:B------:R-:W-:Y:S02]  /*0720*/  LOP3.LUT R18, R5, R4, RZ, 0x3c, !PT ;  /* 0x0000000405127212 */ /* 0x000fe400078e3cff */
[----:B------:R-:W-:Y:S02]  /*0730*/  LOP3.LUT R5, R3, 0x3fffffe, RZ, 0xc0, !PT ;  /* 0x03fffffe03057812 */ /* 0x000fe400078ec0ff */
[----:B------:R-:W-:Y:S01]  /*0740*/  LOP3.LUT R2, R6, R2, RZ, 0x3c, !PT ;  /* 0x0000000206027212 */ /* 0x000fe200078e3cff */
[C---:B------:R-:W-:Y:S01]  /*0750*/  IMAD.SHL.U32 R6, R10.reuse, 0x40, RZ ;  /* 0x000000400a067824 */ /* 0x040fe200078e00ff */
[----:B------:R-:W-:Y:S01]  /*0760*/  SHF.R.S32.HI R4, RZ, 0x3, R14 ;  /* 0x00000003ff047819 */ /* 0x000fe2000001140e */
[----:B------:R-:W-:Y:S01]  /*0770*/  IMAD.IADD R11, R10, 0x1, -R5 ;  /* 0x000000010a0b7824 */ /* 0x000fe200078e0a05 */
[----:B------:R-:W-:Y:S01]  /*0780*/  SHF.R.S32.HI R3, RZ, 0x1, R3 ;  /* 0x00000001ff037819 */ /* 0x000fe20000011403 */
[----:B------:R-:W-:Y:S01]  /*0790*/  IMAD.SHL.U32 R5, R20, 0x2, RZ ;  /* 0x0000000214057824 */ /* 0x000fe200078e00ff */
[----:B------:R-:W-:Y:S01]  /*07a0*/  SHF.R.S32.HI R7, RZ, 0x7, R21 ;  /* 0x00000007ff077819 */ /* 0x000fe20000011415 */
[----:B------:R-:W-:Y:S01]  /*07b0*/  IMAD R19, R4, 0x8, R19 ;  /* 0x0000000804137824 */ /* 0x000fe200078e0213 */
[C---:B------:R-:W-:Y:S01]  /*07c0*/  LOP3.LUT P1, RZ, R3.reuse, 0x2, RZ, 0xc0, !PT ;  /* 0x0000000203ff7812 */ /* 0x040fe2000782c0ff */
[----:B------:R-:W-:Y:S01]  /*07d0*/  IMAD R213, R12, 0x2, R4 ;  /* 0x000000020cd57824 */ /* 0x000fe200078e0204 */
[----:B------:R-:W-:Y:S01]  /*07e0*/  LOP3.LUT R4, R6, 0x1c0, RZ, 0xc0, !PT ;  /* 0x000001c006047812 */ /* 0x000fe200078ec0ff */
[----:B------:R-:W-:Y:S01]  /*07f0*/  IMAD.SHL.U32 R3, R3, 0x40, RZ ;  /* 0x0000004003037824 */ /* 0x000fe200078e00ff */
[----:B------:R-:W-:Y:S01]  /*0800*/  LOP3.LUT P5, RZ, R16, 0x2, RZ, 0xc0, !PT ;  /* 0x0000000210ff7812 */ /* 0x000fe200078ac0ff */
[--C-:B------:R-:W-:Y:S01]  /*0810*/  IMAD R9, R12, 0x200, R5.reuse ;  /* 0x000002000c097824 */ /* 0x100fe200078e0205 */
[----:B------:R-:W-:Y:S01]  /*0820*/  LOP3.LUT R6, R4, 0x20, R8, 0xf8, !PT ;  /* 0x0000002004067812 */ /* 0x000fe200078ef808 */
[C---:B------:R-:W-:Y:S01]  /*0830*/  IMAD R10, R7.reuse, 0x1000, R5 ;  /* 0x00001000070a7824 */ /* 0x040fe200078e0205 */
[----:B------:R-:W-:Y:S01]  /*0840*/  SHF.R.U32.HI R5, RZ, 0x3, R4 ;  /* 0x00000003ff057819 */ /* 0x000fe20000011604 */
[----:B------:R-:W-:Y:S01]  /*0850*/  IMAD.SHL.U32 R4, R7, 0x8, RZ ;  /* 0x0000000807047824 */ /* 0x000fe200078e00ff */
[----:B------:R-:W-:Y:S01]  /*0860*/  LOP3.LUT R3, R3, 0xc0, RZ, 0xc0, !PT ;  /* 0x000000c003037812 */ /* 0x000fe200078ec0ff */
[----:B------:R-:W-:Y:S01]  /*0870*/  IMAD R7, R22, 0x400, R10 ;  /* 0x0000040016077824 */ /* 0x000fe200078e020a */
[----:B------:R-:W-:Y:S01]  /*0880*/  LOP3.LUT R8, R6, R5, RZ, 0x3c, !PT ;  /* 0x0000000506087212 */ /* 0x000fe200078e3cff */
[----:B------:R-:W-:Y:S01]  /*0890*/  IMAD.U32 R218, R0, 0x20, R2 ;  /* 0x0000002000da7824 */ /* 0x000fe200078e0002 */
[----:B------:R-:W-:Y:S01]  /*08a0*/  LOP3.LUT R4, R4, 0x8, RZ, 0xc0, !PT ;  /* 0x0000000804047812 */ /* 0x000fe200078ec0ff */
[----:B------:R-:W-:Y:S01]  /*08b0*/  IMAD.SHL.U32 R0, R16, 0x40, RZ ;  /* 0x0000004010007824 */ /* 0x000fe200078e00ff */
[----:B------:R-:W-:Y:S01]  /*08c0*/  SHF.R.U32.HI R5, RZ, 0x3, R3 ;  /* 0x00000003ff057819 */ /* 0x000fe20000011603 */
[----:B------:R-:W-:Y:S01]  /*08d0*/  IMAD.IADD R239, R8, 0x1, R7 ;  /* 0x0000000108ef7824 */ /* 0x000fe200078e0207 */
[----:B------:R-:W-:Y:S01]  /*08e0*/  LEA R210, R218, UR5, 0x1 ;  /* 0x00000005dad27c11 */ /* 0x000fe2000f8e08ff */
[----:B------:R-:W-:Y:S01]  /*08f0*/  IMAD.SHL.U32 R6, R17, 0x10, RZ ;  /* 0x0000001011067824 */ /* 0x000fe200078e00ff */
[----:B------:R-:W-:Y:S01]  /*0900*/  LOP3.LUT R8, R5, R3, R4, 0x1e, !PT ;  /* 0x0000000305087212 */ /* 0x000fe200078e1e04 */
[----:B------:R-:W-:Y:S01]  /*0910*/  IMAD.SHL.U32 R5, R17, 0x8, RZ ;  /* 0x0000000811057824 */ /* 0x000fe200078e00ff */
[----:B------:R-:W-:Y:S01]  /*0920*/  LOP3.LUT R0, R0, 0x1c0, RZ, 0xc0, !PT ;  /* 0x000001c000007812 */ /* 0x000fe200078ec0ff */
[----:B------:R-:W-:Y:S01]  /*0930*/  IMAD.SHL.U32 R3, R15, 0x40, RZ ;  /* 0x000000400f037824 */ /* 0x000fe200078e00ff */
[----:B------:R-:W-:Y:S01]  /*0940*/  LOP3.LUT R7, R4, 0x10, R6, 0xf8, !PT ;  /* 0x0000001004077812 */ /* 0x000fe200078ef806 */
[----:B------:R-:W-:Y:S01]  /*0950*/  IMAD R9, R11, 0x20, R9 ;  /* 0x000000200b097824 */ /* 0x000fe200078e0209 */
[----:B------:R-:W-:Y:S01]  /*0960*/  LOP3.LUT R5, R5, 0x8, RZ, 0xc0, !PT ;  /* 0x0000000805057812 */ /* 0x000fe200078ec0ff */
[----:B------:R-:W-:Y:S01]  /*0970*/  IMAD R4, R17, 0x200, R18 ;  /* 0x0000020011047824 */ /* 0x000fe200078e0212 */
[----:B------:R-:W-:Y:S01]  /*0980*/  SHF.R.U32.HI R6, RZ, 0x3, R0 ;  /* 0x00000003ff067819 */ /* 0x000fe20000011600 */
[----:B------:R-:W-:Y:S01]  /*0990*/  IMAD.IADD R8, R8, 0x1, R9 ;  /* 0x0000000108087824 */ /* 0x000fe200078e0209 */
[----:B------:R-:W-:-:S02]  /*09a0*/  LOP3.LUT R3, R3, 0xc0, RZ, 0xc0, !PT ;  /* 0x000000c003037812 */ /* 0x000fc400078ec0ff */
[----:B------:R-:W-:Y:S02]  /*09b0*/  LOP3.LUT R6, R6, R0, R5, 0x1e, !PT ;  /* 0x0000000006067212 */ /* 0x000fe400078e1e05 */
        /* <DEDUP_REMOVED lines=8> */
[----:B------:R-:W-:Y:S01]  /*0a40*/  USHF.R.S32.HI UR6, URZ, 0x1f, UR51 ;  /* 0x0000001f3f067899 */ /* 0x000fe20008011433 */
[----:B------:R-:W-:Y:S01]  /*0a50*/  IMAD.SHL.U32 R2, R19, 0x20, RZ ;  /* 0x0000002013027824 */ /* 0x000fe200078e00ff */
[----:B------:R-:W-:Y:S01]  /*0a60*/  LOP3.LUT P6, RZ, R16, 0x4, RZ, 0xc0, !PT ;  /* 0x0000000410ff7812 */ /* 0x000fe200078cc0ff */
[----:B------:R-:W-:Y:S01]  /*0a70*/  IMAD.U32 R0, RZ, RZ, UR7 ;  /* 0x00000007ff007e24 */ /* 0x000fe2000f8e00ff */
[----:B------:R-:W-:Y:S01]  /*0a80*/  USHF.R.S32.HI UR7, URZ, 0x1f, UR56 ;  /* 0x0000001f3f077899 */ /* 0x000fe20008011438 */
[----:B------:R-:W-:Y:S01]  /*0a90*/  IMAD R220, R22, 0x200, R2 ;  /* 0x0000020016dc7824 */ /* 0x000fe200078e0202 */
[----:B------:R-:W-:Y:S01]  /*0aa0*/  LOP3.LUT P0, RZ, R15, 0x2, RZ, 0xc0, !PT ;  /* 0x000000020fff7812 */ /* 0x000fe2000780c0ff */
[----:B------:R-:W-:Y:S01]  /*0ab0*/  IMAD.IADD R217, R2, 0x1, R3 ;  /* 0x0000000102d97824 */ /* 0x000fe200078e0203 */
[----:B------:R-:W-:Y:S01]  /*0ac0*/  SEL R214, R219, 0xffffffe0, !P5 ;  /* 0xffffffe0dbd67807 */ /* 0x000fe20006800000 */
[----:B------:R-:W-:Y:S01]  /*0ad0*/  IMAD.U32 R2, RZ, RZ, UR6 ;  /* 0x00000006ff027e24 */ /* 0x000fe2000f8e00ff */
[----:B------:R-:W-:Y:S01]  /*0ae0*/  UIADD3 UR6, UR4, 0x9000, URZ ;  /* 0x0000900004067890 */ /* 0x000fe2000fffe03f */
[----:B------:R-:W-:Y:S01]  /*0af0*/  IMAD.U32 R2, RZ, RZ, UR7 ;  /* 0x00000007ff027e24 */ /* 0x000fe2000f8e00ff */
[----:B------:R-:W-:Y:S01]  /*0b00*/  LEA R213, R213, UR5, 0x1 ;  /* 0x00000005d5d57c11 */ /* 0x000fe2000f8e08ff */
[----:B------:R-:W-:Y:S01]  /*0b10*/  VIADD R3, R24, 0x20 ;  /* 0x0000002018037836 */ /* 0x000fe20000000000 */
[----:B------:R-:W-:Y:S01]  /*0b20*/  SEL R240, R240, 0x10, !P3 ;  /* 0x00000010f0f07807 */ /* 0x000fe20005800000 */
[----:B------:R-:W-:Y:S01]  /*0b30*/  IMAD.IADD R220, R220, 0x1, R5 ;  /* 0x00000001dcdc7824 */ /* 0x000fe200078e0205 */
[----:B------:R-:W-:Y:S01]  /*0b40*/  LEA R5, R8, UR6, 0x1 ;  /* 0x0000000608057c11 */ /* 0x000fe2000f8e08ff */
[----:B------:R-:W-:Y:S01]  /*0b50*/  VIADD R2, R24, 0x40 ;  /* 0x0000004018027836 */ /* 0x000fe20000000000 */
[----:B------:R1:W-:Y:S01]  /*0b60*/  STL [R1+0x10], R3 ;  /* 0x0000100301007387 */ /* 0x0003e20000100800 */
[----:B------:R-:W-:Y:S01]  /*0b70*/  IMAD.MOV.U32 R0, RZ, RZ, 0x40 ;  /* 0x00000040ff007424 */ /* 0x000fe200078e00ff */
[----:B------:R-:W-:Y:S01]  /*0b80*/  SEL R219, R219, 0xffffffe0, !P0 ;  /* 0xffffffe0dbdb7807 */ /* 0x000fe20004000000 */
[----:B------:R-:W-:Y:S01]  /*0b90*/  IMAD.SHL.U32 R211, R220, 0x2, RZ ;  /* 0x00000002dcd37824 */ /* 0x000fe200078e00ff */
[----:B------:R2:W-:Y:S01]  /*0ba0*/  STL [R1+0x14], R2 ;  /* 0x0000140201007387 */ /* 0x0005e20000100800 */
[C---:B------:R-:W-:Y:S01]  /*0bb0*/  VIADD R241, R239.reuse, 0x20 ;  /* 0x00000020eff17836 */ /* 0x040fe20000000000 */
[----:B------:R-:W-:Y:S01]  /*0bc0*/  SEL R0, R0, 0xffffffc0, !P6 ;  /* 0xffffffc000007807 */ /* 0x000fe20007000000 */
[----:B------:R-:W-:Y:S01]  /*0bd0*/  @P2 VIADD R241, R239, 0xffffffe0 ;  /* 0xffffffe0eff12836 */ /* 0x000fe20000000000 */
[----:B------:R3:W-:Y:S01]  /*0be0*/  STL [R1+0x24], R5 ;  /* 0x0000240501007387 */ /* 0x0007e20000100800 */
[----:B------:R-:W-:Y:S01]  /*0bf0*/  IADD3 R212, R211, 0x6000, R212 ;  /* 0x00006000d3d47810 */ /* 0x000fe20007ffe0d4 */
[----:B------:R-:W-:-:S02]  /*0c00*/  IMAD.IADD R214, R213, 0x1, R214 ;  /* 0x00000001d5d67824 */ /* 0x000fc400078e02d6 */
[----:B------:R-:W-:Y:S02]  /*0c10*/  IMAD.IADD R242, R239, 0x1, R240 ;  /* 0x00000001eff27824 */ /* 0x000fe400078e02f0 */
        /* <DEDUP_REMOVED lines=8> */
.L_x_701:
        /* <DEDUP_REMOVED lines=20> */
[----:B---3--:R-:W-:Y:S01]  /*0de0*/  IMAD.U32 R5, RZ, RZ, UR7 ;  /* 0x00000007ff057e24 */ /* 0x008fe2000f8e00ff */
        /* <DEDUP_REMOVED lines=46> */
.L_x_658:
        /* <DEDUP_REMOVED lines=34> */
[----:B------:R-:W-:Y:S02]  /*12f0*/  @!UP2 UIMAD UR5, UR57, UR6, URZ ;  /* 0x000000063905a2a4 */ /* 0x000fe4000f8e023f */
[----:B------:R-:W-:Y:S02]  /*1300*/  UIADD3 UR6, UR18, 0x80, UR48 ;  /* 0x0000008012067890 */ /* 0x000fe4000fffe030 */
        /* <DEDUP_REMOVED lines=11> */
[----:B------:R-:W-:Y:S02]  /*13c0*/  @UP2 ULDC.64 UR10, c[0x0][0x420] ;  /* 0x00010800000a2ab9 */ /* 0x000fe40000000a00 */
[----:B------:R-:W-:Y:S01]  /*13d0*/  @UP1 UIADD3 UR32, UR7, UR8, URZ ;  /* 0x0000000807201290 */ /* 0x000fe2000fffe03f */
[----:B------:R-:W1:Y:S01]  /*13e0*/  F2I.FTZ.U32.TRUNC.NTZ R5, R4 ;  /* 0x0000000400057305 */ /* 0x000e62000021f000 */
[----:B------:R-:W-:Y:S02]  /*13f0*/  USHF.R.S32.HI UR8, URZ, 0x1f, UR5 ;  /* 0x0000001f3f087899 */ /* 0x000fe40008011405 */
[----:B------:R-:W-:Y:S02]  /*1400*/  @UP2 UIMAD.WIDE.U32 UR38, UR16, UR10, URZ ;  /* 0x0000000a102622a5 */ /* 0x000fe4000f8e003f */
[----:B------:R-:W-:-:S02]  /*1410*/  ULEA.HI UR19, UR8, UR5, URZ, 0x6 ;  /* 0x0000000508137291 */ /* 0x000fc4000f8f303f */
[----:B------:R-:W-:Y:S01]  /*1420*/  UIMAD UR5, UR33, UR51, URZ ;  /* 0x00000033210572a4 */ /* 0x000fe2000f8e023f */
[----:B------:R-:W-:Y:S01]  /*1430*/  ULDC.U8 UR10, c[0x0][0x480] ;  /* 0x00012000000a7ab9 */ /* 0x000fe20000000000 */
[----:B------:R-:W-:Y:S02]  /*1440*/  @UP2 UIMAD UR44, UR16, UR11, UR39 ;  /* 0x0000000b102c22a4 */ /* 0x000fe4000f8e0227 */
[----:B------:R-:W-:Y:S02]  /*1450*/  UISETP.NE.AND UP4, UPT, UR10, URZ, UPT ;  /* 0x0000003f0a00728c */ /* 0x000fe4000bf85270 */
[----:B------:R-:W-:Y:S01]  /*1460*/  UIMAD.WIDE.U32 UR10, UR51, UR58, URZ ;  /* 0x0000003a330a72a5 */ /* 0x000fe2000f8e003f */
[----:B-1----:R-:W-:Y:S01]  /*1470*/  IMAD.MOV R0, RZ, RZ, -R5 ;  /* 0x000000ffff007224 */ /* 0x002fe200078e0a05 */
[----:B------:R-:W-:Y:S01]  /*1480*/  UIMAD UR5, UR57, UR58, UR5 ;  /* 0x0000003a390572a4 */ /* 0x000fe2000f8e0205 */
[----:B------:R-:W-:Y:S01]  /*1490*/  IMAD.MOV.U32 R4, RZ, RZ, RZ ;  /* 0x000000ffff047224 */ /* 0x000fe200078e00ff */
[----:B------:R-:W-:Y:S01]  /*14a0*/  UIMAD.WIDE.U32 UR14, UR16, UR34, URZ ;  /* 0x00000022100e72a5 */ /* 0x000fe2000f8e003f */
[----:B------:R-:W-:Y:S01]  /*14b0*/  IMAD R0, R0, R6, RZ ;  /* 0x0000000600007224 */ /* 0x000fe200078e02ff */
[----:B------:R-:W-:-:S02]  /*14c0*/  UIMAD UR17, UR16, UR35, URZ ;  /* 0x00000023101172a4 */ /* 0x000fc4000f8e023f */
[----:B------:R-:W-:Y:S01]  /*14d0*/  UIADD3 UR11, UR11, UR5, URZ ;  /* 0x000000050b0b7290 */ /* 0x000fe2000fffe03f */
[----:B------:R-:W-:Y:S01]  /*14e0*/  IMAD.HI.U32 R0, R5, R0, R4 ;  /* 0x0000000005007227 */ /* 0x000fe200078e0004 */
[----:B------:R-:W-:Y:S01]  /*14f0*/  ULDC UR40, c[0x0][0x2c4] ;  /* 0x0000b10000287ab9 */ /* 0x000fe20000000800 */
[----:B------:R-:W-:Y:S02]  /*1500*/  USHF.R.S32.HI UR8, URZ, 0x6, UR26 ;  /* 0x000000063f087899 */ /* 0x000fe4000801141a */
[----:B------:R-:W-:Y:S02]  /*1510*/  USHF.R.S32.HI UR5, URZ, 0x6, UR19 ;  /* 0x000000063f057899 */ /* 0x000fe40008011413 */
[----:B------:R-:W-:Y:S01]  /*1520*/  IMAD.HI.U32 R0, R0, R2, RZ ;  /* 0x0000000200007227 */ /* 0x000fe200078e00ff */
[----:B------:R-:W-:Y:S01]  /*1530*/  ULDC UR43, c[0x0][0x2dc] ;  /* 0x0000b700002b7ab9 */ /* 0x000fe20000000800 */
[----:B------:R-:W-:Y:S01]  /*1540*/  ULDC UR61, c[0x0][0x270] ;  /* 0x00009c00003d7ab9 */ /* 0x000fe20000000800 */
[----:B------:R-:W-:-:S02]  /*1550*/  @UP2 UIADD3 UR41, UR15, UR17, URZ ;  /* 0x000000110f292290 */ /* 0x000fc4000fffe03f */
[----:B------:R-:W-:Y:S01]  /*1560*/  IADD3 R4, -R0, RZ, RZ ;  /* 0x000000ff00047210 */ /* 0x000fe20007ffe1ff */
[----:B------:R-:W-:Y:S01]  /*1570*/  @UP1 UMOV UR29, UR6 ;  /* 0x00000006001d1c82 */ /* 0x000fe20008000000 */
[----:B------:R-:W-:Y:S02]  /*1580*/  @UP3 UIMAD UR17, UR51, UR40, URZ ;  /* 0x00000028331132a4 */ /* 0x000fe4000f8e023f */
[----:B------:R-:W-:Y:S01]  /*1590*/  UIMAD.WIDE UR6, UR43, UR61, URZ ;  /* 0x0000003d2b0672a5 */ /* 0x000fe2000f8e023f */
[C---:B------:R-:W-:Y:S01]  /*15a0*/  IMAD R2, R6.reuse, R4, R2 ;  /* 0x0000000406027224 */ /* 0x040fe200078e0202 */
[----:B------:R-:W-:Y:S02]  /*15b0*/  USEL UR22, UR22, URZ, UP0 ;  /* 0x0000003f16167287 */ /* 0x000fe40008000000 */
[----:B------:R-:W-:Y:S02]  /*15c0*/  UISETP.LT.AND UP0, UPT, UR8, UR5, UPT ;  /* 0x000000050800728c */ /* 0x000fe4000bf01270 */
[----:B------:R-:W-:Y:S01]  /*15d0*/  ISETP.GT.U32.AND P1, PT, R6, R2, PT ;  /* 0x000000020600720c */ /* 0x000fe20003f24070 */
[----:B------:R-:W-:-:S02]  /*15e0*/  USEL UR54, UR20, UR14, !UP2 ;  /* 0x0000000e14367287 */ /* 0x000fc4000d000000 */
[----:B------:R-:W-:Y:S02]  /*15f0*/  @UP3 USEL UR17, UR17, UR16, !UP2 ;  /* 0x0000001011113287 */ /* 0x000fe4000d000000 */
[----:B------:R-:W-:Y:S02]  /*1600*/  UIMAD.WIDE.U32 UR14, UR6, UR10, URZ ;  /* 0x0000000a060e72a5 */ /* 0x000fe4000f8e003f */
[----:B------:R-:W-:Y:S02]  /*1610*/  UIMAD UR20, UR7, UR10, URZ ;  /* 0x0000000a071472a4 */ /* 0x000fe4000f8e023f */
[----:B------:R-:W-:Y:S01]  /*1620*/  @!UP3 UIMAD UR19, UR51, UR61, UR56 ;  /* 0x0000003d3313b2a4 */ /* 0x000fe2000f8e0238 */
[----:B------:R-:W-:Y:S01]  /*1630*/  @UP3 ULDC UR10, c[0x0][0x2e4] ;  /* 0x0000b900000a3ab9 */ /* 0x000fe20000000800 */
[----:B------:R-:W-:Y:S02]  /*1640*/  USEL UR21, UR8, UR5, UP0 ;  /* 0x0000000508157287 */ /* 0x000fe40008000000 */
[----:B------:R-:W-:Y:S01]  /*1650*/  @!P1 IMAD.IADD R2, R2, 0x1, -R6 ;  /* 0x0000000102029824 */ /* 0x000fe200078e0a06 */
[----:B------:R-:W-:Y:S01]  /*1660*/  @!UP2 UIADD3 UR44, UR37, UR23, URZ ;  /* 0x00000017252ca290 */ /* 0x000fe2000fffe03f */
[----:B------:R-:W-:Y:S01]  /*1670*/  @!P1 VIADD R0, R0, 0x1 ;  /* 0x0000000100009836 */ /* 0x000fe20000000000 */
[----:B------:R-:W-:Y:S01]  /*1680*/  @UP3 UIMAD UR23, UR56, UR10, UR17 ;  /* 0x0000000a381732a4 */ /* 0x000fe2000f8e0211 */
[----:B------:R-:W-:Y:S01]  /*1690*/  PLOP3.LUT P1, PT, PT, PT, UP1, 0x80, 0x0 ;  /* 0x000000000000781c */ /* 0x000fe20003f2f018 */
[----:B------:R-:W-:Y:S01]  /*16a0*/  @!UP3 UIMAD UR23, UR19, UR40, URZ ;  /* 0x000000281317b2a4 */ /* 0x000fe2000f8e023f */
[----:B------:R-:W-:Y:S01]  /*16b0*/  ISETP.GE.U32.AND P0, PT, R2, R6, PT ;  /* 0x000000060200720c */ /* 0x000fe20003f06070 */
[----:B------:R-:W-:Y:S01]  /*16c0*/  ULEA UR19, UR21, 0xffffffc0, 0x6 ;  /* 0xffffffc015137891 */ /* 0x000fe2000f8e303f */
[----:B------:R-:W-:Y:S01]  /*16d0*/  LOP3.LUT R2, R7, UR56, RZ, 0x3c, !PT ;  /* 0x0000003807027c12 */ /* 0x000fe2000f8e3cff */
[----:B------:R-:W-:-:S02]  /*16e0*/  UIMAD UR17, UR6, UR11, UR20 ;  /* 0x0000000b061172a4 */ /* 0x000fc4000f8e0214 */
[----:B------:R-:W-:Y:S01]  /*16f0*/  UIMAD.WIDE.U32 UR10, UR6, UR16, URZ ;  /* 0x00000010060a72a5 */ /* 0x000fe2000f8e003f */
[----:B------:R-:W-:Y:S01]  /*1700*/  ISETP.GE.AND P2, PT, R2, RZ, PT ;  /* 0x000000ff0200720c */ /* 0x000fe20003f46270 */
[----:B------:R-:W-:Y:S02]  /*1710*/  USHF.R.S32.HI UR20, URZ, 0x1f, UR19 ;  /* 0x0000001f3f147899 */ /* 0x000fe40008011413 */
[----:B------:R-:W-:Y:S02]  /*1720*/  UIADD3 UR5, UP0, UR19, UR27, URZ ;  /* 0x0000001b13057290 */ /* 0x000fe4000ff1e03f */
[----:B------:R-:W-:Y:S02]  /*1730*/  USEL UR55, UR14, UR10, !UP2 ;  /* 0x0000000a0e377287 */ /* 0x000fe4000d000000 */
[----:B------:R-:W-:Y:S01]  /*1740*/  UIMAD UR8, UR7, UR16, URZ ;  /* 0x00000010070872a4 */ /* 0x000fe2000f8e023f */
[----:B------:R-:W-:Y:S01]  /*1750*/  @P0 IADD3 R0, R0, 0x1, RZ ;  /* 0x0000000100000810 */ /* 0x000fe20007ffe0ff */
[----:B------:R-:W-:Y:S01]  /*1760*/  UIADD3.X UR10, UR20, UR22, URZ, UP0, !UPT ;  /* 0x00000016140a7290 */ /* 0x000fe200087fe43f */
[----:B------:R-:W-:Y:S01]  /*1770*/  PLOP3.LUT P0, PT, PT, PT, UP3, 0x80, 0x0 ;  /* 0x000000000000781c */ /* 0x000fe20003f0f038 */
[----:B------:R-:W-:-:S02]  /*1780*/  UIMAD UR7, UR7, UR5, URZ ;  /* 0x00000005070772a4 */ /* 0x000fc4000f8e023f */
[----:B------:R-:W-:Y:S01]  /*1790*/  @UP1 UIADD3 UR31, UR47, UR49, URZ ;  /* 0x000000312f1f1290 */ /* 0x000fe2000fffe03f */
[----:B------:R-:W-:Y:S01]  /*17a0*/  IMAD.MOV.U32 R14, RZ, RZ, R0 ;  /* 0x000000ffff0e7224 */ /* 0x000fe200078e0000 */
[----:B------:R-:W-:Y:S02]  /*17b0*/  UIADD3 UR42, UR15, UR17, URZ ;  /* 0x000000110f2a7290 */ /* 0x000fe4000fffe03f */
        /* <DEDUP_REMOVED lines=29> */
.L_x_660:
        /* <DEDUP_REMOVED lines=13> */
.L_x_661:
        /* <DEDUP_REMOVED lines=11> */
.L_x_662:
[----:B------:R-:W-:-:S04]  /*1b10*/  UIMAD UR5, UR51, UR61, UR56 ;  /* 0x0000003d330572a4 */ /* 0x000fc8000f8e0238 */
[----:B------:R-:W-:-:S12]  /*1b20*/  UIMAD UR5, UR5, UR58, URZ ;  /* 0x0000003a050572a4 */ /* 0x000fd8000f8e023f */
.L_x_663:
[----:B------:R-:W2:Y:S01]  /*1b30*/  LDL.64 R4, [R1] ;  /* 0x0000000001047983 */ /* 0x000ea20000100a00 */
[----:B------:R-:W-:-:S03]  /*1b40*/  ULDC UR7, c[0x0][0x2dc] ;  /* 0x0000b70000077ab9 */ /* 0x000fc60000000800 */
[----:B------:R1:W2:Y:S01]  /*1b50*/  LDL.64 R22, [R1] ;  /* 0x0000000001167983 */ /* 0x0002a20000100a00 */
[----:B------:R-:W-:Y:S01]  /*1b60*/  UIADD3 UR5, UR19, UR5, URZ ;  /* 0x0000000513057290 */ /* 0x000fe2000fffe03f */
[----:B------:R-:W-:Y:S01]  /*1b70*/  BSSY B1, `(.L_x_659) ;  /* 0x0000955000017945 */ /* 0x000fe20003800000 */
[----:B------:R-:W-:Y:S01]  /*1b80*/  UIMAD UR38, UR7, UR61, URZ ;  /* 0x0000003d072672a4 */ /* 0x000fe2000f8e023f */
[----:B------:R-:W3:Y:S01]  /*1b90*/  S2R R20, SR_TID.X ;  /* 0x0000000000147919 */ /* 0x000ee20000002100 */
[----:B------:R-:W-:Y:S01]  /*1ba0*/  ULDC.64 UR36, c[0x0][0x478] ;  /* 0x00011e0000247ab9 */ /* 0x000fe20000000a00 */
[----:B------:R-:W-:Y:S02]  /*1bb0*/  USHF.R.S32.HI UR39, URZ, 0x1f, UR56 ;  /* 0x0000001f3f277899 */ /* 0x000fe40008011438 */
[----:B------:R-:W-:Y:S01]  /*1bc0*/  UIADD3 UR11, -UR9, UR18, UR48 ;  /* 0x00000012090b7290 */ /* 0x000fe2000fffe130 */
[----:B------:R-:W-:Y:S01]  /*1bd0*/  ULDC.64 UR16, c[0x0][0x258] ;  /* 0x0000960000107ab9 */ /* 0x000fe20000000a00 */
[----:B------:R-:W-:Y:S01]  /*1be0*/  USHF.L.U32 UR28, UR38, 0x6, URZ ;  /* 0x00000006261c7899 */ /* 0x000fe2000800063f */
[----:B------:R-:W-:Y:S01]  /*1bf0*/  IMAD.U32 R9, RZ, RZ, UR16 ;  /* 0x00000010ff097e24 */ /* 0x000fe2000f8e00ff */
[----:B------:R-:W-:-:S02]  /*1c00*/  UIMAD UR8, UR39, UR16, URZ ;  /* 0x00000010270872a4 */ /* 0x000fc4000f8e023f */
[----:B------:R-:W-:Y:S02]  /*1c10*/  UIADD3 UR10, UR21, -0x1, URZ ;  /* 0xffffffff150a7890 */ /* 0x000fe4000fffe03f */
[----:B------:R-:W-:-:S03]  /*1c20*/  UIMAD UR31, UR56, UR17, UR8 ;  /* 0x00000011381f72a4 */ /* 0x000fc6000f8e0208 */
[----:B------:R-:W-:Y:S02]  /*1c30*/  ULDC.64 UR16, c[0x0][0x428] ;  /* 0x00010a0000107ab9 */ /* 0x000fe40000000a00 */
[----:B------:R-:W-:-:S04]  /*1c40*/  UIMAD UR8, UR39, UR16, URZ ;  /* 0x00000010270872a4 */ /* 0x000fc8000f8e023f */
[----:B------:R-:W-:Y:S01]  /*1c50*/  UIMAD UR8, UR56, UR17, UR8 ;  /* 0x00000011380872a4 */ /* 0x000fe2000f8e0208 */
[----:B---3--:R-:W-:-:S04]  /*1c60*/  SHF.R.S32.HI R21, RZ, 0x1f, R20 ;  /* 0x0000001fff157819 */ /* 0x008fc80000011414 */
[CC--:B------:R-:W-:Y:S02]  /*1c70*/  LEA.HI R2, R21.reuse, R20.reuse, RZ, 0x2 ;  /* 0x0000001415027211 */ /* 0x0c0fe400078f10ff */
[----:B------:R-:W-:Y:S02]  /*1c80*/  LEA.HI R8, R21, R20, RZ, 0x5 ;  /* 0x0000001415087211 */ /* 0x000fe400078f28ff */
[----:B------:R-:W-:-:S04]  /*1c90*/  SHF.R.S32.HI R2, RZ, 0x2, R2 ;  /* 0x00000002ff027819 */ /* 0x000fc80000011402 */
[----:B------:R-:W-:Y:S02]  /*1ca0*/  SHF.R.S32.HI R19, RZ, 0x1f, R2 ;  /* 0x0000001fff137819 */ /* 0x000fe40000011402 */
[----:B------:R-:W-:Y:S01]  /*1cb0*/  IADD3 R0, P0, R2, UR19, RZ ;  /* 0x0000001302007c10 */ /* 0x000fe2000ff1e0ff */
[----:B--2---:R-:W-:-:S03]  /*1cc0*/  IMAD.MOV.U32 R22, RZ, RZ, R4 ;  /* 0x000000ffff167224 */ /* 0x004fc600078e0004 */
[----:B------:R-:W-:Y:S02]  /*1cd0*/  IADD3.X R4, R19, UR20, RZ, P0, !PT ;  /* 0x0000001413047c10 */ /* 0x000fe400087fe4ff */
[----:B------:R-:W-:-:S03]  /*1ce0*/  SHF.R.S32.HI R23, RZ, 0x1f, R22 ;  /* 0x0000001fff177819 */ /* 0x000fc60000011416 */
[----:B------:R-:W-:Y:S02]  /*1cf0*/  IMAD R6, R4, UR34, RZ ;  /* 0x0000002204067c24 */ /* 0x000fe4000f8e02ff */
[C---:B------:R-:W-:Y:S01]  /*1d00*/  IMAD.WIDE.U32 R4, R0.reuse, UR34, R22 ;  /* 0x0000002200047c25 */ /* 0x040fe2000f8e0016 */
[----:B------:R-:W-:Y:S01]  /*1d10*/  UIADD3 UR34, UR19, UR23, URZ ;  /* 0x0000001713227290 */ /* 0x000fe2000fffe03f */
[----:B------:R1:W-:Y:S01]  /*1d20*/  STL [R1+0x4], R23 ;  /* 0x0000041701007387 */ /* 0x0003e20000100800 */
[----:B------:R-:W-:Y:S01]  /*1d30*/  UIMAD.WIDE UR22, UR5, 0x4, UR36 ;  /* 0x00000004051678a5 */ /* 0x000fe2000f8e0224 */
[----:B------:R-:W-:Y:S01]  /*1d40*/  IMAD R0, R0, UR35, R6 ;  /* 0x0000002300007c24 */ /* 0x000fe2000f8e0206 */
[----:B------:R-:W-:Y:S01]  /*1d50*/  IADD3 R6, P0, R4, UR54, RZ ;  /* 0x0000003604067c10 */ /* 0x000fe2000ff1e0ff */
[----:B------:R-:W-:Y:S01]  /*1d60*/  ULDC UR54, c[0x0][0x398] ;  /* 0x0000e60000367ab9 */ /* 0x000fe20000000800 */
[----:B------:R-:W-:Y:S02]  /*1d70*/  ULDC.64 UR36, c[0x0][0x210] ;  /* 0x0000840000247ab9 */ /* 0x000fe40000000a00 */
[----:B------:R-:W-:-:S02]  /*1d80*/  IADD3.X R7, R5, UR41, R0, P0, !PT ;  /* 0x0000002905077c10 */ /* 0x000fc400087fe400 */
[----:B------:R-:W-:Y:S01]  /*1d90*/  IADD3 R4, P0, R22, UR6, RZ ;  /* 0x0000000616047c10 */ /* 0x000fe2000ff1e0ff */
[----:B------:R-:W-:Y:S02]  /*1da0*/  ULDC.64 UR6, c[0x0][0x420] ;  /* 0x0001080000067ab9 */ /* 0x000fe40000000a00 */
[----:B------:R-:W-:Y:S01]  /*1db0*/  IMAD.U32 R0, RZ, RZ, UR6 ;  /* 0x00000006ff007e24 */ /* 0x000fe2000f8e00ff */
[----:B------:R-:W-:Y:S01]  /*1dc0*/  IADD3.X R5, R23, UR44, RZ, P0, !PT ;  /* 0x0000002c17057c10 */ /* 0x000fe200087fe4ff */
[----:B------:R-:W-:Y:S01]  /*1dd0*/  UIMAD UR5, UR20, UR6, URZ ;  /* 0x00000006140572a4 */ /* 0x000fe2000f8e023f */
[----:B------:R-:W-:Y:S01]  /*1de0*/  IMAD.WIDE.U32 R6, R9, UR56, R6 ;  /* 0x0000003809067c25 */ /* 0x000fe2000f8e0006 */
[----:B------:R-:W-:-:S03]  /*1df0*/  UIADD3 UR20, UP2, UP0, UR26, UR28, UR43 ;  /* 0x0000001c1a147290 */ /* 0x000fc6000f85e02b */
[----:B------:R-:W-:Y:S01]  /*1e00*/  IMAD.WIDE.U32 R4, R0, UR19, R4 ;  /* 0x0000001300047c25 */ /* 0x000fe2000f8e0004 */
[----:B------:R-:W-:Y:S01]  /*1e10*/  UIMAD UR19, UR19, UR7, UR5 ;  /* 0x00000007131372a4 */ /* 0x000fe2000f8e0205 */
[----:B------:R-:W-:Y:S01]  /*1e20*/  LEA R245, P4, R6, UR36, 0x1 ;  /* 0x0000002406f57c11 */ /* 0x000fe2000f8808ff */
[----:B------:R-:W-:Y:S01]  /*1e30*/  UIADD3 UR5, UR11, -UR54, URZ ;  /* 0x800000360b057290 */ /* 0x000fe2000fffe03f */
[----:B------:R-:W-:Y:S01]  /*1e40*/  IMAD.U32 R0, RZ, RZ, UR16 ;  /* 0x00000010ff007e24 */ /* 0x000fe2000f8e00ff */
[----:B------:R-:W-:Y:S01]  /*1e50*/  USHF.R.S32.HI UR11, URZ, 0x1f, UR28 ;  /* 0x0000001f3f0b7899 */ /* 0x000fe2000801141c */
[----:B------:R-:W-:Y:S01]  /*1e60*/  IMAD R9, R19, UR6, RZ ;  /* 0x0000000613097c24 */ /* 0x000fe2000f8e02ff */
[----:B------:R-:W-:Y:S01]  /*1e70*/  USHF.R.S32.HI UR35, URZ, 0x1f, UR5 ;  /* 0x0000001f3f237899 */ /* 0x000fe20008011405 */
[----:B------:R-:W-:Y:S01]  /*1e80*/  VIADD R5, R5, UR19 ;  /* 0x0000001305057c36 */ /* 0x000fe20008000000 */
[----:B------:R-:W-:Y:S01]  /*1e90*/  UIADD3.X UR11, UR45, UR11, UR46, UP2, UP0 ;  /* 0x0000000b2d0b7290 */ /* 0x000fe200097e042e */
[----:B------:R-:W-:Y:S01]  /*1ea0*/  IMAD R9, R2, UR7, R9 ;  /* 0x0000000702097c24 */ /* 0x000fe2000f8e0209 */
[----:B------:R-:W-:Y:S01]  /*1eb0*/  ULEA.HI UR35, UR35, UR5, URZ, 0x6 ;  /* 0x0000000523237291 */ /* 0x000fe2000f8f303f */
[----:B------:R-:W-:Y:S01]  /*1ec0*/  IMAD.WIDE.U32 R4, R0, UR56, R4 ;  /* 0x0000003800047c25 */ /* 0x000fe2000f8e0004 */
[----:B------:R-:W-:Y:S01]  /*1ed0*/  LOP3.LUT R0, R8, 0xffffffe0, RZ, 0xc0, !PT ;  /* 0xffffffe008007812 */ /* 0x000fe200078ec0ff */
[----:B------:R-:W-:Y:S01]  /*1ee0*/  UIADD3 UR5, UP3, UP2, UR53, UR20, UR55 ;  /* 0x0000001435057290 */ /* 0x000fe2000fa7e037 */
[----:B------:R-:W-:Y:S01]  /*1ef0*/  SHF.R.S32.HI R8, RZ, 0x5, R8 ;  /* 0x00000005ff087819 */ /* 0x000fe20000011408 */
[----:B------:R-:W-:Y:S01]  /*1f00*/  USHF.R.S32.HI UR35, URZ, 0x6, UR35 ;  /* 0x000000063f237899 */ /* 0x000fe20008011423 */
[----:B------:R-:W-:Y:S01]  /*1f10*/  VIADD R5, R5, UR8 ;  /* 0x0000000805057c36 */ /* 0x000fe20008000000 */
[----:B------:R-:W-:Y:S01]  /*1f20*/  UIADD3.X UR8, UR50, UR11, UR42, UP3, UP2 ;  /* 0x0000000b32087290 */ /* 0x000fe20009fe442a */
[----:B------:R-:W-:Y:S01]  /*1f30*/  IMAD.IADD R18, R20, 0x1, -R0 ;  /* 0x0000000114127824 */ /* 0x000fe200078e0a00 */
[----:B------:R-:W-:Y:S01]  /*1f40*/  UISETP.LT.AND UP0, UPT, URZ, UR35, UPT ;  /* 0x000000233f00728c */ /* 0x000fe2000bf01270 */
[----:B------:R-:W-:Y:S01]  /*1f50*/  IMAD.WIDE.U32 R4, R2, UR6, R4 ;  /* 0x0000000602047c25 */ /* 0x000fe2000f8e0004 */
[----:B------:R-:W-:Y:S01]  /*1f60*/  ULDC.64 UR26, c[0x0][0x3e0] ;  /* 0x0000f800001a7ab9 */ /* 0x000fe20000000a00 */
[----:B------:R-:W-:Y:S01]  /*1f70*/  ULDC.64 UR16, c[0x0][0x400] ;  /* 0x0001000000107ab9 */ /* 0x000fe20000000a00 */
[----:B------:R-:W-:Y:S01]  /*1f80*/  USEL UR35, URZ, UR35, !UP0 ;  /* 0x000000233f237287 */ /* 0x000fe2000c000000 */
[----:B------:R-:W-:Y:S01]  /*1f90*/  IMAD R8, R8, UR38, R18 ;  /* 0x0000002608087c24 */ /* 0x000fe2000f8e0212 */
[----:B------:R-:W-:Y:S01]  /*1fa0*/  LEA R246, P3, R4, UR26, 0x1 ;  /* 0x0000001a04f67c11 */ /* 0x000fe2000f8608ff */
[----:B------:R-:W-:Y:S01]  /*1fb0*/  IMAD.IADD R5, R5, 0x1, R9 ;  /* 0x0000000105057824 */ /* 0x000fe200078e0209 */
[----:B------:R-:W-:Y:S01]  /*1fc0*/  UISETP.GT.AND UP0, UPT, UR21, UR35, UPT ;  /* 0x000000231500728c */ /* 0x000fe2000bf04270 */
[----:B------:R-:W-:Y:S01]  /*1fd0*/  VIADD R7, R7, UR31 ;  /* 0x0000001f07077c36 */ /* 0x000fe20008000000 */
[----:B------:R-:W-:Y:S01]  /*1fe0*/  IADD3 R0, P0, R8, UR5, RZ ;  /* 0x0000000508007c10 */ /* 0x000fe2000ff1e0ff */
[----:B------:R-:W-:Y:S01]  /*1ff0*/  ULDC.64 UR44, c[0x0][0x2b0] ;  /* 0x0000ac00002c7ab9 */ /* 0x000fe20000000a00 */
[----:B------:R-:W-:Y:S01]  /*2000*/  LEA.HI.X R244, R4, UR27, R5, 0x1, P3 ;  /* 0x0000001b04f47c11 */ /* 0x000fe200098f0c05 */
[----:B------:R-:W-:Y:S01]  /*2010*/  UIMAD.WIDE UR20, UR34, 0x4, UR44 ;  /* 0x00000004221478a5 */ /* 0x000fe2000f8e022c */
[----:B------:R-:W-:Y:S01]  /*2020*/  LEA.HI.X.SX32 R8, R8, UR8, 0x1, P0 ;  /* 0x0000000808087c11 */ /* 0x000fe200080f0eff */
[----:B------:R-:W-:Y:S01]  /*2030*/  UMOV UR19, UR23 ;  /* 0x0000001700137c82 */ /* 0x000fe20008000000 */
[----:B------:R-:W-:-:S02]  /*2040*/  PLOP3.LUT P0, PT, PT, PT, UP0, 0x80, 0x0 ;  /* 0x000000000000781c */ /* 0x000fc40003f0f008 */
[----:B------:R-:W-:Y:S02]  /*2050*/  LEA R226, P2, R0, UR16, 0x2 ;  /* 0x0000001000e27c11 */ /* 0x000fe4000f8410ff */
[----:B------:R-:W-:Y:S02]  /*2060*/  LEA.HI.X R243, R6, UR37, R7, 0x1, P4 ;  /* 0x0000002506f37c11 */ /* 0x000fe4000a0f0c07 */
[----:B------:R-:W-:-:S07]  /*2070*/  LEA.HI.X R225, R0, UR17, R8, 0x2, P2 ;  /* 0x0000001100e17c11 */ /* 0x000fce00090f1408 */
        /* <DEDUP_REMOVED lines=20> */
.L_x_665:
        /* <DEDUP_REMOVED lines=19> */
.L_x_666:
        /* <DEDUP_REMOVED lines=38> */
.L_x_668:
[----:B------:R-:W-:Y:S05]  /*2550*/  BSYNC B0 ;  /* 0x0000000000007941 */ /* 0x000fea0003800000 */
.L_x_667:
        /* <DEDUP_REMOVED lines=19> */
.L_x_670:
[----:B------:R-:W-:Y:S05]  /*2690*/  BSYNC B0 ;  /* 0x0000000000007941 */ /* 0x000fea0003800000 */
.L_x_669:
        /* <DEDUP_REMOVED lines=32> */
.L_x_672:
[----:B------:R-:W-:Y:S05]  /*28a0*/  BSYNC B0 ;  /* 0x0000000000007941 */ /* 0x000fea0003800000 */
.L_x_671:
        /* <DEDUP_REMOVED lines=20> */
.L_x_664:
        /* <DEDUP_REMOVED lines=72> */
.L_x_675:
[----:B------:R-:W-:Y:S05]  /*2e70*/  BSYNC B0 ;  /* 0x0000000000007941 */ /* 0x000fea0003800000 */
.L_x_674:
        /* <DEDUP_REMOVED lines=44> */
.L_x_677:
[----:B------:R-:W-:Y:S05]  /*3140*/  BSYNC B0 ;  /* 0x0000000000007941 */ /* 0x000fea0003800000 */
.L_x_676:
        /* <DEDUP_REMOVED lines=41> */
.L_x_679:
[----:B------:R-:W-:Y:S05]  /*33e0*/  BSYNC B0 ;  /* 0x0000000000007941 */ /* 0x000fea0003800000 */
.L_x_678:
        /* <DEDUP_REMOVED lines=16> */
.L_x_681:
        /* <DEDUP_REMOVED lines=37> */
.L_x_682:
[----:B------:R-:W-:Y:S05]  /*3740*/  BSYNC B0 ;  /* 0x0000000000007941 */ /* 0x000fea0003800000 */
.L_x_680:
[----:B-1----:R-:W-:Y:S01]  /*3750*/  IMAD.U32 R4, RZ, RZ, UR24 ;  /* 0x00000018ff047e24 */ /* 0x002fe2000f8e00ff */
[----:B------:R-:W-:Y:S01]  /*3760*/  UIMAD UR6, UR30, UR24, URZ ;  /* 0x000000181e0672a4 */ /* 0x000fe2000f8e023f */
[----:B------:R1:W-:Y:S01]  /*3770*/  @P1 STS [R0+0x9000], RZ ;  /* 0x009000ff00001388 */ /* 0x0003e20000000800 */
[----:B----4-:R-:W-:Y:S01]  /*3780*/  VIADD R8, R247, 0x8 ;  /* 0x00000008f7087836 */ /* 0x010fe20000000000 */
[----:B------:R-:W-:Y:S01]  /*3790*/  BSSY B0, `(.L_x_683) ;  /* 0x000003f000007945 */ /* 0x000fe20003800000 */
[----:B------:R-:W-:Y:S01]  /*37a0*/  IMAD.WIDE.U32 R4, R4, UR48, R22 ;  /* 0x0000003004047c25 */ /* 0x000fe2000f8e0016 */
[----:B------:R-:W-:Y:S01]  /*37b0*/  UIMAD UR6, UR48, UR25, UR6 ;  /* 0x00000019300672a4 */ /* 0x000fe2000f8e0206 */
        /* <DEDUP_REMOVED lines=60> */
.L_x_684:
[----:B------:R-:W-:Y:S05]  /*3b80*/  BSYNC B0 ;  /* 0x0000000000007941 */ /* 0x000fea0003800000 */
.L_x_683:
        /* <DEDUP_REMOVED lines=11> */
[----:B------:R-:W-:-:S04]  /*3c40*/  IMAD.X R4, RZ, RZ, R19, P1 ;  /* 0x000000ffff047224 */ /* 0x000fc800008e0613 */
[----:B------:R-:W-:Y:S02]  /*3c50*/  IMAD R7, R4, UR24, RZ ;  /* 0x0000001804077c24 */ /* 0x000fe4000f8e02ff */
[----:B--2-4-:R-:W1:Y:S01]  /*3c60*/  @!P4 LDC.64 R10, c[0x0][0x218] ;  /* 0x00008600ff0acb82 */ /* 0x014e620000000a00 */
        /* <DEDUP_REMOVED lines=11> */
[----:B-----5:R-:W-:Y:S02]  /*3d20*/  ISETP.GE.AND P3, PT, R8, UR5, PT ;  /* 0x0000000508007c0c */ /* 0x020fe4000bf66270 */
[----:B---3--:R-:W-:-:S11]  /*3d30*/  ISETP.GE.AND P2, PT, R12, UR5, PT ;  /* 0x000000050c007c0c */ /* 0x008fd6000bf46270 */
[----:B------:R-:W1:Y:S01]  /*3d40*/  @!P3 LDC.64 R8, c[0x0][0x218] ;  /* 0x00008600ff08bb82 */ /* 0x000e620000000a00 */
[----:B------:R2:W-:Y:S07]  /*3d50*/  @P3 STS.128 [R0+0xc000], RZ ;  /* 0x00c000ff00003388 */ /* 0x0005ee0000000c00 */
[----:B------:R-:W3:Y:S01]  /*3d60*/  @!P2 LDC.64 R6, c[0x0][0x218] ;  /* 0x00008600ff06ab82 */ /* 0x000ee20000000a00 */
[----:B-1----:R-:W-:-:S04]  /*3d70*/  @!P3 LEA R8, P1, R4, R8, 0x1 ;  /* 0x000000080408b211 */ /* 0x002fc800078208ff */
[C---:B------:R-:W-:Y:S02]  /*3d80*/  @!P3 LEA.HI.X R9, R4.reuse, R9, R2, 0x1, P1 ;  /* 0x000000090409b211 */ /* 0x040fe400008f0c02 */
[----:B---3--:R-:W-:-:S03]  /*3d90*/  @!P2 LEA R6, P1, R4, R6, 0x1 ;  /* 0x000000060406a211 */ /* 0x008fc600078208ff */
        /* <DEDUP_REMOVED lines=10> */
.L_x_686:
[----:B------:R-:W-:Y:S05]  /*3e40*/  BSYNC B0 ;  /* 0x0000000000007941 */ /* 0x000fea0003800000 */
.L_x_685:
[----:B------:R-:W0:Y:S01]  /*3e50*/  LDGDEPBAR ;  /* 0x00000000000079af */ /* 0x000e220000000000 */
[----:B------:R-:W-:Y:S01]  /*3e60*/  ULDC.64 UR14, c[0x0][0x3c8] ;  /* 0x0000f200000e7ab9 */ /* 0x000fe20000000a00 */
[----:B------:R-:W-:Y:S01]  /*3e70*/  ISETP.NE.AND P3, PT, R15, RZ, PT ;  /* 0x000000ff0f00720c */ /* 0x000fe20003f65270 */
[----:B------:R-:W-:Y:S01]  /*3e80*/  UISETP.NE.U32.AND UP1, UPT, UR14, URZ, UPT ;  /* 0x0000003f0e00728c */ /* 0x000fe2000bf25070 */
[----:B------:R-:W-:Y:S01]  /*3e90*/  ISETP.NE.AND P2, PT, R16, RZ, PT ;  /* 0x000000ff1000720c */ /* 0x000fe20003f45270 */
[----:B--2---:R-:W-:Y:S01]  /*3ea0*/  IMAD.MOV.U32 R6, RZ, RZ, 0x4 ;  /* 0x00000004ff067424 */ /* 0x004fe200078e00ff */
[----:B------:R-:W-:Y:S01]  /*3eb0*/  USHF.R.S32.HI UR6, URZ, 0x1f, UR56 ;  /* 0x0000001f3f067899 */ /* 0x000fe20008011438 */
[----:B------:R-:W-:Y:S01]  /*3ec0*/  IMAD.MOV.U32 R4, RZ, RZ, 0x4 ;  /* 0x00000004ff047424 */ /* 0x000fe200078e00ff */
[----:B------:R-:W-:Y:S01]  /*3ed0*/  UISETP.NE.AND.EX UP1, UPT, UR15, URZ, UPT, UP1 ;  /* 0x0000003f0f00728c */ /* 0x000fe2000bf25310 */
[----:B------:R-:W-:Y:S01]  /*3ee0*/  IMAD.MOV.U32 R252, RZ, RZ, 0x7f800000 ;  /* 0x7f800000fffc7424 */ /* 0x000fe200078e00ff */
[----:B-1--4-:R-:W1:Y:S01]  /*3ef0*/  LDC.64 R10, c[0x0][0x3b8] ;  /* 0x0000ee00ff0a7b82 */ /* 0x012e620000000a00 */
[----:B------:R-:W-:Y:S01]  /*3f00*/  IMAD.MOV.U32 R2, RZ, RZ, 0x7f800000 ;  /* 0x7f800000ff027424 */ /* 0x000fe200078e00ff */
[----:B------:R-:W-:Y:S01]  /*3f10*/  ULDC UR46, c[0x0][0x2d0] ;  /* 0x0000b400002e7ab9 */ /* 0x000fe20000000800 */
[----:B---3--:R-:W-:Y:S01]  /*3f20*/  IMAD.MOV.U32 R0, RZ, RZ, 0x7f800000 ;  /* 0x7f800000ff007424 */ /* 0x008fe200078e00ff */
[----:B------:R-:W-:Y:S01]  /*3f30*/  PLOP3.LUT P1, PT, PT, PT, UP1, 0x80, 0x0 ;  /* 0x000000000000781c */ /* 0x000fe20003f2f018 */
[----:B------:R-:W-:Y:S01]  /*3f40*/  IMAD.MOV.U32 R251, RZ, RZ, 0x7f800000 ;  /* 0x7f800000fffb7424 */ /* 0x000fe200078e00ff */
[----:B------:R-:W-:Y:S01]  /*3f50*/  ULDC UR50, c[0x0][0x398] ;  /* 0x0000e60000327ab9 */ /* 0x000fe20000000800 */
[----:B------:R-:W-:-:S02]  /*3f60*/  IMAD.WIDE R4, R247, R4, UR20 ;  /* 0x00000014f7047e25 */ /* 0x000fc4000f8e0204 */
[----:B------:R-:W-:Y:S01]  /*3f70*/  @UP1 ULDC.64 UR16, c[0x0][0x3d0] ;  /* 0x0000f40000101ab9 */ /* 0x000fe20000000a00 */
[----:B------:R-:W-:Y:S01]  /*3f80*/  @UP1 UMOV UR7, UR6 ;  /* 0x0000000600071c82 */ /* 0x000fe20008000000 */
[----:B------:R-:W-:Y:S01]  /*3f90*/  @!P5 IMAD.WIDE R6, R14, R6, UR20 ;  /* 0x000000140e06de25 */ /* 0x000fe2000f8e0206 */
[----:B------:R-:W2:Y:S01]  /*3fa0*/  @!P3 LDG.E R2, desc[UR12][R4.64] ;  /* 0x0000000c0402b981 */ /* 0x000ea2000c1e1900 */
[----:B------:R-:W-:Y:S01]  /*3fb0*/  @UP1 UIMAD UR5, UR57, UR16, URZ ;  /* 0x00000010390512a4 */ /* 0x000fe2000f8e023f */
[----:B------:R-:W-:-:S04]  /*3fc0*/  DEPBAR.LE SB0, 0x1 ;  /* 0x000080400000791a */ /* 0x000fc80000000000 */
[----:B------:R-:W3:Y:S01]  /*3fd0*/  @!P2 LDG.E R0, desc[UR12][R4.64+0x20] ;  /* 0x0000200c0400a981 */ /* 0x000ee2000c1e1900 */
[----:B------:R-:W-:Y:S01]  /*3fe0*/  @UP1 UMOV UR6, UR56 ;  /* 0x0000003800061c82 */ /* 0x000fe20008000000 */
[----:B------:R-:W-:Y:S02]  /*3ff0*/  @UP1 UIMAD UR5, UR51, UR17, UR5 ;  /* 0x00000011330512a4 */ /* 0x000fe4000f8e0205 */
[----:B------:R4:W5:Y:S01]  /*4000*/  @!P6 LDG.E R251, desc[UR12][R4.64+0x80] ;  /* 0x0000800c04fbe981 */ /* 0x000962000c1e1900 */
[----:B------:R-:W-:-:S03]  /*4010*/  @UP1 UIMAD.WIDE.U32 UR6, UR51, UR16, UR6 ;  /* 0x00000010330612a5 */ /* 0x000fc6000f8e0006 */
[----:B------:R-:W5:Y:S01]  /*4020*/  @!P5 LDG.E R252, desc[UR12][R6.64] ;  /* 0x0000000c06fcd981 */ /* 0x000f62000c1e1900 */
[----:B------:R-:W-:Y:S02]  /*4030*/  @UP1 ULEA UR14, UP0, UR6, UR14, 0x2 ;  /* 0x0000000e060e1291 */ /* 0x000fe4000f80103f */
[----:B------:R-:W-:Y:S01]  /*4040*/  @UP1 UIADD3 UR5, UR7, UR5, URZ ;  /* 0x0000000507051290 */ /* 0x000fe2000fffe03f */
[----:B------:R-:W-:Y:S03]  /*4050*/  BAR.SYNC.DEFER_BLOCKING 0x0 ;  /* 0x0000000000007b1d */ /* 0x000fe60000010000 */
[----:B------:R-:W-:-:S03]  /*4060*/  @UP1 ULEA.HI.X UR15, UR6, UR15, UR5, 0x2, UP0 ;  /* 0x0000000f060f1291 */ /* 0x000fc600080f1405 */
[----:B------:R-:W-:Y:S01]  /*4070*/  @UP1 ULDC UR5, c[0x0][0x2e8] ;  /* 0x0000ba0000051ab9 */ /* 0x000fe20000000800 */
[----:B------:R-:W-:Y:S01]  /*4080*/  LEA R196, R218, UR4, 0x1 ;  /* 0x00000004dac47c11 */ /* 0x000fe2000f8e08ff */
[----:B------:R-:W-:Y:S01]  /*4090*/  IMAD.U32 R233, RZ, RZ, UR52 ;  /* 0x00000034ffe97e24 */ /* 0x000fe2000f8e00ff */
[----:B------:R-:W-:Y:S02]  /*40a0*/  USHF.L.U32 UR24, UR38, 0x4, URZ ;  /* 0x0000000426187899 */ /* 0x000fe4000800063f */
[----:B------:R-:W-:Y:S01]  /*40b0*/  USHF.L.U32 UR23, UR38, 0x3, URZ ;  /* 0x0000000326177899 */ /* 0x000fe2000800063f */
[----:B------:R-:W-:Y:S01]  /*40c0*/  VIADD R208, R217, 0x1800 ;  /* 0x00001800d9d07836 */ /* 0x000fe20000000000 */
[----:B------:R-:W-:Y:S01]  /*40d0*/  UIADD3 UR43, UR48, UR18, URZ ;  /* 0x00000012302b7290 */ /* 0x000fe2000fffe03f */
[----:B------:R-:W-:Y:S01]  /*40e0*/  IMAD.MOV.U32 R250, RZ, RZ, R238 ;  /* 0x000000fffffa7224 */ /* 0x000fe200078e00ee */
[----:B------:R-:W-:Y:S02]  /*40f0*/  CS2R R126, SRZ ;  /* 0x00000000007e7805 */ /* 0x000fe4000001ff00 */
[----:B------:R-:W-:Y:S01]  /*4100*/  CS2R R124, SRZ ;  /* 0x00000000007c7805 */ /* 0x000fe2000001ff00 */
[----:B----4-:R-:W-:Y:S01]  /*4110*/  IMAD.U32 R4, RZ, RZ, UR14 ;  /* 0x0000000eff047e24 */ /* 0x010fe2000f8e00ff */
[----:B------:R-:W-:Y:S01]  /*4120*/  CS2R R130, SRZ ;  /* 0x0000000000827805 */ /* 0x000fe2000001ff00 */
[----:B------:R-:W-:Y:S01]  /*4130*/  IMAD.U32 R5, RZ, RZ, UR15 ;  /* 0x0000000fff057e24 */ /* 0x000fe2000f8e00ff */
[----:B------:R-:W-:-:S02]  /*4140*/  CS2R R128, SRZ ;  /* 0x0000000000807805 */ /* 0x000fc4000001ff00 */
[----:B------:R-:W-:Y:S02]  /*4150*/  CS2R R122, SRZ ;  /* 0x00000000007a7805 */ /* 0x000fe4000001ff00 */
[----:B------:R-:W-:Y:S02]  /*4160*/  CS2R R120, SRZ ;  /* 0x0000000000787805 */ /* 0x000fe4000001ff00 */
[----:B------:R-:W-:Y:S01]  /*4170*/  CS2R R118, SRZ ;  /* 0x0000000000767805 */ /* 0x000fe2000001ff00 */
[----:B------:R-:W4:Y:S01]  /*4180*/  @P1 LDG.E R6, desc[UR12][R4.64] ;  /* 0x0000000c04061981 */ /* 0x000f22000c1e1900 */
[----:B------:R-:W-:Y:S02]  /*4190*/  CS2R R116, SRZ ;  /* 0x0000000000747805 */ /* 0x000fe4000001ff00 */
[----:B------:R-:W-:Y:S02]  /*41a0*/  CS2R R110, SRZ ;  /* 0x00000000006e7805 */ /* 0x000fe4000001ff00 */
[----:B------:R-:W-:Y:S01]  /*41b0*/  CS2R R108, SRZ ;  /* 0x00000000006c7805 */ /* 0x000fe2000001ff00 */
[----:B-1----:R-:W4:Y:S01]  /*41c0*/  LDG.E.64 R8, desc[UR12][R10.64] ;  /* 0x0000000c0a087981 */ /* 0x002f22000c1e1b00 */
        /* <DEDUP_REMOVED lines=23> */
[----:B------:R1:W4:Y:S01]  /*4340*/  LDG.E.64 R4, desc[UR12][R10.64+0x8] ;  /* 0x0000080c0a047981 */ /* 0x000322000c1e1b00 */
[----:B------:R-:W-:-:S02]  /*4350*/  CS2R R74, SRZ ;  /* 0x00000000004a7805 */ /* 0x000fc4000001ff00 */
[----:B------:R-:W-:Y:S02]  /*4360*/  CS2R R72, SRZ ;  /* 0x0000000000487805 */ /* 0x000fe4000001ff00 */
[----:B------:R-:W-:Y:S01]  /*4370*/  CS2R R70, SRZ ;  /* 0x0000000000467805 */ /* 0x000fe2000001ff00 */
[----:B------:R-:W2:Y:S01]  /*4380*/  LDSM.16.M88.4 R196, [R196+0x13400] ;  /* 0x01340000c4c4783b */ /* 0x000ea20000000200 */
[----:B------:R-:W-:Y:S02]  /*4390*/  CS2R R68, SRZ ;  /* 0x0000000000447805 */ /* 0x000fe4000001ff00 */
[----:B------:R-:W-:Y:S02]  /*43a0*/  CS2R R62, SRZ ;  /* 0x00000000003e7805 */ /* 0x000fe4000001ff00 */
[----:B------:R-:W-:Y:S01]  /*43b0*/  CS2R R60, SRZ ;  /* 0x00000000003c7805 */ /* 0x000fe2000001ff00 */
[----:B------:R-:W2:Y:S01]  /*43c0*/  LDSM.16.M88.4 R168, [R210] ;  /* 0x00000000d2a8783b */ /* 0x000ea20000000200 */
[----:B------:R-:W-:-:S02]  /*43d0*/  CS2R R66, SRZ ;  /* 0x0000000000427805 */ /* 0x000fc4000001ff00 */
[----:B------:R-:W-:Y:S02]  /*43e0*/  CS2R R64, SRZ ;  /* 0x0000000000407805 */ /* 0x000fe4000001ff00 */
[----:B------:R-:W-:Y:S01]  /*43f0*/  CS2R R58, SRZ ;  /* 0x00000000003a7805 */ /* 0x000fe2000001ff00 */
[----:B------:R-:W2:Y:S01]  /*4400*/  LDSM.16.M88.4 R172, [R210+0x400] ;  /* 0x00040000d2ac783b */ /* 0x000ea20000000200 */
[----:B------:R-:W-:Y:S02]  /*4410*/  CS2R R56, SRZ ;  /* 0x0000000000387805 */ /* 0x000fe4000001ff00 */
[----:B------:R-:W-:Y:S02]  /*4420*/  CS2R R54, SRZ ;  /* 0x0000000000367805 */ /* 0x000fe4000001ff00 */
[----:B------:R-:W-:Y:S01]  /*4430*/  CS2R R52, SRZ ;  /* 0x0000000000347805 */ /* 0x000fe2000001ff00 */
[----:B------:R-:W2:Y:S01]  /*4440*/  LDSM.16.M88.4 R184, [R210+0x2000] ;  /* 0x00200000d2b8783b */ /* 0x000ea20000000200 */
        /* <DEDUP_REMOVED lines=9> */
[----:B------:R-:W-:Y:S01]  /*44e0*/  CS2R R36, SRZ ;  /* 0x0000000000247805 */ /* 0x000fe2000001ff00 */
[----:B------:R-:W-:Y:S01]  /*44f0*/  ULDC UR8, c[0x0][0x394] ;  /* 0x0000e50000087ab9 */ /* 0x000fe20000000800 */
[----:B-1----:R-:W1:Y:S01]  /*4500*/  S2R R10, SR_TID.X ;  /* 0x00000000000a7919 */ /* 0x002e620000002100 */
[----:B------:R-:W-:Y:S02]  /*4510*/  UIMAD UR42, UR38, 0x18, URZ ;  /* 0x00000018262a78a4 */ /* 0x000fe4000f8e023f */
[----:B------:R-:W-:Y:S01]  /*4520*/  USHF.L.U32 UR41, UR38, 0x5, URZ ;  /* 0x0000000526297899 */ /* 0x000fe2000800063f */
[----:B------:R-:W2:Y:S01]  /*4530*/  LDSM.16.M88.4 R204, [R210+0x4400] ;  /* 0x00440000d2cc783b */ /* 0x000ea20000000200 */
[----:B------:R-:W-:Y:S02]  /*4540*/  UIADD3 UR34, UR24, 0x20, URZ ;  /* 0x0000002018227890 */ /* 0x000fe4000fffe03f */
[----:B------:R-:W-:Y:S01]  /*4550*/  UIADD3 UR29, UR24, 0x40, URZ ;  /* 0x00000040181d7890 */ /* 0x000fe2000fffe03f */
[----:B------:R-:W-:Y:S01]  /*4560*/  SEL R208, R208, R217, !P0 ;  /* 0x000000d9d0d07207 */ /* 0x000fe20004000000 */
[----:B------:R-:W-:-:S02]  /*4570*/  UIADD3 UR44, -UR9, 0x80, UR43 ;  /* 0x00000080092c7890 */ /* 0x000fc4000fffe12b */
[----:B------:R-:W-:Y:S02]  /*4580*/  UIMAD UR40, UR38, 0x28, URZ ;  /* 0x00000028262878a4 */ /* 0x000fe4000f8e023f */
[----:B------:R-:W-:Y:S02]  /*4590*/  UIMAD UR39, UR38, 0x30, URZ ;  /* 0x00000030262778a4 */ /* 0x000fe4000f8e023f */
[----:B------:R-:W-:Y:S01]  /*45a0*/  UIADD3 UR45, UR48, 0x80, URZ ;  /* 0x00000080302d7890 */ /* 0x000fe2000fffe03f */
[----:B------:R-:W-:Y:S01]  /*45b0*/  ULDC.U8 UR16, c[0x0][0x388] ;  /* 0x0000e20000107ab9 */ /* 0x000fe20000000000 */
[----:B------:R-:W-:Y:S01]  /*45c0*/  ULDC UR15, c[0x0][0x2ec] ;  /* 0x0000bb00000f7ab9 */ /* 0x000fe20000000800 */
[----:B-1----:R-:W-:Y:S01]  /*45d0*/  IMAD.SHL.U32 R10, R10, 0x2, RZ ;  /* 0x000000020a0a7824 */ /* 0x002fe200078e00ff */
[----:B------:R-:W-:-:S04]  /*45e0*/  UIADD3 UR33, UR23, UR34, URZ ;  /* 0x0000002217217290 */ /* 0x000fc8000fffe03f */
[----:B------:R-:W-:-:S04]  /*45f0*/  UIADD3 UR32, UR23, UR33, URZ ;  /* 0x0000002117207290 */ /* 0x000fc8000fffe03f */
[----:B------:R-:W-:Y:S01]  /*4600*/  UIADD3 UR31, UR23, UR32, URZ ;  /* 0x00000020171f7290 */ /* 0x000fe2000fffe03f */
[----:B------:R-:W-:-:S03]  /*4610*/  LEA R208, R208, UR4, 0x1 ;  /* 0x00000004d0d07c11 */ /* 0x000fc6000f8e08ff */
[----:B------:R-:W-:Y:S01]  /*4620*/  UIADD3 UR30, UR23, UR31, URZ ;  /* 0x0000001f171e7290 */ /* 0x000fe2000fffe03f */
[----:B------:R-:W-:Y:S01]  /*4630*/  UMOV UR17, UR8 ;  /* 0x0000000800117c82 */ /* 0x000fe20008000000 */
[----:B------:R-:W-:Y:S02]  /*4640*/  UIMAD UR38, UR38, 0x38, URZ ;  /* 0x00000038262678a4 */ /* 0x000fe4000f8e023f */
[----:B------:R-:W-:Y:S02]  /*4650*/  UIADD3 UR44, UR44, -UR54, URZ ;  /* 0x800000362c2c7290 */ /* 0x000fe4000fffe03f */
[----:B------:R-:W-:Y:S01]  /*4660*/  UIADD3 UR37, UR23, UR30, URZ ;  /* 0x0000001e17257290 */ /* 0x000fe2000fffe03f */
[----:B--2---:R1:W-:Y:S04]  /*4670*/  STL [R1+0x8], R2 ;  /* 0x0000080201007387 */ /* 0x0043e80000100800 */
[----:B---3--:R2:W-:Y:S01]  /*4680*/  STL [R1+0xc], R0 ;  /* 0x00000c0001007387 */ /* 0x0085e20000100800 */
[----:B-1----:R-:W4:Y:S01]  /*4690*/  @P1 MUFU.RCP R2, UR5 ;  /* 0x0000000500021d08 */ /* 0x002f220008001000 */
[----:B------:R-:W-:Y:S01]  /*46a0*/  UIMAD UR5, UR51, UR61, UR56 ;  /* 0x0000003d330572a4 */ /* 0x000fe2000f8e0238 */
[----:B--2---:R-:W-:-:S03]  /*46b0*/  LEA.HI R0, R21, R20, RZ, 0x6 ;  /* 0x0000001415007211 */ /* 0x004fc600078f30ff */
[----:B------:R-:W-:Y:S01]  /*46c0*/  USHF.L.U32 UR5, UR5, 0x5, URZ ;  /* 0x0000000505057899 */ /* 0x000fe2000800063f */
[----:B------:R-:W-:-:S03]  /*46d0*/  SHF.R.S32.HI R0, RZ, 0x6, R0 ;  /* 0x00000006ff007819 */ /* 0x000fc60000011400 */
[----:B------:R-:W-:Y:S01]  /*46e0*/  USHF.R.S32.HI UR6, URZ, 0x1f, UR5 ;  /* 0x0000001f3f067899 */ /* 0x000fe20008011405 */
[----:B----4-:R-:W-:Y:S01]  /*46f0*/  @P1 FMUL.FTZ R6, R6, R2 ;  /* 0x0000000206061220 */ /* 0x010fe20000410000 */
[----:B------:R-:W-:Y:S02]  /*4700*/  IMAD.U32 R2, RZ, RZ, UR52 ;  /* 0x00000034ff027e24 */ /* 0x000fe4000f8e00ff */
[----:B------:R-:W-:Y:S01]  /*4710*/  IMAD.SHL.U32 R7, R0, 0x20, RZ ;  /* 0x0000002000077824 */ /* 0x000fe200078e00ff */
[----:B------:R-:W-:Y:S01]  /*4720*/  R2UR UR11, R9 ;  /* 0x00000000090b72ca */ /* 0x000fe200000e0000 */
[----:B------:R-:W-:Y:S01]  /*4730*/  IMAD R2, R2, 0x4, R0 ;  /* 0x0000000402027824 */ /* 0x000fe200078e0200 */
[----:B------:R-:W-:Y:S02]  /*4740*/  @P1 R2UR UR7, R6 ;  /* 0x00000000060712ca */ /* 0x000fe400000e0000 */
[----:B------:R-:W-:Y:S02]  /*4750*/  SHF.R.S32.HI R0, RZ, 0x1f, R18 ;  /* 0x0000001fff007819 */ /* 0x000fe40000011412 */
[----:B------:R-:W-:-:S02]  /*4760*/  R2UR UR14, R8 ;  /* 0x00000000080e72ca */ /* 0x000fc400000e0000 */
[----:B------:R-:W-:-:S05]  /*4770*/  LOP3.LUT R7, R7, 0x6, R10, 0xf8, !PT ;  /* 0x0000000607077812 */ /* 0x000fca00078ef80a */
[----:B------:R-:W-:Y:S01]  /*4780*/  IMAD R233, R233, 0x80, R7 ;  /* 0x00000080e9e97824 */ /* 0x000fe200078e0207 */
[----:B------:R-:W-:-:S04]  /*4790*/  IADD3 R18, P2, P1, R4, UR5, R18 ;  /* 0x0000000504127c10 */ /* 0x000fc8000f95e012 */
[----:B------:R-:W-:Y:S01]  /*47a0*/  IADD3.X R4, R5, UR6, R0, P2, P1 ;  /* 0x0000000605047c10 */ /* 0x000fe200097e2400 */
[----:B------:R-:W-:Y:S02]  /*47b0*/  VIADD R0, R220, 0x1800 ;  /* 0x00001800dc007836 */ /* 0x000fe40000000000 */
[----:B------:R-:W-:-:S03]  /*47c0*/  IMAD.WIDE.U32 R6, R18, -0x2daee0ad, RZ ;  /* 0xd2511f5312067825 */ /* 0x000fc600078e00ff */
[----:B------:R-:W-:Y:S01]  /*47d0*/  SEL R209, R0, R220, !P0 ;  /* 0x000000dc00d17207 */ /* 0x000fe20004000000 */
[----:B------:R-:W-:Y:S01]  /*47e0*/  IMAD R5, RZ, RZ, -UR28 ;  /* 0x8000001cff057e24 */ /* 0x000fe2000f8e02ff */
[----:B------:R-:W-:Y:S02]  /*47f0*/  LOP3.LUT R0, R2, UR11, RZ, 0x3c, !PT ;  /* 0x0000000b02007c12 */ /* 0x000fe4000f8e3cff */
[----:B------:R-:W-:Y:S02]  /*4800*/  LOP3.LUT R2, R4, UR14, RZ, 0x3c, !PT ;  /* 0x0000000e04027c12 */ /* 0x000fe4000f8e3cff */
[----:B------:R-:W-:Y:S01]  /*4810*/  LOP3.LUT R0, R7, R0, RZ, 0x3c, !PT ;  /* 0x0000000007007212 */ /* 0x000fe200078e3cff */
[----:B------:R1:W-:Y:S04]  /*4820*/  STL [R1+0x1c], R5 ;  /* 0x00001c0501007387 */ /* 0x0003e80000100800 */
[----:B------:R1:W-:Y:S04]  /*4830*/  STL.64 [R1+0x30], R6 ;  /* 0x0000300601007387 */ /* 0x0003e80000100a00 */
[----:B------:R1:W-:Y:S04]  /*4840*/  STL [R1+0x18], R2 ;  /* 0x0000180201007387 */ /* 0x0003e80000100800 */
[----:B------:R1:W-:Y:S01]  /*4850*/  STL [R1+0x2c], R0 ;  /* 0x00002c0001007387 */ /* 0x0003e20000100800 */
[----:B------:R-:W-:-:S04]  /*4860*/  UIADD3 UR28, UR23, UR29, URZ ;  /* 0x0000001d171c7290 */ /* 0x000fc8000fffe03f */
[----:B------:R-:W-:-:S04]  /*4870*/  UIADD3 UR27, UR23, UR28, URZ ;  /* 0x0000001c171b7290 */ /* 0x000fc8000fffe03f */
[----:B------:R-:W-:Y:S01]  /*4880*/  UIADD3 UR26, UR23, UR27, URZ ;  /* 0x0000001b171a7290 */ /* 0x000fe2000fffe03f */
[----:B------:R-:W-:-:S03]  /*4890*/  LEA R209, R209, UR4, 0x1 ;  /* 0x00000004d1d17c11 */ /* 0x000fc6000f8e08ff */
[----:B------:R-:W-:Y:S01]  /*48a0*/  UIADD3 UR25, UR23, UR26, URZ ;  /* 0x0000001a17197290 */ /* 0x000fe2000fffe03f */
[----:B------:R-:W-:Y:S01]  /*48b0*/  UMOV UR5, URZ ;  /* 0x0000003f00057c82 */ /* 0x000fe20008000000 */
[----:B------:R-:W-:Y:S02]  /*48c0*/  @UP1 UMOV UR5, UR7 ;  /* 0x0000000700051c82 */ /* 0x000fe40008000000 */
[----:B------:R-:W-:-:S12]  /*48d0*/  UIADD3 UR36, UR23, UR25, URZ ;  /* 0x0000001917247290 */ /* 0x000fd8000fffe03f */
.L_x_691:
[----:B------:R-:W0:Y:S01]  /*48e0*/  LDGDEPBAR ;  /* 0x00000000000079af */ /* 0x000e220000000000 */
[----:B-1----:R-:W-:Y:S01]  /*48f0*/  LEA R0, R218, UR4, 0x1 ;  /* 0x00000004da007c11 */ /* 0x002fe2000f8e08ff */
[----:B------:R-:W-:Y:S01]  /*4900*/  IMAD.IADD R2, R219, 0x1, R209 ;  /* 0x00000001db027824 */ /* 0x000fe200078e02d1 */
[----:B------:R-:W-:Y:S01]  /*4910*/  USHF.L.U32 UR6, UR10, 0x6, URZ ;  /* 0x000000060a067899 */ /* 0x000fe2000800063f */
[----:B------:R-:W-:Y:S01]  /*4920*/  IMAD.MOV.U32 R248, RZ, RZ, R226 ;  /* 0x000000fffff87224 */ /* 0x000fe200078e00e2 */
[----:B------:R-:W-:Y:S01]  /*4930*/  UMOV UR8, UR59 ;  /* 0x0000003b00087c82 */ /* 0x000fe20008000000 */
[----:B------:R-:W-:Y:S01]  /*4940*/  IMAD.MOV.U32 R249, RZ, RZ, R225 ;  /* 0x000000fffff97224 */ /* 0x000fe200078e00e1 */
[----:B------:R-:W-:Y:S01]  /*4950*/  UISETP.GE.AND UP0, UPT, UR6, UR44, UPT ;  /* 0x0000002c0600728c */ /* 0x000fe2000bf06270 */
[----:B------:R-:W-:Y:S04]  /*4960*/  DEPBAR.LE SB0, 0x0 ;  /* 0x000080000000791a */ /* 0x000fe80000000000 */
[----:B------:R-:W-:Y:S06]  /*4970*/  BAR.SYNC.DEFER_BLOCKING 0x0 ;  /* 0x0000000000007b1d */ /* 0x000fec0000010000 */
[----:B------:R-:W-:Y:S06]  /*4980*/  LDSM.16.M88.4 R32, [R209] ;  /* 0x00000000d120783b */ /* 0x000fec0000000200 */
[----:B------:R-:W1:Y:S06]  /*4990*/  LDSM.16.M88.4 R16, [R0+0x9000] ;  /* 0x009000000010783b */ /* 0x000e6c0000000200 */
[----:B------:R-:W2:Y:S06]  /*49a0*/  LDSM.16.M88.4 R28, [R209+0x800] ;  /* 0x00080000d11c783b */ /* 0x000eac0000000200 */
[----:B------:R-:W3:Y:S06]  /*49b0*/  LDSM.16.M88.4 R132, [R0+0x9400] ;  /* 0x009400000084783b */ /* 0x000eec0000000200 */
[----:B------:R-:W-:Y:S06]  /*49c0*/  LDSM.16.M88.4 R136, [R2] ;  /* 0x000000000288783b */ /* 0x000fec0000000200 */
[----:B------:R-:W4:Y:S06]  /*49d0*/  LDSM.16.M88.4 R140, [R210+-0x6000] ;  /* 0xffa00000d28c783b */ /* 0x000f2c0000000200 */
[----:B------:R-:W4:Y:S06]  /*49e0*/  LDSM.16.M88.4 R144, [R2+0x800] ;  /* 0x000800000290783b */ /* 0x000f2c0000000200 */
[----:B------:R-:W4:Y:S01]  /*49f0*/  LDSM.16.M88.4 R148, [R210+-0x5c00] ;  /* 0xffa40000d294783b */ /* 0x000f220000000200 */
[-C--:B-1----:R-:W-:Y:S05]  /*4a00*/  HMMA.16816.F32 R4, R32, R16.reuse, RZ ;  /* 0x000000102004723c */ /* 0x082fea00000018ff */
[----:B------:R-:W-:Y:S01]  /*4a10*/  LDSM.16.M88.4 R152, [R209+0x1800] ;  /* 0x00180000d198783b */ /* 0x000fe20000000200 */
[C---:B--2---:R-:W-:Y:S05]  /*4a20*/  HMMA.16816.F32 R8, R28.reuse, R16, RZ ;  /* 0x000000101c08723c */ /* 0x044fea00000018ff */
[----:B------:R-:W-:Y:S01]  /*4a30*/  LDSM.16.M88.4 R156, [R0+0xb400] ;  /* 0x00b40000009c783b */ /* 0x000fe20000000200 */
        /* <DEDUP_REMOVED lines=16> */
[----:B------:R-:W-:Y:S01]  /*4b40*/  IMAD.U32 R144, RZ, RZ, UR22 ;  /* 0x00000016ff907e24 */ /* 0x000fe2000f8e00ff */
[----:B------:R-:W-:Y:S03]  /*4b50*/  LDSM.16.M88.4 R136, [R2+0x1000] ;  /* 0x001000000288783b */ /* 0x000fe60000000200 */
[----:B------:R-:W-:Y:S01]  /*4b60*/  IMAD.U32 R145, RZ, RZ, UR19 ;  /* 0x00000013ff917e24 */ /* 0x000fe2000f8e00ff */
[C---:B------:R-:W-:Y:S02]  /*4b70*/  LEA R144, P0, R247.reuse, R144, 0x2 ;  /* 0x00000090f7907211 */ /* 0x040fe400078010ff */
[----:B------:R-:W-:Y:S03]  /*4b80*/  LDSM.16.M88.4 R148, [R209+0x2800] ;  /* 0x00280000d194783b */ /* 0x000fe60000000200 */
[C---:B------:R-:W-:Y:S05]  /*4b90*/  LEA.HI.X.SX32 R145, R247.reuse, R145, 0x2, P0 ;  /* 0x00000091f7917211 */ /* 0x040fea00000f16ff */
[----:B-----5:R-:W5:Y:S01]  /*4ba0*/  LDG.E R224, desc[UR12][R144.64] ;  /* 0x0000000c90e07981 */ /* 0x020f62000c1e1900 */
[-C--:B-1----:R-:W-:Y:S05]  /*4bb0*/  HMMA.16816.F32 R4, R132, R140.reuse, R4 ;  /* 0x0000008c8404723c */ /* 0x082fea0000001804 */
[----:B------:R-:W5:Y:S01]  /*4bc0*/  LDG.E R223, desc[UR12][R144.64+0x20] ;  /* 0x0000200c90df7981 */ /* 0x000f62000c1e1900 */
[C---:B------:R-:W-:Y:S05]  /*4bd0*/  HMMA.16816.F32 R8, R152.reuse, R140, R8 ;  /* 0x0000008c9808723c */ /* 0x040fea0000001808 */
[----:B------:R-:W5:Y:S06]  /*4be0*/  LDG.E R222, desc[UR12][R144.64+0x80] ;  /* 0x0000800c90de7981 */ /* 0x000f6c000c1e1900 */
[----:B------:R1:W5:Y:S01]  /*4bf0*/  LDG.E R221, desc[UR12][R144.64+0xa0] ;  /* 0x0000a00c90dd7981 */ /* 0x000362000c1e1900 */
[-C--:B------:R-:W-:Y:S06]  /*4c00*/  HMMA.16816.F32 R12, R152, R142.reuse, R12 ;  /* 0x0000008e980c723c */ /* 0x080fec000000180c */
[C---:B------:R-:W-:Y:S01]  /*4c10*/  HMMA.16816.F32 R16, R132.reuse, R142, R16 ;  /* 0x0000008e8410723c */ /* 0x040fe20000001810 */
[----:B------:R-:W2:Y:S05]  /*4c20*/  LDSM.16.M88.4 R140, [R210+-0x4000] ;  /* 0xffc00000d28c783b */ /* 0x000eaa0000000200 */
[-C--:B------:R-:W-:Y:S06]  /*4c30*/  HMMA.16816.F32 R20, R132, R156.reuse, R20 ;  /* 0x0000009c8414723c */ /* 0x080fec0000001814 */
[C---:B------:R-:W-:Y:S06]  /*4c40*/  HMMA.16816.F32 R24, R152.reuse, R156, R24 ;  /* 0x0000009c9818723c */ /* 0x040fec0000001818 */
[-C--:B------:R-:W-:Y:S01]  /*4c50*/  HMMA.16816.F32 R28, R152, R158.reuse, R28 ;  /* 0x0000009e981c723c */ /* 0x080fe2000000181c */
[----:B-1----:R-:W1:Y:S05]  /*4c60*/  LDSM.16.M88.4 R144, [R2+0x1800] ;  /* 0x001800000290783b */ /* 0x002e6a0000000200 */
[----:B------:R-:W-:Y:S01]  /*4c70*/  HMMA.16816.F32 R32, R132, R158, R32 ;  /* 0x0000009e8420723c */ /* 0x000fe20000001820 */
[----:B------:R-:W3:Y:S06]  /*4c80*/  LDSM.16.M88.4 R132, [R210+-0x3c00] ;  /* 0xffc40000d284783b */ /* 0x000eec0000000200 */
[----:B------:R-:W-:Y:S01]  /*4c90*/  LDSM.16.M88.4 R152, [R0+0xd400] ;  /* 0x00d400000098783b */ /* 0x000fe20000000200 */
[-C--:B--2---:R-:W-:Y:S06]  /*4ca0*/  HMMA.16816.F32 R4, R136, R140.reuse, R4 ;  /* 0x0000008c8804723c */ /* 0x084fec0000001804 */
[C---:B-1----:R-:W-:Y:S06]  /*4cb0*/  HMMA.16816.F32 R8, R144.reuse, R140, R8 ;  /* 0x0000008c9008723c */ /* 0x042fec0000001808 */
[-C--:B------:R-:W-:Y:S06]  /*4cc0*/  HMMA.16816.F32 R12, R144, R142.reuse, R12 ;  /* 0x0000008e900c723c */ /* 0x080fec000000180c */
[C---:B------:R-:W-:Y:S01]  /*4cd0*/  HMMA.16816.F32 R16, R136.reuse, R142, R16 ;  /* 0x0000008e8810723c */ /* 0x040fe20000001810 */
[----:B------:R-:W-:Y:S05]  /*4ce0*/  LDSM.16.M88.4 R140, [R209+0x2000] ;  /* 0x00200000d18c783b */ /* 0x000fea0000000200 */
[-C--:B---3--:R-:W-:Y:S06]  /*4cf0*/  HMMA.16816.F32 R20, R136, R132.reuse, R20 ;  /* 0x000000848814723c */ /* 0x088fec0000001814 */
[C---:B------:R-:W-:Y:S06]  /*4d00*/  HMMA.16816.F32 R24, R144.reuse, R132, R24 ;  /* 0x000000849018723c */ /* 0x040fec0000001818 */
[-C--:B------:R-:W-:Y:S01]  /*4d10*/  HMMA.16816.F32 R28, R144, R134.reuse, R28 ;  /* 0x00000086901c723c */ /* 0x080fe2000000181c */
[----:B------:R1:W2:Y:S05]  /*4d20*/  LDSM.16.M88.4 R144, [R0+0xd000] ;  /* 0x00d000000090783b */ /* 0x0002aa0000000200 */
[----:B------:R-:W-:Y:S01]  /*4d30*/  HMMA.16816.F32 R32, R136, R134, R32 ;  /* 0x000000868820723c */ /* 0x000fe20000001820 */
[----:B------:R-:W-:Y:S06]  /*4d40*/  LDSM.16.M88.4 R132, [R2+0x2000] ;  /* 0x002000000284783b */ /* 0x000fec0000000200 */
[----:B------:R-:W3:Y:S01]  /*4d50*/  LDSM.16.M88.4 R136, [R210+-0x2000] ;  /* 0xffe00000d288783b */ /* 0x000ee20000000200 */
[----:B-1----:R-:W-:Y:S05]  /*4d60*/  IADD3 R0, R247, -UR18, -R233 ;  /* 0x80000012f7007c10 */ /* 0x002fea000fffe8e9 */
[----:B------:R-:W-:Y:S04]  /*4d70*/  VIADD R0, R0, UR9 ;  /* 0x0000000900007c36 */ /* 0x000fe80008000000 */
[----:B------:R-:W-:Y:S01]  /*4d80*/  VIADD R0, R0, UR6 ;  /* 0x0000000600007c36 */ /* 0x000fe20008000000 */
[-C--:B--2---:R-:W-:Y:S06]  /*4d90*/  HMMA.16816.F32 R4, R140, R144.reuse, R4 ;  /* 0x000000908c04723c */ /* 0x084fec0000001804 */
[C---:B------:R-:W-:Y:S06]  /*4da0*/  HMMA.16816.F32 R8, R148.reuse, R144, R8 ;  /* 0x000000909408723c */ /* 0x040fec0000001808 */
[-C--:B------:R-:W-:Y:S06]  /*4db0*/  HMMA.16816.F32 R12, R148, R146.reuse, R12 ;  /* 0x00000092940c723c */ /* 0x080fec000000180c */
[C---:B------:R-:W-:Y:S01]  /*4dc0*/  HMMA.16816.F32 R16, R140.reuse, R146, R16 ;  /* 0x000000928c10723c */ /* 0x040fe20000001810 */
[----:B------:R1:W2:Y:S05]  /*4dd0*/  LDSM.16.M88.4 R144, [R2+0x2800] ;  /* 0x002800000290783b */ /* 0x0002aa0000000200 */
[-C--:B------:R-:W-:Y:S06]  /*4de0*/  HMMA.16816.F32 R20, R140, R152.reuse, R20 ;  /* 0x000000988c14723c */ /* 0x080fec0000001814 */
[C---:B------:R-:W-:Y:S06]  /*4df0*/  HMMA.16816.F32 R24, R148.reuse, R152, R24 ;  /* 0x000000989418723c */ /* 0x040fec0000001818 */
[-C--:B------:R-:W-:Y:S01]  /*4e00*/  HMMA.16816.F32 R28, R148, R154.reuse, R28 ;  /* 0x0000009a941c723c */ /* 0x080fe2000000181c */
[----:B------:R-:W4:Y:S04]  /*4e10*/  LDSM.16.M88.4 R148, [R210+-0x1c00] ;  /* 0xffe40000d294783b */ /* 0x000f280000000200 */
[C---:B------:R-:W-:Y:S01]  /*4e20*/  VIADD R152, R0.reuse, 0xffffffe8 ;  /* 0xffffffe800987836 */ /* 0x040fe20000000000 */
[----:B------:R-:W-:Y:S05]  /*4e30*/  HMMA.16816.F32 R32, R140, R154, R32 ;  /* 0x0000009a8c20723c */ /* 0x000fea0000001820 */
[----:B-1----:R-:W-:Y:S01]  /*4e40*/  VIADD R2, R0, 0x28 ;  /* 0x0000002800027836 */ /* 0x002fe20000000000 */
[-C--:B---3--:R-:W-:Y:S05]  /*4e50*/  HMMA.16816.F32 R4, R132, R136.reuse, R4 ;  /* 0x000000888404723c */ /* 0x088fea0000001804 */
[----:B------:R-:W-:Y:S01]  /*4e60*/  ISETP.GE.AND P0, PT, R2, RZ, PT ;  /* 0x000000ff0200720c */ /* 0x000fe20003f06270 */
[C---:B------:R-:W-:Y:S02]  /*4e70*/  VIADD R142, R0.reuse, 0xffffffff ;  /* 0xffffffff008e7836 */ /* 0x040fe40000000000 */
[----:B------:R-:W-:Y:S03]  /*4e80*/  VIADD R141, R0, 0x8 ;  /* 0x00000008008d7836 */ /* 0x000fe60000000000 */
[----:B------:R-:W-:Y:S01]  /*4e90*/  ISETP.GE.AND P1, PT, R142, RZ, PT ;  /* 0x000000ff8e00720c */ /* 0x000fe20003f26270 */
[C---:B--2---:R-:W-:Y:S04]  /*4ea0*/  HMMA.16816.F32 R8, R144.reuse, R136, R8 ;  /* 0x000000889008723c */ /* 0x044fe80000001808 */
[----:B------:R-:W-:Y:S01]  /*4eb0*/  ISETP.GE.AND P6, PT, R141, RZ, PT ;  /* 0x000000ff8d00720c */ /* 0x000fe20003fc6270 */
[C---:B------:R-:W-:Y:S01]  /*4ec0*/  VIADD R140, R0.reuse, 0x7 ;  /* 0x00000007008c7836 */ /* 0x040fe20000000000 */
[----:B------:R-:W-:Y:S01]  /*4ed0*/  @!P0 IADD3 R2, -R0, -0x28, RZ ;  /* 0xffffffd800028810 */ /* 0x000fe20007ffe1ff */
[-C--:B------:R-:W-:Y:S03]  /*4ee0*/  HMMA.16816.F32 R12, R144, R138.reuse, R12 ;  /* 0x0000008a900c723c */ /* 0x080fe6000000180c */
[----:B------:R-:W-:Y:S01]  /*4ef0*/  ISETP.GE.AND P5, PT, R140, RZ, PT ;  /* 0x000000ff8c00720c */ /* 0x000fe20003fa6270 */
[C---:B------:R-:W-:Y:S01]  /*4f00*/  VIADD R137, R0.reuse, 0x18 ;  /* 0x0000001800897836 */ /* 0x040fe20000000000 */
[----:B------:R-:W-:Y:S01]  /*4f10*/  I2FP.F32.S32 R2, R2 ;  /* 0x0000000200027245 */ /* 0x000fe20000201400 */
[C---:B------:R-:W-:Y:S04]  /*4f20*/  HMMA.16816.F32 R16, R132.reuse, R138, R16 ;  /* 0x0000008a8410723c */ /* 0x040fe80000001810 */
[----:B------:R-:W-:Y:S01]  /*4f30*/  ISETP.GE.AND P2, PT, R137, RZ, PT ;  /* 0x000000ff8900720c */ /* 0x000fe20003f46270 */
[C---:B------:R-:W-:Y:S01]  /*4f40*/  VIADD R136, R0.reuse, 0x17 ;  /* 0x0000001700887836 */ /* 0x040fe20000000000 */
[----:B------:R-:W-:Y:S01]  /*4f50*/  @!P1 IADD3 R142, -R0, 0x1, RZ ;  /* 0x00000001008e9810 */ /* 0x000fe20007ffe1ff */
[-C--:B----4-:R-:W-:Y:S03]  /*4f60*/  HMMA.16816.F32 R20, R132, R148.reuse, R20 ;  /* 0x000000948414723c */ /* 0x090fe60000001814 */
[----:B------:R-:W-:Y:S01]  /*4f70*/  ISETP.GE.AND P1, PT, R136, RZ, PT ;  /* 0x000000ff8800720c */ /* 0x000fe20003f26270 */
[----:B------:R-:W-:Y:S01]  /*4f80*/  FFMA.FTZ R10, R2, -UR5, R10 ;  /* 0x80000005020a7c23 */ /* 0x000fe2000801000a */
[C---:B------:R-:W-:Y:S01]  /*4f90*/  @!P6 IADD3 R141, -R0.reuse, -0x8, RZ ;  /* 0xfffffff8008de810 */ /* 0x040fe20007ffe1ff */
[C---:B------:R-:W-:Y:S05]  /*4fa0*/  HMMA.16816.F32 R24, R144.reuse, R148, R24 ;  /* 0x000000949018723c */ /* 0x040fea0000001818 */
[C---:B------:R-:W-:Y:S01]  /*4fb0*/  @!P5 IADD3 R140, -R0.reuse, -0x7, RZ ;  /* 0xfffffff9008cd810 */ /* 0x040fe20007ffe1ff */
[-C--:B------:R-:W-:Y:S05]  /*4fc0*/  HMMA.16816.F32 R28, R144, R150.reuse, R28 ;  /* 0x00000096901c723c */ /* 0x080fea000000181c */
[C---:B------:R-:W-:Y:S01]  /*4fd0*/  @!P2 IADD3 R137, -R0.reuse, -0x18, RZ ;  /* 0xffffffe80089a810 */ /* 0x040fe20007ffe1ff */
[C---:B------:R-:W-:Y:S01]  /*4fe0*/  VIADD R2, R0.reuse, 0x27 ;  /* 0x0000002700027836 */ /* 0x040fe20000000000 */
[C---:B------:R-:W-:Y:S01]  /*4ff0*/  @!P1 IADD3 R136, -R0.reuse, -0x17, RZ ;  /* 0xffffffe900889810 */ /* 0x040fe20007ffe1ff */
[----:B------:R-:W-:Y:S01]  /*5000*/  VIADD R139, R0, 0x20 ;  /* 0x00000020008b7836 */ /* 0x000fe20000000000 */
[----:B------:R-:W-:Y:S01]  /*5010*/  ISETP.GE.AND P1, PT, R152, RZ, PT ;  /* 0x000000ff9800720c */ /* 0x000fe20003f26270 */
[----:B------:R-:W-:Y:S04]  /*5020*/  HMMA.16816.F32 R32, R132, R150, R32 ;  /* 0x000000968420723c */ /* 0x000fe80000001820 */
[----:B------:R-:W-:Y:S01]  /*5030*/  ISETP.GE.AND P0, PT, R2, RZ, PT ;  /* 0x000000ff0200720c */ /* 0x000fe20003f06270 */
[C---:B------:R-:W-:Y:S01]  /*5040*/  VIADD R138, R0.reuse, 0x1f ;  /* 0x0000001f008a7836 */ /* 0x040fe20000000000 */
[----:B------:R-:W-:Y:S01]  /*5050*/  ISETP.GE.AND P4, PT, R139, RZ, PT ;  /* 0x000000ff8b00720c */ /* 0x000fe20003f86270 */
[----:B------:R-:W-:Y:S01]  /*5060*/  VIADD R144, R0, 0xfffffff8 ;  /* 0xfffffff800907836 */ /* 0x000fe20000000000 */
[----:B------:R-:W-:Y:S02]  /*5070*/  I2FP.F32.S32 R142, R142 ;  /* 0x0000008e008e7245 */ /* 0x000fe40000201400 */
[----:B------:R-:W-:Y:S01]  /*5080*/  ISETP.GE.AND P3, PT, R138, RZ, PT ;  /* 0x000000ff8a00720c */ /* 0x000fe20003f66270 */
[----:B------:R-:W-:Y:S01]  /*5090*/  VIADD R146, R0, 0xfffffff0 ;  /* 0xfffffff000927836 */ /* 0x000fe20000000000 */
[----:B------:R-:W-:Y:S01]  /*50a0*/  ISETP.GE.AND P6, PT, R144, RZ, PT ;  /* 0x000000ff9000720c */ /* 0x000fe20003fc6270 */
[C---:B------:R-:W-:Y:S01]  /*50b0*/  VIADD R143, R0.reuse, 0xfffffff7 ;  /* 0xfffffff7008f7836 */ /* 0x040fe20000000000 */
[C---:B------:R-:W-:Y:S01]  /*50c0*/  @!P1 IADD3 R152, -R0.reuse, 0x18, RZ ;  /* 0x0000001800989810 */ /* 0x040fe20007ffe1ff */
[C---:B------:R-:W-:Y:S01]  /*50d0*/  VIADD R145, R0.reuse, 0xffffffef ;  /* 0xffffffef00917836 */ /* 0x040fe20000000000 */
[----:B------:R-:W-:Y:S01]  /*50e0*/  I2FP.F32.S32 R141, R141 ;  /* 0x0000008d008d7245 */ /* 0x000fe20000201400 */
[C---:B------:R-:W-:Y:S01]  /*50f0*/  VIADD R148, R0.reuse, 0x10 ;  /* 0x0000001000947836 */ /* 0x040fe20000000000 */
[C---:B------:R-:W-:Y:S01]  /*5100*/  @!P0 IADD3 R2, -R0.reuse, -0x27, RZ ;  /* 0xffffffd900028810 */ /* 0x040fe20007ffe1ff */
[----:B------:R-:W-:Y:S01]  /*5110*/  VIADD R147, R0, 0xf ;  /* 0x0000000f00937836 */ /* 0x000fe20000000000 */
[----:B------:R-:W-:Y:S01]  /*5120*/  ISETP.GE.AND P0, PT, R146, RZ, PT ;  /* 0x000000ff9200720c */ /* 0x000fe20003f06270 */
[C---:B------:R-:W-:Y:S01]  /*5130*/  VIADD R149, R0.reuse, 0xffffffe7 ;  /* 0xffffffe700957836 */ /* 0x040fe20000000000 */
[----:B------:R-:W-:Y:S01]  /*5140*/  @!P4 IADD3 R139, -R0, -0x20, RZ ;  /* 0xffffffe0008bc810 */ /* 0x000fe20007ffe1ff */
[----:B------:R-:W-:Y:S01]  /*5150*/  FFMA.FTZ R5, R142, -UR5, R5 ;  /* 0x800000058e057c23 */ /* 0x000fe20008010005 */
[C---:B------:R-:W-:Y:S01]  /*5160*/  @!P3 IADD3 R138, -R0.reuse, -0x1f, RZ ;  /* 0xffffffe1008ab810 */ /* 0x040fe20007ffe1ff */
[----:B------:R-:W-:Y:S01]  /*5170*/  FFMA.FTZ R6, R141, -UR5, R6 ;  /* 0x800000058d067c23 */ /* 0x000fe20008010006 */
[----:B------:R-:W-:Y:S01]  /*5180*/  @!P6 IADD3 R144, -R0, 0x8, RZ ;  /* 0x000000080090e810 */ /* 0x000fe20007ffe1ff */
[----:B------:R-:W-:Y:S01]  /*5190*/  FFMA.FTZ R19, R142, -UR5, R19 ;  /* 0x800000058e137c23 */ /* 0x000fe20008010013 */
[----:B------:R-:W-:Y:S01]  /*51a0*/  ISETP.GE.AND P5, PT, R143, RZ, PT ;  /* 0x000000ff8f00720c */ /* 0x000fe20003fa6270 */
[----:B------:R-:W-:Y:S01]  /*51b0*/  FFMA.FTZ R28, R141, -UR5, R28 ;  /* 0x800000058d1c7c23 */ /* 0x000fe2000801001c */
[----:B------:R-:W-:Y:S02]  /*51c0*/  ISETP.GE.AND P4, PT, R145, RZ, PT ;  /* 0x000000ff9100720c */ /* 0x000fe40003f86270 */
[----:B------:R-:W-:Y:S02]  /*51d0*/  ISETP.GE.AND P3, PT, R148, RZ, PT ;  /* 0x000000ff9400720c */ /* 0x000fe40003f66270 */
[----:B------:R-:W-:Y:S02]  /*51e0*/  ISETP.GE.AND P2, PT, R147, RZ, PT ;  /* 0x000000ff9300720c */ /* 0x000fe40003f46270 */
[----:B------:R-:W-:Y:S02]  /*51f0*/  ISETP.GE.AND P6, PT, R149, RZ, PT ;  /* 0x000000ff9500720c */ /* 0x000fe40003fc6270 */
[C---:B------:R-:W-:Y:S02]  /*5200*/  @!P0 IADD3 R146, -R0.reuse, 0x10, RZ ;  /* 0x0000001000928810 */ /* 0x040fe40007ffe1ff */
[----:B------:R-:W-:Y:S02]  /*5210*/  PLOP3.LUT P0, PT, PT, PT, UP0, 0x80, 0x0 ;  /* 0x000000000000781c */ /* 0x000fe40003f0f008 */
[C---:B------:R-:W-:Y:S02]  /*5220*/  @!P5 IADD3 R143, -R0.reuse, 0x9, RZ ;  /* 0x00000009008fd810 */ /* 0x040fe40007ffe1ff */
[C---:B------:R-:W-:Y:S02]  /*5230*/  @!P4 IADD3 R145, -R0.reuse, 0x11, RZ ;  /* 0x000000110091c810 */ /* 0x040fe40007ffe1ff */
[C---:B------:R-:W-:Y:S02]  /*5240*/  @!P3 IADD3 R148, -R0.reuse, -0x10, RZ ;  /* 0xfffffff00094b810 */ /* 0x040fe40007ffe1ff */
[C---:B------:R-:W-:Y:S02]  /*5250*/  @!P2 IADD3 R147, -R0.reuse, -0xf, RZ ;  /* 0xfffffff10093a810 */ /* 0x040fe40007ffe1ff */
[----:B------:R-:W-:Y:S02]  /*5260*/  @!P6 IADD3 R149, -R0, 0x19, RZ ;  /* 0x000000190095e810 */ /* 0x000fe40007ffe1ff */
[----:B------:R-:W-:Y:S02]  /*5270*/  IABS R0, R0 ;  /* 0x0000000000007213 */ /* 0x000fe40000000000 */
        /* <DEDUP_REMOVED lines=34> */
[C---:B------:R-:W-:Y:S01]  /*54a0*/  FFMA.FTZ R25, R147.reuse, -UR5, R25 ;  /* 0x8000000593197c23 */ /* 0x040fe20008010019 */
[----:B------:R-:W-:Y:S01]  /*54b0*/  FFMA.FTZ R29, R140, -UR5, R29 ;  /* 0x800000058c1d7c23 */ /* 0x000fe2000801001d */
[----:B------:R-:W-:Y:S01]  /*54c0*/  FFMA.FTZ R30, R148, -UR5, R30 ;  /* 0x80000005941e7c23 */ /* 0x000fe2000801001e */
[----:B------:R-:W-:Y:S01]  /*54d0*/  FFMA.FTZ R31, R147, -UR5, R31 ;  /* 0x80000005931f7c23 */ /* 0x000fe2000801001f */
[----:B------:R-:W-:Y:S01]  /*54e0*/  FFMA.FTZ R34, R146, -UR5, R34 ;  /* 0x8000000592227c23 */ /* 0x000fe20008010022 */
[----:B------:R-:W-:Y:S01]  /*54f0*/  FFMA.FTZ R35, R145, -UR5, R35 ;  /* 0x8000000591237c23 */ /* 0x000fe20008010023 */
[----:B------:R-:W-:Y:S01]  /*5500*/  FFMA.FTZ R32, R152, -UR5, R32 ;  /* 0x8000000598207c23 */ /* 0x000fe20008010020 */
[----:B------:R-:W-:Y:S01]  /*5510*/  FFMA.FTZ R33, R149, -UR5, R33 ;  /* 0x8000000595217c23 */ /* 0x000fe20008010021 */
[----:B------:R-:W-:Y:S06]  /*5520*/  @!P0 BRA `(.L_x_687) ;  /* 0x0000000000248947 */ /* 0x000fec0003800000 */
        /* <DEDUP_REMOVED lines=9> */
.L_x_687:
[----:B------:R-:W-:Y:S01]  /*55c0*/  UIADD3 UR17, UR9, 0x1, -UR18 ;  /* 0x0000000109117890 */ /* 0x000fe2000fffe812 */
[----:B------:R-:W-:Y:S01]  /*55d0*/  VIADD R132, R247, UR6 ;  /* 0x00000006f7847c36 */ /* 0x000fe20008000000 */
[----:B------:R-:W-:Y:S01]  /*55e0*/  UIADD3 UR7, -UR8, UR9, -UR18 ;  /* 0x0000000908077290 */ /* 0x000fe2000fffe912 */
[C---:B------:R-:W-:Y:S01]  /*55f0*/  VIADD R140, R233.reuse, 0x1 ;  /* 0x00000001e98c7836 */ /* 0x040fe20000000000 */
[----:B------:R-:W-:Y:S01]  /*5600*/  UIADD3 UR6, UR17, UR50, URZ ;  /* 0x0000003211067290 */ /* 0x000fe2000fffe03f */
[C---:B------:R-:W-:Y:S02]  /*5610*/  VIADD R139, R233.reuse, 0x8 ;  /* 0x00000008e98b7836 */ /* 0x040fe40000000000 */
[C---:B------:R-:W-:Y:S01]  /*5620*/  VIADD R138, R233.reuse, 0x9 ;  /* 0x00000009e98a7836 */ /* 0x040fe20000000000 */
[----:B------:R-:W-:Y:S01]  /*5630*/  VIADDMNMX R2, R132, UR7, RZ, !PT ;  /* 0x0000000784027c46 */ /* 0x000fe2000f8001ff */
[C---:B------:R-:W-:Y:S01]  /*5640*/  VIADD R137, R233.reuse, 0x10 ;  /* 0x00000010e9897836 */ /* 0x040fe20000000000 */
[----:B------:R-:W-:Y:S01]  /*5650*/  UMOV UR17, UR8 ;  /* 0x0000000800117c82 */ /* 0x000fe20008000000 */
[----:B------:R-:W-:Y:S01]  /*5660*/  IMAD.U32 R0, RZ, RZ, UR6 ;  /* 0x00000006ff007e24 */ /* 0x000fe2000f8e00ff */
[CC--:B------:R-:W-:Y:S01]  /*5670*/  ISETP.GE.AND P2, PT, R233.reuse, R2.reuse, PT ;  /* 0x00000002e900720c */ /* 0x0c0fe20003f46270 */
[C---:B------:R-:W-:Y:S01]  /*5680*/  VIADD R136, R233.reuse, 0x11 ;  /* 0x00000011e9887836 */ /* 0x040fe20000000000 */
[----:B------:R-:W-:Y:S01]  /*5690*/  ISETP.GE.AND P1, PT, R140, R2, PT ;  /* 0x000000028c00720c */ /* 0x000fe20003f26270 */
[C---:B------:R-:W-:Y:S01]  /*56a0*/  VIADD R135, R233.reuse, 0x18 ;  /* 0x00000018e9877836 */ /* 0x040fe20000000000 */
[C---:B------:R-:W-:Y:S01]  /*56b0*/  VIADDMNMX R0, R132.reuse, R0, UR9, PT ;  /* 0x0000000984007e46 */ /* 0x040fe2000b800100 */
[----:B------:R-:W-:Y:S01]  /*56c0*/  VIADD R134, R233, 0x19 ;  /* 0x00000019e9867836 */ /* 0x000fe20000000000 */
        /* <DEDUP_REMOVED lines=27> */
[CC--:B------:R-:W-:Y:S02]  /*5880*/  ISETP.GE.AND P0, PT, R140.reuse, R2.reuse, PT ;  /* 0x000000028c00720c */ /* 0x0c0fe40003f06270 */
[----:B------:R-:W-:Y:S02]  /*5890*/  ISETP.GE.AND P6, PT, R139, R2, PT ;  /* 0x000000028b00720c */ /* 0x000fe40003fc6270 */
        /* <DEDUP_REMOVED lines=28> */
[----:B------:R-:W-:Y:S02]  /*5a60*/  ISETP.GE.OR P6, PT, R140, R132, !P6 ;  /* 0x000000848c00720c */ /* 0x000fe400077c6670 */
[----:B------:R-:W-:Y:S02]  /*5a70*/  VIADDMNMX R2, R2, UR7, RZ, !PT ;  /* 0x0000000702027c46 */ /* 0x000fe4000f8001ff */
        /* <DEDUP_REMOVED lines=50> */
.L_x_688:
[----:B------:R-:W2:Y:S01]  /*5da0*/  LDL R133, [R1+0x8] ;  /* 0x0000080001857983 */ /* 0x000ea20000100800 */
[----:B------:R-:W-:Y:S02]  /*5db0*/  UIADD3 UR7, UR14, 0x3c6ef372, URZ ;  /* 0x3c6ef3720e077890 */ /* 0x000fe4000fffe03f */
[----:B------:R-:W-:Y:S01]  /*5dc0*/  UIADD3 UR6, UR14, -0x61c88647, URZ ;  /* 0x9e3779b90e067890 */ /* 0x000fe2000fffe03f */
[----:B------:R-:W3:Y:S01]  /*5dd0*/  LDL R0, [R1+0xc] ;  /* 0x00000c0001007983 */ /* 0x000ee20000100800 */
[----:B------:R-:W-:Y:S02]  /*5de0*/  UIADD3 UR8, UR11, -0x126145ec, URZ ;  /* 0xed9eba140b087890 */ /* 0x000fe4000fffe03f */
[----:B------:R-:W-:Y:S01]  /*5df0*/  UISETP.GT.AND UP3, UPT, UR10, UR35, UPT ;  /* 0x000000230a00728c */ /* 0x000fe2000bf64270 */
[----:B------:R-:W4:Y:S04]  /*5e00*/  LDL R136, [R1+0x38] ;  /* 0x0000380001887983 */ /* 0x000f280000100800 */
[----:B------:R-:W4:Y:S04]  /*5e10*/  LDL R132, [R1+0x2c] ;  /* 0x00002c0001847983 */ /* 0x000f280000100800 */
[----:B------:R-:W4:Y:S01]  /*5e20*/  LDL.64 R134, [R1+0x30] ;  /* 0x0000300001867983 */ /* 0x000f220000100a00 */
[C---:B--2---:R-:W-:Y:S01]  /*5e30*/  FSETP.NEU.FTZ.AND P1, PT, R133.reuse, -INF , PT ;  /* 0xff8000008500780b */ /* 0x044fe20003f3d000 */
[----:B------:R-:W-:Y:S04]  /*5e40*/  FMUL.FTZ R2, R133, 1.4426950216293334961 ;  /* 0x3fb8aa3b85027820 */ /* 0x000fe80000410000 */
[----:B------:R-:W2:Y:S01]  /*5e50*/  LDL R133, [R1+0x18] ;  /* 0x0000180001857983 */ /* 0x000ea20000100800 */
[C---:B---3--:R-:W-:Y:S01]  /*5e60*/  FSETP.NEU.FTZ.AND P0, PT, R0.reuse, -INF , PT ;  /* 0xff8000000000780b */ /* 0x048fe20003f1d000 */
[----:B------:R-:W-:Y:S01]  /*5e70*/  FMUL.FTZ R0, R0, 1.4426950216293334961 ;  /* 0x3fb8aa3b00007820 */ /* 0x000fe20000410000 */
[----:B------:R-:W-:Y:S04]  /*5e80*/  FSEL R2, R2, RZ, P1 ;  /* 0x000000ff02027208 */ /* 0x000fe80000800000 */
[----:B------:R-:W-:Y:S01]  /*5e90*/  FSEL R0, R0, RZ, P0 ;  /* 0x000000ff00007208 */ /* 0x000fe20000000000 */
[--C-:B------:R-:W-:Y:S01]  /*5ea0*/  FFMA.FTZ R20, R20, UR15, -R2.reuse ;  /* 0x0000000f14147c23 */ /* 0x100fe20008010802 */
[----:B------:R-:W-:Y:S01]  /*5eb0*/  FSETP.NEU.FTZ.AND P0, PT, R251, -INF , PT ;  /* 0xff800000fb00780b */ /* 0x000fe20003f1d000 */
[--C-:B------:R-:W-:Y:S01]  /*5ec0*/  FFMA.FTZ R32, R32, UR15, -R2.reuse ;  /* 0x0000000f20207c23 */ /* 0x100fe20008010802 */
[----:B------:R-:W-:Y:S01]  /*5ed0*/  FFMA.FTZ R16, R16, UR15, -R2 ;  /* 0x0000000f10107c23 */ /* 0x000fe20008010802 */
        /* <DEDUP_REMOVED lines=8> */
[----:B------:R3:W-:Y:S01]  /*5f60*/  MUFU.EX2 R236, R32 ;  /* 0x0000002000ec7308 */ /* 0x0007e20000000800 */
[----:B------:R-:W-:Y:S01]  /*5f70*/  FFMA.FTZ R141, R6, UR15, -R0 ;  /* 0x0000000f068d7c23 */ /* 0x000fe20008010800 */
[----:B----4-:R-:W-:Y:S04]  /*5f80*/  IMAD.WIDE.U32 R6, R132, -0x326172a9, RZ ;  /* 0xcd9e8d5784067825 */ /* 0x010fe800078e00ff */
[--C-:B------:R-:W-:Y:S01]  /*5f90*/  FFMA.FTZ R159, R21, UR15, -R2.reuse ;  /* 0x0000000f159f7c23 */ /* 0x100fe20008010802 */
[--C-:B------:R-:W-:Y:S01]  /*5fa0*/  FFMA.FTZ R156, R4, UR15, -R2.reuse ;  /* 0x0000000f049c7c23 */ /* 0x100fe20008010802 */
[--C-:B------:R-:W-:Y:S01]  /*5fb0*/  FFMA.FTZ R33, R33, UR15, -R2.reuse ;  /* 0x0000000f21217c23 */ /* 0x100fe20008010802 */
[--C-:B------:R-:W-:Y:S01]  /*5fc0*/  FFMA.FTZ R154, R17, UR15, -R2.reuse ;  /* 0x0000000f119a7c23 */ /* 0x100fe20008010802 */
[----:B------:R4:W-:Y:S01]  /*5fd0*/  MUFU.EX2 R231, R23 ;  /* 0x0000001700e77308 */ /* 0x0009e20000000800 */
[----:B-1----:R-:W-:Y:S01]  /*5fe0*/  FMUL.FTZ R20, R251, 1.4426950216293334961 ;  /* 0x3fb8aa3bfb147820 */ /* 0x002fe20000410000 */
[----:B------:R-:W-:Y:S04]  /*5ff0*/  FFMA.FTZ R2, R5, UR15, -R2 ;  /* 0x0000000f05027c23 */ /* 0x000fe80008010802 */
[----:B------:R-:W-:Y:S02]  /*6000*/  FSEL R0, R20, RZ, P0 ;  /* 0x000000ff14007208 */ /* 0x000fe40000000000 */
[----:B------:R-:W-:Y:S01]  /*6010*/  FSETP.NEU.FTZ.AND P0, PT, R252, -INF , PT ;  /* 0xff800000fc00780b */ /* 0x000fe20003f1d000 */
[----:B---3--:R-:W-:Y:S01]  /*6020*/  IMAD.U32 R32, RZ, RZ, UR10 ;  /* 0x0000000aff207e24 */ /* 0x008fe2000f8e00ff */
[----:B------:R1:W-:Y:S01]  /*6030*/  MUFU.EX2 R235, R34 ;  /* 0x0000002200eb7308 */ /* 0x0003e20000000800 */
[--C-:B------:R-:W-:Y:S01]  /*6040*/  FFMA.FTZ R28, R28, UR15, -R0.reuse ;  /* 0x0000000f1c1c7c23 */ /* 0x100fe20008010800 */
[----:B------:R-:W-:Y:S01]  /*6050*/  FFMA.FTZ R29, R29, UR15, -R0 ;  /* 0x0000000f1d1d7c23 */ /* 0x000fe20008010800 */
[----:B------:R-:W-:Y:S02]  /*6060*/  IMAD R22, R32, 0x4, R136 ;  /* 0x0000000420167824 */ /* 0x000fe400078e0288 */
[--C-:B------:R-:W-:Y:S01]  /*6070*/  FFMA.FTZ R146, R8, UR15, -R0.reuse ;  /* 0x0000000f08927c23 */ /* 0x100fe20008010800 */
[--C-:B------:R-:W-:Y:S01]  /*6080*/  FFMA.FTZ R142, R9, UR15, -R0.reuse ;  /* 0x0000000f098e7c23 */ /* 0x100fe20008010800 */
[--C-:B------:R-:W-:Y:S01]  /*6090*/  FFMA.FTZ R24, R24, UR15, -R0.reuse ;  /* 0x0000000f18187c23 */ /* 0x100fe20008010800 */
[C---:B------:R-:W-:Y:S02]  /*60a0*/  VIADD R18, R22.reuse, 0x2 ;  /* 0x0000000216127836 */ /* 0x040fe40000000000 */
[----:B------:R3:W-:Y:S01]  /*60b0*/  MUFU.EX2 R234, R28 ;  /* 0x0000001c00ea7308 */ /* 0x0007e20000000800 */
[----:B----4-:R-:W-:Y:S04]  /*60c0*/  IMAD.WIDE.U32 R22, R22, -0x326172a9, RZ ;  /* 0xcd9e8d5716167825 */ /* 0x010fe800078e00ff */
[--C-:B------:R-:W-:Y:S01]  /*60d0*/  FFMA.FTZ R25, R25, UR15, -R0.reuse ;  /* 0x0000000f19197c23 */ /* 0x100fe20008010800 */
[----:B------:R-:W-:Y:S01]  /*60e0*/  FFMA.FTZ R158, R12, UR15, -R0 ;  /* 0x0000000f0c9e7c23 */ /* 0x000fe20008010800 */
[----:B------:R-:W-:Y:S01]  /*60f0*/  IMAD.WIDE.U32 R18, R18, -0x326172a9, RZ ;  /* 0xcd9e8d5712127825 */ /* 0x000fe200078e00ff */
[----:B------:R-:W-:Y:S02]  /*6100*/  LOP3.LUT R132, R7, UR6, R22, 0x96, !PT ;  /* 0x0000000607847c12 */ /* 0x000fe4000f8e9616 */
[----:B------:R4:W-:Y:S01]  /*6110*/  MUFU.EX2 R229, R16 ;  /* 0x0000001000e57308 */ /* 0x0009e20000000800 */
[----:B------:R-:W-:Y:S01]  /*6120*/  FFMA.FTZ R144, R13, UR15, -R0 ;  /* 0x0000000f0d907c23 */ /* 0x000fe20008010800 */
[----:B-1----:R-:W-:Y:S01]  /*6130*/  LOP3.LUT R34, R7, UR6, R18, 0x96, !PT ;  /* 0x0000000607227c12 */ /* 0x002fe2000f8e9612 */
[----:B------:R-:W-:Y:S01]  /*6140*/  UIADD3 UR6, UR11, 0x76cf5d0a, URZ ;  /* 0x76cf5d0a0b067890 */ /* 0x000fe2000fffe03f */
[----:B------:R-:W-:Y:S06]  /*6150*/  FMUL.FTZ R0, R252, 1.4426950216293334961 ;  /* 0x3fb8aa3bfc007820 */ /* 0x000fec0000410000 */
[----:B------:R1:W2:Y:S01]  /*6160*/  MUFU.EX2 R237, R35 ;  /* 0x0000002300ed7308 */ /* 0x0002a20000000800 */
[----:B---3--:R-:W-:Y:S01]  /*6170*/  LOP3.LUT R28, R6, UR7, RZ, 0x3c, !PT ;  /* 0x00000007061c7c12 */ /* 0x008fe2000f8e3cff */
[----:B------:R-:W-:Y:S01]  /*6180*/  UIADD3 UR7, UR11, -0x4498517b, URZ ;  /* 0xbb67ae850b077890 */ /* 0x000fe2000fffe03f */
[----:B------:R-:W-:Y:S07]  /*6190*/  FSEL R0, R0, RZ, P0 ;  /* 0x000000ff00007208 */ /* 0x000fee0000000000 */
[----:B------:R-:W-:Y:S01]  /*61a0*/  MUFU.EX2 R230, R33 ;  /* 0x0000002100e67308 */ /* 0x000fe20000000800 */
[----:B----4-:R-:W-:Y:S01]  /*61b0*/  LOP3.LUT R16, R134, UR7, RZ, 0x3c, !PT ;  /* 0x0000000786107c12 */ /* 0x010fe2000f8e3cff */
[--C-:B------:R-:W-:Y:S01]  /*61c0*/  FFMA.FTZ R31, R31, UR15, -R0.reuse ;  /* 0x0000000f1f1f7c23 */ /* 0x100fe20008010800 */
[----:B------:R-:W-:Y:S01]  /*61d0*/  UIADD3 UR7, UR11, 0x32370b8f, URZ ;  /* 0x32370b8f0b077890 */ /* 0x000fe2000fffe03f */
[--C-:B------:R-:W-:Y:S01]  /*61e0*/  FFMA.FTZ R15, R15, UR15, -R0.reuse ;  /* 0x0000000f0f0f7c23 */ /* 0x100fe20008010800 */
[--C-:B------:R-:W-:Y:S01]  /*61f0*/  FFMA.FTZ R143, R10, UR15, -R0.reuse ;  /* 0x0000000f0a8f7c23 */ /* 0x100fe20008010800 */
[--C-:B------:R-:W-:Y:S01]  /*6200*/  FFMA.FTZ R147, R14, UR15, -R0.reuse ;  /* 0x0000000f0e937c23 */ /* 0x100fe20008010800 */
[--C-:B------:R-:W-:Y:S03]  /*6210*/  FFMA.FTZ R145, R11, UR15, -R0.reuse ;  /* 0x0000000f0b917c23 */ /* 0x100fe60008010800 */
[----:B------:R-:W-:Y:S01]  /*6220*/  MUFU.EX2 R155, R31 ;  /* 0x0000001f009b7308 */ /* 0x000fe20000000800 */
[----:B-1----:R-:W-:Y:S04]  /*6230*/  IMAD.WIDE.U32 R34, R34, -0x2daee0ad, RZ ;  /* 0xd2511f5322227825 */ /* 0x002fe800078e00ff */
[--C-:B------:R-:W-:Y:S01]  /*6240*/  FFMA.FTZ R27, R27, UR15, -R0.reuse ;  /* 0x0000000f1b1b7c23 */ /* 0x100fe20008010800 */
[--C-:B------:R-:W-:Y:S01]  /*6250*/  FFMA.FTZ R26, R26, UR15, -R0.reuse ;  /* 0x0000000f1a1a7c23 */ /* 0x100fe20008010800 */
[----:B------:R-:W-:Y:S03]  /*6260*/  FFMA.FTZ R0, R30, UR15, -R0 ;  /* 0x0000000f1e007c23 */ /* 0x000fe60008010800 */
[----:B------:R-:W-:Y:S10]  /*6270*/  MUFU.EX2 R153, R29 ;  /* 0x0000001d00997308 */ /* 0x000ff40000000800 */
[----:B------:R-:W1:Y:S10]  /*6280*/  MUFU.EX2 R227, R227 ;  /* 0x000000e300e37308 */ /* 0x000e740000000800 */
[----:B------:R-:W-:Y:S10]  /*6290*/  MUFU.EX2 R148, R0 ;  /* 0x0000000000947308 */ /* 0x000ff40000000800 */
[----:B------:R3:W-:Y:S10]  /*62a0*/  MUFU.EX2 R157, R15 ;  /* 0x0000000f009d7308 */ /* 0x0007f40000000800 */
        /* <DEDUP_REMOVED lines=15> */
[----:B------:R-:W1:Y:S10]  /*63a0*/  MUFU.EX2 R152, R24 ;  /* 0x0000001800987308 */ /* 0x000e740000000800 */
[----:B------:R-:W1:Y:S10]  /*63b0*/  MUFU.EX2 R150, R27 ;  /* 0x0000001b00967308 */ /* 0x000e740000000800 */
[----:B------:R-:W-:Y:S10]  /*63c0*/  MUFU.EX2 R151, R25 ;  /* 0x0000001900977308 */ /* 0x000ff40000000800 */
[----:B------:R-:W1:Y:S01]  /*63d0*/  MUFU.EX2 R149, R26 ;  /* 0x0000001a00957308 */ /* 0x000e620000000800 */
[-C--:B--2---:R-:W-:Y:S02]  /*63e0*/  LOP3.LUT R20, R23, R133.reuse, RZ, 0x3c, !PT ;  /* 0x0000008517147212 */ /* 0x084fe400078e3cff */
[----:B------:R-:W-:Y:S01]  /*63f0*/  LOP3.LUT R6, R19, R133, RZ, 0x3c, !PT ;  /* 0x0000008513067212 */ /* 0x000fe200078e3cff */
[----:B------:R-:W-:Y:S04]  /*6400*/  IMAD.WIDE.U32 R132, R132, -0x2daee0ad, RZ ;  /* 0xd2511f5384847825 */ /* 0x000fe800078e00ff */
[----:B------:R-:W-:Y:S04]  /*6410*/  IMAD.WIDE.U32 R18, R20, -0x2daee0ad, RZ ;  /* 0xd2511f5314127825 */ /* 0x000fe800078e00ff */
[----:B------:R-:W-:Y:S01]  /*6420*/  IMAD.WIDE.U32 R6, R6, -0x2daee0ad, RZ ;  /* 0xd2511f5306067825 */ /* 0x000fe200078e00ff */
[C---:B------:R-:W-:Y:S02]  /*6430*/  LOP3.LUT R19, R16.reuse, R19, RZ, 0x3c, !PT ;  /* 0x0000001310137212 */ /* 0x040fe400078e3cff */
[----:B------:R-:W-:Y:S02]  /*6440*/  LOP3.LUT R22, R133, UR6, R18, 0x96, !PT ;  /* 0x0000000685167c12 */ /* 0x000fe4000f8e9612 */
[----:B------:R-:W-:Y:S01]  /*6450*/  LOP3.LUT R134, R35, UR6, R6, 0x96, !PT ;  /* 0x0000000623867c12 */ /* 0x000fe2000f8e9606 */
[----:B------:R-:W-:Y:S01]  /*6460*/  UIADD3 UR6, UR14, -0x255992d5, URZ ;  /* 0xdaa66d2b0e067890 */ /* 0x000fe2000fffe03f */
[----:B------:R-:W-:Y:S01]  /*6470*/  LOP3.LUT R7, R16, R7, RZ, 0x3c, !PT ;  /* 0x0000000710077212 */ /* 0x000fe200078e3cff */
[----:B------:R-:W-:Y:S04]  /*6480*/  IMAD.WIDE.U32 R18, R19, -0x326172a9, RZ ;  /* 0xcd9e8d5713127825 */ /* 0x000fe800078e00ff */
[----:B------:R-:W-:Y:S01]  /*6490*/  IMAD.WIDE.U32 R22, R22, -0x326172a9, RZ ;  /* 0xcd9e8d5716167825 */ /* 0x000fe200078e00ff */
[----:B------:R-:W-:Y:S03]  /*64a0*/  LOP3.LUT R19, R28, R19, RZ, 0x3c, !PT ;  /* 0x000000131c137212 */ /* 0x000fe600078e3cff */
[----:B------:R-:W-:Y:S01]  /*64b0*/  IMAD.WIDE.U32 R134, R134, -0x326172a9, RZ ;  /* 0xcd9e8d5786867825 */ /* 0x000fe200078e00ff */
[----:B------:R-:W-:Y:S03]  /*64c0*/  LOP3.LUT R20, R23, UR6, R18, 0x96, !PT ;  /* 0x0000000617147c12 */ /* 0x000fe6000f8e9612 */
[----:B------:R-:W-:Y:S04]  /*64d0*/  IMAD.WIDE.U32 R6, R7, -0x326172a9, RZ ;  /* 0xcd9e8d5707067825 */ /* 0x000fe800078e00ff */
[----:B------:R-:W-:Y:S01]  /*64e0*/  IMAD.WIDE.U32 R18, R19, -0x2daee0ad, RZ ;  /* 0xd2511f5313127825 */ /* 0x000fe200078e00ff */
[----:B------:R-:W-:Y:S02]  /*64f0*/  LOP3.LUT R7, R28, R7, RZ, 0x3c, !PT ;  /* 0x000000071c077212 */ /* 0x000fe400078e3cff */
[----:B------:R-:W-:Y:S01]  /*6500*/  LOP3.LUT R16, R135, UR6, R6, 0x96, !PT ;  /* 0x0000000687107c12 */ /* 0x000fe2000f8e9606 */
[----:B------:R-:W-:Y:S01]  /*6510*/  IMAD.WIDE.U32 R20, R20, -0x2daee0ad, RZ ;  /* 0xd2511f5314147825 */ /* 0x000fe200078e00ff */
[----:B------:R-:W-:Y:S01]  /*6520*/  LOP3.LUT R132, R19, UR7, R132, 0x96, !PT ;  /* 0x0000000713847c12 */ /* 0x000fe2000f8e9684 */
[----:B------:R-:W-:Y:S02]  /*6530*/  UIADD3 UR6, UR14, 0x78dde6e4, URZ ;  /* 0x78dde6e40e067890 */ /* 0x000fe4000fffe03f */
[----:B------:R-:W-:Y:S01]  /*6540*/  IMAD.WIDE.U32 R6, R7, -0x2daee0ad, RZ ;  /* 0xd2511f5307067825 */ /* 0x000fe200078e00ff */
[----:B------:R-:W-:Y:S03]  /*6550*/  LOP3.LUT R4, R21, UR8, R18, 0x96, !PT ;  /* 0x0000000815047c12 */ /* 0x000fe6000f8e9612 */
[----:B------:R-:W-:Y:S01]  /*6560*/  IMAD.WIDE.U32 R18, R16, -0x2daee0ad, RZ ;  /* 0xd2511f5310127825 */ /* 0x000fe200078e00ff */
[----:B------:R-:W-:Y:S01]  /*6570*/  LOP3.LUT R5, R7, UR7, R34, 0x96, !PT ;  /* 0x0000000707057c12 */ /* 0x000fe2000f8e9622 */
[----:B------:R-:W-:Y:S02]  /*6580*/  UIADD3 UR7, UR14, 0x1715609d, URZ ;  /* 0x1715609d0e077890 */ /* 0x000fe4000fffe03f */
[----:B------:R-:W-:Y:S01]  /*6590*/  IMAD.WIDE.U32 R8, R132, -0x326172a9, RZ ;  /* 0xcd9e8d5784087825 */ /* 0x000fe200078e00ff */
[----:B------:R-:W-:Y:S01]  /*65a0*/  LOP3.LUT R16, R19, UR8, R6, 0x96, !PT ;  /* 0x0000000813107c12 */ /* 0x000fe2000f8e9606 */
[----:B------:R-:W-:Y:S02]  /*65b0*/  UIADD3 UR8, UR11, -0x56f99767, URZ ;  /* 0xa90668990b087890 */ /* 0x000fe4000fffe03f */
[----:B------:R-:W-:Y:S01]  /*65c0*/  IMAD.WIDE.U32 R12, R4, -0x326172a9, RZ ;  /* 0xcd9e8d57040c7825 */ /* 0x000fe200078e00ff */
[----:B------:R-:W-:Y:S03]  /*65d0*/  LOP3.LUT R6, R9, UR6, R22, 0x96, !PT ;  /* 0x0000000609067c12 */ /* 0x000fe6000f8e9616 */
[----:B------:R-:W-:Y:S01]  /*65e0*/  IMAD.WIDE.U32 R4, R5, -0x326172a9, RZ ;  /* 0xcd9e8d5705047825 */ /* 0x000fe200078e00ff */
[----:B------:R-:W-:Y:S03]  /*65f0*/  LOP3.LUT R8, R13, UR7, R8, 0x96, !PT ;  /* 0x000000070d087c12 */ /* 0x000fe6000f8e9608 */
[----:B------:R-:W-:Y:S01]  /*6600*/  IMAD.WIDE.U32 R16, R16, -0x326172a9, RZ ;  /* 0xcd9e8d5710107825 */ /* 0x000fe200078e00ff */
[----:B------:R-:W-:Y:S01]  /*6610*/  LOP3.LUT R134, R5, UR6, R134, 0x96, !PT ;  /* 0x0000000605867c12 */ /* 0x000fe2000f8e9686 */
[----:B------:R-:W-:Y:S02]  /*6620*/  UIADD3 UR6, UR11, 0x646e171e, URZ ;  /* 0x646e171e0b067890 */ /* 0x000fe4000fffe03f */
[----:B------:R-:W-:Y:S01]  /*6630*/  IMAD.WIDE.U32 R6, R6, -0x2daee0ad, RZ ;  /* 0xd2511f5306067825 */ /* 0x000fe200078e00ff */
[----:B------:R-:W-:Y:S03]  /*6640*/  LOP3.LUT R13, R17, UR7, R4, 0x96, !PT ;  /* 0x00000007110d7c12 */ /* 0x000fe6000f8e9604 */
[----:B------:R-:W-:Y:S01]  /*6650*/  IMAD.WIDE.U32 R4, R8, -0x2daee0ad, RZ ;  /* 0xd2511f5308047825 */ /* 0x000fe200078e00ff */
[----:B------:R-:W-:Y:S04]  /*6660*/  LOP3.LUT R20, R7, UR8, R20, 0x96, !PT ;  /* 0x0000000807147c12 */ /* 0x000fe8000f8e9614 */
[----:B------:R-:W-:Y:S01]  /*6670*/  LOP3.LUT R9, R5, UR6, R6, 0x96, !PT ;  /* 0x0000000605097c12 */ /* 0x000fe2000f8e9606 */
[----:B------:R-:W-:Y:S01]  /*6680*/  IMAD.WIDE.U32 R6, R134, -0x2daee0ad, RZ ;  /* 0xd2511f5386067825 */ /* 0x000fe200078e00ff */
[--C-:B------:R-:W-:Y:S02]  /*6690*/  SHF.R.U32.HI R10, RZ, 0x18, R4.reuse ;  /* 0x00000018ff0a7819 */ /* 0x100fe40000011604 */
[----:B------:R-:W-:Y:S02]  /*66a0*/  SHF.R.U32.HI R14, RZ, 0x10, R4 ;  /* 0x00000010ff0e7819 */ /* 0x000fe40000011604 */
[C---:B------:R-:W-:Y:S02]  /*66b0*/  LOP3.LUT R8, R4.reuse, 0xff, RZ, 0xc0, !PT ;  /* 0x000000ff04087812 */ /* 0x040fe400078ec0ff */
[----:B---3--:R-:W-:Y:S01]  /*66c0*/  LOP3.LUT R15, R4, 0xffff, RZ, 0xc0, !PT ;  /* 0x0000ffff040f7812 */ /* 0x008fe200078ec0ff */
[----:B------:R-:W-:Y:S01]  /*66d0*/  IMAD.WIDE.U32 R4, R13, -0x2daee0ad, RZ ;  /* 0xd2511f530d047825 */ /* 0x000fe200078e00ff */
[----:B------:R-:W-:Y:S02]  /*66e0*/  ISETP.LE.U32.AND P2, PT, R10, UR16, PT ;  /* 0x000000100a007c0c */ /* 0x000fe4000bf43070 */
[----:B------:R-:W-:Y:S02]  /*66f0*/  LOP3.LUT R18, R7, UR8, R18, 0x96, !PT ;  /* 0x0000000807127c12 */ /* 0x000fe4000f8e9612 */
[----:B------:R-:W-:Y:S02]  /*6700*/  LOP3.LUT R10, R14, 0xff, RZ, 0xc0, !PT ;  /* 0x000000ff0e0a7812 */ /* 0x000fe400078ec0ff */
[----:B------:R-:W-:Y:S02]  /*6710*/  LOP3.LUT R7, R9, 0xff, RZ, 0xc0, !PT ;  /* 0x000000ff09077812 */ /* 0x000fe400078ec0ff */
[----:B------:R-:W-:Y:S02]  /*6720*/  ISETP.LE.U32.AND P3, PT, R8, UR16, PT ;  /* 0x0000001008007c0c */ /* 0x000fe4000bf63070 */
[----:B------:R-:W-:Y:S01]  /*6730*/  LOP3.LUT R8, R5, UR6, R6, 0x96, !PT ;  /* 0x0000000605087c12 */ /* 0x000fe2000f8e9606 */
[----:B------:R-:W-:Y:S01]  /*6740*/  UIADD3 UR6, UR14, -0x4ab325aa, URZ ;  /* 0xb54cda560e067890 */ /* 0x000fe2000fffe03f */
[C---:B------:R-:W-:Y:S01]  /*6750*/  LOP3.LUT R11, R4.reuse, 0xff, RZ, 0xc0, !PT ;  /* 0x000000ff040b7812 */ /* 0x040fe200078ec0ff */
[----:B------:R-:W-:Y:S01]  /*6760*/  @!P2 FADD.FTZ R237, -R237, -RZ ;  /* 0x800000ffededa221 */ /* 0x000fe20000010100 */
[--C-:B------:R-:W-:Y:S02]  /*6770*/  SHF.R.U32.HI R13, RZ, 0x18, R4.reuse ;  /* 0x00000018ff0d7819 */ /* 0x100fe40000011604 */
[----:B------:R-:W-:Y:S02]  /*6780*/  SHF.R.U32.HI R19, RZ, 0x10, R4 ;  /* 0x00000010ff137819 */ /* 0x000fe40000011604 */
[----:B------:R-:W-:Y:S01]  /*6790*/  LOP3.LUT R21, R4, 0xffff, RZ, 0xc0, !PT ;  /* 0x0000ffff04157812 */ /* 0x000fe200078ec0ff */
[----:B------:R-:W-:Y:S01]  /*67a0*/  IMAD.WIDE.U32 R4, R20, -0x326172a9, RZ ;  /* 0xcd9e8d5714047825 */ /* 0x000fe200078e00ff */
[----:B------:R-:W-:Y:S02]  /*67b0*/  ISETP.LE.U32.AND P5, PT, R10, UR16, PT ;  /* 0x000000100a007c0c */ /* 0x000fe4000bfa3070 */
[--C-:B------:R-:W-:Y:S01]  /*67c0*/  SHF.R.U32.HI R6, RZ, 0x18, R9.reuse ;  /* 0x00000018ff067819 */ /* 0x100fe20000011609 */
[----:B------:R-:W-:Y:S01]  /*67d0*/  @!P3 FADD.FTZ R236, -R236, -RZ ;  /* 0x800000ffececb221 */ /* 0x000fe20000010100 */
[----:B------:R-:W-:Y:S02]  /*67e0*/  ISETP.LE.U32.AND P6, PT, R7, UR16, PT ;  /* 0x0000001007007c0c */ /* 0x000fe4000bfc3070 */
[----:B------:R-:W-:Y:S02]  /*67f0*/  ISETP.LE.U32.AND P1, PT, R6, UR16, PT ;  /* 0x0000001006007c0c */ /* 0x000fe4000bf23070 */
[----:B------:R-:W-:Y:S02]  /*6800*/  ISETP.LE.U32.AND P4, PT, R11, UR16, PT ;  /* 0x000000100b007c0c */ /* 0x000fe4000bf83070 */
[----:B------:R-:W-:Y:S02]  /*6810*/  LOP3.LUT R7, R5, UR6, R12, 0x96, !PT ;  /* 0x0000000605077c12 */ /* 0x000fe4000f8e960c */
[--C-:B------:R-:W-:Y:S01]  /*6820*/  SHF.R.U32.HI R10, RZ, 0x18, R4.reuse ;  /* 0x00000018ff0a7819 */ /* 0x100fe20000011604 */
[----:B------:R-:W-:Y:S01]  /*6830*/  @!P5 FADD.FTZ R235, -R235, -RZ ;  /* 0x800000ffebebd221 */ /* 0x000fe20000010100 */
[----:B------:R-:W-:Y:S02]  /*6840*/  LOP3.LUT R17, R4, 0xffff, RZ, 0xc0, !PT ;  /* 0x0000ffff04117812 */ /* 0x000fe400078ec0ff */
[----:B------:R-:W-:Y:S01]  /*6850*/  SHF.R.U32.HI R5, RZ, 0x10, R9 ;  /* 0x00000010ff057819 */ /* 0x000fe20000011609 */
[----:B------:R-:W-:Y:S01]  /*6860*/  @!P6 FADD.FTZ R232, -R232, -RZ ;  /* 0x800000ffe8e8e221 */ /* 0x000fe20000010100 */
[----:B------:R-:W-:Y:S01]  /*6870*/  LOP3.LUT R6, R4, 0xff, RZ, 0xc0, !PT ;  /* 0x000000ff04067812 */ /* 0x000fe200078ec0ff */
[----:B------:R-:W-:Y:S01]  /*6880*/  @!P1 FADD.FTZ R231, -R231, -RZ ;  /* 0x800000ffe7e79221 */ /* 0x000fe20000010100 */
[----:B------:R-:W-:Y:S01]  /*6890*/  SHF.R.U32.HI R12, RZ, 0x10, R4 ;  /* 0x00000010ff0c7819 */ /* 0x000fe20000011604 */
[----:B------:R-:W-:Y:S01]  /*68a0*/  @!P4 FADD.FTZ R234, -R234, -RZ ;  /* 0x800000ffeaeac221 */ /* 0x000fe20000010100 */
[----:B------:R-:W-:Y:S02]  /*68b0*/  ISETP.LE.U32.AND P2, PT, R10, UR16, PT ;  /* 0x000000100a007c0c */ /* 0x000fe4000bf43070 */
[----:B----4-:R-:W-:Y:S02]  /*68c0*/  LOP3.LUT R2, R8, 0xff, RZ, 0xc0, !PT ;  /* 0x000000ff08027812 */ /* 0x010fe400078ec0ff */
[----:B------:R-:W-:Y:S02]  /*68d0*/  SHF.R.U32.HI R4, RZ, 0x8, R15 ;  /* 0x00000008ff047819 */ /* 0x000fe4000001160f */
[----:B------:R-:W-:Y:S02]  /*68e0*/  LOP3.LUT R10, R5, 0xff, RZ, 0xc0, !PT ;  /* 0x000000ff050a7812 */ /* 0x000fe400078ec0ff */
[----:B------:R-:W-:Y:S02]  /*68f0*/  ISETP.LE.U32.AND P3, PT, R6, UR16, PT ;  /* 0x0000001006007c0c */ /* 0x000fe4000bf63070 */
[----:B------:R-:W-:Y:S02]  /*6900*/  ISETP.LE.U32.AND P5, PT, R2, UR16, PT ;  /* 0x0000001002007c0c */ /* 0x000fe4000bfa3070 */
[----:B------:R-:W-:Y:S01]  /*6910*/  LOP3.LUT R6, R4, 0xffff, RZ, 0xc0, !PT ;  /* 0x0000ffff04067812 */ /* 0x000fe200078ec0ff */
[----:B-1----:R-:W-:Y:S01]  /*6920*/  @!P2 FADD.FTZ R227, -R227, -RZ ;  /* 0x800000ffe3e3a221 */ /* 0x002fe20000010100 */
[----:B------:R-:W-:Y:S01]  /*6930*/  ISETP.LE.U32.AND P6, PT, R10, UR16, PT ;  /* 0x000000100a007c0c */ /* 0x000fe2000bfc3070 */
[----:B------:R-:W-:Y:S01]  /*6940*/  IMAD.WIDE.U32 R4, R18, -0x326172a9, RZ ;  /* 0xcd9e8d5712047825 */ /* 0x000fe200078e00ff */
[----:B------:R-:W-:Y:S02]  /*6950*/  SHF.R.U32.HI R2, RZ, 0x18, R7 ;  /* 0x00000018ff027819 */ /* 0x000fe40000011607 */
[----:B------:R-:W-:Y:S02]  /*6960*/  ISETP.LE.U32.AND P1, PT, R6, UR16, PT ;  /* 0x0000001006007c0c */ /* 0x000fe4000bf23070 */
[----:B------:R-:W-:Y:S01]  /*6970*/  ISETP.LE.U32.AND P4, PT, R2, UR16, PT ;  /* 0x0000001002007c0c */ /* 0x000fe2000bf83070 */
[----:B------:R-:W-:Y:S01]  /*6980*/  @!P3 FADD.FTZ R229, -R229, -RZ ;  /* 0x800000ffe5e5b221 */ /* 0x000fe20000010100 */
[----:B------:R-:W-:Y:S01]  /*6990*/  LOP3.LUT R2, R7, 0xff, RZ, 0xc0, !PT ;  /* 0x000000ff07027812 */ /* 0x000fe200078ec0ff */
[----:B------:R-:W-:Y:S01]  /*69a0*/  @!P5 FADD.FTZ R152, -R152, -RZ ;  /* 0x800000ff9898d221 */ /* 0x000fe20000010100 */
[----:B------:R-:W-:Y:S02]  /*69b0*/  LOP3.LUT R10, R4, 0xff, RZ, 0xc0, !PT ;  /* 0x000000ff040a7812 */ /* 0x000fe400078ec0ff */
[----:B------:R-:W-:Y:S01]  /*69c0*/  ISETP.LE.U32.AND P2, PT, R2, UR16, PT ;  /* 0x0000001002007c0c */ /* 0x000fe2000bf43070 */
[----:B------:R-:W-:Y:S01]  /*69d0*/  @!P6 FADD.FTZ R228, -R228, -RZ ;  /* 0x800000ffe4e4e221 */ /* 0x000fe20000010100 */
[----:B------:R-:W-:Y:S02]  /*69e0*/  LOP3.LUT R2, R12, 0xff, RZ, 0xc0, !PT ;  /* 0x000000ff0c027812 */ /* 0x000fe400078ec0ff */
[----:B------:R-:W-:Y:S01]  /*69f0*/  LOP3.LUT R9, R9, 0xffff, RZ, 0xc0, !PT ;  /* 0x0000ffff09097812 */ /* 0x000fe200078ec0ff */
[----:B------:R-:W-:Y:S01]  /*6a00*/  @!P1 FADD.FTZ R230, -R230, -RZ ;  /* 0x800000ffe6e69221 */ /* 0x000fe20000010100 */
[----:B------:R-:W-:Y:S01]  /*6a10*/  ISETP.LE.U32.AND P6, PT, R2, UR16, PT ;  /* 0x0000001002007c0c */ /* 0x000fe2000bfc3070 */
[----:B------:R-:W-:Y:S01]  /*6a20*/  @!P4 FADD.FTZ R225, -R225, -RZ ;  /* 0x800000ffe1e1c221 */ /* 0x000fe20000010100 */
[----:B------:R-:W-:Y:S02]  /*6a30*/  ISETP.LE.U32.AND P0, PT, R13, UR16, PT ;  /* 0x000000100d007c0c */ /* 0x000fe4000bf03070 */
[--C-:B------:R-:W-:Y:S02]  /*6a40*/  SHF.R.U32.HI R11, RZ, 0x18, R4.reuse ;  /* 0x00000018ff0b7819 */ /* 0x100fe40000011604 */
[----:B------:R-:W-:Y:S01]  /*6a50*/  SHF.R.U32.HI R13, RZ, 0x10, R4 ;  /* 0x00000010ff0d7819 */ /* 0x000fe20000011604 */
[----:B------:R-:W-:Y:S01]  /*6a60*/  @!P2 FADD.FTZ R156, -R156, -RZ ;  /* 0x800000ff9c9ca221 */ /* 0x000fe20000010100 */
[----:B------:R-:W-:Y:S02]  /*6a70*/  LOP3.LUT R14, R4, 0xffff, RZ, 0xc0, !PT ;  /* 0x0000ffff040e7812 */ /* 0x000fe400078ec0ff */
[----:B------:R-:W-:Y:S02]  /*6a80*/  ISETP.LE.U32.AND P1, PT, R10, UR16, PT ;  /* 0x000000100a007c0c */ /* 0x000fe4000bf23070 */
[----:B------:R-:W-:Y:S01]  /*6a90*/  LOP3.LUT R6, R5, UR6, R16, 0x96, !PT ;  /* 0x0000000605067c12 */ /* 0x000fe2000f8e9610 */
[----:B------:R-:W-:Y:S01]  /*6aa0*/  @!P6 FADD.FTZ R226, -R226, -RZ ;  /* 0x800000ffe2e2e221 */ /* 0x000fe20000010100 */
[----:B------:R-:W-:Y:S01]  /*6ab0*/  SHF.R.U32.HI R2, RZ, 0x8, R9 ;  /* 0x00000008ff027819 */ /* 0x000fe20000011609 */
[----:B------:R-:W-:Y:S01]  /*6ac0*/  @!P0 FADD.FTZ R155, -R155, -RZ ;  /* 0x800000ff9b9b8221 */ /* 0x000fe20000010100 */
[----:B------:R-:W-:Y:S02]  /*6ad0*/  SHF.R.U32.HI R4, RZ, 0x18, R8 ;  /* 0x00000018ff047819 */ /* 0x000fe40000011608 */
[----:B------:R-:W-:Y:S02]  /*6ae0*/  SHF.R.U32.HI R5, RZ, 0x10, R7 ;  /* 0x00000010ff057819 */ /* 0x000fe40000011607 */
[----:B------:R-:W-:Y:S02]  /*6af0*/  ISETP.LE.U32.AND P3, PT, R4, UR16, PT ;  /* 0x0000001004007c0c */ /* 0x000fe4000bf63070 */
[----:B------:R-:W-:Y:S01]  /*6b00*/  ISETP.LE.U32.AND P4, PT, R11, UR16, PT ;  /* 0x000000100b007c0c */ /* 0x000fe2000bf83070 */
[----:B------:R-:W-:Y:S01]  /*6b10*/  @!P1 FADD.FTZ R158, -R158, -RZ ;  /* 0x800000ff9e9e9221 */ /* 0x000fe20000010100 */
[----:B------:R-:W-:Y:S02]  /*6b20*/  LOP3.LUT R2, R2, 0xffff, RZ, 0xc0, !PT ;  /* 0x0000ffff02027812 */ /* 0x000fe400078ec0ff */
[----:B------:R-:W-:Y:S02]  /*6b30*/  SHF.R.U32.HI R4, RZ, 0x8, R17 ;  /* 0x00000008ff047819 */ /* 0x000fe40000011611 */
[----:B------:R-:W-:Y:S02]  /*6b40*/  LOP3.LUT R5, R5, 0xff, RZ, 0xc0, !PT ;  /* 0x000000ff05057812 */ /* 0x000fe400078ec0ff */
[----:B------:R-:W-:Y:S02]  /*6b50*/  ISETP.LE.U32.AND P2, PT, R2, UR16, PT ;  /* 0x0000001002007c0c */ /* 0x000fe4000bf43070 */
[----:B------:R-:W-:Y:S01]  /*6b60*/  ISETP.LE.U32.AND P6, PT, R5, UR16, PT ;  /* 0x0000001005007c0c */ /* 0x000fe2000bfc3070 */
[----:B------:R-:W-:Y:S01]  /*6b70*/  @!P3 FADD.FTZ R150, -R150, -RZ ;  /* 0x800000ff9696b221 */ /* 0x000fe20000010100 */
[----:B------:R-:W-:Y:S01]  /*6b80*/  LOP3.LUT R2, R4, 0xffff, RZ, 0xc0, !PT ;  /* 0x0000ffff04027812 */ /* 0x000fe200078ec0ff */
[----:B------:R-:W-:Y:S01]  /*6b90*/  @!P4 FADD.FTZ R157, -R157, -RZ ;  /* 0x800000ff9d9dc221 */ /* 0x000fe20000010100 */
[----:B------:R-:W-:Y:S02]  /*6ba0*/  LOP3.LUT R4, R6, 0xff, RZ, 0xc0, !PT ;  /* 0x000000ff06047812 */ /* 0x000fe400078ec0ff */
[----:B------:R-:W-:Y:S02]  /*6bb0*/  ISETP.LE.U32.AND P1, PT, R2, UR16, PT ;  /* 0x0000001002007c0c */ /* 0x000fe4000bf23070 */
[----:B------:R-:W-:Y:S02]  /*6bc0*/  LOP3.LUT R7, R7, 0xffff, RZ, 0xc0, !PT ;  /* 0x0000ffff07077812 */ /* 0x000fe400078ec0ff */
[--C-:B------:R-:W-:Y:S01]  /*6bd0*/  SHF.R.U32.HI R2, RZ, 0x18, R6.reuse ;  /* 0x00000018ff027819 */ /* 0x100fe20000011606 */
[----:B------:R-:W-:Y:S01]  /*6be0*/  @!P2 FADD.FTZ R159, -R159, -RZ ;  /* 0x800000ff9f9fa221 */ /* 0x000fe20000010100 */
[----:B------:R-:W-:Y:S01]  /*6bf0*/  ISETP.LE.U32.AND P4, PT, R4, UR16, PT ;  /* 0x0000001004007c0c */ /* 0x000fe2000bf83070 */
[----:B------:R-:W-:Y:S01]  /*6c00*/  @!P6 FADD.FTZ R141, -R141, -RZ ;  /* 0x800000ff8d8de221 */ /* 0x000fe20000010100 */
[----:B------:R-:W-:Y:S02]  /*6c10*/  SHF.R.U32.HI R7, RZ, 0x8, R7 ;  /* 0x00000008ff077819 */ /* 0x000fe40000011607 */
[----:B------:R-:W-:Y:S02]  /*6c20*/  LOP3.LUT R4, R13, 0xff, RZ, 0xc0, !PT ;  /* 0x000000ff0d047812 */ /* 0x000fe400078ec0ff */
[----:B------:R-:W-:Y:S01]  /*6c30*/  ISETP.LE.U32.AND P2, PT, R2, UR16, PT ;  /* 0x0000001002007c0c */ /* 0x000fe2000bf43070 */
[----:B------:R-:W-:Y:S01]  /*6c40*/  @!P1 FADD.FTZ R154, -R154, -RZ ;  /* 0x800000ff9a9a9221 */ /* 0x000fe20000010100 */
[----:B------:R-:W-:Y:S02]  /*6c50*/  LOP3.LUT R2, R7, 0xffff, RZ, 0xc0, !PT ;  /* 0x0000ffff07027812 */ /* 0x000fe400078ec0ff */
[----:B------:R-:W-:Y:S02]  /*6c60*/  ISETP.LE.U32.AND P6, PT, R4, UR16, PT ;  /* 0x0000001004007c0c */ /* 0x000fe4000bfc3070 */
[----:B------:R-:W-:Y:S01]  /*6c70*/  SHF.R.U32.HI R4, RZ, 0x10, R6 ;  /* 0x00000010ff047819 */ /* 0x000fe20000011606 */
[----:B------:R-:W-:Y:S01]  /*6c80*/  @!P4 FADD.FTZ R146, -R146, -RZ ;  /* 0x800000ff9292c221 */ /* 0x000fe20000010100 */
[----:B------:R-:W-:Y:S02]  /*6c90*/  LOP3.LUT R6, R6, 0xffff, RZ, 0xc0, !PT ;  /* 0x0000ffff06067812 */ /* 0x000fe400078ec0ff */
[----:B------:R-:W-:Y:S02]  /*6ca0*/  ISETP.LE.U32.AND P1, PT, R2, UR16, PT ;  /* 0x0000001002007c0c */ /* 0x000fe4000bf23070 */
[----:B------:R-:W-:Y:S01]  /*6cb0*/  SHF.R.U32.HI R2, RZ, 0x8, R14 ;  /* 0x00000008ff027819 */ /* 0x000fe2000001160e */
[----:B------:R-:W-:Y:S01]  /*6cc0*/  @!P2 FADD.FTZ R145, -R145, -RZ ;  /* 0x800000ff9191a221 */ /* 0x000fe20000010100 */
[----:B------:R-:W-:Y:S02]  /*6cd0*/  LOP3.LUT R5, R4, 0xff, RZ, 0xc0, !PT ;  /* 0x000000ff04057812 */ /* 0x000fe400078ec0ff */
[----:B------:R-:W-:Y:S01]  /*6ce0*/  SHF.R.U32.HI R4, RZ, 0x8, R6 ;  /* 0x00000008ff047819 */ /* 0x000fe20000011606 */
[----:B------:R-:W-:Y:S01]  /*6cf0*/  @!P6 FADD.FTZ R147, -R147, -RZ ;  /* 0x800000ff9393e221 */ /* 0x000fe20000010100 */
[----:B------:R-:W-:Y:S02]  /*6d00*/  ISETP.LE.U32.AND P4, PT, R5, UR16, PT ;  /* 0x0000001005007c0c */ /* 0x000fe4000bf83070 */
[----:B------:R-:W-:Y:S02]  /*6d10*/  LOP3.LUT R2, R2, 0xffff, RZ, 0xc0, !PT ;  /* 0x0000ffff02027812 */ /* 0x000fe400078ec0ff */
[----:B------:R-:W-:Y:S01]  /*6d20*/  LOP3.LUT R4, R4, 0xffff, RZ, 0xc0, !PT ;  /* 0x0000ffff04047812 */ /* 0x000fe200078ec0ff */
[----:B------:R-:W-:Y:S01]  /*6d30*/  @!P1 FADD.FTZ R140, -R140, -RZ ;  /* 0x800000ff8c8c9221 */ /* 0x000fe20000010100 */
        /* <DEDUP_REMOVED lines=15> */
[----:B------:R-:W-:Y:S01]  /*6e30*/  LOP3.LUT R4, R4, 0xffff, RZ, 0xc0, !PT ;  /* 0x0000ffff04047812 */ /* 0x000fe200078ec0ff */
[----:B------:R-:W-:Y:S01]  /*6e40*/  @!P1 FADD.FTZ R148, -R148, -RZ ;  /* 0x800000ff94949221 */ /* 0x000fe20000010100 */
[----:B------:R-:W-:Y:S02]  /*6e50*/  F2FP.RELU.F16.F32.PACK_AB R7, R140, R156 ;  /* 0x0000009c8c07723e */ /* 0x000fe400000008ff */
[----:B------:R-:W-:Y:S01]  /*6e60*/  LOP3.LUT R5, R5, 0xffff, RZ, 0xc0, !PT ;  /* 0x0000ffff05057812 */ /* 0x000fe200078ec0ff */
[----:B------:R-:W-:Y:S01]  /*6e70*/  @!P4 FADD.FTZ R149, -R149, -RZ ;  /* 0x800000ff9595c221 */ /* 0x000fe20000010100 */
[----:B------:R-:W-:Y:S01]  /*6e80*/  ISETP.LE.U32.AND P2, PT, R4, UR16, PT ;  /* 0x0000001004007c0c */ /* 0x000fe2000bf43070 */
[----:B------:R-:W-:Y:S01]  /*6e90*/  STS [R239+0x13000], R7 ;  /* 0x01300007ef007388 */ /* 0x000fe20000000800 */
[----:B------:R-:W-:Y:S02]  /*6ea0*/  F2FP.RELU.F16.F32.PACK_AB R4, R154, R229 ;  /* 0x000000e59a04723e */ /* 0x000fe400000008ff */
[----:B------:R-:W-:Y:S02]  /*6eb0*/  ISETP.LE.U32.AND P6, PT, R5, UR16, PT ;  /* 0x0000001005007c0c */ /* 0x000fe4000bfc3070 */
[----:B------:R-:W-:Y:S01]  /*6ec0*/  F2FP.RELU.F16.F32.PACK_AB R6, R142, R146 ;  /* 0x000000928e06723e */ /* 0x000fe200000008ff */
[----:B------:R2:W-:Y:S01]  /*6ed0*/  STS [R242+0x13000], R4 ;  /* 0x01300004f2007388 */ /* 0x0005e20000000800 */
[----:B------:R-:W-:Y:S02]  /*6ee0*/  F2FP.RELU.F16.F32.PACK_AB R5, R145, R143 ;  /* 0x0000008f9105723e */ /* 0x000fe400000008ff */
[----:B------:R-:W-:Y:S02]  /*6ef0*/  F2FP.RELU.F16.F32.PACK_AB R0, R230, R236 ;  /* 0x000000ece600723e */ /* 0x000fe400000008ff */
[----:B------:R-:W-:Y:S01]  /*6f00*/  FSETP.GE.FTZ.AND P0, PT, R141, RZ, PT ;  /* 0x000000ff8d00720b */ /* 0x000fe20003f16000 */
[----:B------:R-:W-:Y:S01]  /*6f10*/  @!P2 FADD.FTZ R153, -R153, -RZ ;  /* 0x800000ff9999a221 */ /* 0x000fe20000010100 */
[----:B------:R-:W-:Y:S02]  /*6f20*/  FSETP.GE.FTZ.AND P2, PT, R156, RZ, PT ;  /* 0x000000ff9c00720b */ /* 0x000fe40003f56000 */
[----:B------:R-:W-:Y:S01]  /*6f30*/  FSETP.GE.FTZ.AND P1, PT, R140, RZ, PT ;  /* 0x000000ff8c00720b */ /* 0x000fe20003f36000 */
[----:B------:R-:W-:Y:S01]  /*6f40*/  @!P6 FADD.FTZ R151, -R151, -RZ ;  /* 0x800000ff9797e221 */ /* 0x000fe20000010100 */
[----:B-1----:R-:W-:Y:S02]  /*6f50*/  F2FP.RELU.F16.F32.PACK_AB R2, R227, R226 ;  /* 0x000000e2e302723e */ /* 0x002fe400000008ff */
[----:B------:R-:W-:Y:S03]  /*6f60*/  FSETP.GE.FTZ.AND P3, PT, R146, RZ, PT ;  /* 0x000000ff9200720b */ /* 0x000fe60003f76000 */
[----:B------:R1:W-:Y:S04]  /*6f70*/  STS [R242+0x13400], R2 ;  /* 0x01340002f2007388 */ /* 0x0003e80000000800 */
[----:B------:R3:W-:Y:S04]  /*6f80*/  STS [R239+0x14000], R6 ;  /* 0x01400006ef007388 */ /* 0x0007e80000000800 */
[----:B------:R4:W-:Y:S01]  /*6f90*/  STS [R239+0x14400], R5 ;  /* 0x01440005ef007388 */ /* 0x0009e20000000800 */
[----:B--2---:R-:W-:Y:S02]  /*6fa0*/  F2FP.RELU.F16.F32.PACK_AB R4, R159, R232 ;  /* 0x000000e89f04723e */ /* 0x004fe400000008ff */
[----:B-1----:R-:W-:Y:S02]  /*6fb0*/  F2FP.RELU.F16.F32.PACK_AB R2, R231, R228 ;  /* 0x000000e4e702723e */ /* 0x002fe400000008ff */
[----:B---3--:R-:W-:Y:S02]  /*6fc0*/  F2FP.RELU.F16.F32.PACK_AB R6, R144, R158 ;  /* 0x0000009e9006723e */ /* 0x008fe400000008ff */
        /* <DEDUP_REMOVED lines=77> */
[-C--:B------:R-:W-:Y:S01]  /*74a0*/  FSEL R2, R2, R224.reuse, P1 ;  /* 0x000000e002027208 */ /* 0x080fe20000800000 */
[----:B------:R-:W-:Y:S01]  /*74b0*/  FADD.FTZ R11, -R221, R11 ;  /* 0x0000000bdd0b7221 */ /* 0x000fe20000010100 */
[----:B------:R-:W-:Y:S01]  /*74c0*/  FSETP.GE.FTZ.AND P0, PT, R225, RZ, PT ;  /* 0x000000ffe100720b */ /* 0x000fe20003f16000 */
[----:B------:R-:W-:Y:S01]  /*74d0*/  FADD.FTZ R5, -R222, R8 ;  /* 0x00000008de057221 */ /* 0x000fe20000010100 */
[----:B------:R-:W-:Y:S01]  /*74e0*/  FSETP.GE.FTZ.AND P1, PT, R143, RZ, PT ;  /* 0x000000ff8f00720b */ /* 0x000fe20003f36000 */
[C---:B------:R-:W-:Y:S04]  /*74f0*/  HMMA.16816.F32 R24, R136.reuse, R204, R24 ;  /* 0x000000cc8818723c */ /* 0x040fe80000001818 */
[----:B------:R-:W-:Y:S01]  /*7500*/  FSEL R4, R4, R224, P2 ;  /* 0x000000e004047208 */ /* 0x000fe20001000000 */
        /* <DEDUP_REMOVED lines=8> */
[----:B------:R-:W-:Y:S01]  /*7590*/  FMUL.FTZ R140, R140, R2 ;  /* 0x000000028c8c7220 */ /* 0x000fe20000410000 */
[----:B------:R-:W-:Y:S01]  /*75a0*/  FSETP.GE.FTZ.AND P3, PT, R158, RZ, PT ;  /* 0x000000ff9e00720b */ /* 0x000fe20003f76000 */
[----:B------:R-:W-:Y:S01]  /*75b0*/  FADD.FTZ R4, -R222, R9 ;  /* 0x00000009de047221 */ /* 0x000fe20000010100 */
[----:B------:R-:W-:Y:S04]  /*75c0*/  HMMA.16816.F32 R32, R132, R206, R32 ;  /* 0x000000ce8420723c */ /* 0x000fe80000001820 */
[----:B------:R-:W-:Y:S01]  /*75d0*/  FSEL R4, R4, R222, P2 ;  /* 0x000000de04047208 */ /* 0x000fe20001000000 */
[----:B------:R-:W-:Y:S01]  /*75e0*/  FADD.FTZ R2, -R221, R10 ;  /* 0x0000000add027221 */ /* 0x000fe20000010100 */
[----:B------:R-:W-:Y:S01]  /*75f0*/  FSETP.GE.FTZ.AND P2, PT, R144, RZ, PT ;  /* 0x000000ff9000720b */ /* 0x000fe20003f56000 */
[----:B------:R-:W-:Y:S01]  /*7600*/  FMUL.FTZ R225, R225, R0 ;  /* 0x00000000e1e17220 */ /* 0x000fe20000410000 */
[-C--:B------:R-:W-:Y:S02]  /*7610*/  FSEL R0, R11, R221.reuse, P0 ;  /* 0x000000dd0b007208 */ /* 0x080fe40000000000 */
[----:B------:R-:W-:Y:S01]  /*7620*/  FSETP.GE.FTZ.AND P0, PT, R157, RZ, PT ;  /* 0x000000ff9d00720b */ /* 0x000fe20003f16000 */
[C---:B------:R-:W-:Y:S01]  /*7630*/  FADD.FTZ R15, -R221.reuse, R15 ;  /* 0x0000000fdd0f7221 */ /* 0x040fe20000010100 */
[-C--:B------:R-:W-:Y:S01]  /*7640*/  FSEL R2, R2, R221.reuse, P1 ;  /* 0x000000dd02027208 */ /* 0x080fe20000800000 */
[----:B------:R-:W-:Y:S01]  /*7650*/  FADD.FTZ R7, -R221, R14 ;  /* 0x0000000edd077221 */ /* 0x000fe20000010100 */
[----:B------:R-:W-:Y:S01]  /*7660*/  FSETP.GE.FTZ.AND P1, PT, R147, RZ, PT ;  /* 0x000000ff9300720b */ /* 0x000fe20003f36000 */
[----:B------:R-:W-:Y:S01]  /*7670*/  FMUL.FTZ R142, R142, R4 ;  /* 0x000000048e8e7220 */ /* 0x000fe20000410000 */
[----:B------:R-:W-:Y:S01]  /*7680*/  F2FP.F16.F32.PACK_AB R140, R140, R156 ;  /* 0x0000009c8c8c723e */ /* 0x000fe200000000ff */
[----:B------:R-:W-:Y:S01]  /*7690*/  FMUL.FTZ R14, R145, R0 ;  /* 0x00000000910e7220 */ /* 0x000fe20000410000 */
[-C--:B------:R-:W-:Y:S01]  /*76a0*/  FSEL R4, R7, R221.reuse, P1 ;  /* 0x000000dd07047208 */ /* 0x080fe20000800000 */
[----:B------:R-:W-:Y:S01]  /*76b0*/  FADD.FTZ R19, -R223, R19 ;  /* 0x00000013df137221 */ /* 0x000fe20000010100 */
[----:B------:R-:W-:Y:S01]  /*76c0*/  FSEL R0, R15, R221, P0 ;  /* 0x000000dd0f007208 */ /* 0x000fe20000000000 */
[----:B------:R-:W-:Y:S01]  /*76d0*/  FADD.FTZ R6, -R222, R12 ;  /* 0x0000000cde067221 */ /* 0x000fe20000010100 */
[----:B------:R-:W-:Y:S01]  /*76e0*/  FSETP.GE.FTZ.AND P1, PT, R226, RZ, PT ;  /* 0x000000ffe200720b */ /* 0x000fe20003f36000 */
[----:B------:R-:W-:Y:S01]  /*76f0*/  FADD.FTZ R18, -R223, R18 ;  /* 0x00000012df127221 */ /* 0x000fe20000010100 */
[----:B------:R-:W-:Y:S01]  /*7700*/  FSETP.GE.FTZ.AND P0, PT, R227, RZ, PT ;  /* 0x000000ffe300720b */ /* 0x000fe20003f16000 */
[----:B------:R-:W-:Y:S01]  /*7710*/  FADD.FTZ R13, -R222, R13 ;  /* 0x0000000dde0d7221 */ /* 0x000fe20000010100 */
[----:B------:R-:W-:Y:S01]  /*7720*/  FSEL R6, R6, R222, P3 ;  /* 0x000000de06067208 */ /* 0x000fe20001800000 */
[----:B------:R-:W-:Y:S01]  /*7730*/  FMUL.FTZ R147, R147, R4 ;  /* 0x0000000493937220 */ /* 0x000fe20000410000 */
[----:B------:R-:W-:Y:S01]  /*7740*/  FSEL R4, R18, R223, P1 ;  /* 0x000000df12047208 */ /* 0x000fe20000800000 */
[----:B------:R-:W-:Y:S01]  /*7750*/  FMUL.FTZ R146, R146, R5 ;  /* 0x0000000592927220 */ /* 0x000fe20000410000 */
[----:B------:R-:W-:Y:S01]  /*7760*/  FSEL R5, R13, R222, P2 ;  /* 0x000000de0d057208 */ /* 0x000fe20001000000 */
[----:B------:R-:W-:Y:S01]  /*7770*/  FMUL.FTZ R12, R157, R0 ;  /* 0x000000009d0c7220 */ /* 0x000fe20000410000 */
[-C--:B------:R-:W-:Y:S01]  /*7780*/  FSEL R0, R19, R223.reuse, P0 ;  /* 0x000000df13007208 */ /* 0x080fe20000000000 */
[----:B------:R-:W-:Y:S01]  /*7790*/  FADD.FTZ R16, -R224, R16 ;  /* 0x00000010e0107221 */ /* 0x000fe20000010100 */
[----:B------:R-:W-:Y:S01]  /*77a0*/  FSETP.GE.FTZ.AND P3, PT, R229, RZ, PT ;  /* 0x000000ffe500720b */ /* 0x000fe20003f76000 */
[C---:B------:R-:W-:Y:S01]  /*77b0*/  FADD.FTZ R22, -R223.reuse, R22 ;  /* 0x00000016df167221 */ /* 0x040fe20000010100 */
[----:B------:R-:W-:Y:S01]  /*77c0*/  FSETP.GE.FTZ.AND P2, PT, R154, RZ, PT ;  /* 0x000000ff9a00720b */ /* 0x000fe20003f56000 */
[----:B------:R-:W-:Y:S01]  /*77d0*/  FADD.FTZ R8, -R223, R23 ;  /* 0x00000017df087221 */ /* 0x000fe20000010100 */
[----:B------:R-:W-:Y:S01]  /*77e0*/  FSETP.GE.FTZ.AND P1, PT, R228, RZ, PT ;  /* 0x000000ffe400720b */ /* 0x000fe20003f36000 */
[----:B------:R-:W-:Y:S01]  /*77f0*/  FADD.FTZ R17, -R224, R17 ;  /* 0x00000011e0117221 */ /* 0x000fe20000010100 */
[----:B------:R-:W-:Y:S01]  /*7800*/  FSETP.GE.FTZ.AND P0, PT, R231, RZ, PT ;  /* 0x000000ffe700720b */ /* 0x000fe20003f16000 */
[----:B------:R-:W-:Y:S01]  /*7810*/  FMUL.FTZ R158, R158, R6 ;  /* 0x000000069e9e7220 */ /* 0x000fe20000410000 */
[----:B------:R-:W-:Y:S01]  /*7820*/  FSEL R6, R16, R224, P3 ;  /* 0x000000e010067208 */ /* 0x000fe20001800000 */
[----:B------:R-:W-:Y:S01]  /*7830*/  FMUL.FTZ R226, R226, R4 ;  /* 0x00000004e2e27220 */ /* 0x000fe20000410000 */
[----:B------:R-:W-:Y:S01]  /*7840*/  FSEL R4, R22, R223, P1 ;  /* 0x000000df16047208 */ /* 0x000fe20000800000 */
[----:B------:R-:W-:Y:S01]  /*7850*/  FMUL.FTZ R13, R144, R5 ;  /* 0x00000005900d7220 */ /* 0x000fe20000410000 */
        /* <DEDUP_REMOVED lines=8> */
[----:B------:R-:W-:Y:S01]  /*78e0*/  FSETP.GE.FTZ.AND P2, PT, R159, RZ, PT ;  /* 0x000000ff9f00720b */ /* 0x000fe20003f56000 */
[----:B------:R1:W5:Y:S01]  /*78f0*/  LDL R231, [R1+0x10] ;  /* 0x0000100001e77983 */ /* 0x0003620000100800 */
[----:B------:R-:W-:Y:S01]  /*7900*/  F2FP.F16.F32.PACK_AB R11, R11, R229 ;  /* 0x000000e50b0b723e */ /* 0x000fe200000000ff */
[----:B------:R-:W-:Y:S01]  /*7910*/  FMUL.FTZ R10, R227, R0 ;  /* 0x00000000e30a7220 */ /* 0x000fe20000410000 */
[----:B------:R-:W-:Y:S01]  /*7920*/  F2FP.F16.F32.PACK_AB R8, R8, R228 ;  /* 0x000000e40808723e */ /* 0x000fe200000000ff */
[----:B------:R1:W5:Y:S01]  /*7930*/  LDL R227, [R1+0x14] ;  /* 0x0000140001e37983 */ /* 0x0003620000100800 */
[----:B------:R-:W-:Y:S01]  /*7940*/  FSETP.GE.FTZ.AND P1, PT, R149, RZ, PT ;  /* 0x000000ff9500720b */ /* 0x000fe20003f36000 */
[----:B------:R-:W-:Y:S01]  /*7950*/  FADD.FTZ R20, -R224, R20 ;  /* 0x00000014e0147221 */ /* 0x000fe20000010100 */
[----:B------:R-:W-:Y:S01]  /*7960*/  F2FP.F16.F32.PACK_AB R15, R142, R146 ;  /* 0x000000928e0f723e */ /* 0x000fe200000000ff */
[----:B------:R1:W5:Y:S01]  /*7970*/  LDL.64 R228, [R1] ;  /* 0x0000000001e47983 */ /* 0x0003620000100a00 */
[----:B------:R-:W-:Y:S01]  /*7980*/  F2FP.F16.F32.PACK_AB R13, R13, R158 ;  /* 0x0000009e0d0d723e */ /* 0x000fe200000000ff */
[----:B------:R-:W-:Y:S01]  /*7990*/  FADD.FTZ R27, -R221, R27 ;  /* 0x0000001bdd1b7221 */ /* 0x000fe20000010100 */
[----:B------:R-:W-:Y:S01]  /*79a0*/  FSEL R0, R20, R224, P3 ;  /* 0x000000e014007208 */ /* 0x000fe20001800000 */
[----:B------:R-:W-:Y:S01]  /*79b0*/  FADD.FTZ R6, -R222, R24 ;  /* 0x00000018de067221 */ /* 0x000fe20000010100 */
[----:B------:R-:W-:Y:S01]  /*79c0*/  FSETP.GE.FTZ.AND P3, PT, R152, RZ, PT ;  /* 0x000000ff9800720b */ /* 0x000fe20003f76000 */
[----:B------:R-:W-:Y:S01]  /*79d0*/  FADD.FTZ R9, -R224, R21 ;  /* 0x00000015e0097221 */ /* 0x000fe20000010100 */
        /* <DEDUP_REMOVED lines=8> */
[----:B------:R-:W-:Y:S01]  /*7a60*/  FSEL R9, R9, R224, P2 ;  /* 0x000000e009097208 */ /* 0x000fe20001000000 */
[----:B------:R-:W-:Y:S01]  /*7a70*/  FMUL.FTZ R7, R152, R6 ;  /* 0x0000000698077220 */ /* 0x000fe20000410000 */
[----:B------:R-:W-:Y:S01]  /*7a80*/  FSETP.GE.FTZ.AND P2, PT, R151, RZ, PT ;  /* 0x000000ff9700720b */ /* 0x000fe20003f56000 */
[----:B------:R-:W-:Y:S01]  /*7a90*/  FMUL.FTZ R6, R150, R0 ;  /* 0x0000000096067220 */ /* 0x000fe20000410000 */
[----:B------:R-:W-:Y:S01]  /*7aa0*/  FSEL R4, R26, R221, P1 ;  /* 0x000000dd1a047208 */ /* 0x000fe20000800000 */
[----:B------:R-:W-:Y:S01]  /*7ab0*/  FADD.FTZ R0, -R221, R30 ;  /* 0x0000001edd007221 */ /* 0x000fe20000010100 */
[----:B------:R-:W-:Y:S01]  /*7ac0*/  FSEL R5, R5, R222, P2 ;  /* 0x000000de05057208 */ /* 0x000fe20001000000 */
[----:B------:R-:W-:Y:S01]  /*7ad0*/  FADD.FTZ R32, -R224, R32 ;  /* 0x00000020e0207221 */ /* 0x000fe20000010100 */
[----:B------:R-:W-:Y:S01]  /*7ae0*/  FSETP.GE.FTZ.AND P2, PT, R153, RZ, PT ;  /* 0x000000ff9900720b */ /* 0x000fe20003f56000 */
[----:B------:R-:W-:Y:S01]  /*7af0*/  FMUL.FTZ R149, R149, R4 ;  /* 0x0000000495957220 */ /* 0x000fe20000410000 */
[----:B------:R-:W-:Y:S01]  /*7b00*/  FSETP.GE.FTZ.AND P1, PT, R148, RZ, PT ;  /* 0x000000ff9400720b */ /* 0x000fe20003f36000 */
[----:B------:R-:W-:Y:S01]  /*7b10*/  FADD.FTZ R4, -R222, R28 ;  /* 0x0000001cde047221 */ /* 0x000fe20000010100 */
[----:B------:R-:W-:Y:S01]  /*7b20*/  FSETP.GE.FTZ.AND P3, PT, R234, RZ, PT ;  /* 0x000000ffea00720b */ /* 0x000fe20003f76000 */
[----:B------:R-:W-:Y:S01]  /*7b30*/  FMUL.FTZ R5, R151, R5 ;  /* 0x0000000597057220 */ /* 0x000fe20000410000 */
[----:B------:R-:W-:Y:S01]  /*7b40*/  FSEL R0, R0, R221, P1 ;  /* 0x000000dd00007208 */ /* 0x000fe20000800000 */
[----:B------:R-:W-:Y:S01]  /*7b50*/  @P0 FADD.FTZ R221, -R221, R31 ;  /* 0x0000001fdddd0221 */ /* 0x000fe20000010100 */
[----:B------:R-:W-:Y:S01]  /*7b60*/  FSETP.GE.FTZ.AND P0, PT, R237, RZ, PT ;  /* 0x000000ffed00720b */ /* 0x000fe20003f16000 */
[----:B------:R-:W-:Y:S01]  /*7b70*/  FMUL.FTZ R143, R143, R2 ;  /* 0x000000028f8f7220 */ /* 0x000fe20000410000 */
        /* <DEDUP_REMOVED lines=26> */
[----:B------:R-:W-:Y:S01]  /*7d20*/  F2FP.F16.F32.PACK_AB R4, R4, R0 ;  /* 0x000000000404723e */ /* 0x000fe200000000ff */
[----:B-1----:R-:W-:Y:S06]  /*7d30*/  @!P0 BRA `(.L_x_689) ;  /* 0x0000000000c08947 */ /* 0x002fec0003800000 */
[----:B------:R-:W1:Y:S01]  /*7d40*/  LDC R0, c[0x0][0x240] ;  /* 0x00009000ff007b82 */ /* 0x000e620000000800 */
[----:B------:R-:W-:Y:S01]  /*7d50*/  ULOP3.LUT UR6, UR10, 0x1, URZ, 0xc0, !UPT ;  /* 0x000000010a067892 */ /* 0x000fe2000f8ec03f */
[----:B-----5:R-:W-:Y:S02]  /*7d60*/  ISETP.GE.AND P3, PT, R228, UR46, PT ;  /* 0x0000002ee4007c0c */ /* 0x020fe4000bf66270 */
[----:B------:R-:W-:Y:S01]  /*7d70*/  ISETP.GE.AND P2, PT, R231, UR46, PT ;  /* 0x0000002ee7007c0c */ /* 0x000fe2000bf46270 */
        /* <DEDUP_REMOVED lines=44> */
.L_x_689:
        /* <DEDUP_REMOVED lines=94> */
[----:B-----5:R-:W-:Y:S02]  /*8620*/  ISETP.GE.AND P3, PT, R228, UR46, PT ;  /* 0x0000002ee4007c0c */ /* 0x020fe4000bf66270 */
[----:B------:R-:W-:Y:S02]  /*8630*/  ISETP.GE.AND P2, PT, R231, UR46, PT ;  /* 0x0000002ee7007c0c */ /* 0x000fe4000bf46270 */
        /* <DEDUP_REMOVED lines=30> */
.L_x_690:
[----:B------:R-:W-:Y:S01]  /*8820*/  LDSM.16.M88.4 R24, [R213] ;  /* 0x00000000d518783b */ /* 0x000fe20000000200 */
[----:B------:R-:W-:Y:S01]  /*8830*/  IMAD.MOV.U32 R223, RZ, RZ, 0x4 ;  /* 0x00000004ffdf7424 */ /* 0x000fe200078e00ff */
[----:B------:R-:W-:Y:S02]  /*8840*/  ULOP3.LUT UR6, UR10, 0x1, URZ, 0xc0, !UPT ;  /* 0x000000010a067892 */ /* 0x000fe4000f8ec03f */
[----:B--2---:R-:W1:Y:S01]  /*8850*/  LDSM.16.MT88.4 R8, [R0+0x9000] ;  /* 0x009000000008783b */ /* 0x004e620000004200 */
[----:B------:R-:W-:Y:S02]  /*8860*/  UISETP.GT.AND UP2, UPT, UR10, UR35, UPT ;  /* 0x000000230a00728c */ /* 0x000fe4000bf44270 */
[----:B------:R-:W-:Y:S01]  /*8870*/  UISETP.NE.U32.AND UP0, UPT, UR6, 0x1, UPT ;  /* 0x000000010600788c */ /* 0x000fe2000bf05070 */
[----:B------:R-:W2:Y:S01]  /*8880*/  LDL R2, [R1+0xc] ;  /* 0x00000c0001027983 */ /* 0x000ea20000100800 */
[----:B------:R-:W-:Y:S02]  /*8890*/  @UP3 UIADD3 UR8, UP1, UR20, -0x100, URZ ;  /* 0xffffff0014083890 */ /* 0x000fe4000ff3e03f */
[----:B------:R-:W-:Y:S01]  /*88a0*/  UIADD3 UR6, UR10, -0x1, URZ ;  /* 0xffffffff0a067890 */ /* 0x000fe2000fffe03f */
[----:B------:R-:W3:Y:S01]  /*88b0*/  LDSM.16.MT88.4 R16, [R0+0xb000] ;  /* 0x00b000000010783b */ /* 0x000ee20000004200 */
[----:B------:R-:W-:Y:S03]  /*88c0*/  @UP3 UIADD3.X UR7, UR21, -0x1, URZ, UP1, !UPT ;  /* 0xffffffff15073890 */ /* 0x000fe60008ffe43f */
[----:B------:R-:W4:Y:S02]  /*88d0*/  LDSM.16.MT88.4 R28, [R0+0xd000] ;  /* 0x00d00000001c783b */ /* 0x000f240000004200 */
[----:B------:R-:W-:Y:S02]  /*88e0*/  UMOV UR10, UR6 ;  /* 0x00000006000a7c82 */ /* 0x000fe40008000000 */
[----:B------:R-:W2:Y:S04]  /*88f0*/  LDL R222, [R1+0x8] ;  /* 0x0000080001de7983 */ /* 0x000ea80000100800 */
[----:B------:R-:W-:Y:S04]  /*8900*/  LDSM.16.M88.4 R32, [R214] ;  /* 0x00000000d620783b */ /* 0x000fe80000000200 */
[----:B------:R-:W4:Y:S04]  /*8910*/  LDSM.16.MT88.4 R132, [R0+0x9400] ;  /* 0x009400000084783b */ /* 0x000f280000004200 */
[----:B------:R-:W4:Y:S04]  /*8920*/  LDSM.16.MT88.4 R136, [R0+0xb400] ;  /* 0x00b400000088783b */ /* 0x000f280000004200 */
[----:B------:R-:W4:Y:S04]  /*8930*/  LDSM.16.MT88.4 R140, [R0+0xd400] ;  /* 0x00d40000008c783b */ /* 0x000f280000004200 */
[----:B------:R-:W-:Y:S01]  /*8940*/  LDSM.16.M88.4 R144, [R216] ;  /* 0x00000000d890783b */ /* 0x000fe20000000200 */
[C---:B-1----:R-:W-:Y:S03]  /*8950*/  HMMA.16816.F32 R4, R24.reuse, R8, RZ ;  /* 0x000000081804723c */ /* 0x042fe600000018ff */
[----:B------:R-:W1:Y:S04]  /*8960*/  LDSM.16.MT88.4 R148, [R0+0x9800] ;  /* 0x009800000094783b */ /* 0x000e680000004200 */
[----:B------:R-:W-:Y:S01]  /*8970*/  LDSM.16.MT88.4 R152, [R0+0xd800] ;  /* 0x00d800000098783b */ /* 0x000fe20000004200 */
[C---:B------:R-:W-:Y:S03]  /*8980*/  HMMA.16816.F32 R8, R24.reuse, R10, RZ ;  /* 0x0000000a1808723c */ /* 0x040fe600000018ff */
[----:B------:R-:W-:Y:S03]  /*8990*/  LDSM.16.MT88.4 R156, [R0+0xc000] ;  /* 0x00c00000009c783b */ /* 0x000fe60000004200 */
[C---:B---3--:R-:W-:Y:S01]  /*89a0*/  HMMA.16816.F32 R12, R24.reuse, R16, RZ ;  /* 0x00000010180c723c */ /* 0x048fe200000018ff */
[----:B------:R-:W3:Y:S05]  /*89b0*/  LDL R224, [R1+0x1c] ;  /* 0x00001c0001e07983 */ /* 0x000eea0000100800 */
[C---:B------:R-:W-:Y:S06]  /*89c0*/  HMMA.16816.F32 R16, R24.reuse, R18, RZ ;  /* 0x000000121810723c */ /* 0x040fec00000018ff */
[C---:B----4-:R-:W-:Y:S06]  /*89d0*/  HMMA.16816.F32 R20, R24.reuse, R28, RZ ;  /* 0x0000001c1814723c */ /* 0x050fec00000018ff */
[----:B------:R-:W-:Y:S01]  /*89e0*/  HMMA.16816.F32 R24, R24, R30, RZ ;  /* 0x0000001e1818723c */ /* 0x000fe200000018ff */
[----:B------:R-:W4:Y:S05]  /*89f0*/  LDSM.16.MT88.4 R28, [R0+0xb800] ;  /* 0x00b80000001c783b */ /* 0x000f2a0000004200 */
[C---:B------:R-:W-:Y:S06]  /*8a00*/  HMMA.16816.F32 R4, R32.reuse, R132, R4 ;  /* 0x000000842004723c */ /* 0x040fec0000001804 */
[C---:B------:R-:W-:Y:S01]  /*8a10*/  HMMA.16816.F32 R8, R32.reuse, R134, R8 ;  /* 0x000000862008723c */ /* 0x040fe20000001808 */
[----:B------:R-:W-:Y:S05]  /*8a20*/  LDSM.16.M88.4 R132, [R215] ;  /* 0x00000000d784783b */ /* 0x000fea0000000200 */
[C---:B------:R-:W-:Y:S06]  /*8a30*/  HMMA.16816.F32 R12, R32.reuse, R136, R12 ;  /* 0x00000088200c723c */ /* 0x040fec000000180c */
[C---:B------:R-:W-:Y:S01]  /*8a40*/  HMMA.16816.F32 R16, R32.reuse, R138, R16 ;  /* 0x0000008a2010723c */ /* 0x040fe20000001810 */
[----:B------:R-:W4:Y:S05]  /*8a50*/  LDSM.16.MT88.4 R136, [R0+0x9c00] ;  /* 0x009c00000088783b */ /* 0x000f2a0000004200 */
[C---:B------:R-:W-:Y:S06]  /*8a60*/  HMMA.16816.F32 R20, R32.reuse, R140, R20 ;  /* 0x0000008c2014723c */ /* 0x040fec0000001814 */
[----:B------:R-:W-:Y:S01]  /*8a70*/  HMMA.16816.F32 R24, R32, R142, R24 ;  /* 0x0000008e2018723c */ /* 0x000fe20000001818 */
[----:B------:R-:W4:Y:S04]  /*8a80*/  LDSM.16.MT88.4 R32, [R0+0xbc00] ;  /* 0x00bc00000020783b */ /* 0x000f280000004200 */
[----:B------:R-:W4:Y:S01]  /*8a90*/  LDSM.16.MT88.4 R140, [R0+0xdc00] ;  /* 0x00dc0000008c783b */ /* 0x000f220000004200 */
[C---:B-1----:R-:W-:Y:S06]  /*8aa0*/  HMMA.16816.F32 R4, R144.reuse, R148, R4 ;  /* 0x000000949004723c */ /* 0x042fec0000001804 */
[C---:B------:R-:W-:Y:S01]  /*8ab0*/  HMMA.16816.F32 R8, R144.reuse, R150, R8 ;  /* 0x000000969008723c */ /* 0x040fe20000001808 */
[----:B------:R-:W-:Y:S05]  /*8ac0*/  LDSM.16.MT88.4 R148, [R0+0xa000] ;  /* 0x00a000000094783b */ /* 0x000fea0000004200 */
[C---:B----4-:R-:W-:Y:S06]  /*8ad0*/  HMMA.16816.F32 R12, R144.reuse, R28, R12 ;  /* 0x0000001c900c723c */ /* 0x050fec000000180c */
        /* <DEDUP_REMOVED lines=8> */
[----:B------:R-:W4:Y:S05]  /*8b60*/  LDSM.16.MT88.4 R136, [R0+0xe000] ;  /* 0x00e000000088783b */ /* 0x000f2a0000004200 */
[C---:B------:R-:W-:Y:S06]  /*8b70*/  HMMA.16816.F32 R12, R132.reuse, R32, R12 ;  /* 0x00000020840c723c */ /* 0x040fec000000180c */
[C---:B------:R-:W-:Y:S01]  /*8b80*/  HMMA.16816.F32 R16, R132.reuse, R34, R16 ;  /* 0x000000228410723c */ /* 0x040fe20000001810 */
[----:B------:R-:W4:Y:S05]  /*8b90*/  LDSM.16.M88.4 R32, [R214+0x2000] ;  /* 0x00200000d620783b */ /* 0x000f2a0000000200 */
[C---:B------:R-:W-:Y:S06]  /*8ba0*/  HMMA.16816.F32 R20, R132.reuse, R140, R20 ;  /* 0x0000008c8414723c */ /* 0x040fec0000001814 */
[----:B------:R-:W-:Y:S01]  /*8bb0*/  HMMA.16816.F32 R24, R132, R142, R24 ;  /* 0x0000008e8418723c */ /* 0x000fe20000001818 */
[----:B------:R-:W4:Y:S04]  /*8bc0*/  LDSM.16.MT88.4 R132, [R0+0xe400] ;  /* 0x00e400000084783b */ /* 0x000f280000004200 */
[----:B------:R-:W-:Y:S01]  /*8bd0*/  LDSM.16.M88.4 R140, [R216+0x2000] ;  /* 0x00200000d88c783b */ /* 0x000fe20000000200 */
[C---:B-1----:R-:W-:Y:S06]  /*8be0*/  HMMA.16816.F32 R4, R28.reuse, R148, R4 ;  /* 0x000000941c04723c */ /* 0x042fec0000001804 */
[C---:B------:R-:W-:Y:S01]  /*8bf0*/  HMMA.16816.F32 R8, R28.reuse, R150, R8 ;  /* 0x000000961c08723c */ /* 0x040fe20000001808 */
[----:B------:R-:W1:Y:S05]  /*8c00*/  LDSM.16.MT88.4 R148, [R0+0xa800] ;  /* 0x00a800000094783b */ /* 0x000e6a0000004200 */
        /* <DEDUP_REMOVED lines=15> */
[----:B------:R4:W2:Y:S01]  /*8d00*/  LDSM.16.MT88.4 R32, [R0+0xec00] ;  /* 0x00ec00000020783b */ /* 0x0008a20000004200 */
[----:B------:R-:W-:Y:S04]  /*8d10*/  IMAD.U32 R132, RZ, RZ, UR23 ;  /* 0x00000017ff847e24 */ /* 0x000fe8000f8e00ff */
[C---:B-1----:R-:W-:Y:S06]  /*8d20*/  HMMA.16816.F32 R4, R140.reuse, R148, R4 ;  /* 0x000000948c04723c */ /* 0x042fec0000001804 */
[C---:B------:R-:W-:Y:S06]  /*8d30*/  HMMA.16816.F32 R8, R140.reuse, R150, R8 ;  /* 0x000000968c08723c */ /* 0x040fec0000001808 */
[C---:B------:R-:W-:Y:S06]  /*8d40*/  HMMA.16816.F32 R12, R140.reuse, R156, R12 ;  /* 0x0000009c8c0c723c */ /* 0x040fec000000180c */
[C---:B------:R-:W-:Y:S01]  /*8d50*/  HMMA.16816.F32 R16, R140.reuse, R158, R16 ;  /* 0x0000009e8c10723c */ /* 0x040fe20000001810 */
[----:B----4-:R-:W-:Y:S05]  /*8d60*/  IMAD.U32 R0, RZ, RZ, UR23 ;  /* 0x00000017ff007e24 */ /* 0x010fea000f8e00ff */
[C---:B------:R-:W-:Y:S06]  /*8d70*/  HMMA.16816.F32 R20, R140.reuse, R28, R20 ;  /* 0x0000001c8c14723c */ /* 0x040fec0000001814 */
[----:B------:R-:W-:Y:S01]  /*8d80*/  HMMA.16816.F32 R24, R140, R30, R24 ;  /* 0x0000001e8c18723c */ /* 0x000fe20000001818 */
[----:B------:R-:W-:Y:S05]  /*8d90*/  LDSM.16.MT88.4 R140, [R208+0x1800] ;  /* 0x00180000d08c783b */ /* 0x000fea0000004200 */
[C---:B------:R-:W-:Y:S05]  /*8da0*/  HMMA.16816.F32 R4, R136.reuse, R144, R4 ;  /* 0x000000908804723c */ /* 0x040fea0000001804 */
[----:B------:R-:W-:Y:S01]  /*8db0*/  @P0 VIADD R30, R247, 0xffffffc0 ;  /* 0xffffffc0f71e0836 */ /* 0x000fe20000000000 */
[C---:B------:R-:W-:Y:S01]  /*8dc0*/  HMMA.16816.F32 R8, R136.reuse, R146, R8 ;  /* 0x000000928808723c */ /* 0x040fe20000001808 */
[----:B------:R-:W-:Y:S04]  /*8dd0*/  LDSM.16.MT88.4 R144, [R208+0x1c00] ;  /* 0x001c0000d090783b */ /* 0x000fe80000004200 */
        /* <DEDUP_REMOVED lines=8> */
[----:B------:R-:W4:Y:S04]  /*8e60*/  @P0 LDG.E R222, desc[UR12][R30.64] ;  /* 0x0000000c1ede0981 */ /* 0x000f28000c1e1900 */
[----:B------:R1:W5:Y:S01]  /*8e70*/  @P0 LDG.E R252, desc[UR12][R30.64+0xa0] ;  /* 0x0000a00c1efc0981 */ /* 0x000362000c1e1900 */
[----:B------:R-:W-:Y:S01]  /*8e80*/  HMMA.16816.F32 R24, R136, R34, R24 ;  /* 0x000000228818723c */ /* 0x000fe20000001818 */
[----:B------:R-:W-:Y:S02]  /*8e90*/  IMAD.U32 R32, RZ, RZ, UR42 ;  /* 0x0000002aff207e24 */ /* 0x000fe4000f8e00ff */
[----:B------:R-:W-:Y:S02]  /*8ea0*/  LDSM.16.MT88.4 R136, [R208+0x2400] ;  /* 0x00240000d088783b */ /* 0x000fe40000004200 */
[----:B-1----:R-:W-:Y:S01]  /*8eb0*/  IMAD.U32 R30, RZ, RZ, UR41 ;  /* 0x00000029ff1e7e24 */ /* 0x002fe2000f8e00ff */
[C---:B---3--:R-:W-:Y:S05]  /*8ec0*/  LEA R226, P1, R224.reuse, R248, 0x2 ;  /* 0x000000f8e0e27211 */ /* 0x048fea00078210ff */
        /* <DEDUP_REMOVED lines=13> */
[----:B--2---:R1:W-:Y:S04]  /*8fa0*/  @P0 STL [R1+0xc], R2 ;  /* 0x00000c0201000387 */ /* 0x0043e80000100800 */
[----:B----4-:R-:W-:Y:S01]  /*8fb0*/  @P0 STL [R1+0x8], R222 ;  /* 0x000008de01000387 */ /* 0x010fe20000100800 */
        /* <DEDUP_REMOVED lines=381> */
.L_x_692:
        /* <DEDUP_REMOVED lines=19> */
.L_x_693:
        /* <DEDUP_REMOVED lines=53> */
.L_x_695:
[----:B------:R-:W-:Y:S05]  /*ac10*/  BSYNC B0 ;  /* 0x0000000000007941 */ /* 0x000fea0003800000 */
.L_x_694:
        /* <DEDUP_REMOVED lines=19> */
.L_x_697:
[----:B------:R-:W-:Y:S05]  /*ad50*/  BSYNC B0 ;  /* 0x0000000000007941 */ /* 0x000fea0003800000 */
.L_x_696:
        /* <DEDUP_REMOVED lines=35> */
.L_x_699:
[----:B------:R-:W-:Y:S05]  /*af90*/  BSYNC B0 ;  /* 0x0000000000007941 */ /* 0x000fea0003800000 */
.L_x_698:
        /* <DEDUP_REMOVED lines=18> */
.L_x_673:
[----:B------:R-:W-:Y:S05]  /*b0c0*/  BSYNC B1 ;  /* 0x0000000000017941 */ /* 0x000fea0003800000 */
.L_x_659:
        /* <DEDUP_REMOVED lines=8> */
.L_x_700:
[----:B------:R-:W-:Y:S05]  /*b150*/  EXIT ;  /* 0x000000000000794d */ /* 0x000fea0003800000 */
.L_x_702:
        /* <DEDUP_REMOVED lines=10> */
.L_x_1298:


//--------------------- .text._ZN5flash44flash_bwd_dq_dk_dv_loop_seqk_parallel_kernelI23Flash_bwd_kernel_traitsILi96ELi64ELi128ELi8ELi2ELi4ELi4ELb1ELb0EN7cutlass6half_tE19Flash_kernel_traitsILi96ELi64ELi128ELi8ES3_EELb0ELb0ELb1ELb1ELb0ELb0ELb1EEEvNS_16Flash_bwd_paramsE --------------------------
	.section	.text._ZN5flash44flash_bwd_dq_dk_dv_loop_seqk_parallel_kernelI23Flash_bwd_kernel_traitsILi96ELi64ELi128ELi8ELi2ELi4ELi4ELb1ELb0EN7cutlass6half_tE19Flash_kernel_traitsILi96ELi64ELi128ELi8ES3_EELb0ELb0ELb1ELb1ELb0ELb0ELb1EEEvNS_16Flash_bwd_paramsE,"ax",@progbits
	.align	128
        .global         _ZN5flash44flash_bwd_dq_dk_dv_loop_seqk_parallel_kernelI23Flash_bwd_kernel_traitsILi96ELi64ELi128ELi8ELi2ELi4ELi4ELb1ELb0EN7cutlass6half_tE19Flash_kernel_traitsILi96ELi64ELi128ELi8ES3_EELb0ELb0ELb1ELb1ELb0ELb0ELb1EEEvNS_16Flash_bwd_paramsE
        .type           _ZN5flash44flash_bwd_dq_dk_dv_loop_seqk_parallel_kernelI23Flash_bwd_kernel_traitsILi96ELi64ELi128ELi8ELi2ELi4ELi4ELb1ELb0EN7cutlass6half_tE19Flash_kernel_traitsILi96ELi64ELi128ELi8ES3_EELb0ELb0ELb1ELb1ELb0ELb0ELb1EEEvNS_16Flash_bwd_paramsE,@function
        .size           _ZN5flash44flash_bwd_dq_dk_dv_loop_seqk_parallel_kernelI23Flash_bwd_kernel_traitsILi96ELi64ELi128ELi8ELi2ELi4ELi4ELb1ELb0EN7cutlass6half_tE19Flash_kernel_traitsILi96ELi64ELi128ELi8ES3_EELb0ELb0ELb1ELb1ELb0ELb0ELb1EEEvNS_16Flash_bwd_paramsE,(.L_x_1299 - _ZN5flash44flash_bwd_dq_dk_dv_loop_seqk_parallel_kernelI23Flash_bwd_kernel_traitsILi96ELi64ELi128ELi8ELi2ELi4ELi4ELb1ELb0EN7cutlass6half_tE19Flash_kernel_traitsILi96ELi64ELi128ELi8ES3_EELb0ELb0ELb1ELb1ELb0ELb0ELb1EEEvNS_16Flash_bwd_paramsE)
        .other          _ZN5flash44flash_bwd_dq_dk_dv_loop_seqk_parallel_kernelI23Flash_bwd_kernel_traitsILi96ELi64ELi128ELi8ELi2ELi4ELi4ELb1ELb0EN7cutlass6half_tE19Flash_kernel_traitsILi96ELi64ELi128ELi8ES3_EELb0ELb0ELb1ELb1ELb0ELb0ELb1EEEvNS_16Flash_bwd_paramsE,@"STO_CUDA_ENTRY STV_DEFAULT"
_ZN5flash44flash_bwd_dq_dk_dv_loop_seqk_parallel_kernelI23Flash_bwd_kernel_traitsILi96ELi64ELi128ELi8ELi2ELi4ELi4ELb1ELb0EN7cutlass6half_tE19Flash_kernel_traitsILi96ELi64ELi128ELi8ES3_EELb0ELb0ELb1ELb1ELb0ELb0ELb1EEEvNS_16Flash_bwd_paramsE:
.text._ZN5flash44flash_bwd_dq_dk_dv_loop_seqk_parallel_kernelI23Flash_bwd_kernel_traitsILi96ELi64ELi128ELi8ELi2ELi4ELi4ELb1ELb0EN7cutlass6half_tE19Flash_kernel_traitsILi96ELi64ELi128ELi8ES3_EELb0ELb0ELb1ELb1ELb0ELb0ELb1EEEvNS_16Flash_bwd_paramsE:
        /* <DEDUP_REMOVED lines=18> */
[----:B------:R-:W-:Y:S02]  /*0120*/  IMAD.MOV.U32 R234, RZ, RZ, -0x10 ;  /* 0xfffffff0ffea7424 */ /* 0x000fe400078e00ff */
        /* <DEDUP_REMOVED lines=27> */
[-C--:B------:R-:W-:Y:S01]  /*02e0*/  LEA.HI R4, R2, R0.reuse, RZ, 0x1 ;  /* 0x0000000002047211 */ /* 0x080fe200078f08ff */
[----:B------:R-:W-:Y:S01]  /*02f0*/  STL [R1+0x8], R22 ;  /* 0x0000081601007387 */ /* 0x000fe20000100800 */
        /* <DEDUP_REMOVED lines=38> */
[----:B------:R-:W-:Y:S02]  /*0560*/  LOP3.LUT R8, R8, 0xfffffffc, RZ, 0xc0, !PT ;  /* 0xfffffffc08087812 */ /* 0x000fe400078ec0ff */
[----:B------:R-:W-:Y:S01]  /*0570*/  LOP3.LUT R6, R0, 0x1, RZ, 0xc0, !PT ;  /* 0x0000000100067812 */ /* 0x000fe200078ec0ff */
[----:B------:R-:W-:Y:S01]  /*0580*/  IMAD.IADD R9, R9, 0x1, -R7 ;  /* 0x0000000109097824 */ /* 0x000fe200078e0a07 */
[----:B-1----:R-:W-:Y:S01]  /*0590*/  SHF.R.S32.HI R3, RZ, 0x6, R15 ;  /* 0x00000006ff037819 */ /* 0x002fe2000001140f */
[----:B------:R-:W-:Y:S01]  /*05a0*/  IMAD.IADD R16, R5, 0x1, -R8 ;  /* 0x0000000105107824 */ /* 0x000fe200078e0a08 */
[----:B------:R-:W-:Y:S01]  /*05b0*/  ISETP.NE.U32.AND P3, PT, R6, 0x1, PT ;  /* 0x000000010600780c */ /* 0x000fe20003f65070 */
[----:B------:R-:W-:Y:S01]  /*05c0*/  IMAD.SHL.U32 R7, R17, 0x2, RZ ;  /* 0x0000000211077824 */ /* 0x000fe200078e00ff */
[----:B------:R-:W-:Y:S01]  /*05d0*/  LOP3.LUT P2, RZ, R0, 0x2, RZ, 0xc0, !PT ;  /* 0x0000000200ff7812 */ /* 0x000fe2000784c0ff */
[----:B------:R-:W-:Y:S01]  /*05e0*/  IMAD R2, R3, 0x4, R12 ;  /* 0x0000000403027824 */ /* 0x000fe200078e020c */
[----:B------:R-:W-:Y:S01]  /*05f0*/  LOP3.LUT P6, RZ, R9, 0x4, RZ, 0xc0, !PT ;  /* 0x0000000409ff7812 */ /* 0x000fe200078cc0ff */
[----:B------:R-:W-:Y:S01]  /*0600*/  IMAD.SHL.U32 R15, R3, 0x20, RZ ;  /* 0x00000020030f7824 */ /* 0x000fe200078e00ff */
[----:B------:R-:W-:Y:S01]  /*0610*/  LOP3.LUT P5, RZ, R9, 0x2, RZ, 0xc0, !PT ;  /* 0x0000000209ff7812 */ /* 0x000fe200078ac0ff */
[----:B------:R-:W-:Y:S01]  /*0620*/  IMAD R217, R2, 0x8, R11 ;  /* 0x0000000802d97824 */ /* 0x000fe200078e020b */
[----:B------:R-:W-:Y:S01]  /*0630*/  SHF.R.S32.HI R2, RZ, 0x1, R4 ;  /* 0x00000001ff027819 */ /* 0x000fe20000011404 */
[----:B------:R-:W-:Y:S01]  /*0640*/  IMAD.SHL.U32 R3, R13, 0x40, RZ ;  /* 0x000000400d037824 */ /* 0x000fe200078e00ff */
[----:B------:R-:W-:Y:S01]  /*0650*/  LEA.HI R13, R0, R0, RZ, 0x1 ;  /* 0x00000000000d7211 */ /* 0x000fe200078f08ff */
[----:B------:R-:W-:Y:S01]  /*0660*/  IMAD.SHL.U32 R5, R14, 0x10, RZ ;  /* 0x000000100e057824 */ /* 0x000fe200078e00ff */
[C---:B------:R-:W-:Y:S01]  /*0670*/  LOP3.LUT P4, RZ, R2.reuse, 0x2, RZ, 0xc0, !PT ;  /* 0x0000000202ff7812 */ /* 0x040fe2000788c0ff */
        /* <DEDUP_REMOVED lines=9> */
[----:B------:R-:W-:Y:S01]  /*0710*/  SHF.R.S32.HI R11, RZ, 0x7, R20 ;  /* 0x00000007ff0b7819 */ /* 0x000fe20000011414 */
[----:B------:R-:W-:Y:S01]  /*0720*/  IMAD R20, R3, 0x8, R19 ;  /* 0x0000000803147824 */ /* 0x000fe200078e0213 */
[----:B------:R-:W-:Y:S01]  /*0730*/  LOP3.LUT R0, R0, 0x1c0, RZ, 0xc0, !PT ;  /* 0x000001c000007812 */ /* 0x000fe200078ec0ff */
[----:B------:R-:W-:Y:S01]  /*0740*/  IMAD R19, R14, 0x2, R3 ;  /* 0x000000020e137824 */ /* 0x000fe200078e0203 */
[----:B------:R-:W-:Y:S01]  /*0750*/  LOP3.LUT R8, R4, 0x8, R18, 0xf8, !PT ;  /* 0x0000000804087812 */ /* 0x000fe200078ef812 */
[----:B------:R-:W-:Y:S01]  /*0760*/  IMAD R10, R17, 0x20, R10 ;  /* 0x00000020110a7824 */ /* 0x000fe200078e020a */
[----:B------:R-:W-:-:S02]  /*0770*/  LOP3.LUT R5, R2, 0x8, R18, 0xf8, !PT ;  /* 0x0000000802057812 */ /* 0x000fc400078ef812 */
[----:B------:R-:W-:Y:S02]  /*0780*/  SHF.R.U32.HI R4, RZ, 0x3, R2 ;  /* 0x00000003ff047819 */ /* 0x000fe40000011602 */
        /* <DEDUP_REMOVED lines=14> */
[----:B------:R-:W-:Y:S01]  /*0870*/  LEA R237, R237, UR4, 0x1 ;  /* 0x00000004eded7c11 */ /* 0x000fe2000f8e08ff */
[----:B------:R-:W-:Y:S01]  /*0880*/  IMAD.SHL.U32 R5, R12, 0x8, RZ ;  /* 0x000000080c057824 */ /* 0x000fe200078e00ff */
        /* <DEDUP_REMOVED lines=8> */
[----:B------:R-:W-:Y:S01]  /*0910*/  LOP3.LUT R5, R5, 0x8, RZ, 0xc0, !PT ;  /* 0x0000000805057812 */ /* 0x000fe200078ec0ff */
[C---:B------:R-:W-:Y:S01]  /*0920*/  VIADD R235, R237.reuse, 0x20 ;  /* 0x00000020edeb7836 */ /* 0x040fe20000000000 */
[----:B------:R-:W-:Y:S01]  /*0930*/  SHF.R.U32.HI R221, RZ, 0x3, R6 ;  /* 0x00000003ffdd7819 */ /* 0x000fe20000011606 */
[----:B------:R-:W-:Y:S01]  /*0940*/  @P2 VIADD R235, R237, 0xffffffe0 ;  /* 0xffffffe0edeb2836 */ /* 0x000fe20000000000 */
[----:B------:R-:W-:-:S02]  /*0950*/  LOP3.LUT R0, R0, 0xc0, RZ, 0xc0, !PT ;  /* 0x000000c000007812 */ /* 0x000fc400078ec0ff */
[----:B------:R-:W-:Y:S02]  /*0960*/  SHF.R.U32.HI R4, RZ, 0x3, R2 ;  /* 0x00000003ff047819 */ /* 0x000fe40000011602 */
[----:B------:R-:W-:Y:S02]  /*0970*/  LOP3.LUT R9, R7, 0x10, R9, 0xf8, !PT ;  /* 0x0000001007097812 */ /* 0x000fe400078ef809 */
[----:B------:R-:W-:Y:S02]  /*0980*/  SHF.R.U32.HI R8, RZ, 0x3, R0 ;  /* 0x00000003ff087819 */ /* 0x000fe40000011600 */
[--C-:B------:R-:W-:Y:S02]  /*0990*/  LOP3.LUT R221, R221, R6, R5.reuse, 0x1e, !PT ;  /* 0x00000006dddd7212 */ /* 0x100fe400078e1e05 */
[C---:B------:R-:W-:Y:S02]  /*09a0*/  LOP3.LUT R5, R4.reuse, R2, R5, 0x1e, !PT ;  /* 0x0000000204057212 */ /* 0x040fe400078e1e05 */
[----:B------:R-:W-:Y:S01]  /*09b0*/  LOP3.LUT R2, R4, R9, R2, 0x1e, !PT ;  /* 0x0000000904027212 */ /* 0x000fe200078e1e02 */
[----:B------:R-:W-:Y:S01]  /*09c0*/  IMAD.U32 R221, R19, 0x200, R221 ;  /* 0x0000020013dd7824 */ /* 0x000fe200078e00dd */
[----:B------:R-:W-:-:S02]  /*09d0*/  SHF.R.S32.HI R4, RZ, 0x2, R21 ;  /* 0x00000002ff047819 */ /* 0x000fc40000011415 */
[----:B------:R-:W-:Y:S01]  /*09e0*/  LOP3.LUT R8, R8, R0, R7, 0x1e, !PT ;  /* 0x0000000008087212 */ /* 0x000fe200078e1e07 */
[----:B------:R-:W-:Y:S01]  /*09f0*/  IMAD.SHL.U32 R0, R20, 0x20, RZ ;  /* 0x0000002014007824 */ /* 0x000fe200078e00ff */
[C---:B------:R-:W-:Y:S01]  /*0a00*/  SEL R222, R226.reuse, 0xffffffe0, !P5 ;  /* 0xffffffe0e2de7807 */ /* 0x040fe20006800000 */
[C---:B------:R-:W-:Y:S01]  /*0a10*/  IMAD R4, R227.reuse, 0x10, R4 ;  /* 0x00000010e3047824 */ /* 0x040fe200078e0204 */
[----:B------:R-:W-:Y:S01]  /*0a20*/  SEL R218, R226, 0xffffffe0, !P4 ;  /* 0xffffffe0e2da7807 */ /* 0x000fe20006000000 */
        /* <DEDUP_REMOVED lines=9> */
[----:B------:R-:W-:Y:S01]  /*0ac0*/  SEL R223, R223, 0x40, P6 ;  /* 0x00000040dfdf7807 */ /* 0x000fe20003000000 */
[C---:B------:R-:W-:Y:S01]  /*0ad0*/  VIADD R2, R22.reuse, 0x20 ;  /* 0x0000002016027836 */ /* 0x040fe20000000000 */
[----:B------:R-:W-:Y:S01]  /*0ae0*/  LEA R217, R217, UR4, 0x1 ;  /* 0x00000004d9d97c11 */ /* 0x000fe2000f8e08ff */
        /* <DEDUP_REMOVED lines=8> */
[----:B------:R-:W-:Y:S01]  /*0b70*/  IMAD.IADD R236, R237, 0x1, R234 ;  /* 0x00000001edec7824 */ /* 0x000fe200078e02ea */
[----:B------:R3:W-:Y:S01]  /*0b80*/  STL [R1+0x24], R0 ;  /* 0x0000240001007387 */ /* 0x0007e20000100800 */
[----:B------:R-:W-:Y:S01]  /*0b90*/  IMAD.SHL.U32 R219, R227, 0x2, RZ ;  /* 0x00000002e3db7824 */ /* 0x000fe200078e00ff */
[----:B------:R-:W-:Y:S01]  /*0ba0*/  SEL R226, R226, 0xffffffe0, !P0 ;  /* 0xffffffe0e2e27807 */ /* 0x000fe20004000000 */
[----:B------:R-:W-:-:S02]  /*0bb0*/  IMAD.IADD R222, R221, 0x1, R222 ;  /* 0x00000001ddde7824 */ /* 0x000fc400078e02de */
[----:B------:R-:W-:Y:S01]  /*0bc0*/  IMAD.IADD R224, R221, 0x1, R223 ;  /* 0x00000001dde07824 */ /* 0x000fe200078e02df */
[----:B------:R-:W-:Y:S01]  /*0bd0*/  IADD3 R220, R219, 0x6000, R220 ;  /* 0x00006000dbdc7810 */ /* 0x000fe20007ffe0dc */
[----:B------:R-:W-:Y:S01]  /*0be0*/  IMAD.IADD R218, R218, 0x1, R217 ;  /* 0x00000001dada7824 */ /* 0x000fe200078e02d9 */
[----:B-1----:R-:W-:Y:S01]  /*0bf0*/  LEA R4, R8, UR6, 0x1 ;  /* 0x0000000608047c11 */ /* 0x002fe2000f8e08ff */
[----:B------:R-:W-:Y:S02]  /*0c00*/  IMAD.IADD R234, R234, 0x1, R235 ;  /* 0x00000001eaea7824 */ /* 0x000fe400078e02eb */
[----:B------:R-:W-:Y:S02]  /*0c10*/  IMAD.IADD R223, R222, 0x1, R223 ;  /* 0x00000001dedf7824 */ /* 0x000fe400078e02df */
[----:B------:R1:W-:Y:S01]  /*0c20*/  STL [R1+0x34], R4 ;  /* 0x0000340401007387 */ /* 0x0003e20000100800 */
[----:B------:R-:W-:Y:S01]  /*0c30*/  IMAD.IADD R220, R220, 0x1, R226 ;  /* 0x00000001dcdc7824 */ /* 0x000fe200078e02e2 */
[----:B--2---:R-:W-:Y:S01]  /*0c40*/  LEA R2, R3, UR4, 0x1 ;  /* 0x0000000403027c11 */ /* 0x004fe2000f8e08ff */
[----:B---3--:R-:W-:-:S02]  /*0c50*/  VIADD R0, R4, 0x20 ;  /* 0x0000002004007836 */ /* 0x008fc40000000000 */
[----:B------:R-:W-:-:S05]  /*0c60*/  @P1 VIADD R0, R4, 0xffffffe0 ;  /* 0xffffffe004001836 */ /* 0x000fca0000000000 */
[----:B------:R1:W-:Y:S02]  /*0c70*/  STL [R1+0x38], R0 ;  /* 0x0000380001007387 */ /* 0x0003e40000100800 */
.L_x_746:
        /* <DEDUP_REMOVED lines=67> */
.L_x_703:
        /* <DEDUP_REMOVED lines=84> */
[----:B------:R-:W-:Y:S02]  /*15f0*/  @!UP3 UIMAD UR20, UR50, UR38, UR59 ;  /* 0x000000263214b2a4 */ /* 0x000fe4000f8e023b */
[----:B------:R-:W-:Y:S02]  /*1600*/  UIMAD.WIDE.U32 UR16, UR8, UR12, URZ ;  /* 0x0000000c081072a5 */ /* 0x000fe4000f8e003f */
[----:B------:R-:W-:Y:S02]  /*1610*/  USEL UR38, UR7, UR5, UP0 ;  /* 0x0000000507267287 */ /* 0x000fe40008000000 */
[----:B------:R-:W-:Y:S01]  /*1620*/  @!P1 IMAD.IADD R3, R3, 0x1, -R6 ;  /* 0x0000000103039824 */ /* 0x000fe200078e0a06 */
[----:B------:R-:W-:Y:S01]  /*1630*/  @UP3 ULDC UR12, c[0x0][0x2e4] ;  /* 0x0000b900000c3ab9 */ /* 0x000fe20000000800 */
[----:B------:R-:W-:Y:S01]  /*1640*/  UIMAD UR19, UR8, UR13, UR19 ;  /* 0x0000000d081372a4 */ /* 0x000fe2000f8e0213 */
[----:B------:R-:W-:Y:S01]  /*1650*/  @!P1 VIADD R0, R0, 0x1 ;  /* 0x0000000100009836 */ /* 0x000fe20000000000 */
[----:B------:R-:W-:Y:S01]  /*1660*/  @UP3 UIMAD UR37, UR59, UR12, UR18 ;  /* 0x0000000c3b2532a4 */ /* 0x000fe2000f8e0212 */
        /* <DEDUP_REMOVED lines=8> */
[----:B------:R-:W-:Y:S02]  /*16f0*/  USHF.R.S32.HI UR19, URZ, 0x1f, UR18 ;  /* 0x0000001f3f137899 */ /* 0x000fe40008011412 */
[----:B------:R-:W-:Y:S02]  /*1700*/  UIADD3 UR5, UP0, UR18, UR27, URZ ;  /* 0x0000001b12057290 */ /* 0x000fe4000ff1e03f */
[----:B------:R-:W-:Y:S01]  /*1710*/  USEL UR58, UR16, UR12, !UP2 ;  /* 0x0000000c103a7287 */ /* 0x000fe2000d000000 */
[----:B------:R-:W-:Y:S01]  /*1720*/  @P0 IADD3 R0, R0, 0x1, RZ ;  /* 0x0000000100000810 */ /* 0x000fe20007ffe0ff */
[----:B------:R-:W-:Y:S01]  /*1730*/  UIMAD UR7, UR9, UR14, URZ ;  /* 0x0000000e090772a4 */ /* 0x000fe2000f8e023f */
[----:B------:R-:W-:Y:S01]  /*1740*/  PLOP3.LUT P0, PT, PT, PT, UP3, 0x80, 0x0 ;  /* 0x000000000000781c */ /* 0x000fe20003f0f038 */
[----:B------:R-:W-:Y:S02]  /*1750*/  UIADD3.X UR12, UR19, UR22, URZ, UP0, !UPT ;  /* 0x00000016130c7290 */ /* 0x000fe400087fe43f */
[----:B------:R-:W-:Y:S01]  /*1760*/  UIMAD UR9, UR9, UR5, URZ ;  /* 0x00000005090972a4 */ /* 0x000fe2000f8e023f */
[----:B------:R-:W-:Y:S01]  /*1770*/  IMAD.MOV.U32 R14, RZ, RZ, R0 ;  /* 0x000000ffff0e7224 */ /* 0x000fe200078e0000 */
[----:B------:R-:W-:-:S02]  /*1780*/  @UP1 UIADD3 UR29, UR45, UR47, URZ ;  /* 0x0000002f2d1d1290 */ /* 0x000fc4000fffe03f */
[----:B------:R-:W-:Y:S02]  /*1790*/  @!UP3 UIMAD UR37, UR20, UR39, URZ ;  /* 0x000000271425b2a4 */ /* 0x000fe4000f8e023f */
[----:B------:R-:W-:Y:S01]  /*17a0*/  UIMAD.WIDE.U32 UR26, UR8, UR5, URZ ;  /* 0x00000005081a72a5 */ /* 0x000fe2000f8e003f */
[----:B------:R-:W-:Y:S01]  /*17b0*/  @!P2 IADD3 R14, -R14, RZ, RZ ;  /* 0x000000ff0e0ea210 */ /* 0x000fe20007ffe1ff */
[----:B------:R-:W-:Y:S01]  /*17c0*/  @UP1 ULDC.64 UR20, c[0x0][0x250] ;  /* 0x0000940000141ab9 */ /* 0x000fe20000000a00 */
[----:B------:R-:W-:Y:S01]  /*17d0*/  UIMAD UR5, UR8, UR12, UR9 ;  /* 0x0000000c080572a4 */ /* 0x000fe2000f8e0209 */
[----:B------:R-:W-:Y:S01]  /*17e0*/  @!P3 LOP3.LUT R14, RZ, R7, RZ, 0x33, !PT ;  /* 0x00000007ff0eb212 */ /* 0x000fe200078e33ff */
[----:B------:R-:W-:Y:S02]  /*17f0*/  @UP1 UIMAD.WIDE.U32 UR8, UR29, UR20, URZ ;  /* 0x000000141d0812a5 */ /* 0x000fe4000f8e003f */
[----:B------:R-:W-:Y:S02]  /*1800*/  @UP2 UIADD3 UR43, UR13, UR7, URZ ;  /* 0x000000070d2b2290 */ /* 0x000fe4000fffe03f */
[----:B------:R-:W-:-:S02]  /*1810*/  @UP1 UIMAD UR7, UR29, UR21, URZ ;  /* 0x000000151d0712a4 */ /* 0x000fc4000f8e023f */
[----:B------:R-:W-:Y:S02]  /*1820*/  USHF.R.S32.HI UR33, URZ, 0x1f, UR46 ;  /* 0x0000001f3f217899 */ /* 0x000fe4000801142e */
[----:B------:R-:W-:Y:S02]  /*1830*/  @!UP2 UIADD3 UR52, UR31, UR23, URZ ;  /* 0x000000171f34a290 */ /* 0x000fe4000fffe03f */
[----:B------:R-:W-:Y:S02]  /*1840*/  USHF.R.S32.HI UR57, URZ, 0x1f, UR44 ;  /* 0x0000001f3f397899 */ /* 0x000fe4000801142c */
[----:B------:R-:W-:Y:S02]  /*1850*/  USEL UR56, UR28, URZ, UP4 ;  /* 0x0000003f1c387287 */ /* 0x000fe4000a000000 */
[----:B------:R-:W-:Y:S02]  /*1860*/  @UP1 UIADD3 UR42, UR9, UR7, URZ ;  /* 0x00000007092a1290 */ /* 0x000fe4000fffe03f */
[----:B------:R-:W-:-:S02]  /*1870*/  USEL UR55, UR35, URZ, UP4 ;  /* 0x0000003f23377287 */ /* 0x000fc4000a000000 */
        /* <DEDUP_REMOVED lines=15> */
.L_x_705:
        /* <DEDUP_REMOVED lines=13> */
.L_x_706:
[----:B------:R-:W-:Y:S01]  /*1a40*/  @UP2 UMOV UR12, UR40 ;  /* 0x00000028000c2c82 */ /* 0x000fe20008000000 */
[----:B------:R-:W-:Y:S01]  /*1a50*/  @!UP2 UMOV UR12, UR30 ;  /* 0x0000001e000cac82 */ /* 0x000fe20008000000 */
[----:B------:R-:W-:Y:S01]  /*1a60*/  SHF.R.S32.HI R15, RZ, 0x1f, R14 ;  /* 0x0000001fff0f7819 */ /* 0x000fe2000001140e */
[----:B------:R-:W-:Y:S06]  /*1a70*/  @!P0 BRA `(.L_x_707) ;  /* 0x0000000000208947 */ /* 0x000fec0003800000 */
[----:B------:R-:W-:Y:S01]  /*1a80*/  ULDC UR7, c[0x0][0x2d4] ;  /* 0x0000b50000077ab9 */ /* 0x000fe20000000800 */
[----:B------:R-:W-:Y:S01]  /*1a90*/  ULDC UR5, c[0x0][0x2c0] ;  /* 0x0000b00000057ab9 */ /* 0x000fe20000000800 */
[----:B------:R-:W-:-:S03]  /*1aa0*/  @!UP2 UIMAD UR14, UR50, UR7, URZ ;  /* 0x00000007320ea2a4 */ /* 0x000fc6000f8e023f */
[----:B------:R-:W-:Y:S02]  /*1ab0*/  ULDC UR7, c[0x0][0x2e4] ;  /* 0x0000b90000077ab9 */ /* 0x000fe40000000800 */
[----:B------:R-:W-:Y:S02]  /*1ac0*/  ULEA UR7, UR5, UR7, 0x7 ;  /* 0x0000000705077291 */ /* 0x000fe4000f8e383f */
[----:B------:R-:W-:-:S04]  /*1ad0*/  ULEA UR5, UR50, UR14, 0x7 ;  /* 0x0000000e32057291 */ /* 0x000fc8000f8e383f */
[----:B------:R-:W-:Y:S01]  /*1ae0*/  UIMAD UR5, UR7, UR59, UR5 ;  /* 0x0000003b070572a4 */ /* 0x000fe2000f8e0205 */
[----:B------:R-:W-:Y:S11]  /*1af0*/  BRA `(.L_x_708) ;  /* 0x0000000000107947 */ /* 0x000ff60003800000 */
.L_x_707:
[----:B------:R-:W-:Y:S01]  /*1b00*/  ULDC UR5, c[0x0][0x270] ;  /* 0x00009c0000057ab9 */ /* 0x000fe20000000800 */
[----:B------:R-:W-:Y:S01]  /*1b10*/  ULDC UR7, c[0x0][0x2d4] ;  /* 0x0000b50000077ab9 */ /* 0x000fe20000000800 */
[----:B------:R-:W-:-:S04]  /*1b20*/  UIMAD UR5, UR50, UR5, UR59 ;  /* 0x00000005320572a4 */ /* 0x000fc8000f8e023b */
[----:B------:R-:W-:-:S12]  /*1b30*/  UIMAD UR5, UR5, UR7, URZ ;  /* 0x00000007050572a4 */ /* 0x000fd8000f8e023f */
.L_x_708:
        /* <DEDUP_REMOVED lines=21> */
[----:B------:R-:W-:Y:S02]  /*1c90*/  USHF.L.U32 UR22, UR32, 0x6, URZ ;  /* 0x0000000620167899 */ /* 0x000fe4000800063f */
        /* <DEDUP_REMOVED lines=10> */
[----:B------:R-:W-:Y:S02]  /*1d40*/  ULDC.64 UR12, c[0x0][0x258] ;  /* 0x00009600000c7ab9 */ /* 0x000fe40000000a00 */
[----:B------:R-:W-:Y:S01]  /*1d50*/  UIMAD UR7, UR23, UR12, URZ ;  /* 0x0000000c170772a4 */ /* 0x000fe2000f8e023f */
[----:B------:R-:W-:Y:S01]  /*1d60*/  IADD3.X R5, R23, UR52, RZ, P0, !PT ;  /* 0x0000003417057c10 */ /* 0x000fe200087fe4ff */
[----:B------:R1:W-:Y:S02]  /*1d70*/  STL [R1+0xc], R23 ;  /* 0x00000c1701007387 */ /* 0x0003e40000100800 */
[----:B------:R-:W-:Y:S01]  /*1d80*/  IMAD.WIDE.U32 R4, R0, UR18, R4 ;  /* 0x0000001200047c25 */ /* 0x000fe2000f8e0004 */
[----:B------:R-:W-:Y:S01]  /*1d90*/  IADD3 R0, P0, R3, UR18, RZ ;  /* 0x0000001203007c10 */ /* 0x000fe2000ff1e0ff */
[----:B------:R-:W-:-:S02]  /*1da0*/  UIADD3 UR18, UP2, UP0, UR26, UR22, UR44 ;  /* 0x000000161a127290 */ /* 0x000fc4000f85e02c */
[----:B------:R-:W-:Y:S01]  /*1db0*/  VIADD R5, R5, UR5 ;  /* 0x0000000505057c36 */ /* 0x000fe20008000000 */
[----:B------:R-:W-:Y:S01]  /*1dc0*/  IADD3.X R8, R18, UR19, RZ, P0, !PT ;  /* 0x0000001312087c10 */ /* 0x000fe200087fe4ff */
[----:B------:R-:W-:Y:S01]  /*1dd0*/  IMAD.WIDE.U32 R6, R0, UR48, R22 ;  /* 0x0000003000067c25 */ /* 0x000fe2000f8e0016 */
[----:B------:R-:W-:Y:S02]  /*1de0*/  UIADD3 UR5, UR14, -UR40, URZ ;  /* 0x800000280e057290 */ /* 0x000fe4000fffe03f */
[----:B------:R-:W-:Y:S01]  /*1df0*/  UIMAD UR14, UR59, UR13, UR7 ;  /* 0x0000000d3b0e72a4 */ /* 0x000fe2000f8e0207 */
[----:B------:R-:W-:Y:S01]  /*1e00*/  IMAD R8, R8, UR48, RZ ;  /* 0x0000003008087c24 */ /* 0x000fe2000f8e02ff */
[----:B------:R-:W-:Y:S01]  /*1e10*/  USHF.R.S32.HI UR23, URZ, 0x1f, UR5 ;  /* 0x0000001f3f177899 */ /* 0x000fe20008011405 */
[----:B------:R-:W-:Y:S01]  /*1e20*/  IADD3 R6, P0, R6, UR60, RZ ;  /* 0x0000003c06067c10 */ /* 0x000fe2000ff1e0ff */
[----:B------:R-:W-:Y:S01]  /*1e30*/  IMAD.WIDE.U32 R4, R9, UR59, R4 ;  /* 0x0000003b09047c25 */ /* 0x000fe2000f8e0004 */
[----:B------:R-:W-:Y:S01]  /*1e40*/  ULDC.64 UR26, c[0x0][0x400] ;  /* 0x00010000001a7ab9 */ /* 0x000fe20000000a00 */
[----:B------:R-:W-:-:S02]  /*1e50*/  ULEA.HI UR23, UR23, UR5, URZ, 0x6 ;  /* 0x0000000517177291 */ /* 0x000fc4000f8f303f */
[----:B------:R-:W-:Y:S01]  /*1e60*/  IMAD R0, R0, UR49, R8 ;  /* 0x0000003100007c24 */ /* 0x000fe2000f8e0208 */
[----:B------:R-:W-:Y:S01]  /*1e70*/  LEA.HI R8, R20, R19, RZ, 0x5 ;  /* 0x0000001314087211 */ /* 0x000fe200078f28ff */
[----:B------:R-:W-:Y:S01]  /*1e80*/  USHF.R.S32.HI UR5, URZ, 0x1f, UR22 ;  /* 0x0000001f3f057899 */ /* 0x000fe20008011416 */
[----:B------:R-:W-:Y:S01]  /*1e90*/  VIADD R5, R5, UR35 ;  /* 0x0000002305057c36 */ /* 0x000fe20008000000 */
[----:B------:R-:W-:Y:S01]  /*1ea0*/  USHF.R.S32.HI UR23, URZ, 0x6, UR23 ;  /* 0x000000063f177899 */ /* 0x000fe20008011417 */
[----:B------:R-:W-:Y:S01]  /*1eb0*/  IADD3.X R7, R7, UR53, R0, P0, !PT ;  /* 0x0000003507077c10 */ /* 0x000fe200087fe400 */
[----:B------:R-:W-:Y:S01]  /*1ec0*/  UIADD3.X UR5, UR54, UR5, UR57, UP2, UP0 ;  /* 0x0000000536057290 */ /* 0x000fe200097e0439 */
[----:B------:R-:W-:Y:S01]  /*1ed0*/  LOP3.LUT R0, R8, 0xffffffe0, RZ, 0xc0, !PT ;  /* 0xffffffe008007812 */ /* 0x000fe200078ec0ff */
[----:B------:R-:W-:Y:S01]  /*1ee0*/  UISETP.LT.AND UP0, UPT, URZ, UR23, UPT ;  /* 0x000000173f00728c */ /* 0x000fe2000bf01270 */
[----:B------:R-:W-:Y:S01]  /*1ef0*/  SHF.R.S32.HI R8, RZ, 0x5, R8 ;  /* 0x00000005ff087819 */ /* 0x000fe20000011408 */
[----:B------:R-:W-:Y:S01]  /*1f00*/  UIADD3 UR7, UP3, UP2, UR56, UR18, UR58 ;  /* 0x0000001238077290 */ /* 0x000fe2000fa7e03a */
[----:B------:R-:W-:Y:S01]  /*1f10*/  IMAD R9, R18, UR8, RZ ;  /* 0x0000000812097c24 */ /* 0x000fe2000f8e02ff */
[----:B------:R-:W-:Y:S01]  /*1f20*/  USEL UR23, URZ, UR23, !UP0 ;  /* 0x000000173f177287 */ /* 0x000fe2000c000000 */
[----:B------:R-:W-:Y:S01]  /*1f30*/  IMAD.IADD R0, R19, 0x1, -R0 ;  /* 0x0000000113007824 */ /* 0x000fe200078e0a00 */
[----:B------:R-:W-:Y:S01]  /*1f40*/  UIADD3.X UR5, UR55, UR5, UR43, UP3, UP2 ;  /* 0x0000000537057290 */ /* 0x000fe20009fe442b */
[C---:B------:R-:W-:Y:S01]  /*1f50*/  IMAD R9, R3.reuse, UR9, R9 ;  /* 0x0000000903097c24 */ /* 0x040fe2000f8e0209 */
[----:B------:R-:W-:Y:S01]  /*1f60*/  UISETP.GT.AND UP0, UPT, UR38, UR23, UPT ;  /* 0x000000172600728c */ /* 0x000fe2000bf04270 */
[----:B------:R-:W-:Y:S01]  /*1f70*/  IMAD R8, R8, UR32, R0 ;  /* 0x0000002008087c24 */ /* 0x000fe2000f8e0200 */
[----:B------:R-:W-:Y:S01]  /*1f80*/  ULDC.64 UR48, c[0x0][0x2b0] ;  /* 0x0000ac0000307ab9 */ /* 0x000fe20000000a00 */
[----:B------:R-:W-:Y:S01]  /*1f90*/  IMAD.U32 R0, RZ, RZ, UR12 ;  /* 0x0000000cff007e24 */ /* 0x000fe2000f8e00ff */
[----:B------:R-:W-:Y:S01]  /*1fa0*/  UIMAD.WIDE UR12, UR37, 0x4, UR48 ;  /* 0x00000004250c78a5 */ /* 0x000fe2000f8e0230 */
[----:B------:R-:W-:Y:S01]  /*1fb0*/  IMAD.WIDE.U32 R4, R3, UR8, R4 ;  /* 0x0000000803047c25 */ /* 0x000fe2000f8e0004 */
[----:B------:R-:W-:Y:S01]  /*1fc0*/  UMOV UR19, UR16 ;  /* 0x0000001000137c82 */ /* 0x000fe20008000000 */
[----:B------:R-:W-:Y:S01]  /*1fd0*/  UMOV UR18, UR17 ;  /* 0x0000001100127c82 */ /* 0x000fe20008000000 */
[----:B------:R-:W-:Y:S01]  /*1fe0*/  UIADD3 UR8, UR38, -0x1, URZ ;  /* 0xffffffff26087890 */ /* 0x000fe2000fffe03f */
[----:B------:R-:W-:Y:S01]  /*1ff0*/  IMAD.WIDE.U32 R6, R0, UR59, R6 ;  /* 0x0000003b00067c25 */ /* 0x000fe2000f8e0006 */
[----:B------:R-:W-:Y:S01]  /*2000*/  IADD3 R0, P0, R8, UR7, RZ ;  /* 0x0000000708007c10 */ /* 0x000fe2000ff1e0ff */
[----:B------:R-:W-:Y:S01]  /*2010*/  UMOV UR17, UR12 ;  /* 0x0000000c00117c82 */ /* 0x000fe20008000000 */
[----:B------:R-:W-:Y:S01]  /*2020*/  LEA R251, P3, R4, UR28, 0x1 ;  /* 0x0000001c04fb7c11 */ /* 0x000fe2000f8608ff */
[----:B------:R-:W-:Y:S01]  /*2030*/  IMAD.IADD R5, R5, 0x1, R9 ;  /* 0x0000000105057824 */ /* 0x000fe200078e0209 */
[----:B------:R-:W-:Y:S01]  /*2040*/  LEA.HI.X.SX32 R8, R8, UR5, 0x1, P0 ;  /* 0x0000000508087c11 */ /* 0x000fe200080f0eff */
[----:B------:R-:W-:Y:S01]  /*2050*/  VIADD R7, R7, UR14 ;  /* 0x0000000e07077c36 */ /* 0x000fe20008000000 */
[----:B------:R-:W-:Y:S01]  /*2060*/  PLOP3.LUT P0, PT, PT, PT, UP0, 0x80, 0x0 ;  /* 0x000000000000781c */ /* 0x000fe20003f0f008 */
[----:B------:R-:W-:Y:S01]  /*2070*/  UMOV UR16, UR13 ;  /* 0x0000000d00107c82 */ /* 0x000fe20008000000 */
[----:B------:R-:W-:-:S02]  /*2080*/  LEA R233, P2, R0, UR26, 0x2 ;  /* 0x0000001a00e97c11 */ /* 0x000fc4000f8410ff */
[----:B------:R-:W-:Y:S02]  /*2090*/  LEA R250, P4, R6, UR30, 0x1 ;  /* 0x0000001e06fa7c11 */ /* 0x000fe4000f8808ff */
[----:B------:R-:W-:Y:S02]  /*20a0*/  LEA.HI.X R231, R0, UR27, R8, 0x2, P2 ;  /* 0x0000001b00e77c11 */ /* 0x000fe400090f1408 */
[----:B------:R-:W-:Y:S02]  /*20b0*/  LEA.HI.X R249, R4, UR29, R5, 0x1, P3 ;  /* 0x0000001d04f97c11 */ /* 0x000fe400098f0c05 */
[----:B------:R-:W-:-:S03]  /*20c0*/  LEA.HI.X R248, R6, UR31, R7, 0x1, P4 ;  /* 0x0000001f06f87c11 */ /* 0x000fc6000a0f0c07 */
        /* <DEDUP_REMOVED lines=20> */
.L_x_710:
        /* <DEDUP_REMOVED lines=19> */
.L_x_711:
        /* <DEDUP_REMOVED lines=38> */
.L_x_713:
[----:B------:R-:W-:Y:S05]  /*25a0*/  BSYNC B0 ;  /* 0x0000000000007941 */ /* 0x000fea0003800000 */
.L_x_712:
        /* <DEDUP_REMOVED lines=19> */
.L_x_715:
[----:B------:R-:W-:Y:S05]  /*26e0*/  BSYNC B0 ;  /* 0x0000000000007941 */ /* 0x000fea0003800000 */
.L_x_714:
        /* <DEDUP_REMOVED lines=32> */
.L_x_717:
[----:B------:R-:W-:Y:S05]  /*28f0*/  BSYNC B0 ;  /* 0x0000000000007941 */ /* 0x000fea0003800000 */
.L_x_716:
        /* <DEDUP_REMOVED lines=20> */
.L_x_709:
        /* <DEDUP_REMOVED lines=72> */
.L_x_720:
[----:B------:R-:W-:Y:S05]  /*2ec0*/  BSYNC B0 ;  /* 0x0000000000007941 */ /* 0x000fea0003800000 */
.L_x_719:
        /* <DEDUP_REMOVED lines=44> */
.L_x_722:
[----:B------:R-:W-:Y:S05]  /*3190*/  BSYNC B0 ;  /* 0x0000000000007941 */ /* 0x000fea0003800000 */
.L_x_721:
        /* <DEDUP_REMOVED lines=41> */
.L_x_724:
[----:B------:R-:W-:Y:S05]  /*3430*/  BSYNC B0 ;  /* 0x0000000000007941 */ /* 0x000fea0003800000 */
.L_x_723:
        /* <DEDUP_REMOVED lines=16> */
.L_x_726:
        /* <DEDUP_REMOVED lines=37> */
.L_x_727:
[----:B------:R-:W-:Y:S05]  /*3790*/  BSYNC B0 ;  /* 0x0000000000007941 */ /* 0x000fea0003800000 */
.L_x_725:
        /* <DEDUP_REMOVED lines=9> */
[----:B----4-:R-:W-:-:S02]  /*3830*/  IADD3 R6, P2, R4, UR34, RZ ;  /* 0x0000002204067c10 */ /* 0x010fc4000ff5e0ff */
        /* <DEDUP_REMOVED lines=58> */
.L_x_729:
[----:B------:R-:W-:Y:S05]  /*3be0*/  BSYNC B0 ;  /* 0x0000000000007941 */ /* 0x000fea0003800000 */
.L_x_728:
        /* <DEDUP_REMOVED lines=43> */
.L_x_731:
[----:B------:R-:W-:Y:S05]  /*3ea0*/  BSYNC B0 ;  /* 0x0000000000007941 */ /* 0x000fea0003800000 */
.L_x_730:
[----:B------:R-:W0:Y:S01]  /*3eb0*/  LDGDEPBAR ;  /* 0x00000000000079af */ /* 0x000e220000000000 */
[----:B------:R-:W-:Y:S01]  /*3ec0*/  ULDC.64 UR20, c[0x0][0x3c8] ;  /* 0x0000f20000147ab9 */ /* 0x000fe20000000a00 */
[----:B-12---:R-:W-:Y:S01]  /*3ed0*/  IMAD.SHL.U32 R4, R17, 0x4, RZ ;  /* 0x0000000411047824 */ /* 0x006fe200078e00ff */
[----:B------:R-:W-:Y:S01]  /*3ee0*/  UISETP.NE.U32.AND UP1, UPT, UR20, URZ, UPT ;  /* 0x0000003f1400728c */ /* 0x000fe2000bf25070 */
[----:B------:R-:W-:Y:S01]  /*3ef0*/  ISETP.NE.AND P4, PT, R15, RZ, PT ;  /* 0x000000ff0f00720c */ /* 0x000fe20003f85270 */
[----:B----4-:R-:W-:Y:S01]  /*3f00*/  IMAD.MOV.U32 R10, RZ, RZ, 0x7f800000 ;  /* 0x7f800000ff0a7424 */ /* 0x010fe200078e00ff */
[----:B------:R-:W-:Y:S01]  /*3f10*/  ISETP.NE.AND P3, PT, R16, RZ, PT ;  /* 0x000000ff1000720c */ /* 0x000fe20003f65270 */
[----:B------:R-:W-:Y:S01]  /*3f20*/  UISETP.NE.AND.EX UP1, UPT, UR21, URZ, UPT, UP1 ;  /* 0x0000003f1500728c */ /* 0x000fe2000bf25310 */
[----:B------:R-:W-:Y:S01]  /*3f30*/  SHF.R.S32.HI R8, RZ, 0x1f, R17 ;  /* 0x0000001fff087819 */ /* 0x000fe20000011411 */
[----:B------:R-:W-:Y:S01]  /*3f40*/  IMAD.MOV.U32 R13, RZ, RZ, 0x7f800000 ;  /* 0x7f800000ff0d7424 */ /* 0x000fe200078e00ff */
        /* <DEDUP_REMOVED lines=13> */
[----:B------:R1:W2:Y:S01]  /*4020*/  @!P5 LDG.E R10, desc[UR10][R6.64] ;  /* 0x0000000a060ad981 */ /* 0x0002a2000c1e1900 */
[----:B------:R-:W-:-:S04]  /*4030*/  DEPBAR.LE SB0, 0x1 ;  /* 0x000080400000791a */ /* 0x000fc80000000000 */
[----:B------:R-:W3:Y:S01]  /*4040*/  @!P4 LDG.E R13, desc[UR10][R4.64] ;  /* 0x0000000a040dc981 */ /* 0x000ee2000c1e1900 */
[----:B------:R-:W-:Y:S01]  /*4050*/  @UP1 UMOV UR12, UR59 ;  /* 0x0000003b000c1c82 */ /* 0x000fe20008000000 */
[----:B------:R-:W-:Y:S01]  /*4060*/  @UP1 UMOV UR13, UR7 ;  /* 0x00000007000d1c82 */ /* 0x000fe20008000000 */
[----:B------:R-:W-:Y:S01]  /*4070*/  @UP1 UIMAD UR5, UR50, UR25, UR5 ;  /* 0x00000019320512a4 */ /* 0x000fe2000f8e0205 */
[----:B------:R-:W4:Y:S01]  /*4080*/  @!P3 LDG.E R12, desc[UR10][R4.64+0x20] ;  /* 0x0000200a040cb981 */ /* 0x000f22000c1e1900 */
[----:B------:R-:W-:Y:S01]  /*4090*/  @UP1 UIMAD.WIDE.U32 UR12, UR50, UR24, UR12 ;  /* 0x00000018320c12a5 */ /* 0x000fe2000f8e000c */
[----:B------:R-:W-:Y:S02]  /*40a0*/  ULDC UR44, c[0x0][0x2d0] ;  /* 0x0000b400002c7ab9 */ /* 0x000fe40000000800 */
[----:B------:R5:W2:Y:S01]  /*40b0*/  @!P6 LDG.E R11, desc[UR10][R4.64+0x80] ;  /* 0x0000800a040be981 */ /* 0x000aa2000c1e1900 */
[----:B------:R-:W-:Y:S02]  /*40c0*/  @UP1 ULEA UR20, UP0, UR12, UR20, 0x2 ;  /* 0x000000140c141291 */ /* 0x000fe4000f80103f */
[----:B------:R-:W-:Y:S01]  /*40d0*/  @UP1 UIADD3 UR5, UR13, UR5, URZ ;  /* 0x000000050d051290 */ /* 0x000fe2000fffe03f */
[----:B------:R-:W-:Y:S03]  /*40e0*/  BAR.SYNC.DEFER_BLOCKING 0x0 ;  /* 0x0000000000007b1d */ /* 0x000fe60000010000 */
[----:B------:R-:W-:-:S03]  /*40f0*/  @UP1 ULEA.HI.X UR21, UR12, UR21, UR5, 0x2, UP0 ;  /* 0x000000150c151291 */ /* 0x000fc600080f1405 */
[----:B------:R-:W-:Y:S01]  /*4100*/  @UP1 ULDC UR5, c[0x0][0x2e8] ;  /* 0x0000ba0000051ab9 */ /* 0x000fe20000000800 */
[----:B------:R-:W-:Y:S01]  /*4110*/  LEA.HI R0, R20, R19, RZ, 0x6 ;  /* 0x0000001314007211 */ /* 0x000fe200078f30ff */
[----:B-1----:R-:W-:Y:S01]  /*4120*/  IMAD R6, RZ, RZ, -UR22 ;  /* 0x80000016ff067e24 */ /* 0x002fe2000f8e02ff */
[----:B------:R-:W-:Y:S01]  /*4130*/  STL [R1], R229 ;  /* 0x000000e501007387 */ /* 0x000fe20000100800 */
        /* <DEDUP_REMOVED lines=11> */
[----:B-----5:R-:W-:Y:S01]  /*41f0*/  IMAD.U32 R4, RZ, RZ, UR20 ;  /* 0x00000014ff047e24 */ /* 0x020fe2000f8e00ff */
[----:B------:R-:W-:Y:S01]  /*4200*/  CS2R R114, SRZ ;  /* 0x0000000000727805 */ /* 0x000fe2000001ff00 */
[----:B------:R-:W-:Y:S01]  /*4210*/  IMAD.U32 R5, RZ, RZ, UR21 ;  /* 0x00000015ff057e24 */ /* 0x000fe2000f8e00ff */
[----:B------:R-:W1:Y:S01]  /*4220*/  LDSM.16.M88.4 R168, [R217+0xf000] ;  /* 0x00f00000d9a8783b */ /* 0x000e620000000200 */
[----:B------:R-:W-:-:S02]  /*4230*/  CS2R R112, SRZ ;  /* 0x0000000000707805 */ /* 0x000fc4000001ff00 */
[----:B------:R-:W-:Y:S02]  /*4240*/  CS2R R106, SRZ ;  /* 0x00000000006a7805 */ /* 0x000fe4000001ff00 */
[----:B------:R-:W-:Y:S01]  /*4250*/  CS2R R104, SRZ ;  /* 0x0000000000687805 */ /* 0x000fe2000001ff00 */
[----:B------:R5:W2:Y:S01]  /*4260*/  @P1 LDG.E R4, desc[UR10][R4.64] ;  /* 0x0000000a04041981 */ /* 0x000aa2000c1e1900 */
        /* <DEDUP_REMOVED lines=13> */
[----:B------:R-:W-:Y:S02]  /*4340*/  CS2R R96, SRZ ;  /* 0x0000000000607805 */ /* 0x000fe4000001ff00 */
        /* <DEDUP_REMOVED lines=9> */
[----:B------:R-:W-:Y:S01]  /*43e0*/  CS2R R76, SRZ ;  /* 0x00000000004c7805 */ /* 0x000fe2000001ff00 */
[----:B-----5:R-:W-:Y:S01]  /*43f0*/  IMAD.SHL.U32 R5, R17, 0x4, RZ ;  /* 0x0000000411057824 */ /* 0x020fe200078e00ff */
        /* <DEDUP_REMOVED lines=24> */
[----:B------:R5:W-:Y:S01]  /*4580*/  STL [R1+0x2c], R6 ;  /* 0x00002c0601007387 */ /* 0x000be20000100800 */
[----:B------:R-:W-:Y:S02]  /*4590*/  USHF.L.U32 UR22, UR32, 0x4, URZ ;  /* 0x0000000420167899 */ /* 0x000fe4000800063f */
[----:B------:R-:W-:Y:S02]  /*45a0*/  USHF.L.U32 UR21, UR32, 0x3, URZ ;  /* 0x0000000320157899 */ /* 0x000fe4000800063f */
[----:B------:R-:W-:Y:S02]  /*45b0*/  UIADD3 UR29, UR22, 0x40, URZ ;  /* 0x00000040161d7890 */ /* 0x000fe4000fffe03f */
[----:B------:R-:W-:-:S02]  /*45c0*/  UIADD3 UR28, UR22, 0x20, URZ ;  /* 0x00000020161c7890 */ /* 0x000fc4000fffe03f */
[----:B------:R-:W-:Y:S02]  /*45d0*/  UIADD3 UR42, -UR6, 0x80, UR37 ;  /* 0x00000080062a7890 */ /* 0x000fe4000fffe125 */
[----:B------:R-:W-:Y:S01]  /*45e0*/  UIADD3 UR27, UR21, UR28, URZ ;  /* 0x0000001c151b7290 */ /* 0x000fe2000fffe03f */
[----:B------:R-:W-:Y:S02]  /*45f0*/  CS2R R42, SRZ ;  /* 0x00000000002a7805 */ /* 0x000fe4000001ff00 */
[----:B------:R-:W-:Y:S02]  /*4600*/  CS2R R40, SRZ ;  /* 0x0000000000287805 */ /* 0x000fe4000001ff00 */
[----:B------:R-:W-:Y:S02]  /*4610*/  CS2R R38, SRZ ;  /* 0x0000000000267805 */ /* 0x000fe4000001ff00 */
[----:B------:R-:W-:Y:S01]  /*4620*/  CS2R R36, SRZ ;  /* 0x0000000000247805 */ /* 0x000fe2000001ff00 */
[----:B------:R-:W-:Y:S01]  /*4630*/  ULDC UR9, c[0x0][0x394] ;  /* 0x0000e50000097ab9 */ /* 0x000fe20000000800 */
[----:B------:R-:W-:-:S02]  /*4640*/  UIMAD UR36, UR32, 0x18, URZ ;  /* 0x00000018202478a4 */ /* 0x000fc4000f8e023f */
[----:B------:R-:W-:Y:S02]  /*4650*/  USHF.L.U32 UR35, UR32, 0x5, URZ ;  /* 0x0000000520237899 */ /* 0x000fe4000800063f */
[----:B------:R-:W-:Y:S02]  /*4660*/  UIMAD UR34, UR32, 0x28, URZ ;  /* 0x00000028202278a4 */ /* 0x000fe4000f8e023f */
[----:B------:R-:W-:Y:S01]  /*4670*/  UIMAD UR33, UR32, 0x30, URZ ;  /* 0x00000030202178a4 */ /* 0x000fe2000f8e023f */
[----:B-----5:R-:W-:Y:S01]  /*4680*/  SHF.L.U64.HI R6, R17, 0x2, R8 ;  /* 0x0000000211067819 */ /* 0x020fe20000010208 */
[----:B------:R-:W-:Y:S02]  /*4690*/  UIADD3 UR29, UR21, UR29, URZ ;  /* 0x0000001d151d7290 */ /* 0x000fe4000fffe03f */
[----:B------:R-:W-:Y:S02]  /*46a0*/  UIADD3 UR42, UR42, -UR40, URZ ;  /* 0x800000282a2a7290 */ /* 0x000fe4000fffe03f */
[----:B------:R-:W-:-:S02]  /*46b0*/  UIADD3 UR26, UR21, UR27, URZ ;  /* 0x0000001b151a7290 */ /* 0x000fc4000fffe03f */
[----:B------:R-:W-:Y:S02]  /*46c0*/  UIADD3 UR40, UR21, UR29, URZ ;  /* 0x0000001d15287290 */ /* 0x000fe4000fffe03f */
[----:B------:R-:W-:Y:S02]  /*46d0*/  UIADD3 UR25, UR21, UR26, URZ ;  /* 0x0000001a15197290 */ /* 0x000fe4000fffe03f */
[----:B------:R-:W-:Y:S02]  /*46e0*/  UIADD3 UR39, UR21, UR40, URZ ;  /* 0x0000002815277290 */ /* 0x000fe4000fffe03f */
[----:B------:R-:W-:Y:S02]  /*46f0*/  UIADD3 UR24, UR21, UR25, URZ ;  /* 0x0000001915187290 */ /* 0x000fe4000fffe03f */
[----:B------:R-:W-:Y:S01]  /*4700*/  UIADD3 UR38, UR21, UR39, URZ ;  /* 0x0000002715267290 */ /* 0x000fe2000fffe03f */
[----:B------:R-:W-:Y:S01]  /*4710*/  UMOV UR5, URZ ;  /* 0x0000003f00057c82 */ /* 0x000fe20008000000 */
[----:B------:R-:W-:Y:S01]  /*4720*/  ULDC UR48, c[0x0][0x398] ;  /* 0x0000e60000307ab9 */ /* 0x000fe20000000800 */
[----:B------:R-:W-:-:S02]  /*4730*/  UIADD3 UR43, UR46, 0x80, URZ ;  /* 0x000000802e2b7890 */ /* 0x000fc4000fffe03f */
[----:B------:R-:W-:Y:S02]  /*4740*/  UIMAD UR32, UR32, 0x38, URZ ;  /* 0x00000038202078a4 */ /* 0x000fe4000f8e023f */
[----:B------:R-:W-:Y:S02]  /*4750*/  UIADD3 UR30, UR22, 0x40, URZ ;  /* 0x00000040161e7890 */ /* 0x000fe4000fffe03f */
[----:B------:R-:W-:Y:S02]  /*4760*/  UIADD3 UR31, UR21, UR24, URZ ;  /* 0x00000018151f7290 */ /* 0x000fe4000fffe03f */
[----:B------:R-:W-:Y:S01]  /*4770*/  UIADD3 UR41, UR21, UR38, URZ ;  /* 0x0000002615297290 */ /* 0x000fe2000fffe03f */
[----:B------:R-:W-:Y:S01]  /*4780*/  UMOV UR12, UR9 ;  /* 0x00000009000c7c82 */ /* 0x000fe20008000000 */
[----:B------:R-:W-:Y:S01]  /*4790*/  ULDC UR13, c[0x0][0x2ec] ;  /* 0x0000bb00000d7ab9 */ /* 0x000fe20000000800 */
[----:B---3--:R-:W-:Y:S04]  /*47a0*/  STL [R1+0x18], R13 ;  /* 0x0000180d01007387 */ /* 0x008fe80000100800 */
[----:B------:R3:W-:Y:S04]  /*47b0*/  STL [R1+0x48], R5 ;  /* 0x0000480501007387 */ /* 0x0007e80000100800 */
[----:B----4-:R-:W-:Y:S04]  /*47c0*/  STL [R1+0x1c], R12 ;  /* 0x00001c0c01007387 */ /* 0x010fe80000100800 */
[----:B--2---:R-:W-:Y:S04]  /*47d0*/  STL [R1+0x10], R11 ;  /* 0x0000100b01007387 */ /* 0x004fe80000100800 */
[----:B------:R-:W-:Y:S04]  /*47e0*/  STL [R1+0x14], R10 ;  /* 0x0000140a01007387 */ /* 0x000fe80000100800 */
[----:B------:R-:W-:Y:S01]  /*47f0*/  STL [R1+0x44], R6 ;  /* 0x0000440601007387 */ /* 0x000fe20000100800 */
[----:B-1----:R-:W-:-:S05]  /*4800*/  @P1 FMUL.FTZ R3, R4, R3 ;  /* 0x0000000304031220 */ /* 0x002fca0000410000 */
[----:B------:R-:W-:Y:S01]  /*4810*/  @P1 R2UR UR7, R3 ;  /* 0x00000000030712ca */ /* 0x000fe200000e0000 */
[----:B------:R-:W-:-:S05]  /*4820*/  VIADD R3, R225, 0x1800 ;  /* 0x00001800e1037836 */ /* 0x000fca0000000000 */
[----:B---3--:R-:W-:Y:S02]  /*4830*/  SEL R5, R3, R225, !P0 ;  /* 0x000000e103057207 */ /* 0x008fe40004000000 */
[----:B------:R-:W-:-:S04]  /*4840*/  SHF.R.S32.HI R3, RZ, 0x1f, R0 ;  /* 0x0000001fff037819 */ /* 0x000fc80000011400 */
[C---:B------:R-:W-:Y:S01]  /*4850*/  SHF.L.U64.HI R3, R0.reuse, 0x2, R3 ;  /* 0x0000000200037819 */ /* 0x040fe20000010203 */
[----:B------:R-:W-:-:S04]  /*4860*/  IMAD.SHL.U32 R0, R0, 0x4, RZ ;  /* 0x0000000400007824 */ /* 0x000fc800078e00ff */
[----:B------:R1:W-:Y:S04]  /*4870*/  STL [R1+0x40], R3 ;  /* 0x0000400301007387 */ /* 0x0003e80000100800 */
[----:B------:R2:W-:Y:S01]  /*4880*/  STL [R1+0x3c], R0 ;  /* 0x00003c0001007387 */ /* 0x0005e20000100800 */
[----:B------:R-:W-:-:S05]  /*4890*/  VIADD R4, R227, 0x1800 ;  /* 0x00001800e3047836 */ /* 0x000fca0000000000 */
[----:B------:R-:W-:Y:S01]  /*48a0*/  SEL R4, R4, R227, !P0 ;  /* 0x000000e304047207 */ /* 0x000fe20004000000 */
[----:B------:R-:W-:Y:S01]  /*48b0*/  @UP1 UMOV UR5, UR7 ;  /* 0x0000000700051c82 */ /* 0x000fe20008000000 */
[----:B------:R-:W-:Y:S02]  /*48c0*/  ULDC UR7, c[0x0][0x39c] ;  /* 0x0000e70000077ab9 */ /* 0x000fe40000000800 */
[----:B------:R-:W-:Y:S02]  /*48d0*/  LEA R216, R4, UR4, 0x1 ;  /* 0x0000000404d87c11 */ /* 0x000fe4000f8e08ff */
[----:B-1----:R-:W-:-:S07]  /*48e0*/  LEA R3, R5, UR4, 0x1 ;  /* 0x0000000405037c11 */ /* 0x002fce000f8e08ff */
.L_x_736:
[----:B------:R-:W3:Y:S01]  /*48f0*/  LDL R232, [R1+0x48] ;  /* 0x0000480001e87983 */ /* 0x000ee20000100800 */
[----:B--2---:R-:W-:Y:S01]  /*4900*/  IADD3 R0, R226, R216, RZ ;  /* 0x000000d8e2007210 */ /* 0x004fe20007ffe0ff */
[----:B------:R-:W-:Y:S02]  /*4910*/  USHF.L.U32 UR9, UR8, 0x6, URZ ;  /* 0x0000000608097899 */ /* 0x000fe4000800063f */
[----:B------:R-:W2:Y:S01]  /*4920*/  LDL R230, [R1+0x44] ;  /* 0x0000440001e67983 */ /* 0x000ea20000100800 */
[----:B------:R-:W-:Y:S01]  /*4930*/  ULDC UR14, c[0x0][0x394] ;  /* 0x0000e500000e7ab9 */ /* 0x000fe20000000800 */
[----:B------:R-:W-:Y:S02]  /*4940*/  UISETP.GE.AND UP0, UPT, UR9, UR42, UPT ;  /* 0x0000002a0900728c */ /* 0x000fe4000bf06270 */
[----:B------:R-:W0:Y:S08]  /*4950*/  LDGDEPBAR ;  /* 0x00000000000079af */ /* 0x000e300000000000 */
[----:B------:R-:W4:Y:S01]  /*4960*/  LDL R252, [R1+0x28] ;  /* 0x0000280001fc7983 */ /* 0x000f220000100800 */
        /* <DEDUP_REMOVED lines=24> */
[C---:B-1----:R-:W-:Y:S06]  /*4af0*/  HMMA.16816.F32 R8, R144.reuse, R140, R8 ;  /* 0x0000008c9008723c */ /* 0x042fec0000001808 */
[-C--:B------:R-:W-:Y:S06]  /*4b00*/  HMMA.16816.F32 R12, R144, R142.reuse, R12 ;  /* 0x0000008e900c723c */ /* 0x080fec000000180c */
[C---:B------:R-:W-:Y:S01]  /*4b10*/  HMMA.16816.F32 R16, R136.reuse, R142, R16 ;  /* 0x0000008e8810723c */ /* 0x040fe20000001810 */
[----:B------:R-:W-:Y:S05]  /*4b20*/  LDSM.16.M88.4 R140, [R0+0x1000] ;  /* 0x00100000008c783b */ /* 0x000fea0000000200 */
[-C--:B------:R-:W-:Y:S06]  /*4b30*/  HMMA.16816.F32 R20, R136, R148.reuse, R20 ;  /* 0x000000948814723c */ /* 0x080fec0000001814 */
[C---:B------:R-:W-:Y:S06]  /*4b40*/  HMMA.16816.F32 R24, R144.reuse, R148, R24 ;  /* 0x000000949018723c */ /* 0x040fec0000001818 */
[-C--:B------:R-:W-:Y:S01]  /*4b50*/  HMMA.16816.F32 R28, R144, R150.reuse, R28 ;  /* 0x00000096901c723c */ /* 0x080fe2000000181c */
[----:B------:R-:W1:Y:S05]  /*4b60*/  LDSM.16.M88.4 R144, [R218+0xb000] ;  /* 0x00b00000da90783b */ /* 0x000e6a0000000200 */
[----:B------:R-:W-:Y:S03]  /*4b70*/  HMMA.16816.F32 R32, R136, R150, R32 ;  /* 0x000000968820723c */ /* 0x000fe60000001820 */
[----:B------:R-:W1:Y:S03]  /*4b80*/  LDSM.16.M88.4 R136, [R218+0xb400] ;  /* 0x00b40000da88783b */ /* 0x000e660000000200 */
[-C--:B------:R-:W-:Y:S05]  /*4b90*/  HMMA.16816.F32 R4, R152, R156.reuse, R4 ;  /* 0x0000009c9804723c */ /* 0x080fea0000001804 */
[----:B------:R-:W-:Y:S01]  /*4ba0*/  LDSM.16.M88.4 R148, [R216+0x2000] ;  /* 0x00200000d894783b */ /* 0x000fe20000000200 */
[C---:B------:R-:W-:Y:S06]  /*4bb0*/  HMMA.16816.F32 R8, R160.reuse, R156, R8 ;  /* 0x0000009ca008723c */ /* 0x040fec0000001808 */
[-C--:B------:R-:W-:Y:S06]  /*4bc0*/  HMMA.16816.F32 R12, R160, R158.reuse, R12 ;  /* 0x0000009ea00c723c */ /* 0x080fec000000180c */
[C---:B------:R-:W-:Y:S01]  /*4bd0*/  HMMA.16816.F32 R16, R152.reuse, R158, R16 ;  /* 0x0000009e9810723c */ /* 0x040fe20000001810 */
[----:B------:R-:W1:Y:S05]  /*4be0*/  LDSM.16.M88.4 R156, [R217+0xd000] ;  /* 0x00d00000d99c783b */ /* 0x000e6a0000000200 */
[-C--:B------:R-:W-:Y:S06]  /*4bf0*/  HMMA.16816.F32 R20, R152, R132.reuse, R20 ;  /* 0x000000849814723c */ /* 0x080fec0000001814 */
[C---:B------:R-:W-:Y:S06]  /*4c00*/  HMMA.16816.F32 R24, R160.reuse, R132, R24 ;  /* 0x00000084a018723c */ /* 0x040fec0000001818 */
[-C--:B------:R-:W-:Y:S01]  /*4c10*/  HMMA.16816.F32 R28, R160, R134.reuse, R28 ;  /* 0x00000086a01c723c */ /* 0x080fe2000000181c */
[----:B------:R-:W3:Y:S05]  /*4c20*/  LDSM.16.M88.4 R160, [R216+0x2800] ;  /* 0x00280000d8a0783b */ /* 0x000eea0000000200 */
[----:B------:R-:W-:Y:S03]  /*4c30*/  HMMA.16816.F32 R32, R152, R134, R32 ;  /* 0x000000869820723c */ /* 0x000fe60000001820 */
[----:B------:R-:W4:Y:S03]  /*4c40*/  LDSM.16.M88.4 R132, [R217+0xd400] ;  /* 0x00d40000d984783b */ /* 0x000f260000000200 */
[-C--:B-1----:R-:W-:Y:S05]  /*4c50*/  HMMA.16816.F32 R4, R140, R144.reuse, R4 ;  /* 0x000000908c04723c */ /* 0x082fea0000001804 */
[----:B------:R-:W-:Y:S01]  /*4c60*/  LDSM.16.M88.4 R152, [R218+0xd000] ;  /* 0x00d00000da98783b */ /* 0x000fe20000000200 */
        /* <DEDUP_REMOVED lines=8> */
[----:B------:R4:W1:Y:S05]  /*4cf0*/  LDSM.16.M88.4 R136, [R0+0x2800] ;  /* 0x002800000088783b */ /* 0x00086a0000000200 */
[-C--:B------:R-:W-:Y:S05]  /*4d00*/  HMMA.16816.F32 R4, R148, R156.reuse, R4 ;  /* 0x0000009c9404723c */ /* 0x080fea0000001804 */
[----:B---3--:R-:W-:Y:S01]  /*4d10*/  IADD3 R140, P0, R232, UR19, RZ ;  /* 0x00000013e88c7c10 */ /* 0x008fe2000ff1e0ff */
[C---:B------:R-:W-:Y:S05]  /*4d20*/  HMMA.16816.F32 R8, R160.reuse, R156, R8 ;  /* 0x0000009ca008723c */ /* 0x040fea0000001808 */
[----:B--2---:R-:W-:Y:S01]  /*4d30*/  IADD3.X R141, R230, UR18, RZ, P0, !PT ;  /* 0x00000012e68d7c10 */ /* 0x004fe200087fe4ff */
[-C--:B------:R-:W-:Y:S04]  /*4d40*/  HMMA.16816.F32 R12, R160, R158.reuse, R12 ;  /* 0x0000009ea00c723c */ /* 0x080fe8000000180c */
[----:B------:R-:W5:Y:S02]  /*4d50*/  LDG.E R156, desc[UR10][R140.64] ;  /* 0x0000000a8c9c7981 */ /* 0x000f64000c1e1900 */
[C---:B------:R-:W-:Y:S02]  /*4d60*/  HMMA.16816.F32 R16, R148.reuse, R158, R16 ;  /* 0x0000009e9410723c */ /* 0x040fe40000001810 */
[----:B------:R-:W5:Y:S03]  /*4d70*/  LDG.E R143, desc[UR10][R140.64+0x20] ;  /* 0x0000200a8c8f7981 */ /* 0x000f66000c1e1900 */
[----:B----4-:R-:W-:Y:S01]  /*4d80*/  IADD3 R0, R252, -UR15, -R228 ;  /* 0x8000000ffc007c10 */ /* 0x010fe2000fffe8e4 */
[----:B------:R-:W5:Y:S01]  /*4d90*/  LDG.E R142, desc[UR10][R140.64+0x80] ;  /* 0x0000800a8c8e7981 */ /* 0x000f62000c1e1900 */
[-C--:B------:R-:W-:Y:S04]  /*4da0*/  HMMA.16816.F32 R20, R148, R132.reuse, R20 ;  /* 0x000000849414723c */ /* 0x080fe80000001814 */
[----:B------:R-:W-:Y:S02]  /*4db0*/  IADD3 R0, R0, UR6, RZ ;  /* 0x0000000600007c10 */ /* 0x000fe4000fffe0ff */
[C---:B------:R-:W-:Y:S05]  /*4dc0*/  HMMA.16816.F32 R24, R160.reuse, R132, R24 ;  /* 0x00000084a018723c */ /* 0x040fea0000001818 */
[----:B------:R-:W-:Y:S01]  /*4dd0*/  IADD3 R0, R0, UR9, RZ ;  /* 0x0000000900007c10 */ /* 0x000fe2000fffe0ff */
[-C--:B------:R-:W-:Y:S06]  /*4de0*/  HMMA.16816.F32 R28, R160, R134.reuse, R28 ;  /* 0x00000086a01c723c */ /* 0x080fec000000181c */
[----:B------:R-:W-:Y:S01]  /*4df0*/  HMMA.16816.F32 R32, R148, R134, R32 ;  /* 0x000000869420723c */ /* 0x000fe20000001820 */
[----:B------:R-:W2:Y:S05]  /*4e00*/  LDSM.16.M88.4 R132, [R218+0xd400] ;  /* 0x00d40000da84783b */ /* 0x000eaa0000000200 */
[-C--:B-1----:R-:W-:Y:S03]  /*4e10*/  HMMA.16816.F32 R4, R144, R152.reuse, R4 ;  /* 0x000000989004723c */ /* 0x082fe60000001804 */
[----:B------:R1:W5:Y:S03]  /*4e20*/  LDG.E R140, desc[UR10][R140.64+0xa0] ;  /* 0x0000a00a8c8c7981 */ /* 0x000366000c1e1900 */
[C---:B------:R-:W-:Y:S06]  /*4e30*/  HMMA.16816.F32 R8, R136.reuse, R152, R8 ;  /* 0x000000988808723c */ /* 0x040fec0000001808 */
[-C--:B------:R-:W-:Y:S06]  /*4e40*/  HMMA.16816.F32 R12, R136, R154.reuse, R12 ;  /* 0x0000009a880c723c */ /* 0x080fec000000180c */
[C---:B------:R-:W-:Y:S06]  /*4e50*/  HMMA.16816.F32 R16, R144.reuse, R154, R16 ;  /* 0x0000009a9010723c */ /* 0x040fec0000001810 */
[----:B------:R-:W-:Y:S01]  /*4e60*/  FMUL.FTZ R4, R4, UR7 ;  /* 0x0000000704047c20 */ /* 0x000fe20008410000 */
[----:B------:R-:W-:Y:S01]  /*4e70*/  FMUL.FTZ R6, R6, UR7 ;  /* 0x0000000706067c20 */ /* 0x000fe20008410000 */
[----:B------:R-:W-:Y:S02]  /*4e80*/  FMUL.FTZ R5, R5, UR7 ;  /* 0x0000000705057c20 */ /* 0x000fe40008410000 */
[----:B------:R3:W-:Y:S01]  /*4e90*/  MUFU.TANH R159, R4 ;  /* 0x00000004009f7308 */ /* 0x0007e20000002400 */
[----:B------:R-:W-:Y:S01]  /*4ea0*/  FMUL.FTZ R7, R7, UR7 ;  /* 0x0000000707077c20 */ /* 0x000fe20008410000 */
[----:B------:R-:W-:Y:S01]  /*4eb0*/  FMUL.FTZ R8, R8, UR7 ;  /* 0x0000000708087c20 */ /* 0x000fe20008410000 */
[----:B------:R-:W-:Y:S01]  /*4ec0*/  FMUL.FTZ R10, R10, UR7 ;  /* 0x000000070a0a7c20 */ /* 0x000fe20008410000 */
[----:B------:R-:W-:Y:S01]  /*4ed0*/  FMUL.FTZ R11, R11, UR7 ;  /* 0x000000070b0b7c20 */ /* 0x000fe20008410000 */
[----:B------:R-:W-:Y:S01]  /*4ee0*/  FMUL.FTZ R9, R9, UR7 ;  /* 0x0000000709097c20 */ /* 0x000fe20008410000 */
[-C--:B--2---:R-:W-:Y:S04]  /*4ef0*/  HMMA.16816.F32 R20, R144, R132.reuse, R20 ;  /* 0x000000849014723c */ /* 0x084fe80000001814 */
[----:B------:R2:W-:Y:S01]  /*4f00*/  MUFU.TANH R161, R6 ;  /* 0x0000000600a17308 */ /* 0x0005e20000002400 */
[----:B------:R-:W-:Y:S01]  /*4f10*/  FMUL.FTZ R14, R14, UR7 ;  /* 0x000000070e0e7c20 */ /* 0x000fe20008410000 */
[----:B------:R-:W-:Y:S01]  /*4f20*/  FMUL.FTZ R148, R13, UR7 ;  /* 0x000000070d947c20 */ /* 0x000fe20008410000 */
[C---:B------:R-:W-:Y:S07]  /*4f30*/  HMMA.16816.F32 R24, R136.reuse, R132, R24 ;  /* 0x000000848818723c */ /* 0x040fee0000001818 */
[----:B------:R4:W-:Y:S01]  /*4f40*/  MUFU.TANH R152, R8 ;  /* 0x0000000800987308 */ /* 0x0009e20000002400 */
[----:B---3--:R-:W-:Y:S01]  /*4f50*/  FMUL.FTZ R4, R15, UR7 ;  /* 0x000000070f047c20 */ /* 0x008fe20008410000 */
[-C--:B------:R-:W-:Y:S08]  /*4f60*/  HMMA.16816.F32 R28, R136, R134.reuse, R28 ;  /* 0x00000086881c723c */ /* 0x080ff0000000181c */
[----:B------:R3:W-:Y:S03]  /*4f70*/  MUFU.TANH R136, R4 ;  /* 0x0000000400887308 */ /* 0x0007e60000002400 */
[----:B------:R-:W-:Y:S01]  /*4f80*/  IADD3 R15, R0, 0x8, RZ ;  /* 0x00000008000f7810 */ /* 0x000fe20007ffe0ff */
[----:B--2---:R-:W-:Y:S01]  /*4f90*/  FMUL.FTZ R6, R12, UR7 ;  /* 0x000000070c067c20 */ /* 0x004fe20008410000 */
[----:B------:R-:W-:Y:S01]  /*4fa0*/  FMUL.FTZ R12, R18, UR7 ;  /* 0x00000007120c7c20 */ /* 0x000fe20008410000 */
[----:B------:R-:W-:Y:S04]  /*4fb0*/  HMMA.16816.F32 R32, R144, R134, R32 ;  /* 0x000000869020723c */ /* 0x000fe80000001820 */
[----:B------:R2:W2:Y:S01]  /*4fc0*/  MUFU.TANH R157, R10 ;  /* 0x0000000a009d7308 */ /* 0x0004a20000002400 */
[----:B------:R-:W-:Y:S01]  /*4fd0*/  ISETP.GE.AND P2, PT, R15, RZ, PT ;  /* 0x000000ff0f00720c */ /* 0x000fe20003f46270 */
[----:B------:R-:W-:Y:S01]  /*4fe0*/  FMUL.FTZ R22, R22, UR7 ;  /* 0x0000000716167c20 */ /* 0x000fe20008410000 */
[----:B----4-:R-:W-:Y:S01]  /*4ff0*/  IADD3 R8, R0, 0x17, RZ ;  /* 0x0000001700087810 */ /* 0x010fe20007ffe0ff */
[----:B------:R-:W-:Y:S03]  /*5000*/  FMUL.FTZ R20, R20, UR7 ;  /* 0x0000000714147c20 */ /* 0x000fe60008410000 */
[----:B------:R-:W-:Y:S03]  /*5010*/  FMUL.FTZ R139, R17, UR7 ;  /* 0x00000007118b7c20 */ /* 0x000fe60008410000 */
[----:B-1----:R1:W-:Y:S01]  /*5020*/  MUFU.TANH R141, R14 ;  /* 0x0000000e008d7308 */ /* 0x0023e20000002400 */
[----:B---3--:R-:W-:Y:S01]  /*5030*/  IADD3 R4, R0, 0x27, RZ ;  /* 0x0000002700047810 */ /* 0x008fe20007ffe0ff */
[----:B------:R-:W-:Y:S01]  /*5040*/  FMUL.FTZ R26, R26, UR7 ;  /* 0x000000071a1a7c20 */ /* 0x000fe20008410000 */
[----:B------:R-:W-:Y:S01]  /*5050*/  FMUL.FTZ R155, R25, UR7 ;  /* 0x00000007199b7c20 */ /* 0x000fe20008410000 */
[----:B------:R-:W-:Y:S01]  /*5060*/  FMUL.FTZ R21, R21, UR7 ;  /* 0x0000000715157c20 */ /* 0x000fe20008410000 */
[----:B------:R-:W-:Y:S01]  /*5070*/  ISETP.GE.AND P0, PT, R4, RZ, PT ;  /* 0x000000ff0400720c */ /* 0x000fe20003f06270 */
[----:B------:R-:W-:Y:S01]  /*5080*/  FMUL.FTZ R149, R19, UR7 ;  /* 0x0000000713957c20 */ /* 0x000fe20008410000 */
[C---:B------:R-:W-:Y:S03]  /*5090*/  @!P2 IADD3 R15, -R0.reuse, -0x8, RZ ;  /* 0xfffffff8000fa810 */ /* 0x040fe60007ffe1ff */
[----:B------:R3:W4:Y:S01]  /*50a0*/  MUFU.TANH R153, R11 ;  /* 0x0000000b00997308 */ /* 0x0007220000002400 */
[----:B--2---:R-:W-:Y:S01]  /*50b0*/  IADD3 R10, R0, 0x1f, RZ ;  /* 0x0000001f000a7810 */ /* 0x004fe20007ffe0ff */
[----:B------:R-:W-:Y:S01]  /*50c0*/  FMUL.FTZ R23, R23, UR7 ;  /* 0x0000000717177c20 */ /* 0x000fe20008410000 */
[----:B------:R-:W-:Y:S01]  /*50d0*/  ISETP.GE.AND P2, PT, R8, RZ, PT ;  /* 0x000000ff0800720c */ /* 0x000fe20003f46270 */
[----:B------:R-:W-:Y:S01]  /*50e0*/  FMUL.FTZ R162, R28, UR7 ;  /* 0x000000071ca27c20 */ /* 0x000fe20008410000 */
[----:B------:R-:W-:Y:S01]  /*50f0*/  ISETP.GE.AND P4, PT, R10, RZ, PT ;  /* 0x000000ff0a00720c */ /* 0x000fe20003f86270 */
[----:B------:R-:W-:Y:S01]  /*5100*/  FMUL.FTZ R163, R30, UR7 ;  /* 0x000000071ea37c20 */ /* 0x000fe20008410000 */
[C---:B------:R-:W-:Y:S03]  /*5110*/  IADD3 R133, R0.reuse, -0x8, RZ ;  /* 0xfffffff800857810 */ /* 0x040fe60007ffe0ff */
[----:B------:R2:W-:Y:S01]  /*5120*/  MUFU.TANH R158, R5 ;  /* 0x00000005009e7308 */ /* 0x0005e20000002400 */
[----:B-1----:R-:W-:Y:S01]  /*5130*/  IADD3 R14, R0, 0x7, RZ ;  /* 0x00000007000e7810 */ /* 0x002fe20007ffe0ff */
[----:B------:R-:W-:Y:S01]  /*5140*/  FMUL.FTZ R13, R16, UR7 ;  /* 0x00000007100d7c20 */ /* 0x000fe20008410000 */
[----:B------:R-:W-:Y:S01]  /*5150*/  @!P0 IADD3 R4, -R0, -0x27, RZ ;  /* 0xffffffd900048810 */ /* 0x000fe20007ffe1ff */
[----:B------:R-:W-:Y:S01]  /*5160*/  FMUL.FTZ R167, R34, UR7 ;  /* 0x0000000722a77c20 */ /* 0x000fe20008410000 */
[----:B------:R-:W-:Y:S01]  /*5170*/  ISETP.GE.AND P6, PT, R14, RZ, PT ;  /* 0x000000ff0e00720c */ /* 0x000fe20003fc6270 */
[----:B------:R-:W-:Y:S01]  /*5180*/  FMUL.FTZ R27, R27, UR7 ;  /* 0x000000071b1b7c20 */ /* 0x000fe20008410000 */
[C---:B------:R-:W-:Y:S03]  /*5190*/  IADD3 R134, R0.reuse, -0x1, RZ ;  /* 0xffffffff00867810 */ /* 0x040fe60007ffe0ff */
[----:B------:R-:W1:Y:S01]  /*51a0*/  MUFU.TANH R138, R148 ;  /* 0x00000094008a7308 */ /* 0x000e620000002400 */
[C---:B---3--:R-:W-:Y:S01]  /*51b0*/  IADD3 R11, R0.reuse, 0x20, RZ ;  /* 0x00000020000b7810 */ /* 0x048fe20007ffe0ff */
[----:B------:R-:W-:Y:S01]  /*51c0*/  FMUL.FTZ R165, R31, UR7 ;  /* 0x000000071fa57c20 */ /* 0x000fe20008410000 */
[----:B------:R-:W-:Y:S01]  /*51d0*/  @!P2 IADD3 R8, -R0, -0x17, RZ ;  /* 0xffffffe90008a810 */ /* 0x000fe20007ffe1ff */
[----:B------:R-:W-:Y:S01]  /*51e0*/  FMUL.FTZ R166, R32, UR7 ;  /* 0x0000000720a67c20 */ /* 0x000fe20008410000 */
[----:B------:R-:W-:Y:S01]  /*51f0*/  ISETP.GE.AND P5, PT, R11, RZ, PT ;  /* 0x000000ff0b00720c */ /* 0x000fe20003fa6270 */
[----:B------:R-:W-:Y:S01]  /*5200*/  FMUL.FTZ R154, R24, UR7 ;  /* 0x00000007189a7c20 */ /* 0x000fe20008410000 */
[C---:B------:R-:W-:Y:S03]  /*5210*/  @!P4 IADD3 R10, -R0.reuse, -0x1f, RZ ;  /* 0xffffffe1000ac810 */ /* 0x040fe60007ffe1ff */
[----:B------:R3:W-:Y:S01]  /*5220*/  MUFU.TANH R148, R22 ;  /* 0x0000001600947308 */ /* 0x0007e20000002400 */
[C---:B--2---:R-:W-:Y:S01]  /*5230*/  IADD3 R5, R0.reuse, 0x28, RZ ;  /* 0x0000002800057810 */ /* 0x044fe20007ffe0ff */
[----:B------:R-:W-:Y:S01]  /*5240*/  FFMA.FTZ R28, -R157, R157, 1 ;  /* 0x3f8000009d1c7423 */ /* 0x000fe2000001019d */
[C---:B------:R-:W-:Y:S01]  /*5250*/  @!P6 IADD3 R14, -R0.reuse, -0x7, RZ ;  /* 0xfffffff9000ee810 */ /* 0x040fe20007ffe1ff */
[----:B------:R-:W-:Y:S01]  /*5260*/  FMUL.FTZ R164, R29, UR7 ;  /* 0x000000071da47c20 */ /* 0x000fe20008410000 */
[----:B------:R-:W-:Y:S01]  /*5270*/  ISETP.GE.AND P1, PT, R5, RZ, PT ;  /* 0x000000ff0500720c */ /* 0x000fe20003f26270 */
[----:B------:R-:W-:Y:S01]  /*5280*/  FMUL.FTZ R230, R33, UR7 ;  /* 0x0000000721e67c20 */ /* 0x000fe20008410000 */
[C---:B------:R-:W-:Y:S03]  /*5290*/  IADD3 R18, R0.reuse, -0x11, RZ ;  /* 0xffffffef00127810 */ /* 0x040fe60007ffe0ff */
[----:B------:R2:W-:Y:S01]  /*52a0*/  MUFU.TANH R146, R20 ;  /* 0x0000001400927308 */ /* 0x0005e20000002400 */
[----:B------:R-:W-:Y:S01]  /*52b0*/  ISETP.GE.AND P6, PT, R133, RZ, PT ;  /* 0x000000ff8500720c */ /* 0x000fe20003fc6270 */
[----:B------:R-:W-:Y:S01]  /*52c0*/  FMUL.FTZ R232, R35, UR7 ;  /* 0x0000000723e87c20 */ /* 0x000fe20008410000 */
[----:B------:R-:W-:Y:S02]  /*52d0*/  IADD3 R19, R0, -0x10, RZ ;  /* 0xfffffff000137810 */ /* 0x000fe40007ffe0ff */
[----:B------:R-:W-:Y:S02]  /*52e0*/  ISETP.GE.AND P3, PT, R134, RZ, PT ;  /* 0x000000ff8600720c */ /* 0x000fe40003f66270 */
[----:B------:R-:W-:Y:S03]  /*52f0*/  @!P5 IADD3 R11, -R0, -0x20, RZ ;  /* 0xffffffe0000bd810 */ /* 0x000fe60007ffe1ff */
[----:B------:R-:W-:Y:S01]  /*5300*/  MUFU.TANH R147, R12 ;  /* 0x0000000c00937308 */ /* 0x000fe20000002400 */
[----:B---3--:R-:W-:Y:S02]  /*5310*/  I2FP.F32.S32 R22, R4 ;  /* 0x0000000400167245 */ /* 0x008fe40000201400 */
[----:B------:R-:W-:Y:S01]  /*5320*/  I2FP.F32.S32 R4, R8 ;  /* 0x0000000800047245 */ /* 0x000fe20000201400 */
[----:B------:R-:W-:Y:S01]  /*5330*/  FFMA.FTZ R8, -R159, R159, 1 ;  /* 0x3f8000009f087423 */ /* 0x000fe2000001019f */
[----:B------:R-:W-:Y:S01]  /*5340*/  ISETP.GE.AND P5, PT, R18, RZ, PT ;  /* 0x000000ff1200720c */ /* 0x000fe20003fa6270 */
[----:B----4-:R-:W-:Y:S01]  /*5350*/  FFMA.FTZ R22, R22, -UR5, R153 ;  /* 0x8000000516167c23 */ /* 0x010fe20008010099 */
[----:B------:R-:W-:Y:S03]  /*5360*/  ISETP.GE.AND P0, PT, R19, RZ, PT ;  /* 0x000000ff1300720c */ /* 0x000fe60003f06270 */
[----:B------:R-:W-:Y:S01]  /*5370*/  MUFU.TANH R12, R139 ;  /* 0x0000008b000c7308 */ /* 0x000fe20000002400 */
[----:B--2---:R-:W-:Y:S02]  /*5380*/  I2FP.F32.S32 R20, R10 ;  /* 0x0000000a00147245 */ /* 0x004fe40000201400 */
[C---:B------:R-:W-:Y:S02]  /*5390*/  IADD3 R132, R0.reuse, -0x9, RZ ;  /* 0xfffffff700847810 */ /* 0x040fe40007ffe0ff */
[C---:B------:R-:W-:Y:S02]  /*53a0*/  IADD3 R17, R0.reuse, -0x18, RZ ;  /* 0xffffffe800117810 */ /* 0x040fe40007ffe0ff */
[C---:B------:R-:W-:Y:S03]  /*53b0*/  @!P1 IADD3 R5, -R0.reuse, -0x28, RZ ;  /* 0xffffffd800059810 */ /* 0x040fe60007ffe1ff */
[----:B------:R-:W-:Y:S01]  /*53c0*/  MUFU.TANH R139, R26 ;  /* 0x0000001a008b7308 */ /* 0x000fe20000002400 */
[----:B------:R-:W-:Y:S02]  /*53d0*/  IADD3 R16, R0, -0x19, RZ ;  /* 0xffffffe700107810 */ /* 0x000fe40007ffe0ff */
[----:B------:R-:W-:Y:S02]  /*53e0*/  ISETP.GE.AND P1, PT, R132, RZ, PT ;  /* 0x000000ff8400720c */ /* 0x000fe40003f26270 */
[----:B------:R-:W-:Y:S02]  /*53f0*/  ISETP.GE.AND P2, PT, R17, RZ, PT ;  /* 0x000000ff1100720c */ /* 0x000fe40003f46270 */
[C---:B------:R-:W-:Y:S03]  /*5400*/  @!P6 IADD3 R133, -R0.reuse, 0x8, RZ ;  /* 0x000000080085e810 */ /* 0x040fe60007ffe1ff */
[----:B------:R2:W-:Y:S01]  /*5410*/  MUFU.TANH R26, R155 ;  /* 0x0000009b001a7308 */ /* 0x0005e20000002400 */
[----:B------:R-:W-:Y:S02]  /*5420*/  @!P3 IADD3 R134, -R0, 0x1, RZ ;  /* 0x000000010086b810 */ /* 0x000fe40007ffe1ff */
[----:B------:R-:W-:Y:S02]  /*5430*/  ISETP.GE.AND P6, PT, R16, RZ, PT ;  /* 0x000000ff1000720c */ /* 0x000fe40003fc6270 */
[C---:B------:R-:W-:Y:S02]  /*5440*/  @!P5 IADD3 R18, -R0.reuse, 0x11, RZ ;  /* 0x000000110012d810 */ /* 0x040fe40007ffe1ff */
[----:B------:R-:W-:Y:S03]  /*5450*/  I2FP.F32.S32 R25, R15 ;  /* 0x0000000f00197245 */ /* 0x000fe60000201400 */
[----:B------:R-:W3:Y:S01]  /*5460*/  MUFU.TANH R150, R9 ;  /* 0x0000000900967308 */ /* 0x000ee20000002400 */
[----:B------:R-:W-:Y:S02]  /*5470*/  @!P0 IADD3 R19, -R0, 0x10, RZ ;  /* 0x0000001000138810 */ /* 0x000fe40007ffe1ff */
[----:B------:R-:W-:Y:S01]  /*5480*/  I2FP.F32.S32 R34, R133 ;  /* 0x0000008500227245 */ /* 0x000fe20000201400 */
[----:B------:R-:W-:Y:S01]  /*5490*/  FFMA.FTZ R133, -R141, R141, 1 ;  /* 0x3f8000008d857423 */ /* 0x000fe2000001018d */
[----:B------:R-:W-:Y:S01]  /*54a0*/  I2FP.F32.S32 R31, R18 ;  /* 0x00000012001f7245 */ /* 0x000fe20000201400 */
[----:B------:R-:W-:Y:S01]  /*54b0*/  FFMA.FTZ R18, -R161, R161, 1 ;  /* 0x3f800000a1127423 */ /* 0x000fe200000101a1 */
[----:B------:R-:W-:Y:S03]  /*54c0*/  I2FP.F32.S32 R32, R19 ;  /* 0x0000001300207245 */ /* 0x000fe60000201400 */
[----:B------:R4:W-:Y:S01]  /*54d0*/  MUFU.TANH R145, R21 ;  /* 0x0000001500917308 */ /* 0x0009e20000002400 */
[----:B--2---:R-:W-:Y:S01]  /*54e0*/  FMUL.FTZ R155, R8, UR7 ;  /* 0x00000007089b7c20 */ /* 0x004fe20008410000 */
[----:B------:R-:W-:Y:S01]  /*54f0*/  @!P1 IADD3 R132, -R0, 0x9, RZ ;  /* 0x0000000900849810 */ /* 0x000fe20007ffe1ff */
[----:B------:R-:W-:Y:S01]  /*5500*/  FFMA.FTZ R19, -R153, R153, 1 ;  /* 0x3f80000099137423 */ /* 0x000fe20000010199 */
[----:B------:R-:W-:Y:S01]  /*5510*/  I2FP.F32.S32 R134, R134 ;  /* 0x0000008600867245 */ /* 0x000fe20000201400 */
[----:B------:R-:W-:Y:S01]  /*5520*/  FMUL.FTZ R153, R18, UR7 ;  /* 0x0000000712997c20 */ /* 0x000fe20008410000 */
[----:B------:R-:W-:Y:S01]  /*5530*/  @!P2 IADD3 R17, -R0, 0x18, RZ ;  /* 0x000000180011a810 */ /* 0x000fe20007ffe1ff */
[----:B-1----:R-:W-:Y:S03]  /*5540*/  FFMA.FTZ R18, -R138, R138, 1 ;  /* 0x3f8000008a127423 */ /* 0x002fe6000001018a */
[----:B------:R1:W-:Y:S01]  /*5550*/  MUFU.TANH R151, R23 ;  /* 0x0000001700977308 */ /* 0x0003e20000002400 */
[----:B---3--:R-:W-:Y:S01]  /*5560*/  FFMA.FTZ R8, -R150, R150, 1 ;  /* 0x3f80000096087423 */ /* 0x008fe20000010196 */
[----:B------:R-:W-:Y:S01]  /*5570*/  FFMA.FTZ R30, R20, -UR5, R150 ;  /* 0x80000005141e7c23 */ /* 0x000fe20008010096 */
[----:B------:R-:W-:Y:S01]  /*5580*/  IADD3 R9, R0, 0x18, RZ ;  /* 0x0000001800097810 */ /* 0x000fe20007ffe0ff */
[----:B------:R-:W-:Y:S01]  /*5590*/  FFMA.FTZ R20, R20, -UR5, R136 ;  /* 0x8000000514147c23 */ /* 0x000fe20008010088 */
[----:B------:R-:W-:Y:S02]  /*55a0*/  @!P6 IADD3 R16, -R0, 0x19, RZ ;  /* 0x000000190010e810 */ /* 0x000fe40007ffe1ff */
[----:B------:R-:W-:Y:S03]  /*55b0*/  ISETP.GE.AND P3, PT, R9, RZ, PT ;  /* 0x000000ff0900720c */ /* 0x000fe60003f66270 */
[----:B------:R2:W3:Y:S01]  /*55c0*/  MUFU.TANH R160, R7 ;  /* 0x0000000700a07308 */ /* 0x0004e20000002400 */
[----:B----4-:R-:W-:Y:S01]  /*55d0*/  I2FP.F32.S32 R21, R11 ;  /* 0x0000000b00157245 */ /* 0x010fe20000201400 */
[----:B------:R-:W-:Y:S01]  /*55e0*/  FFMA.FTZ R11, R25, -UR5, R161 ;  /* 0x80000005190b7c23 */ /* 0x000fe200080100a1 */
[----:B------:R-:W-:Y:S01]  /*55f0*/  I2FP.F32.S32 R33, R132 ;  /* 0x0000008400217245 */ /* 0x000fe20000201400 */
[----:B------:R-:W-:Y:S01]  /*5600*/  FMUL.FTZ R161, R19, UR7 ;  /* 0x0000000713a17c20 */ /* 0x000fe20008410000 */
[----:B------:R-:W-:Y:S01]  /*5610*/  I2FP.F32.S32 R132, R17 ;  /* 0x0000001100847245 */ /* 0x000fe20000201400 */
[C---:B------:R-:W-:Y:S01]  /*5620*/  FFMA.FTZ R15, R21.reuse, -UR5, R152 ;  /* 0x80000005150f7c23 */ /* 0x040fe20008010098 */
[----:B------:R-:W-:Y:S03]  /*5630*/  FFMA.FTZ R21, R21, -UR5, R141 ;  /* 0x8000000515157c23 */ /* 0x000fe6000801008d */
[----:B------:R4:W4:Y:S01]  /*5640*/  MUFU.TANH R137, R6 ;  /* 0x0000000600897308 */ /* 0x0009220000002400 */
[----:B-1----:R-:W-:Y:S02]  /*5650*/  I2FP.F32.S32 R23, R5 ;  /* 0x0000000500177245 */ /* 0x002fe40000201400 */
[----:B------:R-:W-:Y:S01]  /*5660*/  I2FP.F32.S32 R135, R16 ;  /* 0x0000001000877245 */ /* 0x000fe20000201400 */
[----:B------:R-:W-:Y:S01]  /*5670*/  FFMA.FTZ R16, -R152, R152, 1 ;  /* 0x3f80000098107423 */ /* 0x000fe20000010198 */
[----:B------:R-:W-:Y:S01]  /*5680*/  @!P3 IADD3 R9, -R0, -0x18, RZ ;  /* 0xffffffe80009b810 */ /* 0x000fe20007ffe1ff */
[----:B------:R-:W-:Y:S01]  /*5690*/  FFMA.FTZ R23, R23, -UR5, R157 ;  /* 0x8000000517177c23 */ /* 0x000fe2000801009d */
[----:B------:R-:W-:Y:S03]  /*56a0*/  FMUL.FTZ R157, R8, UR7 ;  /* 0x00000007089d7c20 */ /* 0x000fe60008410000 */
[----:B------:R1:W-:Y:S01]  /*56b0*/  MUFU.TANH R150, R162 ;  /* 0x000000a200967308 */ /* 0x0003e20000002400 */
[----:B--2---:R-:W-:Y:S01]  /*56c0*/  IADD3 R7, R0, 0x10, RZ ;  /* 0x0000001000077810 */ /* 0x004fe20007ffe0ff */
[----:B---3--:R-:W-:Y:S01]  /*56d0*/  FFMA.FTZ R17, -R160, R160, 1 ;  /* 0x3f800000a0117423 */ /* 0x008fe200000101a0 */
[----:B------:R-:W-:Y:S02]  /*56e0*/  IABS R24, R0 ;  /* 0x0000000000187213 */ /* 0x000fe40000000000 */
[----:B------:R-:W-:Y:S01]  /*56f0*/  ISETP.GE.AND P4, PT, R7, RZ, PT ;  /* 0x000000ff0700720c */ /* 0x000fe20003f86270 */
[----:B------:R-:W-:Y:S01]  /*5700*/  FMUL.FTZ R152, R17, UR7 ;  /* 0x0000000711987c20 */ /* 0x000fe20008410000 */
[----:B------:R-:W-:Y:S03]  /*5710*/  FFMA.FTZ R17, -R136, R136, 1 ;  /* 0x3f80000088117423 */ /* 0x000fe60000010188 */
[----:B------:R-:W2:Y:S01]  /*5720*/  MUFU.TANH R149, R149 ;  /* 0x0000009500957308 */ /* 0x000ea20000002400 */
[----:B----4-:R-:W-:Y:S01]  /*5730*/  IADD3 R6, R0, 0xf, RZ ;  /* 0x0000000f00067810 */ /* 0x010fe20007ffe0ff */
[----:B------:R-:W-:Y:S01]  /*5740*/  FFMA.FTZ R136, -R148, R148, 1 ;  /* 0x3f80000094887423 */ /* 0x000fe20000010194 */
[----:B------:R-:W-:Y:S01]  /*5750*/  I2FP.F32.S32 R35, R14 ;  /* 0x0000000e00237245 */ /* 0x000fe20000201400 */
[----:B------:R-:W-:Y:S01]  /*5760*/  FFMA.FTZ R14, R134, -UR5, R158 ;  /* 0x80000005860e7c23 */ /* 0x000fe2000801009e */
[----:B------:R-:W-:Y:S01]  /*5770*/  ISETP.GE.AND P3, PT, R6, RZ, PT ;  /* 0x000000ff0600720c */ /* 0x000fe20003f66270 */
[----:B------:R-:W-:Y:S01]  /*5780*/  FMUL.FTZ R247, R136, UR7 ;  /* 0x0000000788f77c20 */ /* 0x000fe20008410000 */
[----:B------:R-:W-:Y:S03]  /*5790*/  I2FP.F32.S32 R5, R9 ;  /* 0x0000000900057245 */ /* 0x000fe60000201400 */
[----:B------:R3:W-:Y:S01]  /*57a0*/  MUFU.TANH R141, R163 ;  /* 0x000000a3008d7308 */ /* 0x0007e20000002400 */
[----:B-1----:R-:W-:Y:S01]  /*57b0*/  FMUL.FTZ R162, R28, UR7 ;  /* 0x000000071ca27c20 */ /* 0x002fe20008410000 */
[----:B------:R-:W-:Y:S01]  /*57c0*/  FFMA.FTZ R28, R4, -UR5, R138 ;  /* 0x80000005041c7c23 */ /* 0x000fe2000801008a */
[----:B------:R-:W-:Y:S01]  /*57d0*/  FFMA.FTZ R9, -R158, R158, 1 ;  /* 0x3f8000009e097423 */ /* 0x000fe2000001019e */
[----:B------:R-:W-:Y:S01]  /*57e0*/  FMUL.FTZ R158, R16, UR7 ;  /* 0x00000007109e7c20 */ /* 0x000fe20008410000 */
[----:B------:R-:W-:Y:S01]  /*57f0*/  FFMA.FTZ R16, -R137, R137, 1 ;  /* 0x3f80000089107423 */ /* 0x000fe20000010189 */
[----:B------:R-:W-:Y:S01]  /*5800*/  @!P4 IADD3 R7, -R0, -0x10, RZ ;  /* 0xfffffff00007c810 */ /* 0x000fe20007ffe1ff */
[----:B------:R-:W-:Y:S03]  /*5810*/  FFMA.FTZ R10, R35, -UR5, R160 ;  /* 0x80000005230a7c23 */ /* 0x000fe600080100a0 */
[----:B------:R-:W1:Y:S01]  /*5820*/  MUFU.TANH R13, R13 ;  /* 0x0000000d000d7308 */ /* 0x000e620000002400 */
[----:B--2---:R-:W-:Y:S01]  /*5830*/  FFMA.FTZ R8, R134, -UR5, R149 ;  /* 0x8000000586087c23 */ /* 0x004fe20008010095 */
[----:B------:R-:W-:Y:S01]  /*5840*/  FFMA.FTZ R19, -R149, R149, 1 ;  /* 0x3f80000095137423 */ /* 0x000fe20000010195 */
[----:B------:R-:W-:Y:S01]  /*5850*/  I2FP.F32.S32 R24, R24 ;  /* 0x0000001800187245 */ /* 0x000fe20000201400 */
[----:B------:R-:W-:Y:S01]  /*5860*/  FMUL.FTZ R160, R16, UR7 ;  /* 0x0000000710a07c20 */ /* 0x000fe20008410000 */
[----:B------:R-:W-:Y:S01]  /*5870*/  @!P3 IADD3 R6, -R0, -0xf, RZ ;  /* 0xfffffff10006b810 */ /* 0x000fe20007ffe1ff */
[----:B------:R-:W-:Y:S01]  /*5880*/  FFMA.FTZ R16, -R12, R12, 1 ;  /* 0x3f8000000c107423 */ /* 0x000fe2000001010c */
[----:B------:R-:W-:Y:S03]  /*5890*/  I2FP.F32.S32 R0, R7 ;  /* 0x0000000700007245 */ /* 0x000fe60000201400 */
[----:B------:R-:W2:Y:S01]  /*58a0*/  MUFU.TANH R144, R27 ;  /* 0x0000001b00907308 */ /* 0x000ea20000002400 */
[----:B---3--:R-:W-:Y:S01]  /*58b0*/  FMUL.FTZ R163, R17, UR7 ;  /* 0x0000000711a37c20 */ /* 0x008fe20008410000 */
[----:B------:R-:W-:Y:S01]  /*58c0*/  FFMA.FTZ R7, R24, -UR5, R159 ;  /* 0x8000000518077c23 */ /* 0x000fe2000801009f */
[----:B------:R-:W-:Y:S01]  /*58d0*/  FFMA.FTZ R12, R33, -UR5, R12 ;  /* 0x80000005210c7c23 */ /* 0x000fe2000801000c */
[----:B------:R-:W-:Y:S01]  /*58e0*/  FFMA.FTZ R29, R5, -UR5, R137 ;  /* 0x80000005051d7c23 */ /* 0x000fe20008010089 */
[----:B------:R-:W-:Y:S01]  /*58f0*/  FFMA.FTZ R33, R33, -UR5, R151 ;  /* 0x8000000521217c23 */ /* 0x000fe20008010097 */
[----:B------:R-:W-:Y:S01]  /*5900*/  FFMA.FTZ R137, -R147, R147, 1 ;  /* 0x3f80000093897423 */ /* 0x000fe20000010193 */
[----:B------:R-:W-:Y:S03]  /*5910*/  FFMA.FTZ R134, R32, -UR5, R146 ;  /* 0x8000000520867c23 */ /* 0x000fe60008010092 */
[----:B------:R3:W-:Y:S01]  /*5920*/  MUFU.TANH R27, R154 ;  /* 0x0000009a001b7308 */ /* 0x0007e20000002400 */
[----:B-1----:R-:W-:Y:S01]  /*5930*/  FFMA.FTZ R17, -R13, R13, 1 ;  /* 0x3f8000000d117423 */ /* 0x002fe2000001010d */
[C---:B------:R-:W-:Y:S01]  /*5940*/  FFMA.FTZ R13, R34.reuse, -UR5, R13 ;  /* 0x80000005220d7c23 */ /* 0x040fe2000801000d */
[----:B------:R-:W-:Y:S01]  /*5950*/  FFMA.FTZ R34, R34, -UR5, R148 ;  /* 0x8000000522227c23 */ /* 0x000fe20008010094 */
[----:B------:R-:W-:Y:S01]  /*5960*/  PLOP3.LUT P0, PT, PT, PT, UP0, 0x80, 0x0 ;  /* 0x000000000000781c */ /* 0x000fe20003f0f008 */
[----:B------:R-:W-:Y:S01]  /*5970*/  FMUL.FTZ R159, R18, UR7 ;  /* 0x00000007129f7c20 */ /* 0x000fe20008410000 */
[----:B------:R-:W-:Y:S01]  /*5980*/  I2FP.F32.S32 R6, R6 ;  /* 0x0000000600067245 */ /* 0x000fe20000201400 */
[----:B------:R-:W-:Y:S03]  /*5990*/  FMUL.FTZ R238, R137, UR7 ;  /* 0x0000000789ee7c20 */ /* 0x000fe60008410000 */
[----:B------:R1:W4:Y:S01]  /*59a0*/  MUFU.TANH R138, R164 ;  /* 0x000000a4008a7308 */ /* 0x0003220000002400 */
[----:B--2---:R-:W-:Y:S01]  /*59b0*/  FFMA.FTZ R18, R4, -UR5, R144 ;  /* 0x8000000504127c23 */ /* 0x004fe20008010090 */
[----:B------:R-:W-:Y:S01]  /*59c0*/  FFMA.FTZ R4, -R26, R26, 1 ;  /* 0x3f8000001a047423 */ /* 0x000fe2000001011a */
[----:B------:R-:W-:Y:S01]  /*59d0*/  FFMA.FTZ R137, -R144, R144, 1 ;  /* 0x3f80000090897423 */ /* 0x000fe20000010190 */
[----:B------:R-:W-:Y:S01]  /*59e0*/  FFMA.FTZ R25, R25, -UR5, R150 ;  /* 0x8000000519197c23 */ /* 0x000fe20008010096 */
[----:B------:R-:W-:Y:S01]  /*59f0*/  FFMA.FTZ R144, -R150, R150, 1 ;  /* 0x3f80000096907423 */ /* 0x000fe20000010196 */
[----:B------:R-:W-:Y:S01]  /*5a00*/  FFMA.FTZ R26, R6, -UR5, R26 ;  /* 0x80000005061a7c23 */ /* 0x000fe2000801001a */
[----:B------:R-:W-:Y:S03]  /*5a10*/  FMUL.FTZ R150, R4, UR7 ;  /* 0x0000000704967c20 */ /* 0x000fe60008410000 */
[----:B------:R2:W2:Y:S01]  /*5a20*/  MUFU.TANH R149, R165 ;  /* 0x000000a500957308 */ /* 0x0004a20000002400 */
[----:B---3--:R-:W-:Y:S01]  /*5a30*/  FMUL.FTZ R154, R9, UR7 ;  /* 0x00000007099a7c20 */ /* 0x008fe20008410000 */
[----:B------:R-:W-:Y:S01]  /*5a40*/  FFMA.FTZ R9, R24, -UR5, R147 ;  /* 0x8000000518097c23 */ /* 0x000fe20008010093 */
[----:B------:R-:W-:Y:S01]  /*5a50*/  FFMA.FTZ R24, -R151, R151, 1 ;  /* 0x3f80000097187423 */ /* 0x000fe20000010197 */
[----:B------:R-:W-:Y:S01]  /*5a60*/  FMUL.FTZ R151, R17, UR7 ;  /* 0x0000000711977c20 */ /* 0x000fe20008410000 */
[----:B------:R-:W-:Y:S01]  /*5a70*/  FFMA.FTZ R17, -R145, R145, 1 ;  /* 0x3f80000091117423 */ /* 0x000fe20000010191 */
[----:B------:R-:W-:Y:S01]  /*5a80*/  FMUL.FTZ R244, R137, UR7 ;  /* 0x0000000789f47c20 */ /* 0x000fe20008410000 */
[----:B------:R-:W-:Y:S03]  /*5a90*/  FMUL.FTZ R246, R24, UR7 ;  /* 0x0000000718f67c20 */ /* 0x000fe60008410000 */
[----:B------:R3:W3:Y:S01]  /*5aa0*/  MUFU.TANH R148, R166 ;  /* 0x000000a600947308 */ /* 0x0006e20000002400 */
[----:B-1----:R-:W-:Y:S01]  /*5ab0*/  FMUL.FTZ R164, R133, UR7 ;  /* 0x0000000785a47c20 */ /* 0x002fe20008410000 */
[----:B------:R-:W-:Y:S01]  /*5ac0*/  FFMA.FTZ R133, R31, -UR5, R145 ;  /* 0x800000051f857c23 */ /* 0x000fe20008010091 */
[----:B----4-:R-:W-:Y:S01]  /*5ad0*/  FFMA.FTZ R24, R35, -UR5, R138 ;  /* 0x8000000523187c23 */ /* 0x010fe2000801008a */
[----:B------:R-:W-:Y:S06]  /*5ae0*/  FFMA.FTZ R138, -R138, R138, 1 ;  /* 0x3f8000008a8a7423 */ /* 0x000fec000001018a */
[----:B------:R1:W4:Y:S01]  /*5af0*/  MUFU.TANH R147, R167 ;  /* 0x000000a700937308 */ /* 0x0003220000002400 */
[----:B--2---:R-:W-:Y:S01]  /*5b00*/  FMUL.FTZ R165, R16, UR7 ;  /* 0x0000000710a57c20 */ /* 0x004fe20008410000 */
[----:B------:R-:W-:Y:S01]  /*5b10*/  FFMA.FTZ R16, -R146, R146, 1 ;  /* 0x3f80000092107423 */ /* 0x000fe20000010192 */
[----:B------:R-:W-:Y:S03]  /*5b20*/  FFMA.FTZ R136, -R149, R149, 1 ;  /* 0x3f80000095887423 */ /* 0x000fe60000010195 */
[----:B------:R-:W-:Y:S01]  /*5b30*/  FMUL.FTZ R242, R16, UR7 ;  /* 0x0000000710f27c20 */ /* 0x000fe20008410000 */
[----:B------:R-:W-:Y:S03]  /*5b40*/  FFMA.FTZ R16, R6, -UR5, R149 ;  /* 0x8000000506107c23 */ /* 0x000fe60008010095 */
[----:B------:R2:W2:Y:S01]  /*5b50*/  MUFU.TANH R145, R232 ;  /* 0x000000e800917308 */ /* 0x0004a20000002400 */
[----:B---3--:R-:W-:Y:S01]  /*5b60*/  FMUL.FTZ R166, R19, UR7 ;  /* 0x0000000713a67c20 */ /* 0x008fe20008410000 */
[----:B------:R-:W-:Y:S01]  /*5b70*/  FFMA.FTZ R19, R5, -UR5, R139 ;  /* 0x8000000505137c23 */ /* 0x000fe2000801008b */
[----:B------:R-:W-:Y:S01]  /*5b80*/  FFMA.FTZ R5, -R27, R27, 1 ;  /* 0x3f8000001b057423 */ /* 0x000fe2000001011b */
[----:B------:R-:W-:Y:S01]  /*5b90*/  FFMA.FTZ R27, R0, -UR5, R27 ;  /* 0x80000005001b7c23 */ /* 0x000fe2000801001b */
[----:B------:R-:W-:Y:S01]  /*5ba0*/  FFMA.FTZ R139, -R139, R139, 1 ;  /* 0x3f8000008b8b7423 */ /* 0x000fe2000001018b */
[----:B------:R-:W-:Y:S01]  /*5bb0*/  FFMA.FTZ R6, -R148, R148, 1 ;  /* 0x3f80000094067423 */ /* 0x000fe20000010194 */
[----:B------:R-:W-:Y:S03]  /*5bc0*/  FFMA.FTZ R132, R132, -UR5, R148 ;  /* 0x8000000584847c23 */ /* 0x000fe60008010094 */
[----:B------:R-:W3:Y:S01]  /*5bd0*/  MUFU.TANH R146, R230 ;  /* 0x000000e600927308 */ /* 0x000ee20000002400 */
[----:B-1----:R-:W-:Y:S01]  /*5be0*/  FMUL.FTZ R167, R17, UR7 ;  /* 0x0000000711a77c20 */ /* 0x002fe20008410000 */
[----:B------:R-:W-:Y:S01]  /*5bf0*/  FFMA.FTZ R17, R0, -UR5, R141 ;  /* 0x8000000500117c23 */ /* 0x000fe2000801008d */
[----:B------:R-:W-:Y:S01]  /*5c00*/  FFMA.FTZ R141, -R141, R141, 1 ;  /* 0x3f8000008d8d7423 */ /* 0x000fe2000001018d */
[----:B----4-:R-:W-:Y:S01]  /*5c10*/  FFMA.FTZ R32, R32, -UR5, R147 ;  /* 0x8000000520207c23 */ /* 0x010fe20008010093 */
[----:B------:R-:W-:Y:S01]  /*5c20*/  FMUL.FTZ R245, R139, UR7 ;  /* 0x000000078bf57c20 */ /* 0x000fe20008410000 */
[----:B------:R-:W-:Y:S01]  /*5c30*/  FMUL.FTZ R149, R144, UR7 ;  /* 0x0000000790957c20 */ /* 0x000fe20008410000 */
[----:B------:R-:W-:Y:S01]  /*5c40*/  FMUL.FTZ R240, R141, UR7 ;  /* 0x000000078df07c20 */ /* 0x000fe20008410000 */
[----:B------:R-:W-:Y:S01]  /*5c50*/  FMUL.FTZ R241, R6, UR7 ;  /* 0x0000000706f17c20 */ /* 0x000fe20008410000 */
[----:B--2---:R-:W-:Y:S01]  /*5c60*/  FMUL.FTZ R232, R5, UR7 ;  /* 0x0000000705e87c20 */ /* 0x004fe20008410000 */
[----:B------:R-:W-:Y:S01]  /*5c70*/  FFMA.FTZ R5, -R147, R147, 1 ;  /* 0x3f80000093057423 */ /* 0x000fe20000010193 */
[----:B------:R-:W-:Y:S01]  /*5c80*/  FFMA.FTZ R0, -R145, R145, 1 ;  /* 0x3f80000091007423 */ /* 0x000fe20000010191 */
[----:B------:R-:W-:Y:S01]  /*5c90*/  FFMA.FTZ R31, R31, -UR5, R145 ;  /* 0x800000051f1f7c23 */ /* 0x000fe20008010091 */
[----:B------:R-:W-:Y:S01]  /*5ca0*/  FMUL.FTZ R147, R136, UR7 ;  /* 0x0000000788937c20 */ /* 0x000fe20008410000 */
[----:B------:R-:W-:Y:S01]  /*5cb0*/  FMUL.FTZ R243, R5, UR7 ;  /* 0x0000000705f37c20 */ /* 0x000fe20008410000 */
[----:B------:R-:W-:Y:S01]  /*5cc0*/  FMUL.FTZ R239, R0, UR7 ;  /* 0x0000000700ef7c20 */ /* 0x000fe20008410000 */
[----:B---3--:R-:W-:Y:S01]  /*5cd0*/  FFMA.FTZ R4, -R146, R146, 1 ;  /* 0x3f80000092047423 */ /* 0x008fe20000010192 */
[----:B------:R-:W-:Y:S01]  /*5ce0*/  FFMA.FTZ R35, R135, -UR5, R146 ;  /* 0x8000000587237c23 */ /* 0x000fe20008010092 */
[----:B------:R-:W-:Y:S01]  /*5cf0*/  FMUL.FTZ R146, R138, UR7 ;  /* 0x000000078a927c20 */ /* 0x000fe20008410000 */
[----:B------:R-:W-:Y:S01]  /*5d00*/  MOV R230, R233 ;  /* 0x000000e900e67202 */ /* 0x000fe20000000f00 */
[----:B------:R-:W-:Y:S01]  /*5d10*/  FMUL.FTZ R148, R4, UR7 ;  /* 0x0000000704947c20 */ /* 0x000fe20008410000 */
        /* <DEDUP_REMOVED lines=10> */
.L_x_732:
        /* <DEDUP_REMOVED lines=8> */
[C---:B------:R-:W-:Y:S02]  /*5e40*/  VIADD R137, R228.reuse, 0x10 ;  /* 0x00000010e4897836 */ /* 0x040fe40000000000 */
[----:B------:R-:W-:Y:S01]  /*5e50*/  IMAD.U32 R0, RZ, RZ, UR9 ;  /* 0x00000009ff007e24 */ /* 0x000fe2000f8e00ff */
[CC--:B------:R-:W-:Y:S01]  /*5e60*/  ISETP.GE.AND P2, PT, R228.reuse, R4.reuse, PT ;  /* 0x00000004e400720c */ /* 0x0c0fe20003f46270 */
[C---:B------:R-:W-:Y:S01]  /*5e70*/  VIADD R136, R228.reuse, 0x11 ;  /* 0x00000011e4887836 */ /* 0x040fe20000000000 */
[----:B------:R-:W-:Y:S01]  /*5e80*/  ISETP.GE.AND P1, PT, R141, R4, PT ;  /* 0x000000048d00720c */ /* 0x000fe20003f26270 */
[C---:B------:R-:W-:Y:S01]  /*5e90*/  VIADD R135, R228.reuse, 0x18 ;  /* 0x00000018e4877836 */ /* 0x040fe20000000000 */
[----:B------:R-:W-:Y:S01]  /*5ea0*/  VIADDMNMX R0, R5, R0, UR6, PT ;  /* 0x0000000605007e46 */ /* 0x000fe2000b800100 */
[C---:B------:R-:W-:Y:S01]  /*5eb0*/  VIADD R6, R228.reuse, 0x19 ;  /* 0x00000019e4067836 */ /* 0x040fe20000000000 */
[----:B------:R-:W-:Y:S02]  /*5ec0*/  ISETP.GE.AND P0, PT, R139, R4, PT ;  /* 0x000000048b00720c */ /* 0x000fe40003f06270 */
[----:B------:R-:W-:Y:S02]  /*5ed0*/  ISETP.GE.OR P2, PT, R228, R0, !P2 ;  /* 0x00000000e400720c */ /* 0x000fe40005746670 */
[-C--:B------:R-:W-:Y:S02]  /*5ee0*/  ISETP.GE.AND P6, PT, R138, R4.reuse, PT ;  /* 0x000000048a00720c */ /* 0x080fe40003fc6270 */
        /* <DEDUP_REMOVED lines=17> */
[----:B------:R-:W-:Y:S02]  /*6000*/  ISETP.GE.AND P1, PT, R228, R4, PT ;  /* 0x00000004e400720c */ /* 0x000fe40003f26270 */
[----:B------:R-:W-:Y:S02]  /*6010*/  VIMNMX R0, R0, UR6, PT ;  /* 0x0000000600007c48 */ /* 0x000fe4000bfe0100 */
[----:B------:R-:W-:Y:S02]  /*6020*/  FSEL R13, R13, -INF , !P0 ;  /* 0xff8000000d0d7808 */ /* 0x000fe40004000000 */
[----:B------:R-:W-:Y:S02]  /*6030*/  ISETP.GE.OR P1, PT, R228, R0, !P1 ;  /* 0x00000000e400720c */ /* 0x000fe40004f26670 */
        /* <DEDUP_REMOVED lines=51> */
[----:B------:R-:W-:Y:S01]  /*6370*/  VIADDMNMX R4, R4, UR12, RZ, !PT ;  /* 0x0000000c04047c46 */ /* 0x000fe2000f8001ff */
[----:B------:R-:W-:Y:S01]  /*6380*/  UMOV UR12, UR14 ;  /* 0x0000000e000c7c82 */ /* 0x000fe20008000000 */
[----:B------:R-:W-:Y:S02]  /*6390*/  FSEL R30, R30, -INF , !P6 ;  /* 0xff8000001e1e7808 */ /* 0x000fe40007000000 */
[----:B------:R-:W-:Y:S02]  /*63a0*/  IADD3 R0, R0, 0x28, R5 ;  /* 0x0000002800007810 */ /* 0x000fe40007ffe005 */
        /* <DEDUP_REMOVED lines=31> */
.L_x_733:
        /* <DEDUP_REMOVED lines=39> */
[----:B------:R-:W-:Y:S01]  /*6810*/  FSEL R5, R5, RZ, P0 ;  /* 0x000000ff05057208 */ /* 0x000fe20000000000 */
[----:B------:R-:W-:Y:S01]  /*6820*/  FFMA.FTZ R14, R14, UR13, -R6 ;  /* 0x0000000d0e0e7c23 */ /* 0x000fe20008010806 */
[----:B------:R-:W-:Y:S01]  /*6830*/  FSETP.NEU.FTZ.AND P0, PT, R0, -INF , PT ;  /* 0xff8000000000780b */ /* 0x000fe20003f1d000 */
[----:B------:R-:W-:Y:S01]  /*6840*/  MUFU.EX2 R145, R7 ;  /* 0x0000000700917308 */ /* 0x000fe20000000800 */
[----:B------:R-:W-:Y:S01]  /*6850*/  FMUL.FTZ R0, R135, 1.4426950216293334961 ;  /* 0x3fb8aa3b87007820 */ /* 0x000fe20000410000 */
[--C-:B------:R-:W-:Y:S01]  /*6860*/  FFMA.FTZ R34, R34, UR13, -R5.reuse ;  /* 0x0000000d22227c23 */ /* 0x100fe20008010805 */
[----:B------:R-:W-:Y:S01]  /*6870*/  FSEL R4, R4, RZ, P0 ;  /* 0x000000ff04047208 */ /* 0x000fe20000000000 */
[--C-:B------:R-:W-:Y:S01]  /*6880*/  FFMA.FTZ R33, R33, UR13, -R5.reuse ;  /* 0x0000000d21217c23 */ /* 0x100fe20008010805 */
[--C-:B------:R-:W-:Y:S01]  /*6890*/  FFMA.FTZ R32, R32, UR13, -R5.reuse ;  /* 0x0000000d20207c23 */ /* 0x100fe20008010805 */
[--C-:B------:R-:W-:Y:S01]  /*68a0*/  FFMA.FTZ R11, R11, UR13, -R5.reuse ;  /* 0x0000000d0b0b7c23 */ /* 0x100fe20008010805 */
[--C-:B------:R-:W-:Y:S01]  /*68b0*/  FFMA.FTZ R10, R10, UR13, -R5.reuse ;  /* 0x0000000d0a0a7c23 */ /* 0x100fe20008010805 */
[--C-:B------:R-:W-:Y:S01]  /*68c0*/  FFMA.FTZ R9, R9, UR13, -R5.reuse ;  /* 0x0000000d09097c23 */ /* 0x100fe20008010805 */
[--C-:B------:R-:W-:Y:S01]  /*68d0*/  FFMA.FTZ R8, R8, UR13, -R5.reuse ;  /* 0x0000000d08087c23 */ /* 0x100fe20008010805 */
        /* <DEDUP_REMOVED lines=8> */
[----:B-1----:R-:W-:Y:S01]  /*6960*/  MUFU.EX2 R2, R5 ;  /* 0x0000000500027308 */ /* 0x002fe20000000800 */
[----:B------:R-:W-:Y:S01]  /*6970*/  FFMA.FTZ R4, R24, UR13, -R4 ;  /* 0x0000000d18047c23 */ /* 0x000fe20008010804 */
[----:B------:R-:W-:Y:S01]  /*6980*/  FSETP.NEU.FTZ.AND P0, PT, R135, -INF , PT ;  /* 0xff8000008700780b */ /* 0x000fe20003f1d000 */
[--C-:B------:R-:W-:Y:S01]  /*6990*/  FFMA.FTZ R134, R134, UR13, -R6.reuse ;  /* 0x0000000d86867c23 */ /* 0x100fe20008010806 */
[--C-:B------:R-:W-:Y:S01]  /*69a0*/  FFMA.FTZ R133, R133, UR13, -R6.reuse ;  /* 0x0000000d85857c23 */ /* 0x100fe20008010806 */
[--C-:B------:R-:W-:Y:S01]  /*69b0*/  FFMA.FTZ R132, R132, UR13, -R6.reuse ;  /* 0x0000000d84847c23 */ /* 0x100fe20008010806 */
[--C-:B------:R-:W-:Y:S01]  /*69c0*/  FFMA.FTZ R13, R13, UR13, -R6.reuse ;  /* 0x0000000d0d0d7c23 */ /* 0x100fe20008010806 */
[--C-:B------:R-:W-:Y:S03]  /*69d0*/  FFMA.FTZ R12, R12, UR13, -R6.reuse ;  /* 0x0000000d0c0c7c23 */ /* 0x100fe60008010806 */
[----:B------:R-:W1:Y:S01]  /*69e0*/  MUFU.EX2 R144, R14 ;  /* 0x0000000e00907308 */ /* 0x000e620000000800 */
[----:B------:R-:W-:Y:S01]  /*69f0*/  FFMA.FTZ R6, R35, UR13, -R6 ;  /* 0x0000000d23067c23 */ /* 0x000fe20008010806 */
[----:B------:R-:W-:Y:S02]  /*6a00*/  FSEL R0, R0, RZ, P0 ;  /* 0x000000ff00007208 */ /* 0x000fe40000000000 */
[----:B------:R-:W-:Y:S03]  /*6a10*/  PLOP3.LUT P0, PT, PT, PT, UP0, 0x80, 0x0 ;  /* 0x000000000000781c */ /* 0x000fe60003f0f008 */
[--C-:B------:R-:W-:Y:S03]  /*6a20*/  FFMA.FTZ R23, R23, UR13, -R0.reuse ;  /* 0x0000000d17177c23 */ /* 0x100fe60008010800 */
[----:B------:R-:W-:Y:S01]  /*6a30*/  MUFU.EX2 R60, R10 ;  /* 0x0000000a003c7308 */ /* 0x000fe20000000800 */
        /* <DEDUP_REMOVED lines=8> */
[----:B-1----:R-:W-:Y:S05]  /*6ac0*/  F2FP.F16.F32.PACK_AB R5, R144, R145 ;  /* 0x000000919005723e */ /* 0x002fea00000000ff */
[----:B------:R1:W-:Y:S04]  /*6ad0*/  STS [R237+0x13000], R5 ;  /* 0x01300005ed007388 */ /* 0x0003e80000000800 */
[----:B------:R-:W2:Y:S10]  /*6ae0*/  MUFU.EX2 R141, R11 ;  /* 0x0000000b008d7308 */ /* 0x000eb40000000800 */
[----:B------:R-:W-:Y:S10]  /*6af0*/  MUFU.EX2 R53, R13 ;  /* 0x0000000d00357308 */ /* 0x000ff40000000800 */
[----:B------:R-:W3:Y:S01]  /*6b00*/  MUFU.EX2 R52, R12 ;  /* 0x0000000c00347308 */ /* 0x000ee20000000800 */
[----:B--2---:R-:W-:Y:S05]  /*6b10*/  F2FP.F16.F32.PACK_AB R4, R60, R141 ;  /* 0x0000008d3c04723e */ /* 0x004fea00000000ff */
[----:B------:R2:W-:Y:S04]  /*6b20*/  STS [R237+0x13400], R4 ;  /* 0x01340004ed007388 */ /* 0x0005e80000000800 */
[----:B------:R-:W-:Y:S10]  /*6b30*/  MUFU.EX2 R51, R9 ;  /* 0x0000000900337308 */ /* 0x000ff40000000800 */
[----:B------:R-:W4:Y:S01]  /*6b40*/  MUFU.EX2 R50, R8 ;  /* 0x0000000800327308 */ /* 0x000f220000000800 */
[----:B---3--:R-:W-:Y:S05]  /*6b50*/  F2FP.F16.F32.PACK_AB R7, R52, R53 ;  /* 0x000000353407723e */ /* 0x008fea00000000ff */
[----:B------:R3:W-:Y:S04]  /*6b60*/  STS [R236+0x13000], R7 ;  /* 0x01300007ec007388 */ /* 0x0007e80000000800 */
[----:B------:R4:W-:Y:S10]  /*6b70*/  MUFU.EX2 R36, R6 ;  /* 0x0000000600247308 */ /* 0x0009f40000000800 */
[----:B------:R-:W-:Y:S10]  /*6b80*/  MUFU.EX2 R59, R15 ;  /* 0x0000000f003b7308 */ /* 0x000ff40000000800 */
[----:B------:R-:W1:Y:S01]  /*6b90*/  MUFU.EX2 R58, R30 ;  /* 0x0000001e003a7308 */ /* 0x000e620000000800 */
[----:B----4-:R-:W-:Y:S05]  /*6ba0*/  F2FP.F16.F32.PACK_AB R6, R50, R51 ;  /* 0x000000333206723e */ /* 0x010fea00000000ff */
[----:B------:R4:W-:Y:S04]  /*6bb0*/  STS [R236+0x13400], R6 ;  /* 0x01340006ec007388 */ /* 0x0009e80000000800 */
[----:B------:R-:W-:Y:S10]  /*6bc0*/  MUFU.EX2 R252, R23 ;  /* 0x0000001700fc7308 */ /* 0x000ff40000000800 */
[----:B------:R-:W2:Y:S01]  /*6bd0*/  MUFU.EX2 R233, R22 ;  /* 0x0000001600e97308 */ /* 0x000ea20000000800 */
[----:B-1----:R-:W-:Y:S05]  /*6be0*/  F2FP.F16.F32.PACK_AB R5, R58, R59 ;  /* 0x0000003b3a05723e */ /* 0x002fea00000000ff */
[----:B------:R1:W-:Y:S04]  /*6bf0*/  STS [R237+0x14000], R5 ;  /* 0x01400005ed007388 */ /* 0x0003e80000000800 */
[----:B------:R-:W-:Y:S10]  /*6c00*/  MUFU.EX2 R57, R29 ;  /* 0x0000001d00397308 */ /* 0x000ff40000000800 */
[----:B------:R-:W3:Y:S01]  /*6c10*/  MUFU.EX2 R56, R28 ;  /* 0x0000001c00387308 */ /* 0x000ee20000000800 */
[----:B--2---:R-:W-:Y:S05]  /*6c20*/  F2FP.F16.F32.PACK_AB R4, R233, R252 ;  /* 0x000000fce904723e */ /* 0x004fea00000000ff */
[----:B------:R2:W-:Y:S04]  /*6c30*/  STS [R237+0x14400], R4 ;  /* 0x01440004ed007388 */ /* 0x0005e80000000800 */
[----:B------:R-:W-:Y:S10]  /*6c40*/  MUFU.EX2 R55, R21 ;  /* 0x0000001500377308 */ /* 0x000ff40000000800 */
[----:B------:R-:W4:Y:S01]  /*6c50*/  MUFU.EX2 R54, R20 ;  /* 0x0000001400367308 */ /* 0x000f220000000800 */
[----:B---3--:R-:W-:Y:S05]  /*6c60*/  F2FP.F16.F32.PACK_AB R7, R56, R57 ;  /* 0x000000393807723e */ /* 0x008fea00000000ff */
[----:B------:R-:W-:Y:S04]  /*6c70*/  STS [R236+0x14000], R7 ;  /* 0x01400007ec007388 */ /* 0x000fe80000000800 */
[----:B------:R-:W-:Y:S10]  /*6c80*/  MUFU.EX2 R49, R134 ;  /* 0x0000008600317308 */ /* 0x000ff40000000800 */
[----:B------:R-:W1:Y:S01]  /*6c90*/  MUFU.EX2 R48, R133 ;  /* 0x0000008500307308 */ /* 0x000e620000000800 */
[----:B----4-:R-:W-:Y:S05]  /*6ca0*/  F2FP.F16.F32.PACK_AB R6, R54, R55 ;  /* 0x000000373606723e */ /* 0x010fea00000000ff */
[----:B------:R-:W-:Y:S04]  /*6cb0*/  STS [R236+0x14400], R6 ;  /* 0x01440006ec007388 */ /* 0x000fe80000000800 */
[----:B------:R-:W-:Y:S10]  /*6cc0*/  MUFU.EX2 R47, R34 ;  /* 0x00000022002f7308 */ /* 0x000ff40000000800 */
[----:B------:R-:W2:Y:S01]  /*6cd0*/  MUFU.EX2 R46, R33 ;  /* 0x00000021002e7308 */ /* 0x000ea20000000800 */
[----:B-1----:R-:W-:Y:S05]  /*6ce0*/  F2FP.F16.F32.PACK_AB R5, R48, R49 ;  /* 0x000000313005723e */ /* 0x002fea00000000ff */
[----:B------:R1:W-:Y:S04]  /*6cf0*/  STS [R235+0x13000], R5 ;  /* 0x01300005eb007388 */ /* 0x0003e80000000800 */
[----:B------:R-:W3:Y:S10]  /*6d00*/  MUFU.EX2 R37, R132 ;  /* 0x0000008400257308 */ /* 0x000ef40000000800 */
[----:B------:R3:W-:Y:S01]  /*6d10*/  MUFU.EX2 R38, R0 ;  /* 0x0000000000267308 */ /* 0x0007e20000000800 */
[----:B--2---:R-:W-:Y:S05]  /*6d20*/  F2FP.F16.F32.PACK_AB R4, R46, R47 ;  /* 0x0000002f2e04723e */ /* 0x004fea00000000ff */
[----:B------:R2:W-:Y:S04]  /*6d30*/  STS [R235+0x13400], R4 ;  /* 0x01340004eb007388 */ /* 0x0005e80000000800 */
[----:B------:R-:W1:Y:S10]  /*6d40*/  MUFU.EX2 R3, R32 ;  /* 0x0000002000037308 */ /* 0x000e740000000800 */
[----:B------:R-:W-:Y:S01]  /*6d50*/  MUFU.EX2 R45, R27 ;  /* 0x0000001b002d7308 */ /* 0x000fe20000000800 */
[----:B---3--:R-:W-:Y:S05]  /*6d60*/  F2FP.F16.F32.PACK_AB R0, R36, R37 ;  /* 0x000000252400723e */ /* 0x008fea00000000ff */
[----:B------:R3:W-:Y:S04]  /*6d70*/  STS [R234+0x13000], R0 ;  /* 0x01300000ea007388 */ /* 0x0007e80000000800 */
[----:B------:R-:W4:Y:S01]  /*6d80*/  MUFU.EX2 R44, R26 ;  /* 0x0000001a002c7308 */ /* 0x000f220000000800 */
[----:B-1----:R-:W-:Y:S05]  /*6d90*/  F2FP.F16.F32.PACK_AB R5, R2, R3 ;  /* 0x000000030205723e */ /* 0x002fea00000000ff */
[----:B------:R-:W-:Y:S04]  /*6da0*/  STS [R234+0x13400], R5 ;  /* 0x01340005ea007388 */ /* 0x000fe80000000800 */
[----:B------:R-:W-:Y:S10]  /*6db0*/  MUFU.EX2 R43, R19 ;  /* 0x00000013002b7308 */ /* 0x000ff40000000800 */
[----:B------:R-:W1:Y:S01]  /*6dc0*/  MUFU.EX2 R42, R18 ;  /* 0x00000012002a7308 */ /* 0x000e620000000800 */
[----:B----4-:R-:W-:Y:S05]  /*6dd0*/  F2FP.F16.F32.PACK_AB R7, R44, R45 ;  /* 0x0000002d2c07723e */ /* 0x010fea00000000ff */
[----:B------:R-:W-:Y:S04]  /*6de0*/  STS [R235+0x14000], R7 ;  /* 0x01400007eb007388 */ /* 0x000fe80000000800 */
[----:B------:R-:W2:Y:S10]  /*6df0*/  MUFU.EX2 R41, R25 ;  /* 0x0000001900297308 */ /* 0x000eb40000000800 */
[----:B------:R-:W3:Y:S01]  /*6e00*/  MUFU.EX2 R39, R17 ;  /* 0x0000001100277308 */ /* 0x000ee20000000800 */
[----:B-1----:R-:W-:Y:S05]  /*6e10*/  F2FP.F16.F32.PACK_AB R6, R42, R43 ;  /* 0x0000002b2a06723e */ /* 0x002fea00000000ff */
[----:B------:R-:W-:Y:S01]  /*6e20*/  STS [R235+0x14400], R6 ;  /* 0x01440006eb007388 */ /* 0x000fe20000000800 */
[----:B--2---:R-:W-:Y:S05]  /*6e30*/  F2FP.F16.F32.PACK_AB R4, R40, R41 ;  /* 0x000000292804723e */ /* 0x004fea00000000ff */
[----:B------:R-:W-:Y:S01]  /*6e40*/  STS [R234+0x14000], R4 ;  /* 0x01400004ea007388 */ /* 0x000fe20000000800 */
[----:B---3--:R-:W-:Y:S05]  /*6e50*/  F2FP.F16.F32.PACK_AB R0, R38, R39 ;  /* 0x000000272600723e */ /* 0x008fea00000000ff */
[----:B------:R-:W-:Y:S04]  /*6e60*/  STS [R234+0x14400], R0 ;  /* 0x01440000ea007388 */ /* 0x000fe80000000800 */
[----:B------:R-:W1:Y:S04]  /*6e70*/  LDSM.16.M88.4 R32, [R219+UR4+0x6000] ;  /* 0x00600004db20783b */ /* 0x000e680008000200 */
[----:B------:R-:W2:Y:S04]  /*6e80*/  LDSM.16.M88.4 R28, [R219+UR4+0x6800] ;  /* 0x00680004db1c783b */ /* 0x000ea80008000200 */
[----:B------:R-:W3:Y:S04]  /*6e90*/  LDSM.16.M88.4 R132, [R220] ;  /* 0x00000000dc84783b */ /* 0x000ee80000000200 */
        /* <DEDUP_REMOVED lines=53> */
[----:B-----5:R-:W-:Y:S01]  /*71f0*/  FADD.FTZ R4, -R156, R4 ;  /* 0x000000049c047221 */ /* 0x020fe20000010100 */
[C---:B------:R-:W-:Y:S01]  /*7200*/  FADD.FTZ R6, -R143.reuse, R6 ;  /* 0x000000068f067221 */ /* 0x040fe20000010100 */
[----:B------:R-:W-:Y:S01]  /*7210*/  FADD.FTZ R7, -R143, R7 ;  /* 0x000000078f077221 */ /* 0x000fe20000010100 */
[-C--:B------:R-:W-:Y:S03]  /*7220*/  HMMA.16816.F32 R20, R132, R212.reuse, R20 ;  /* 0x000000d48414723c */ /* 0x080fe60000001814 */
[----:B------:R-:W-:Y:S01]  /*7230*/  FMUL.FTZ R0, R145, R4 ;  /* 0x0000000491007220 */ /* 0x000fe20000410000 */
[----:B------:R-:W-:Y:S01]  /*7240*/  FMUL.FTZ R4, R141, R6 ;  /* 0x000000068d047220 */ /* 0x000fe20000410000 */
[----:B------:R-:W-:Y:S01]  /*7250*/  FMUL.FTZ R141, R60, R7 ;  /* 0x000000073c8d7220 */ /* 0x000fe20000410000 */
[----:B------:R-:W-:Y:S01]  /*7260*/  FADD.FTZ R8, -R142, R8 ;  /* 0x000000088e087221 */ /* 0x000fe20000010100 */
[----:B------:R1:W5:Y:S01]  /*7270*/  LDL.LU R60, [R1+0xb8] ;  /* 0x0000b800013c7983 */ /* 0x0003620000300800 */
[----:B------:R-:W-:Y:S01]  /*7280*/  FADD.FTZ R5, -R156, R5 ;  /* 0x000000059c057221 */ /* 0x000fe20000010100 */
[C---:B------:R-:W-:Y:S04]  /*7290*/  HMMA.16816.F32 R24, R136.reuse, R212, R24 ;  /* 0x000000d48818723c */ /* 0x040fe80000001818 */
[----:B------:R-:W-:Y:S01]  /*72a0*/  FMUL.FTZ R7, R59, R8 ;  /* 0x000000083b077220 */ /* 0x000fe20000410000 */
[----:B------:R-:W-:Y:S01]  /*72b0*/  FADD.FTZ R9, -R142, R9 ;  /* 0x000000098e097221 */ /* 0x000fe20000010100 */
[----:B------:R1:W5:Y:S01]  /*72c0*/  LDL.LU R59, [R1+0xb4] ;  /* 0x0000b400013b7983 */ /* 0x0003620000300800 */
[----:B------:R-:W-:Y:S01]  /*72d0*/  FMUL.FTZ R5, R144, R5 ;  /* 0x0000000590057220 */ /* 0x000fe20000410000 */
[----:B------:R-:W-:Y:S01]  /*72e0*/  FADD.FTZ R12, -R142, R12 ;  /* 0x0000000c8e0c7221 */ /* 0x000fe20000010100 */
[-C--:B------:R-:W-:Y:S03]  /*72f0*/  HMMA.16816.F32 R28, R136, R214.reuse, R28 ;  /* 0x000000d6881c723c */ /* 0x080fe6000000181c */
[----:B------:R-:W-:Y:S01]  /*7300*/  FMUL.FTZ R6, R58, R9 ;  /* 0x000000093a067220 */ /* 0x000fe20000410000 */
[----:B------:R-:W-:Y:S01]  /*7310*/  FADD.FTZ R11, -R140, R11 ;  /* 0x0000000b8c0b7221 */ /* 0x000fe20000010100 */
[----:B------:R1:W5:Y:S01]  /*7320*/  LDL.LU R58, [R1+0xb0] ;  /* 0x0000b000013a7983 */ /* 0x0003620000300800 */
[----:B------:R-:W-:Y:S01]  /*7330*/  FMUL.FTZ R144, R154, R5 ;  /* 0x000000059a907220 */ /* 0x000fe20000410000 */
[----:B------:R-:W-:Y:S01]  /*7340*/  FMUL.FTZ R5, R57, R12 ;  /* 0x0000000c39057220 */ /* 0x000fe20000410000 */
[----:B------:R-:W-:Y:S01]  /*7350*/  FADD.FTZ R13, -R142, R13 ;  /* 0x0000000d8e0d7221 */ /* 0x000fe20000010100 */
[----:B------:R1:W5:Y:S01]  /*7360*/  LDL.LU R57, [R1+0xac] ;  /* 0x0000ac0001397983 */ /* 0x0003620000300800 */
[----:B------:R-:W-:Y:S04]  /*7370*/  HMMA.16816.F32 R32, R132, R214, R32 ;  /* 0x000000d68420723c */ /* 0x000fe80000001820 */
[----:B------:R-:W-:Y:S01]  /*7380*/  FMUL.FTZ R8, R233, R11 ;  /* 0x0000000be9087220 */ /* 0x000fe20000410000 */
[----:B------:R-:W-:Y:S01]  /*7390*/  FMUL.FTZ R11, R56, R13 ;  /* 0x0000000d380b7220 */ /* 0x000fe20000410000 */
[C---:B------:R-:W-:Y:S01]  /*73a0*/  FADD.FTZ R14, -R140.reuse, R14 ;  /* 0x0000000e8c0e7221 */ /* 0x040fe20000010100 */
[----:B------:R1:W5:Y:S01]  /*73b0*/  LDL.LU R56, [R1+0xa8] ;  /* 0x0000a80001387983 */ /* 0x0003620000300800 */
[----:B------:R-:W-:Y:S03]  /*73c0*/  FADD.FTZ R15, -R140, R15 ;  /* 0x0000000f8c0f7221 */ /* 0x000fe60000010100 */
[----:B------:R-:W-:Y:S01]  /*73d0*/  FMUL.FTZ R145, R55, R14 ;  /* 0x0000000e37917220 */ /* 0x000fe20000410000 */
[----:B------:R-:W-:Y:S01]  /*73e0*/  FMUL.FTZ R14, R54, R15 ;  /* 0x0000000f360e7220 */ /* 0x000fe20000410000 */
[----:B------:R1:W5:Y:S01]  /*73f0*/  LDL.LU R55, [R1+0xa4] ;  /* 0x0000a40001377983 */ /* 0x0003620000300800 */
[----:B------:R-:W-:Y:S01]  /*7400*/  FADD.FTZ R10, -R140, R10 ;  /* 0x0000000a8c0a7221 */ /* 0x000fe20000010100 */
[----:B------:R-:W-:Y:S01]  /*7410*/  FADD.FTZ R16, -R156, R16 ;  /* 0x000000109c107221 */ /* 0x000fe20000010100 */
[----:B------:R-:W-:Y:S01]  /*7420*/  FMUL.FTZ R8, R161, R8 ;  /* 0x00000008a1087220 */ /* 0x000fe20000410000 */
[----:B------:R1:W5:Y:S01]  /*7430*/  LDL.LU R54, [R1+0xa0] ;  /* 0x0000a00001367983 */ /* 0x0003620000300800 */
[----:B------:R-:W-:Y:S01]  /*7440*/  FMUL.FTZ R9, R252, R10 ;  /* 0x0000000afc097220 */ /* 0x000fe20000410000 */
[----:B------:R-:W-:Y:S01]  /*7450*/  FMUL.FTZ R10, R53, R16 ;  /* 0x00000010350a7220 */ /* 0x000fe20000410000 */
[----:B------:R-:W-:Y:S01]  /*7460*/  FADD.FTZ R17, -R156, R17 ;  /* 0x000000119c117221 */ /* 0x000fe20000010100 */
[----:B------:R1:W5:Y:S01]  /*7470*/  LDL.LU R53, [R1+0x9c] ;  /* 0x00009c0001357983 */ /* 0x0003620000300800 */
[----:B------:R-:W-:Y:S01]  /*7480*/  FMUL.FTZ R0, R155, R0 ;  /* 0x000000009b007220 */ /* 0x000fe20000410000 */
[----:B------:R-:W-:Y:S01]  /*7490*/  FADD.FTZ R18, -R143, R18 ;  /* 0x000000128f127221 */ /* 0x000fe20000010100 */
[----:B------:R-:W-:Y:S01]  /*74a0*/  FMUL.FTZ R13, R52, R17 ;  /* 0x00000011340d7220 */ /* 0x000fe20000410000 */
[----:B------:R-:W-:Y:S01]  /*74b0*/  FMUL.FTZ R9, R162, R9 ;  /* 0x00000009a2097220 */ /* 0x000fe20000410000 */
[----:B------:R1:W5:Y:S01]  /*74c0*/  LDL.LU R52, [R1+0x98] ;  /* 0x0000980001347983 */ /* 0x0003620000300800 */
[----:B------:R-:W-:Y:S01]  /*74d0*/  F2FP.F16.F32.PACK_AB R144, R144, R0 ;  /* 0x000000009090723e */ /* 0x000fe200000000ff */
[----:B------:R-:W-:Y:S01]  /*74e0*/  FMUL.FTZ R0, R51, R18 ;  /* 0x0000001233007220 */ /* 0x000fe20000410000 */
[----:B------:R-:W-:Y:S01]  /*74f0*/  FADD.FTZ R19, -R143, R19 ;  /* 0x000000138f137221 */ /* 0x000fe20000010100 */
[----:B------:R1:W5:Y:S01]  /*7500*/  LDL.LU R51, [R1+0x94] ;  /* 0x0000940001337983 */ /* 0x0003620000300800 */
[C---:B------:R-:W-:Y:S01]  /*7510*/  FADD.FTZ R20, -R156.reuse, R20 ;  /* 0x000000149c147221 */ /* 0x040fe20000010100 */
[----:B------:R-:W-:Y:S01]  /*7520*/  FADD.FTZ R21, -R156, R21 ;  /* 0x000000159c157221 */ /* 0x000fe20000010100 */
[----:B------:R-:W-:Y:S01]  /*7530*/  FMUL.FTZ R12, R50, R19 ;  /* 0x00000013320c7220 */ /* 0x000fe20000410000 */
[----:B------:R-:W-:Y:S01]  /*7540*/  FMUL.FTZ R5, R160, R5 ;  /* 0x00000005a0057220 */ /* 0x000fe20000410000 */
[----:B------:R1:W5:Y:S01]  /*7550*/  LDL.LU R50, [R1+0x90] ;  /* 0x0000900001327983 */ /* 0x0003620000300800 */
[----:B------:R-:W-:Y:S01]  /*7560*/  FMUL.FTZ R20, R49, R20 ;  /* 0x0000001431147220 */ /* 0x000fe20000410000 */
[----:B------:R-:W-:Y:S01]  /*7570*/  FMUL.FTZ R14, R163, R14 ;  /* 0x0000000ea30e7220 */ /* 0x000fe20000410000 */
[----:B------:R-:W-:Y:S01]  /*7580*/  F2FP.F16.F32.PACK_AB R16, R8, R9 ;  /* 0x000000090810723e */ /* 0x000fe200000000ff */
[----:B------:R1:W5:Y:S01]  /*7590*/  LDL.LU R49, [R1+0x8c] ;  /* 0x00008c0001317983 */ /* 0x0003620000300800 */
[----:B------:R-:W-:Y:S01]  /*75a0*/  FMUL.FTZ R8, R48, R21 ;  /* 0x0000001530087220 */ /* 0x000fe20000410000 */
[----:B------:R-:W-:Y:S01]  /*75b0*/  FADD.FTZ R22, -R143, R22 ;  /* 0x000000168f167221 */ /* 0x000fe20000010100 */
[----:B------:R-:W-:Y:S01]  /*75c0*/  FMUL.FTZ R7, R158, R7 ;  /* 0x000000079e077220 */ /* 0x000fe20000410000 */
[----:B------:R1:W5:Y:S01]  /*75d0*/  LDL.LU R48, [R1+0x88] ;  /* 0x0000880001307983 */ /* 0x0003620000300800 */
[----:B------:R-:W-:Y:S01]  /*75e0*/  FMUL.FTZ R6, R157, R6 ;  /* 0x000000069d067220 */ /* 0x000fe20000410000 */
[----:B------:R-:W-:Y:S01]  /*75f0*/  FMUL.FTZ R9, R47, R22 ;  /* 0x000000162f097220 */ /* 0x000fe20000410000 */
[----:B------:R-:W-:Y:S01]  /*7600*/  FADD.FTZ R23, -R143, R23 ;  /* 0x000000178f177221 */ /* 0x000fe20000010100 */
[----:B------:R1:W5:Y:S01]  /*7610*/  LDL.LU R47, [R1+0x84] ;  /* 0x00008400012f7983 */ /* 0x0003620000300800 */
[----:B------:R-:W-:Y:S01]  /*7620*/  FADD.FTZ R24, -R142, R24 ;  /* 0x000000188e187221 */ /* 0x000fe20000010100 */
[----:B------:R-:W-:Y:S01]  /*7630*/  F2FP.F16.F32.PACK_AB R17, R6, R7 ;  /* 0x000000070611723e */ /* 0x000fe200000000ff */
[----:B------:R-:W-:Y:S01]  /*7640*/  FMUL.FTZ R7, R46, R23 ;  /* 0x000000172e077220 */ /* 0x000fe20000410000 */
[----:B------:R-:W-:Y:S01]  /*7650*/  FADD.FTZ R25, -R142, R25 ;  /* 0x000000198e197221 */ /* 0x000fe20000010100 */
[----:B------:R1:W5:Y:S01]  /*7660*/  LDL.LU R46, [R1+0x80] ;  /* 0x00008000012e7983 */ /* 0x0003620000300800 */
[----:B------:R-:W-:Y:S01]  /*7670*/  FMUL.FTZ R24, R45, R24 ;  /* 0x000000182d187220 */ /* 0x000fe20000410000 */
[----:B------:R-:W-:Y:S01]  /*7680*/  FADD.FTZ R26, -R140, R26 ;  /* 0x0000001a8c1a7221 */ /* 0x000fe20000010100 */
[----:B------:R-:W-:Y:S01]  /*7690*/  FMUL.FTZ R25, R44, R25 ;  /* 0x000000192c197220 */ /* 0x000fe20000410000 */
[----:B------:R1:W5:Y:S01]  /*76a0*/  LDL.LU R45, [R1+0x7c] ;  /* 0x00007c00012d7983 */ /* 0x0003620000300800 */
[----:B------:R-:W-:Y:S01]  /*76b0*/  FADD.FTZ R27, -R140, R27 ;  /* 0x0000001b8c1b7221 */ /* 0x000fe20000010100 */
[----:B------:R-:W-:Y:S01]  /*76c0*/  FMUL.FTZ R22, R43, R26 ;  /* 0x0000001a2b167220 */ /* 0x000fe20000410000 */
[----:B------:R-:W-:Y:S01]  /*76d0*/  FADD.FTZ R28, -R142, R28 ;  /* 0x0000001c8e1c7221 */ /* 0x000fe20000010100 */
[----:B------:R1:W5:Y:S01]  /*76e0*/  LDL.LU R44, [R1+0x78] ;  /* 0x00007800012c7983 */ /* 0x0003620000300800 */
[----:B------:R-:W-:Y:S01]  /*76f0*/  FMUL.FTZ R21, R42, R27 ;  /* 0x0000001b2a157220 */ /* 0x000fe20000410000 */
[----:B------:R-:W-:Y:S01]  /*7700*/  FADD.FTZ R29, -R142, R29 ;  /* 0x0000001d8e1d7221 */ /* 0x000fe20000010100 */
[----:B------:R-:W-:Y:S01]  /*7710*/  FMUL.FTZ R28, R41, R28 ;  /* 0x0000001c291c7220 */ /* 0x000fe20000410000 */
[----:B------:R1:W5:Y:S01]  /*7720*/  LDL.LU R43, [R1+0x74] ;  /* 0x00007400012b7983 */ /* 0x0003620000300800 */
[----:B------:R-:W-:Y:S01]  /*7730*/  FMUL.FTZ R15, R159, R11 ;  /* 0x0000000b9f0f7220 */ /* 0x000fe20000410000 */
[----:B------:R-:W-:Y:S01]  /*7740*/  FMUL.FTZ R11, R40, R29 ;  /* 0x0000001d280b7220 */ /* 0x000fe20000410000 */
[C---:B------:R-:W-:Y:S01]  /*7750*/  FADD.FTZ R30, -R140.reuse, R30 ;  /* 0x0000001e8c1e7221 */ /* 0x040fe20000010100 */
[----:B------:R1:W5:Y:S01]  /*7760*/  LDL.LU R42, [R1+0x70] ;  /* 0x00007000012a7983 */ /* 0x0003620000300800 */
[----:B------:R-:W-:Y:S01]  /*7770*/  FADD.FTZ R31, -R140, R31 ;  /* 0x0000001f8c1f7221 */ /* 0x000fe20000010100 */
[----:B------:R-:W-:Y:S01]  /*7780*/  FMUL.FTZ R6, R151, R10 ;  /* 0x0000000a97067220 */ /* 0x000fe20000410000 */
[----:B------:R-:W-:Y:S01]  /*7790*/  FMUL.FTZ R18, R39, R30 ;  /* 0x0000001e27127220 */ /* 0x000fe20000410000 */
[----:B------:R1:W5:Y:S01]  /*77a0*/  LDL.LU R41, [R1+0x6c] ;  /* 0x00006c0001297983 */ /* 0x0003620000300800 */
[----:B------:R-:W-:Y:S01]  /*77b0*/  FMUL.FTZ R10, R38, R31 ;  /* 0x0000001f260a7220 */ /* 0x000fe20000410000 */
[C---:B------:R-:W-:Y:S01]  /*77c0*/  FADD.FTZ R32, -R156.reuse, R32 ;  /* 0x000000209c207221 */ /* 0x040fe20000010100 */
[----:B------:R-:W-:Y:S01]  /*77d0*/  FADD.FTZ R33, -R156, R33 ;  /* 0x000000219c217221 */ /* 0x000fe20000010100 */
[----:B------:R1:W5:Y:S01]  /*77e0*/  LDL.LU R40, [R1+0x68] ;  /* 0x0000680001287983 */ /* 0x0003620000300800 */
[C---:B------:R-:W-:Y:S01]  /*77f0*/  FADD.FTZ R34, -R143.reuse, R34 ;  /* 0x000000228f227221 */ /* 0x040fe20000010100 */
[----:B------:R-:W-:Y:S01]  /*7800*/  FADD.FTZ R35, -R143, R35 ;  /* 0x000000238f237221 */ /* 0x000fe20000010100 */
[----:B------:R-:W-:Y:S01]  /*7810*/  FMUL.FTZ R33, R36, R33 ;  /* 0x0000002124217220 */ /* 0x000fe20000410000 */
[----:B------:R1:W5:Y:S01]  /*7820*/  LDL.LU R39, [R1+0x64] ;  /* 0x0000640001277983 */ /* 0x0003620000300800 */
[----:B------:R-:W-:Y:S01]  /*7830*/  F2FP.F16.F32.PACK_AB R15, R15, R5 ;  /* 0x000000050f0f723e */ /* 0x000fe200000000ff */
[----:B------:R-:W-:Y:S01]  /*7840*/  FMUL.FTZ R19, R2, R35 ;  /* 0x0000002302137220 */ /* 0x000fe20000410000 */
[----:B------:R-:W-:Y:S01]  /*7850*/  FMUL.FTZ R5, R247, R9 ;  /* 0x00000009f7057220 */ /* 0x000fe20000410000 */
[----:B------:R1:W5:Y:S01]  /*7860*/  LDL.LU R38, [R1+0x60] ;  /* 0x0000600001267983 */ /* 0x0003620000300800 */
[----:B------:R-:W-:Y:S01]  /*7870*/  FMUL.FTZ R4, R153, R4 ;  /* 0x0000000499047220 */ /* 0x000fe20000410000 */
[----:B------:R-:W-:Y:S01]  /*7880*/  FMUL.FTZ R141, R152, R141 ;  /* 0x0000008d988d7220 */ /* 0x000fe20000410000 */
[----:B------:R-:W-:Y:S01]  /*7890*/  FMUL.FTZ R9, R37, R32 ;  /* 0x0000002025097220 */ /* 0x000fe20000410000 */
[----:B------:R-:W-:Y:S01]  /*78a0*/  FMUL.FTZ R13, R165, R13 ;  /* 0x0000000da50d7220 */ /* 0x000fe20000410000 */
[----:B------:R1:W5:Y:S01]  /*78b0*/  LDL.LU R37, [R1+0x5c] ;  /* 0x00005c0001257983 */ /* 0x0003620000300800 */
[----:B------:R-:W-:Y:S01]  /*78c0*/  FMUL.FTZ R0, R238, R0 ;  /* 0x00000000ee007220 */ /* 0x000fe20000410000 */
[----:B------:R-:W-:Y:S01]  /*78d0*/  F2FP.F16.F32.PACK_AB R141, R141, R4 ;  /* 0x000000048d8d723e */ /* 0x000fe200000000ff */
[----:B------:R-:W-:Y:S01]  /*78e0*/  FMUL.FTZ R4, R164, R145 ;  /* 0x00000091a4047220 */ /* 0x000fe20000410000 */
[----:B------:R1:W5:Y:S01]  /*78f0*/  LDL.64 R162, [R1+0x8] ;  /* 0x0000080001a27983 */ /* 0x0003620000100a00 */
[----:B------:R-:W-:Y:S01]  /*7900*/  F2FP.F16.F32.PACK_AB R13, R13, R6 ;  /* 0x000000060d0d723e */ /* 0x000fe200000000ff */
[----:B------:R-:W-:Y:S01]  /*7910*/  FMUL.FTZ R12, R166, R12 ;  /* 0x0000000ca60c7220 */ /* 0x000fe20000410000 */
[----:B------:R-:W-:Y:S01]  /*7920*/  FMUL.FTZ R8, R167, R8 ;  /* 0x00000008a7087220 */ /* 0x000fe20000410000 */
[----:B------:R1:W5:Y:S01]  /*7930*/  LDL.LU R36, [R1+0x58] ;  /* 0x0000580001247983 */ /* 0x0003620000300800 */
[----:B------:R-:W-:Y:S01]  /*7940*/  F2FP.F16.F32.PACK_AB R14, R14, R4 ;  /* 0x000000040e0e723e */ /* 0x000fe200000000ff */
[----:B------:R-:W-:Y:S01]  /*7950*/  FMUL.FTZ R4, R242, R20 ;  /* 0x00000014f2047220 */ /* 0x000fe20000410000 */
[----:B------:R-:W-:Y:S01]  /*7960*/  F2FP.F16.F32.PACK_AB R12, R12, R0 ;  /* 0x000000000c0c723e */ /* 0x000fe200000000ff */
[----:B------:R-:W-:Y:S01]  /*7970*/  FMUL.FTZ R20, R3, R34 ;  /* 0x0000002203147220 */ /* 0x000fe20000410000 */
[----:B------:R-:W-:Y:S01]  /*7980*/  FMUL.FTZ R0, R232, R24 ;  /* 0x00000018e8007220 */ /* 0x000fe20000410000 */
[----:B------:R1:W5:Y:S01]  /*7990*/  LDL.LU R3, [R1+0x54] ;  /* 0x0000540001037983 */ /* 0x0003620000300800 */
[----:B------:R-:W-:Y:S01]  /*79a0*/  F2FP.F16.F32.PACK_AB R8, R8, R4 ;  /* 0x000000040808723e */ /* 0x000fe200000000ff */
[----:B------:R-:W-:Y:S01]  /*79b0*/  FMUL.FTZ R6, R150, R25 ;  /* 0x0000001996067220 */ /* 0x000fe20000410000 */
[----:B------:R-:W-:Y:S01]  /*79c0*/  FMUL.FTZ R4, R149, R28 ;  /* 0x0000001c95047220 */ /* 0x000fe20000410000 */
[----:B------:R1:W5:Y:S01]  /*79d0*/  LDL R161, [R1+0x20] ;  /* 0x0000200001a17983 */ /* 0x0003620000100800 */
[----:B------:R-:W-:Y:S01]  /*79e0*/  FMUL.FTZ R11, R146, R11 ;  /* 0x0000000b920b7220 */ /* 0x000fe20000410000 */
[----:B------:R-:W-:Y:S01]  /*79f0*/  FMUL.FTZ R7, R246, R7 ;  /* 0x00000007f6077220 */ /* 0x000fe20000410000 */
[----:B------:R-:W-:Y:S01]  /*7a00*/  F2FP.F16.F32.PACK_AB R6, R6, R0 ;  /* 0x000000000606723e */ /* 0x000fe200000000ff */
[----:B------:R1:W5:Y:S01]  /*7a10*/  LDL R160, [R1+0x24] ;  /* 0x0000240001a07983 */ /* 0x0003620000100800 */
[----:B------:R-:W-:Y:S01]  /*7a20*/  FMUL.FTZ R9, R241, R9 ;  /* 0x00000009f1097220 */ /* 0x000fe20000410000 */
[----:B------:R-:W-:Y:S01]  /*7a30*/  F2FP.F16.F32.PACK_AB R11, R11, R4 ;  /* 0x000000040b0b723e */ /* 0x000fe200000000ff */
[----:B------:R-:W-:Y:S01]  /*7a40*/  FMUL.FTZ R0, R148, R33 ;  /* 0x0000002194007220 */ /* 0x000fe20000410000 */
[----:B------:R-:W-:Y:S01]  /*7a50*/  F2FP.F16.F32.PACK_AB R7, R7, R5 ;  /* 0x000000050707723e */ /* 0x000fe200000000ff */
[----:B------:R1:W5:Y:S01]  /*7a60*/  LDL.LU R2, [R1+0x50] ;  /* 0x0000500001027983 */ /* 0x0003620000300800 */
[----:B------:R-:W-:Y:S01]  /*7a70*/  FMUL.FTZ R22, R245, R22 ;  /* 0x00000016f5167220 */ /* 0x000fe20000410000 */
[----:B------:R-:W-:Y:S01]  /*7a80*/  FMUL.FTZ R21, R244, R21 ;  /* 0x00000015f4157220 */ /* 0x000fe20000410000 */
[----:B------:R-:W-:Y:S01]  /*7a90*/  F2FP.F16.F32.PACK_AB R4, R0, R9 ;  /* 0x000000090004723e */ /* 0x000fe200000000ff */
[----:B------:R-:W-:Y:S01]  /*7aa0*/  FMUL.FTZ R18, R240, R18 ;  /* 0x00000012f0127220 */ /* 0x000fe20000410000 */
[----:B------:R-:W-:Y:S01]  /*7ab0*/  FMUL.FTZ R10, R147, R10 ;  /* 0x0000000a930a7220 */ /* 0x000fe20000410000 */
[----:B------:R-:W-:Y:S01]  /*7ac0*/  FMUL.FTZ R20, R243, R20 ;  /* 0x00000014f3147220 */ /* 0x000fe20000410000 */
[----:B------:R-:W-:Y:S01]  /*7ad0*/  F2FP.F16.F32.PACK_AB R5, R21, R22 ;  /* 0x000000161505723e */ /* 0x000fe200000000ff */
[----:B------:R-:W-:Y:S02]  /*7ae0*/  FMUL.FTZ R19, R239, R19 ;  /* 0x00000013ef137220 */ /* 0x000fe40000410000 */
[----:B------:R-:W-:Y:S03]  /*7af0*/  F2FP.F16.F32.PACK_AB R10, R10, R18 ;  /* 0x000000120a0a723e */ /* 0x000fe600000000ff */
[----:B------:R-:W-:Y:S01]  /*7b00*/  F2FP.F16.F32.PACK_AB R0, R19, R20 ;  /* 0x000000141300723e */ /* 0x000fe200000000ff */
[----:B------:R-:W-:Y:S06]  /*7b10*/  @!P0 BRA `(.L_x_734) ;  /* 0x0000000000c88947 */ /* 0x000fec0003800000 */
[----:B------:R-:W2:Y:S01]  /*7b20*/  LDL.LU R24, [R1] ;  /* 0x0000000001187983 */ /* 0x000ea20000300800 */
[----:B------:R-:W3:Y:S01]  /*7b30*/  LDC R9, c[0x0][0x240] ;  /* 0x00009000ff097b82 */ /* 0x000ee20000000800 */
        /* <DEDUP_REMOVED lines=14> */
[----:B---3--:R-:W-:Y:S02]  /*7c20*/  IMAD.U32 R9, R9, -0x40, RZ ;  /* 0xffffffc009097824 */ /* 0x008fe400078e00ff */
[C---:B------:R-:W-:Y:S03]  /*7c30*/  @!P1 VIADD R22, R24.reuse, UR9 ;  /* 0x0000000918169c36 */ /* 0x040fe60008000000 */
[C---:B------:R-:W-:Y:S02]  /*7c40*/  LEA R250, P4, R9.reuse, R250, 0x1 ;  /* 0x000000fa09fa7211 */ /* 0x040fe400078808ff */
[----:B------:R-:W-:Y:S03]  /*7c50*/  SHF.R.S32.HI R18, RZ, 0x1f, R9 ;  /* 0x0000001fff127819 */ /* 0x000fe60000011409 */
[----:B------:R-:W-:Y:S01]  /*7c60*/  @!P2 IMAD.MOV.U32 R20, RZ, RZ, R250 ;  /* 0x000000ffff14a224 */ /* 0x000fe200078e00fa */
[----:B------:R-:W-:Y:S01]  /*7c70*/  LEA.HI.X R248, R9, R248, R18, 0x1, P4 ;  /* 0x000000f809f87211 */ /* 0x000fe200020f0c12 */
[----:B------:R-:W-:Y:S02]  /*7c80*/  VIADD R9, R24, UR9 ;  /* 0x0000000918097c36 */ /* 0x000fe40008000000 */
[----:B------:R-:W-:Y:S01]  /*7c90*/  @!P3 IMAD.MOV.U32 R18, RZ, RZ, R250 ;  /* 0x000000ffff12b224 */ /* 0x000fe200078e00fa */
[----:B------:R-:W-:Y:S01]  /*7ca0*/  @!P3 MOV R19, R248 ;  /* 0x000000f80013b202 */ /* 0x000fe20000000f00 */
[--C-:B------:R-:W-:Y:S01]  /*7cb0*/  @!P2 IMAD.MOV.U32 R21, RZ, RZ, R248.reuse ;  /* 0x000000ffff15a224 */ /* 0x100fe200078e00f8 */
[----:B------:R4:W-:Y:S04]  /*7cc0*/  STL [R1], R9 ;  /* 0x0000000901007387 */ /* 0x0009e80000100800 */
        /* <DEDUP_REMOVED lines=13> */
[----:B--2---:R-:W-:Y:S03]  /*7da0*/  @!P1 MOV R18, R250 ;  /* 0x000000fa00129202 */ /* 0x004fe60000000f00 */
        /* <DEDUP_REMOVED lines=9> */
.L_x_734:
        /* <DEDUP_REMOVED lines=19> */
[----:B----4-:R-:W2:Y:S04]  /*7f70*/  LDSM.16.MT88.4 R8, [R0+0x6000] ;  /* 0x006000000008783b */ /* 0x010ea80000004200 */
        /* <DEDUP_REMOVED lines=104> */
.L_x_735:
        /* <DEDUP_REMOVED lines=187> */
[-C--:B------:R-:W-:Y:S03]  /*91b0*/  LEA.HI.X.SX32 R13, R11, R29.reuse, 0x2, P4 ;  /* 0x0000001d0b0d7211 */ /* 0x080fe600020f16ff */
        /* <DEDUP_REMOVED lines=264> */
.L_x_737:
        /* <DEDUP_REMOVED lines=19> */
.L_x_738:
        /* <DEDUP_REMOVED lines=53> */
.L_x_740:
[----:B------:R-:W-:Y:S05]  /*a6c0*/  BSYNC B0 ;  /* 0x0000000000007941 */ /* 0x000fea0003800000 */
.L_x_739:
        /* <DEDUP_REMOVED lines=19> */
.L_x_742:
[----:B------:R-:W-:Y:S05]  /*a800*/  BSYNC B0 ;  /* 0x0000000000007941 */ /* 0x000fea0003800000 */
.L_x_741:
        /* <DEDUP_REMOVED lines=35> */
.L_x_744:
[----:B------:R-:W-:Y:S05]  /*aa40*/  BSYNC B0 ;  /* 0x0000000000007941 */ /* 0x000fea0003800000 */
.L_x_743:
        /* <DEDUP_REMOVED lines=18> */
.L_x_718:
[----:B------:R-:W-:Y:S05]  /*ab70*/  BSYNC B1 ;  /* 0x0000000000017941 */ /* 0x000fea0003800000 */
.L_x_704:
        /* <DEDUP_REMOVED lines=8> */
.L_x_745:
[----:B------:R-:W-:Y:S05]  /*ac00*/  EXIT ;  /* 0x000000000000794d */ /* 0x000fea0003800000 */
.L_x_747:
        /* <DEDUP_REMOVED lines=15> */
.L_x_1299:


//--------------------- .text._ZN5flash25flash_bwd_dot_do_o_kernelILb0E23Flash_bwd_kernel_traitsILi96ELi64ELi128ELi8ELi2ELi4ELi4ELb1ELb0EN7cutlass6half_tE19Flash_kernel_traitsILi96ELi64ELi128ELi8ES3_EEEEvNS_16Flash_bwd_paramsE --------------------------
	.section	.text._ZN5flash25flash_bwd_dot_do_o_kernelILb0E23Flash_bwd_kernel_traitsILi96ELi64ELi128ELi8ELi2ELi4ELi4ELb1ELb0EN7cutlass6half_tE19Flash_kernel_traitsILi96ELi64ELi128ELi8ES3_EEEEvNS_16Flash_bwd_paramsE,"ax",@progbits
	.align	128
        .global         _ZN5flash25flash_bwd_dot_do_o_kernelILb0E23Flash_bwd_kernel_traitsILi96ELi64ELi128ELi8ELi2ELi4ELi4ELb1ELb0EN7cutlass6half_tE19Flash_kernel_traitsILi96ELi64ELi128ELi8ES3_EEEEvNS_16Flash_bwd_paramsE
        .type           _ZN5flash25flash_bwd_dot_do_o_kernelILb0E23Flash_bwd_kernel_traitsILi96ELi64ELi128ELi8ELi2ELi4ELi4ELb1ELb0EN7cutlass6half_tE19Flash_kernel_traitsILi96ELi64ELi128ELi8ES3_EEEEvNS_16Flash_bwd_paramsE,@function
        .size           _ZN5flash25flash_bwd_dot_do_o_kernelILb0E23Flash_bwd_kernel_traitsILi96ELi64ELi128ELi8ELi2ELi4ELi4ELb1ELb0EN7cutlass6half_tE19Flash_kernel_traitsILi96ELi64ELi128ELi8ES3_EEEEvNS_16Flash_bwd_paramsE,(.L_x_1300 - _ZN5flash25flash_bwd_dot_do_o_kernelILb0E23Flash_bwd_kernel_traitsILi96ELi64ELi128ELi8ELi2ELi4ELi4ELb1ELb0EN7cutlass6half_tE19Flash_kernel_traitsILi96ELi64ELi128ELi8ES3_EEEEvNS_16Flash_bwd_paramsE)
        .other          _ZN5flash25flash_bwd_dot_do_o_kernelILb0E23Flash_bwd_kernel_traitsILi96ELi64ELi128ELi8ELi2ELi4ELi4ELb1ELb0EN7cutlass6half_tE19Flash_kernel_traitsILi96ELi64ELi128ELi8ES3_EEEEvNS_16Flash_bwd_paramsE,@"STO_CUDA_ENTRY STV_DEFAULT"
_ZN5flash25flash_bwd_dot_do_o_kernelILb0E23Flash_bwd_kernel_traitsILi96ELi64ELi128ELi8ELi2ELi4ELi4ELb1ELb0EN7cutlass6half_tE19Flash_kernel_traitsILi96ELi64ELi128ELi8ES3_EEEEvNS_16Flash_bwd_paramsE:
.text._ZN5flash25flash_bwd_dot_do_o_kernelILb0E23Flash_bwd_kernel_traitsILi96ELi64ELi128ELi8ELi2ELi4ELi4ELb1ELb0EN7cutlass6half_tE19Flash_kernel_traitsILi96ELi64ELi128ELi8ES3_EEEEvNS_16Flash_bwd_paramsE:
[----:B------:R-:W-:Y:S01]  /*0000*/  LDC R1, c[0x0][0x28] ;  /* 0x00000a00ff017b82 */ /* 0x000fe20000000800 */
[----:B------:R-:W0:Y:S07]  /*0010*/  S2R R9, SR_CTAID.Y ;  /* 0x0000000000097919 */ /* 0x000e2e0000002600 */
[----:B------:R-:W0:Y:S01]  /*0020*/  LDC.64 R2, c[0x0][0x2f0] ;  /* 0x0000bc00ff027b82 */ /* 0x000e220000000a00 */
[----:B------:R-:W-:Y:S01]  /*0030*/  ULDC.64 UR4, c[0x0][0x2f0] ;  /* 0x0000bc0000047ab9 */ /* 0x000fe20000000a00 */
[----:B------:R-:W-:Y:S01]  /*0040*/  MOV R11, 0xffffffff ;  /* 0xffffffff000b7802 */ /* 0x000fe20000000f00 */
[----:B------:R-:W-:Y:S01]  /*0050*/  ULDC.64 UR6, c[0x0][0x208] ;  /* 0x0000820000067ab9 */ /* 0x000fe20000000a00 */
[----:B------:R-:W-:-:S04]  /*0060*/  ISETP.NE.U32.AND P0, PT, RZ, UR4, PT ;  /* 0x00000004ff007c0c */ /* 0x000fc8000bf05070 */
[----:B------:R-:W-:Y:S01]  /*0070*/  ISETP.NE.AND.EX P0, PT, RZ, UR5, PT, P0 ;  /* 0x00000005ff007c0c */ /* 0x000fe2000bf05300 */
[----:B0-----:R-:W-:-:S12]  /*0080*/  IMAD.WIDE R2, R9, 0x4, R2 ;  /* 0x0000000409027825 */ /* 0x001fd800078e0202 */
[----:B------:R-:W2:Y:S04]  /*0090*/  @P0 LDG.E R11, desc[UR6][R2.64] ;  /* 0x00000006020b0981 */ /* 0x000ea8000c1e1900 */
[----:B------:R-:W2:Y:S01]  /*00a0*/  @P0 LDG.E R0, desc[UR6][R2.64+0x4] ;  /* 0x0000040602000981 */ /* 0x000ea2000c1e1900 */
[----:B------:R-:W0:Y:S02]  /*00b0*/  S2UR UR4, SR_CTAID.X ;  /* 0x00000000000479c3 */ /* 0x000e240000002500 */
[----:B0-----:R-:W-:Y:S01]  /*00c0*/  USHF.L.U32 UR4, UR4, 0x6, URZ ;  /* 0x0000000604047899 */ /* 0x001fe2000800063f */
[----:B--2---:R-:W-:-:S06]  /*00d0*/  @P0 IADD3 R8, R0, -R11, RZ ;  /* 0x8000000b00080210 */ /* 0x004fcc0007ffe0ff */
[----:B------:R-:W0:Y:S02]  /*00e0*/  @!P0 LDC R8, c[0x0][0x2c4] ;  /* 0x0000b100ff088b82 */ /* 0x000e240000000800 */
[----:B0-----:R-:W-:-:S13]  /*00f0*/  ISETP.GT.AND P0, PT, R8, UR4, PT ;  /* 0x0000000408007c0c */ /* 0x001fda000bf04270 */
[----:B------:R-:W-:Y:S05]  /*0100*/  @!P0 EXIT ;  /* 0x000000000000894d */ /* 0x000fea0003800000 */
[----:B------:R-:W-:Y:S01]  /*0110*/  ISETP.NE.AND P1, PT, R11, -0x1, PT ;  /* 0xffffffff0b00780c */ /* 0x000fe20003f25270 */
[----:B------:R-:W0:Y:S01]  /*0120*/  S2R R28, SR_TID.X ;  /* 0x00000000001c7919 */ /* 0x000e220000002100 */
[----:B------:R-:W-:Y:S01]  /*0130*/  ULDC.U8 UR8, c[0x0][0x3d8] ;  /* 0x0000f60000087ab9 */ /* 0x000fe20000000000 */
[----:B------:R-:W1:Y:S01]  /*0140*/  S2UR UR5, SR_CTAID.Z ;  /* 0x00000000000579c3 */ /* 0x000e620000002700 */
[----:B------:R-:W-:-:S09]  /*0150*/  ISETP.NE.AND P0, PT, RZ, UR8, PT ;  /* 0x00000008ff007c0c */ /* 0x000fd2000bf05270 */
[----:B------:R-:W2:Y:S01]  /*0160*/  @!P1 LDC.64 R14, c[0x0][0x418] ;  /* 0x00010600ff0e9b82 */ /* 0x000ea20000000a00 */
[--C-:B------:R-:W-:Y:S02]  /*0170*/  @!P1 SHF.R.S32.HI R3, RZ, 0x1f, R9.reuse ;  /* 0x0000001fff039819 */ /* 0x100fe40000011409 */
[----:B------:R-:W-:-:S05]  /*0180*/  @!P1 SHF.R.S32.HI R17, RZ, 0x1f, R9 ;  /* 0x0000001fff119819 */ /* 0x000fca0000011409 */
[----:B------:R-:W3:Y:S08]  /*0190*/  @P1 LDC.64 R4, c[0x0][0x420] ;  /* 0x00010800ff041b82 */ /* 0x000ef00000000a00 */
[----:B------:R-:W4:Y:S08]  /*01a0*/  @!P1 LDC.64 R6, c[0x0][0x290] ;  /* 0x0000a400ff069b82 */ /* 0x000f300000000a00 */
[----:B------:R-:W5:Y:S01]  /*01b0*/  @P1 LDC.64 R26, c[0x0][0x298] ;  /* 0x0000a600ff1a1b82 */ /* 0x000f620000000a00 */
[----:B--2---:R-:W-:-:S04]  /*01c0*/  @!P1 IMAD R0, R3, R14, RZ ;  /* 0x0000000e03009224 */ /* 0x004fc800078e02ff */
[----:B------:R-:W-:Y:S02]  /*01d0*/  @!P1 IMAD R15, R9, R15, R0 ;  /* 0x0000000f090f9224 */ /* 0x000fe400078e0200 */
[----:B---3--:R-:W-:-:S04]  /*01e0*/  @P1 IMAD.WIDE.U32 R12, R11, R4, RZ ;  /* 0x000000040b0c1225 */ /* 0x008fc800078e00ff */
[----:B------:R-:W-:Y:S02]  /*01f0*/  @P1 IMAD R0, R11, R5, R13 ;  /* 0x000000050b001224 */ /* 0x000fe400078e020d */
[----:B----4-:R-:W-:-:S04]  /*0200*/  @!P1 IMAD R2, R17, R6, RZ ;  /* 0x0000000611029224 */ /* 0x010fc800078e02ff */
[C---:B------:R-:W-:Y:S02]  /*0210*/  @!P1 IMAD R13, R9.reuse, R7, R2 ;  /* 0x00000007090d9224 */ /* 0x040fe400078e0202 */
[----:B------:R-:W-:-:S04]  /*0220*/  @!P1 IMAD.WIDE.U32 R2, R9, R14, RZ ;  /* 0x0000000e09029225 */ /* 0x000fc800078e00ff */
[----:B-----5:R-:W-:Y:S01]  /*0230*/  @P1 IMAD.WIDE.U32 R4, R11, R26, RZ ;  /* 0x0000001a0b041225 */ /* 0x020fe200078e00ff */
[----:B------:R-:W-:Y:S02]  /*0240*/  @!P1 IADD3 R0, R3, R15, RZ ;  /* 0x0000000f03009210 */ /* 0x000fe40007ffe0ff */
[----:B------:R-:W-:Y:S01]  /*0250*/  @!P1 MOV R12, R2 ;  /* 0x00000002000c9202 */ /* 0x000fe20000000f00 */
[----:B------:R-:W-:Y:S01]  /*0260*/  @!P1 IMAD.WIDE.U32 R6, R9, R6, RZ ;  /* 0x0000000609069225 */ /* 0x000fe200078e00ff */
[----:B------:R-:W-:-:S03]  /*0270*/  @P1 MOV R33, R4 ;  /* 0x0000000400211202 */ /* 0x000fc60000000f00 */
[----:B------:R-:W-:Y:S01]  /*0280*/  @P1 IMAD R27, R11, R27, R5 ;  /* 0x0000001b0b1b1224 */ /* 0x000fe200078e0205 */
[----:B------:R-:W-:Y:S02]  /*0290*/  @!P1 IADD3 R27, R7, R13, RZ ;  /* 0x0000000d071b9210 */ /* 0x000fe40007ffe0ff */
[----:B------:R-:W-:Y:S01]  /*02a0*/  @!P1 MOV R33, R6 ;  /* 0x0000000600219202 */ /* 0x000fe20000000f00 */
[----:B01----:R-:W-:Y:S06]  /*02b0*/  @!P0 BRA `(.L_x_748) ;  /* 0x0000000000208947 */ /* 0x003fec0003800000 */
[----:B------:R-:W0:Y:S08]  /*02c0*/  LDC R4, c[0x0][0x2d4] ;  /* 0x0000b500ff047b82 */ /* 0x000e300000000800 */
[----:B------:R-:W1:Y:S08]  /*02d0*/  LDC R39, c[0x0][0x2c0] ;  /* 0x0000b000ff277b82 */ /* 0x000e700000000800 */
[----:B------:R-:W1:Y:S01]  /*02e0*/  LDC R2, c[0x0][0x2e4] ;  /* 0x0000b900ff027b82 */ /* 0x000e620000000800 */
[----:B0-----:R-:W-:Y:S01]  /*02f0*/  @!P1 IMAD R11, R9, R4, RZ ;  /* 0x00000004090b9224 */ /* 0x001fe200078e02ff */
[----:B-1----:R-:W-:-:S04]  /*0300*/  LEA R39, R39, R2, 0x7 ;  /* 0x0000000227277211 */ /* 0x002fc800078e38ff */
[----:B------:R-:W-:-:S05]  /*0310*/  LEA R2, R9, R11, 0x7 ;  /* 0x0000000b09027211 */ /* 0x000fca00078e38ff */
[----:B------:R-:W-:Y:S01]  /*0320*/  IMAD R39, R39, UR5, R2 ;  /* 0x0000000527277c24 */ /* 0x000fe2000f8e0202 */
[----:B------:R-:W-:Y:S06]  /*0330*/  BRA `(.L_x_749) ;  /* 0x0000000000107947 */ /* 0x000fec0003800000 */
.L_x_748:
[----:B------:R-:W0:Y:S08]  /*0340*/  LDC R2, c[0x0][0x270] ;  /* 0x00009c00ff027b82 */ /* 0x000e300000000800 */
[----:B------:R-:W1:Y:S01]  /*0350*/  LDC R4, c[0x0][0x2d4] ;  /* 0x0000b500ff047b82 */ /* 0x000e620000000800 */
[----:B0-----:R-:W-:-:S04]  /*0360*/  IMAD R39, R9, R2, UR5 ;  /* 0x0000000509277e24 */ /* 0x001fc8000f8e0202 */
[----:B-1----:R-:W-:-:S07]  /*0370*/  IMAD R39, R39, R4, RZ ;  /* 0x0000000427277224 */ /* 0x002fce00078e02ff */
.L_x_749:
[----:B------:R-:W-:Y:S01]  /*0380*/  SHF.R.S32.HI R3, RZ, 0x1f, R28 ;  /* 0x0000001fff037819 */ /* 0x000fe2000001141c */
[----:B------:R-:W-:Y:S02]  /*0390*/  USHF.R.S32.HI UR8, URZ, 0x1f, UR4 ;  /* 0x0000001f3f087899 */ /* 0x000fe40008011404 */
[----:B------:R-:W-:Y:S01]  /*03a0*/  IADD3 R5, R8, -UR4, RZ ;  /* 0x8000000408057c10 */ /* 0x000fe2000fffe0ff */
[----:B------:R-:W-:Y:S01]  /*03b0*/  USHF.R.S32.HI UR9, URZ, 0x1f, UR5 ;  /* 0x0000001f3f097899 */ /* 0x000fe20008011405 */
[----:B------:R-:W-:Y:S01]  /*03c0*/  LEA.HI R3, R3, R28, RZ, 0x2 ;  /* 0x0000001c03037211 */ /* 0x000fe200078f10ff */
[----:B------:R-:W-:Y:S01]  /*03d0*/  BSSY B0, `(.L_x_750) ;  /* 0x000002c000007945 */ /* 0x000fe20003800000 */
[----:B------:R-:W-:Y:S01]  /*03e0*/  HFMA2.MMA R14, -RZ, RZ, 0, 0 ;  /* 0x00000000ff0e7435 */ /* 0x000fe200000001ff */
[----:B------:R-:W-:Y:S02]  /*03f0*/  CS2R R10, SRZ ;  /* 0x00000000000a7805 */ /* 0x000fe4000001ff00 */
[----:B------:R-:W-:-:S02]  /*0400*/  SHF.R.S32.HI R26, RZ, 0x2, R3 ;  /* 0x00000002ff1a7819 */ /* 0x000fc40000011403 */
[----:B------:R-:W-:Y:S02]  /*0410*/  CS2R R18, SRZ ;  /* 0x0000000000127805 */ /* 0x000fe4000001ff00 */
[----:B------:R-:W-:Y:S02]  /*0420*/  LOP3.LUT R3, R3, 0x1ffffffc, RZ, 0xc0, !PT ;  /* 0x1ffffffc03037812 */ /* 0x000fe400078ec0ff */
[----:B------:R-:W-:Y:S02]  /*0430*/  CS2R R16, SRZ ;  /* 0x0000000000107805 */ /* 0x000fe4000001ff00 */
[----:B------:R-:W-:Y:S02]  /*0440*/  ISETP.GE.AND P0, PT, R26, R5, PT ;  /* 0x000000051a00720c */ /* 0x000fe40003f06270 */
[----:B------:R-:W-:Y:S02]  /*0450*/  CS2R R22, SRZ ;  /* 0x0000000000167805 */ /* 0x000fe4000001ff00 */
[----:B------:R-:W-:-:S02]  /*0460*/  IADD3 R3, -R3, R28, RZ ;  /* 0x0000001c03037210 */ /* 0x000fc40007ffe1ff */
[----:B------:R-:W-:Y:S02]  /*0470*/  CS2R R20, SRZ ;  /* 0x0000000000147805 */ /* 0x000fe4000001ff00 */
[----:B------:R-:W-:Y:S02]  /*0480*/  CS2R R6, SRZ ;  /* 0x0000000000067805 */ /* 0x000fe4000001ff00 */
[----:B------:R-:W-:Y:S02]  /*0490*/  CS2R R4, SRZ ;  /* 0x0000000000047805 */ /* 0x000fe4000001ff00 */
[----:B------:R-:W-:Y:S02]  /*04a0*/  SHF.L.U32 R2, R3, 0x3, RZ ;  /* 0x0000000303027819 */ /* 0x000fe400000006ff */
[----:B------:R-:W-:Y:S02]  /*04b0*/  SHF.R.S32.HI R25, RZ, 0x1f, R26 ;  /* 0x0000001fff197819 */ /* 0x000fe4000001141a */
[----:B------:R-:W-:-:S02]  /*04c0*/  IADD3 R24, R2, 0x20, RZ ;  /* 0x0000002002187810 */ /* 0x000fc40007ffe0ff */
[----:B------:R-:W-:Y:S01]  /*04d0*/  SHF.R.S32.HI R3, RZ, 0x1f, R2 ;  /* 0x0000001fff037819 */ /* 0x000fe20000011402 */
[----:B------:R-:W-:Y:S06]  /*04e0*/  @P0 BRA `(.L_x_751) ;  /* 0x0000000000680947 */ /* 0x000fec0003800000 */
[----:B------:R-:W0:Y:S01]  /*04f0*/  LDC.64 R8, c[0x0][0x420] ;  /* 0x00010800ff087b82 */ /* 0x000e220000000a00 */
[----:B------:R-:W-:Y:S01]  /*0500*/  IADD3 R29, R2, 0x40, RZ ;  /* 0x00000040021d7810 */ /* 0x000fe20007ffe0ff */
[----:B------:R-:W-:Y:S01]  /*0510*/  ULDC UR10, c[0x0][0x2d0] ;  /* 0x0000b400000a7ab9 */ /* 0x000fe20000000800 */
[----:B------:R-:W-:Y:S01]  /*0520*/  ULDC.64 UR12, c[0x0][0x3e0] ;  /* 0x0000f800000c7ab9 */ /* 0x000fe20000000a00 */
[----:B------:R-:W-:Y:S02]  /*0530*/  ISETP.GE.AND P2, PT, R24, UR10, PT ;  /* 0x0000000a18007c0c */ /* 0x000fe4000bf46270 */
[----:B------:R-:W-:Y:S02]  /*0540*/  ISETP.GE.AND P3, PT, R29, UR10, PT ;  /* 0x0000000a1d007c0c */ /* 0x000fe4000bf66270 */
[----:B------:R-:W1:Y:S01]  /*0550*/  LDC.64 R30, c[0x0][0x428] ;  /* 0x00010a00ff1e7b82 */ /* 0x000e620000000a00 */
[----:B0-----:R-:W-:-:S04]  /*0560*/  IMAD.WIDE.U32 R34, R8, UR4, R2 ;  /* 0x0000000408227c25 */ /* 0x001fc8000f8e0002 */
[----:B------:R-:W-:Y:S01]  /*0570*/  IMAD R32, R8, UR8, RZ ;  /* 0x0000000808207c24 */ /* 0x000fe2000f8e02ff */
[----:B------:R-:W-:-:S03]  /*0580*/  IADD3 R12, P1, R12, R34, RZ ;  /* 0x000000220c0c7210 */ /* 0x000fc60007f3e0ff */
[----:B------:R-:W-:Y:S02]  /*0590*/  IMAD R13, R9, UR4, R32 ;  /* 0x00000004090d7c24 */ /* 0x000fe4000f8e0220 */
[----:B-1----:R-:W-:-:S03]  /*05a0*/  IMAD R32, R30, UR9, RZ ;  /* 0x000000091e207c24 */ /* 0x002fc6000f8e02ff */
[----:B------:R-:W-:Y:S01]  /*05b0*/  IADD3.X R13, R0, R35, R13, P1, !PT ;  /* 0x00000023000d7210 */ /* 0x000fe20000ffe40d */
[----:B------:R-:W-:Y:S01]  /*05c0*/  IMAD R31, R31, UR5, R32 ;  /* 0x000000051f1f7c24 */ /* 0x000fe2000f8e0220 */
[----:B------:R-:W-:Y:S01]  /*05d0*/  ISETP.GE.AND P1, PT, R2, UR10, PT ;  /* 0x0000000a02007c0c */ /* 0x000fe2000bf26270 */
[----:B------:R-:W-:Y:S02]  /*05e0*/  IMAD R0, R25, R8, RZ ;  /* 0x0000000819007224 */ /* 0x000fe400078e02ff */
[----:B------:R-:W-:-:S04]  /*05f0*/  IMAD.WIDE.U32 R12, R30, UR5, R12 ;  /* 0x000000051e0c7c25 */ /* 0x000fc8000f8e000c */
[----:B------:R-:W-:Y:S01]  /*0600*/  IMAD R15, R26, R9, R0 ;  /* 0x000000091a0f7224 */ /* 0x000fe200078e0200 */
[----:B------:R-:W-:-:S03]  /*0610*/  IADD3 R13, R13, R31, RZ ;  /* 0x0000001f0d0d7210 */ /* 0x000fc60007ffe0ff */
[----:B------:R-:W-:-:S05]  /*0620*/  IMAD.WIDE.U32 R8, R26, R8, R12 ;  /* 0x000000081a087225 */ /* 0x000fca00078e000c */
[----:B------:R-:W-:Y:S02]  /*0630*/  IADD3 R9, R9, R15, RZ ;  /* 0x0000000f09097210 */ /* 0x000fe40007ffe0ff */
[----:B------:R-:W-:-:S04]  /*0640*/  LEA R12, P4, R8, UR12, 0x1 ;  /* 0x0000000c080c7c11 */ /* 0x000fc8000f8808ff */
[----:B------:R-:W-:-:S05]  /*0650*/  LEA.HI.X R13, R8, UR13, R9, 0x1, P4 ;  /* 0x0000000d080d7c11 */ /* 0x000fca000a0f0c09 */
[----:B------:R0:W5:Y:S04]  /*0660*/  @!P1 LDG.E.128 R20, desc[UR6][R12.64] ;  /* 0x000000060c149981 */ /* 0x000168000c1e1d00 */
[----:B------:R0:W5:Y:S04]  /*0670*/  @!P2 LDG.E.128 R16, desc[UR6][R12.64+0x40] ;  /* 0x000040060c10a981 */ /* 0x000168000c1e1d00 */
[----:B------:R0:W5:Y:S02]  /*0680*/  @!P3 LDG.E.128 R4, desc[UR6][R12.64+0x80] ;  /* 0x000080060c04b981 */ /* 0x000164000c1e1d00 */
.L_x_751:
[----:B------:R-:W-:Y:S05]  /*0690*/  BSYNC B0 ;  /* 0x0000000000007941 */ /* 0x000fea0003800000 */
.L_x_750:
[----:B------:R-:W-:Y:S01]  /*06a0*/  BSSY B0, `(.L_x_752) ;  /* 0x000002c000007945 */ /* 0x000fe20003800000 */
[----:B------:R-:W-:Y:S01]  /*06b0*/  HFMA2.MMA R15, -RZ, RZ, 0, 0 ;  /* 0x00000000ff0f7435 */ /* 0x000fe200000001ff */
[----:B-----5:R-:W-:Y:S02]  /*06c0*/  MOV R0, R18 ;  /* 0x0000001200007202 */ /* 0x020fe40000000f00 */
[----:B------:R-:W-:Y:S02]  /*06d0*/  CS2R R8, SRZ ;  /* 0x0000000000087805 */ /* 0x000fe4000001ff00 */
[----:B------:R-:W-:Y:S02]  /*06e0*/  MOV R32, R19 ;  /* 0x0000001300207202 */ /* 0x000fe40000000f00 */
[----:B------:R-:W-:Y:S02]  /*06f0*/  CS2R R18, SRZ ;  /* 0x0000000000127805 */ /* 0x000fe4000001ff00 */
[----:B------:R-:W-:-:S02]  /*0700*/  MOV R29, R16 ;  /* 0x00000010001d7202 */ /* 0x000fc40000000f00 */
[----:B0-----:R-:W-:Y:S02]  /*0710*/  CS2R R12, SRZ ;  /* 0x00000000000c7805 */ /* 0x001fe4000001ff00 */
[----:B------:R-:W-:Y:S02]  /*0720*/  MOV R34, R17 ;  /* 0x0000001100227202 */ /* 0x000fe40000000f00 */
[----:B------:R-:W-:Y:S02]  /*0730*/  CS2R R16, SRZ ;  /* 0x0000000000107805 */ /* 0x000fe4000001ff00 */
[----:B------:R-:W-:Y:S02]  /*0740*/  MOV R35, R22 ;  /* 0x0000001600237202 */ /* 0x000fe40000000f00 */
[----:B------:R-:W-:Y:S02]  /*0750*/  MOV R37, R23 ;  /* 0x0000001700257202 */ /* 0x000fe40000000f00 */
[----:B------:R-:W-:-:S02]  /*0760*/  MOV R36, R20 ;  /* 0x0000001400247202 */ /* 0x000fc40000000f00 */
[----:B------:R-:W-:Y:S02]  /*0770*/  MOV R38, R21 ;  /* 0x0000001500267202 */ /* 0x000fe40000000f00 */
[----:B------:R-:W-:Y:S01]  /*0780*/  IADD3 R39, R39, UR4, RZ ;  /* 0x0000000427277c10 */ /* 0x000fe2000fffe0ff */
[----:B------:R-:W-:Y:S06]  /*0790*/  @P0 BRA `(.L_x_753) ;  /* 0x0000000000700947 */ /* 0x000fec0003800000 */
[----:B------:R-:W0:Y:S01]  /*07a0*/  LDC.64 R20, c[0x0][0x298] ;  /* 0x0000a600ff147b82 */ /* 0x000e220000000a00 */
[----:B------:R-:W-:Y:S01]  /*07b0*/  MOV R30, R2 ;  /* 0x00000002001e7202 */ /* 0x000fe20000000f00 */
[----:B------:R-:W-:Y:S01]  /*07c0*/  ULDC UR10, c[0x0][0x2d0] ;  /* 0x0000b400000a7ab9 */ /* 0x000fe20000000800 */
[----:B------:R-:W-:Y:S02]  /*07d0*/  MOV R31, R3 ;  /* 0x00000003001f7202 */ /* 0x000fe40000000f00 */
[----:B------:R-:W-:Y:S02]  /*07e0*/  ISETP.GE.AND P1, PT, R2, UR10, PT ;  /* 0x0000000a02007c0c */ /* 0x000fe4000bf26270 */
[----:B------:R-:W-:Y:S01]  /*07f0*/  ISETP.GE.AND P2, PT, R24, UR10, PT ;  /* 0x0000000a18007c0c */ /* 0x000fe2000bf46270 */
[----:B------:R-:W1:Y:S01]  /*0800*/  LDC.64 R22, c[0x0][0x2a0] ;  /* 0x0000a800ff167b82 */ /* 0x000e620000000a00 */
[----:B0-----:R-:W-:-:S04]  /*0810*/  IMAD.WIDE.U32 R30, R20, UR4, R30 ;  /* 0x00000004141e7c25 */ /* 0x001fc8000f8e001e */
[----:B------:R-:W-:Y:S01]  /*0820*/  IMAD R40, R20, UR8, RZ ;  /* 0x0000000814287c24 */ /* 0x000fe2000f8e02ff */
[----:B------:R-:W-:Y:S01]  /*0830*/  IADD3 R30, P0, R33, R30, RZ ;  /* 0x0000001e211e7210 */ /* 0x000fe20007f1e0ff */
[----:B------:R-:W-:Y:S02]  /*0840*/  IMAD R25, R25, R20, RZ ;  /* 0x0000001419197224 */ /* 0x000fe400078e02ff */
[----:B------:R-:W-:Y:S02]  /*0850*/  IMAD R40, R21, UR4, R40 ;  /* 0x0000000415287c24 */ /* 0x000fe4000f8e0228 */
[----:B------:R-:W-:-:S03]  /*0860*/  IMAD R3, R26, R21, R25 ;  /* 0x000000151a037224 */ /* 0x000fc600078e0219 */
[----:B------:R-:W-:Y:S01]  /*0870*/  IADD3.X R31, R27, R31, R40, P0, !PT ;  /* 0x0000001f1b1f7210 */ /* 0x000fe200007fe428 */
[----:B-1----:R-:W-:-:S04]  /*0880*/  IMAD R40, R22, UR9, RZ ;  /* 0x0000000916287c24 */ /* 0x002fc8000f8e02ff */
[----:B------:R-:W-:Y:S02]  /*0890*/  IMAD R23, R23, UR5, R40 ;  /* 0x0000000517177c24 */ /* 0x000fe4000f8e0228 */
[----:B------:R-:W-:Y:S01]  /*08a0*/  IMAD.WIDE.U32 R30, R22, UR5, R30 ;  /* 0x00000005161e7c25 */ /* 0x000fe2000f8e001e */
[----:B------:R-:W-:-:S04]  /*08b0*/  IADD3 R22, R2, 0x40, RZ ;  /* 0x0000004002167810 */ /* 0x000fc80007ffe0ff */
[----:B------:R-:W-:Y:S02]  /*08c0*/  IADD3 R31, R31, R23, RZ ;  /* 0x000000171f1f7210 */ /* 0x000fe40007ffe0ff */
[----:B------:R-:W-:Y:S01]  /*08d0*/  ISETP.GE.AND P3, PT, R22, UR10, PT ;  /* 0x0000000a16007c0c */ /* 0x000fe2000bf66270 */
[----:B------:R-:W-:Y:S01]  /*08e0*/  ULDC.64 UR10, c[0x0][0x280] ;  /* 0x0000a000000a7ab9 */ /* 0x000fe20000000a00 */
[----:B------:R-:W-:-:S05]  /*08f0*/  IMAD.WIDE.U32 R20, R26, R20, R30 ;  /* 0x000000141a147225 */ /* 0x000fca00078e001e */
[----:B------:R-:W-:Y:S02]  /*0900*/  IADD3 R3, R21, R3, RZ ;  /* 0x0000000315037210 */ /* 0x000fe40007ffe0ff */
[----:B------:R-:W-:-:S04]  /*0910*/  LEA R2, P0, R20, UR10, 0x1 ;  /* 0x0000000a14027c11 */ /* 0x000fc8000f8008ff */
[----:B------:R-:W-:-:S05]  /*0920*/  LEA.HI.X R3, R20, UR11, R3, 0x1, P0 ;  /* 0x0000000b14037c11 */ /* 0x000fca00080f0c03 */
[----:B------:R0:W5:Y:S04]  /*0930*/  @!P1 LDG.E.128 R16, desc[UR6][R2.64] ;  /* 0x0000000602109981 */ /* 0x000168000c1e1d00 */
[----:B------:R0:W5:Y:S04]  /*0940*/  @!P2 LDG.E.128 R8, desc[UR6][R2.64+0x40] ;  /* 0x000040060208a981 */ /* 0x000168000c1e1d00 */
[----:B------:R0:W5:Y:S02]  /*0950*/  @!P3 LDG.E.128 R12, desc[UR6][R2.64+0x80] ;  /* 0x00008006020cb981 */ /* 0x000164000c1e1d00 */
.L_x_753:
[----:B------:R-:W-:Y:S05]  /*0960*/  BSYNC B0 ;  /* 0x0000000000007941 */ /* 0x000fea0003800000 */
.L_x_752:
[----:B0-----:R-:W-:Y:S01]  /*0970*/  HADD2.F32 R2, -RZ, R36.H1_H1 ;  /* 0x30000024ff027230 */ /* 0x001fe20000004100 */
[----:B-----5:R-:W-:Y:S01]  /*0980*/  MOV R20, R17 ;  /* 0x0000001100147202 */ /* 0x020fe20000000f00 */
[----:B------:R-:W-:Y:S01]  /*0990*/  HADD2.F32 R21, -RZ, R16.H1_H1 ;  /* 0x30000010ff157230 */ /* 0x000fe20000004100 */
[----:B------:R-:W-:Y:S01]  /*09a0*/  LOP3.LUT P0, RZ, R28, 0x3, RZ, 0xc0, !PT ;  /* 0x000000031cff7812 */ /* 0x000fe2000780c0ff */
[----:B------:R-:W-:Y:S01]  /*09b0*/  HADD2.F32 R36, -RZ, R36.H0_H0 ;  /* 0x20000024ff247230 */ /* 0x000fe20000004100 */
[----:B------:R-:W-:Y:S01]  /*09c0*/  ULDC UR10, c[0x0][0x384] ;  /* 0x0000e100000a7ab9 */ /* 0x000fe20000000800 */
[----:B------:R-:W-:Y:S02]  /*09d0*/  HADD2.F32 R3, -RZ, R16.H0_H0 ;  /* 0x20000010ff037230 */ /* 0x000fe40000004100 */
[----:B------:R-:W-:Y:S01]  /*09e0*/  FMUL.FTZ R21, R2, R21 ;  /* 0x0000001502157220 */ /* 0x000fe20000410000 */
[----:B------:R-:W-:Y:S02]  /*09f0*/  HADD2.F32 R2, -RZ, R38.H0_H0 ;  /* 0x20000026ff027230 */ /* 0x000fe40000004100 */
[----:B------:R-:W-:-:S02]  /*0a00*/  HADD2.F32 R17, -RZ, R20.H0_H0 ;  /* 0x20000014ff117230 */ /* 0x000fc40000004100 */
[----:B------:R-:W-:Y:S01]  /*0a10*/  FFMA.FTZ R21, R36, R3, R21 ;  /* 0x0000000324157223 */ /* 0x000fe20000010015 */
[----:B------:R-:W-:Y:S02]  /*0a20*/  HADD2.F32 R38, -RZ, R38.H1_H1 ;  /* 0x30000026ff267230 */ /* 0x000fe40000004100 */
[----:B------:R-:W-:Y:S02]  /*0a30*/  HADD2.F32 R3, -RZ, R20.H1_H1 ;  /* 0x30000014ff037230 */ /* 0x000fe40000004100 */
[----:B------:R-:W-:Y:S01]  /*0a40*/  FFMA.FTZ R21, R2, R17, R21 ;  /* 0x0000001102157223 */ /* 0x000fe20000010015 */
[--C-:B------:R-:W-:Y:S02]  /*0a50*/  HADD2.F32 R2, -RZ, R35.reuse.H0_H0 ;  /* 0x20000023ff027230 */ /* 0x100fe40000004100 */
[----:B------:R-:W-:Y:S02]  /*0a60*/  HADD2.F32 R17, -RZ, R18.H0_H0 ;  /* 0x20000012ff117230 */ /* 0x000fe40000004100 */
[----:B------:R-:W-:Y:S01]  /*0a70*/  FFMA.FTZ R3, R38, R3, R21 ;  /* 0x0000000326037223 */ /* 0x000fe20000010015 */
[----:B------:R-:W-:-:S02]  /*0a80*/  HADD2.F32 R35, -RZ, R35.H1_H1 ;  /* 0x30000023ff237230 */ /* 0x000fc40000004100 */
[----:B------:R-:W-:Y:S02]  /*0a90*/  HADD2.F32 R16, -RZ, R18.H1_H1 ;  /* 0x30000012ff107230 */ /* 0x000fe40000004100 */
[----:B------:R-:W-:Y:S01]  /*0aa0*/  FFMA.FTZ R18, R2, R17, R3 ;  /* 0x0000001102127223 */ /* 0x000fe20000010003 */
[----:B------:R-:W-:Y:S01]  /*0ab0*/  HADD2.F32 R2, -RZ, R37.H0_H0 ;  /* 0x20000025ff027230 */ /* 0x000fe20000004100 */
[----:B------:R-:W-:Y:S01]  /*0ac0*/  MOV R17, R8 ;  /* 0x0000000800117202 */ /* 0x000fe20000000f00 */
[----:B------:R-:W-:Y:S02]  /*0ad0*/  HADD2.F32 R3, -RZ, R19.H0_H0 ;  /* 0x20000013ff037230 */ /* 0x000fe40000004100 */
[----:B------:R-:W-:Y:S01]  /*0ae0*/  FFMA.FTZ R35, R35, R16, R18 ;  /* 0x0000001023237223 */ /* 0x000fe20000010012 */
[----:B------:R-:W-:Y:S02]  /*0af0*/  HADD2.F32 R37, -RZ, R37.H1_H1 ;  /* 0x30000025ff257230 */ /* 0x000fe40000004100 */
[----:B------:R-:W-:-:S02]  /*0b00*/  HADD2.F32 R8, -RZ, R19.H1_H1 ;  /* 0x30000013ff087230 */ /* 0x000fc40000004100 */
[----:B------:R-:W-:Y:S01]  /*0b10*/  FFMA.FTZ R16, R2, R3, R35 ;  /* 0x0000000302107223 */ /* 0x000fe20000010023 */
[----:B------:R-:W-:Y:S02]  /*0b20*/  HADD2.F32 R2, -RZ, R29.H0_H0 ;  /* 0x2000001dff027230 */ /* 0x000fe40000004100 */
[----:B------:R-:W-:Y:S02]  /*0b30*/  HADD2.F32 R3, -RZ, R17.H0_H0 ;  /* 0x20000011ff037230 */ /* 0x000fe40000004100 */
[----:B------:R-:W-:Y:S01]  /*0b40*/  FFMA.FTZ R37, R37, R8, R16 ;  /* 0x0000000825257223 */ /* 0x000fe20000010010 */
[----:B------:R-:W-:Y:S02]  /*0b50*/  HADD2.F32 R29, -RZ, R29.H1_H1 ;  /* 0x3000001dff1d7230 */ /* 0x000fe40000004100 */
[----:B------:R-:W-:Y:S02]  /*0b60*/  HADD2.F32 R8, -RZ, R17.H1_H1 ;  /* 0x30000011ff087230 */ /* 0x000fe40000004100 */
[----:B------:R-:W-:Y:S01]  /*0b70*/  FFMA.FTZ R16, R2, R3, R37 ;  /* 0x0000000302107223 */ /* 0x000fe20000010025 */
[----:B------:R-:W-:-:S02]  /*0b80*/  HADD2.F32 R2, -RZ, R34.H0_H0 ;  /* 0x20000022ff027230 */ /* 0x000fc40000004100 */
[--C-:B------:R-:W-:Y:S02]  /*0b90*/  HADD2.F32 R3, -RZ, R9.reuse.H0_H0 ;  /* 0x20000009ff037230 */ /* 0x100fe40000004100 */
[----:B------:R-:W-:Y:S01]  /*0ba0*/  FFMA.FTZ R29, R29, R8, R16 ;  /* 0x000000081d1d7223 */ /* 0x000fe20000010010 */
[----:B------:R-:W-:Y:S02]  /*0bb0*/  HADD2.F32 R34, -RZ, R34.H1_H1 ;  /* 0x30000022ff227230 */ /* 0x000fe40000004100 */
[----:B------:R-:W-:Y:S02]  /*0bc0*/  HADD2.F32 R9, -RZ, R9.H1_H1 ;  /* 0x30000009ff097230 */ /* 0x000fe40000004100 */
[----:B------:R-:W-:Y:S01]  /*0bd0*/  FFMA.FTZ R29, R2, R3, R29 ;  /* 0x00000003021d7223 */ /* 0x000fe2000001001d */
        /* <DEDUP_REMOVED lines=12> */
[----:B------:R-:W-:Y:S02]  /*0ca0*/  HADD2.F32 R0, -RZ, R4.H0_H0 ;  /* 0x20000004ff007230 */ /* 0x000fe40000004100 */
        /* <DEDUP_REMOVED lines=12> */
[----:B------:R-:W-:Y:S02]  /*0d70*/  HADD2.F32 R3, -RZ, R14.H0_H0 ;  /* 0x2000000eff037230 */ /* 0x000fe40000004100 */
[----:B------:R-:W-:Y:S01]  /*0d80*/  FFMA.FTZ R9, R5, R2, R4 ;  /* 0x0000000205097223 */ /* 0x000fe20000010004 */
[----:B------:R-:W-:Y:S01]  /*0d90*/  HADD2.F32 R6, -RZ, R6.H1_H1 ;  /* 0x30000006ff067230 */ /* 0x000fe20000004100 */
[----:B------:R-:W-:Y:S01]  /*0da0*/  SHF.R.S32.HI R4, RZ, 0x1f, R39 ;  /* 0x0000001fff047819 */ /* 0x000fe20000011427 */
[----:B------:R-:W-:Y:S02]  /*0db0*/  HADD2.F32 R5, -RZ, R14.H1_H1 ;  /* 0x3000000eff057230 */ /* 0x000fe40000004100 */
[----:B------:R-:W-:Y:S01]  /*0dc0*/  FFMA.FTZ R9, R0, R3, R9 ;  /* 0x0000000300097223 */ /* 0x000fe20000010009 */
[----:B------:R-:W-:Y:S02]  /*0dd0*/  HADD2.F32 R0, -RZ, R7.H0_H0 ;  /* 0x20000007ff007230 */ /* 0x000fe40000004100 */
[----:B------:R-:W-:-:S02]  /*0de0*/  HADD2.F32 R3, -RZ, R15.H0_H0 ;  /* 0x2000000fff037230 */ /* 0x000fc40000004100 */
[----:B------:R-:W-:Y:S01]  /*0df0*/  FFMA.FTZ R5, R6, R5, R9 ;  /* 0x0000000506057223 */ /* 0x000fe20000010009 */
[----:B------:R-:W-:Y:S02]  /*0e00*/  HADD2.F32 R7, -RZ, R7.H1_H1 ;  /* 0x30000007ff077230 */ /* 0x000fe40000004100 */
[----:B------:R-:W-:Y:S02]  /*0e10*/  HADD2.F32 R2, -RZ, R15.H1_H1 ;  /* 0x3000000fff027230 */ /* 0x000fe40000004100 */
[----:B------:R-:W-:-:S04]  /*0e20*/  FFMA.FTZ R0, R0, R3, R5 ;  /* 0x0000000300007223 */ /* 0x000fc80000010005 */
[----:B------:R-:W-:-:S05]  /*0e30*/  FFMA.FTZ R0, R7, R2, R0 ;  /* 0x0000000207007223 */ /* 0x000fca0000010000 */
[----:B------:R-:W0:Y:S02]  /*0e40*/  SHFL.BFLY PT, R3, R0, 0x2, 0x1f ;  /* 0x0c401f0000037f89 */ /* 0x000e2400000e0000 */
[----:B0-----:R-:W-:-:S05]  /*0e50*/  FADD.FTZ R3, R0, R3 ;  /* 0x0000000300037221 */ /* 0x001fca0000010000 */
[----:B------:R-:W0:Y:S02]  /*0e60*/  SHFL.BFLY PT, R2, R3, 0x1, 0x1f ;  /* 0x0c201f0003027f89 */ /* 0x000e2400000e0000 */
[----:B0-----:R-:W-:-:S04]  /*0e70*/  FADD.FTZ R2, R3, R2 ;  /* 0x0000000203027221 */ /* 0x001fc80000010000 */
[----:B------:R-:W-:Y:S01]  /*0e80*/  FMUL.FTZ R5, R2, UR10 ;  /* 0x0000000a02057c20 */ /* 0x000fe20008410000 */
[----:B------:R-:W-:Y:S06]  /*0e90*/  @P0 EXIT ;  /* 0x000000000000094d */ /* 0x000fec0003800000 */
[----:B------:R-:W-:Y:S01]  /*0ea0*/  LEA.HI R28, P0, R28, R39, RZ, 0x1e ;  /* 0x000000271c1c7211 */ /* 0x000fe2000781f0ff */
[----:B------:R-:W-:-:S03]  /*0eb0*/  ULDC.64 UR4, c[0x0][0x478] ;  /* 0x00011e0000047ab9 */ /* 0x000fc60000000a00 */
[----:B------:R-:W-:Y:S02]  /*0ec0*/  IADD3.X R3, RZ, R4, RZ, P0, !PT ;  /* 0x00000004ff037210 */ /* 0x000fe400007fe4ff */
[----:B------:R-:W-:-:S04]  /*0ed0*/  LEA R2, P0, R28, UR4, 0x2 ;  /* 0x000000041c027c11 */ /* 0x000fc8000f8010ff */
[----:B------:R-:W-:-:S05]  /*0ee0*/  LEA.HI.X R3, R28, UR5, R3, 0x2, P0 ;  /* 0x000000051c037c11 */ /* 0x000fca00080f1403 */
[----:B------:R-:W-:Y:S01]  /*0ef0*/  STG.E desc[UR6][R2.64], R5 ;  /* 0x0000000502007986 */ /* 0x000fe2000c101906 */
[----:B------:R-:W-:Y:S05]  /*0f00*/  EXIT ;  /* 0x000000000000794d */ /* 0x000fea0003800000 */
.L_x_754:
        /* <DEDUP_REMOVED lines=15> */
.L_x_1300:


//--------------------- .text._ZN5flash25flash_bwd_dot_do_o_kernelILb1E23Flash_bwd_kernel_traitsILi96ELi64ELi128ELi8ELi2ELi4ELi4ELb1ELb0EN7cutlass6half_tE19Flash_kernel_traitsILi96ELi64ELi128ELi8ES3_EEEEvNS_16Flash_bwd_paramsE --------------------------
	.section	.text._ZN5flash25flash_bwd_dot_do_o_kernelILb1E23Flash_bwd_kernel_traitsILi96ELi64ELi128ELi8ELi2ELi4ELi4ELb1ELb0EN7cutlass6half_tE19Flash_kernel_traitsILi96ELi64ELi128ELi8ES3_EEEEvNS_16Flash_bwd_paramsE,"ax",@progbits
	.align	128
        .global         _ZN5flash25flash_bwd_dot_do_o_kernelILb1E23Flash_bwd_kernel_traitsILi96ELi64ELi128ELi8ELi2ELi4ELi4ELb1ELb0EN7cutlass6half_tE19Flash_kernel_traitsILi96ELi64ELi128ELi8ES3_EEEEvNS_16Flash_bwd_paramsE
        .type           _ZN5flash25flash_bwd_dot_do_o_kernelILb1E23Flash_bwd_kernel_traitsILi96ELi64ELi128ELi8ELi2ELi4ELi4ELb1ELb0EN7cutlass6half_tE19Flash_kernel_traitsILi96ELi64ELi128ELi8ES3_EEEEvNS_16Flash_bwd_paramsE,@function
        .size           _ZN5flash25flash_bwd_dot_do_o_kernelILb1E23Flash_bwd_kernel_traitsILi96ELi64ELi128ELi8ELi2ELi4ELi4ELb1ELb0EN7cutlass6half_tE19Flash_kernel_traitsILi96ELi64ELi128ELi8ES3_EEEEvNS_16Flash_bwd_paramsE,(.L_x_1301 - _ZN5flash25flash_bwd_dot_do_o_kernelILb1E23Flash_bwd_kernel_traitsILi96ELi64ELi128ELi8ELi2ELi4ELi4ELb1ELb0EN7cutlass6half_tE19Flash_kernel_traitsILi96ELi64ELi128ELi8ES3_EEEEvNS_16Flash_bwd_paramsE)
        .other          _ZN5flash25flash_bwd_dot_do_o_kernelILb1E23Flash_bwd_kernel_traitsILi96ELi64ELi128ELi8ELi2ELi4ELi4ELb1ELb0EN7cutlass6half_tE19Flash_kernel_traitsILi96ELi64ELi128ELi8ES3_EEEEvNS_16Flash_bwd_paramsE,@"STO_CUDA_ENTRY STV_DEFAULT"
_ZN5flash25flash_bwd_dot_do_o_kernelILb1E23Flash_bwd_kernel_traitsILi96ELi64ELi128ELi8ELi2ELi4ELi4ELb1ELb0EN7cutlass6half_tE19Flash_kernel_traitsILi96ELi64ELi128ELi8ES3_EEEEvNS_16Flash_bwd_paramsE:
.text._ZN5flash25flash_bwd_dot_do_o_kernelILb1E23Flash_bwd_kernel_traitsILi96ELi64ELi128ELi8ELi2ELi4ELi4ELb1ELb0EN7cutlass6half_tE19Flash_kernel_traitsILi96ELi64ELi128ELi8ES3_EEEEvNS_16Flash_bwd_paramsE:
[----:B------:R-:W-:Y:S01]  /*0000*/  LDC R1, c[0x0][0x28] ;  /* 0x00000a00ff017b82 */ /* 0x000fe20000000800 */
[----:B------:R-:W0:Y:S07]  /*0010*/  S2R R3, SR_CTAID.Y ;  /* 0x0000000000037919 */ /* 0x000e2e0000002600 */
[----:B------:R-:W0:Y:S01]  /*0020*/  LDC.64 R4, c[0x0][0x2f0] ;  /* 0x0000bc00ff047b82 */ /* 0x000e220000000a00 */
[----:B------:R-:W-:Y:S01]  /*0030*/  ULDC.64 UR4, c[0x0][0x2f0] ;  /* 0x0000bc0000047ab9 */ /* 0x000fe20000000a00 */
[----:B------:R-:W-:-:S02]  /*0040*/  MOV R0, 0xffffffff ;  /* 0xffffffff00007802 */ /* 0x000fc40000000f00 */
[----:B------:R-:W-:-:S04]  /*0050*/  ISETP.NE.U32.AND P0, PT, RZ, UR4, PT ;  /* 0x00000004ff007c0c */ /* 0x000fc8000bf05070 */
[----:B------:R-:W-:Y:S01]  /*0060*/  ISETP.NE.AND.EX P0, PT, RZ, UR5, PT, P0 ;  /* 0x00000005ff007c0c */ /* 0x000fe2000bf05300 */
[----:B------:R-:W-:Y:S01]  /*0070*/  ULDC.64 UR4, c[0x0][0x208] ;  /* 0x0000820000047ab9 */ /* 0x000fe20000000a00 */
[----:B0-----:R-:W-:-:S11]  /*0080*/  IMAD.WIDE R4, R3, 0x4, R4 ;  /* 0x0000000403047825 */ /* 0x001fd600078e0204 */
[----:B------:R-:W2:Y:S04]  /*0090*/  @P0 LDG.E R0, desc[UR4][R4.64] ;  /* 0x0000000404000981 */ /* 0x000ea8000c1e1900 */
[----:B------:R-:W2:Y:S01]  /*00a0*/  @P0 LDG.E R7, desc[UR4][R4.64+0x4] ;  /* 0x0000040404070981 */ /* 0x000ea2000c1e1900 */
[----:B------:R-:W0:Y:S02]  /*00b0*/  S2R R29, SR_CTAID.X ;  /* 0x00000000001d7919 */ /* 0x000e240000002500 */
[----:B0-----:R-:W-:Y:S02]  /*00c0*/  SHF.L.U32 R29, R29, 0x6, RZ ;  /* 0x000000061d1d7819 */ /* 0x001fe400000006ff */
[----:B--2---:R-:W-:-:S06]  /*00d0*/  @P0 IADD3 R14, R7, -R0, RZ ;  /* 0x80000000070e0210 */ /* 0x004fcc0007ffe0ff */
[----:B------:R-:W0:Y:S02]  /*00e0*/  @!P0 LDC R14, c[0x0][0x2c4] ;  /* 0x0000b100ff0e8b82 */ /* 0x000e240000000800 */
[----:B0-----:R-:W-:-:S13]  /*00f0*/  ISETP.GT.AND P1, PT, R14, R29, PT ;  /* 0x0000001d0e00720c */ /* 0x001fda0003f24270 */
[----:B------:R-:W-:Y:S05]  /*0100*/  @!P1 EXIT ;  /* 0x000000000000994d */ /* 0x000fea0003800000 */
[----:B------:R-:W-:Y:S01]  /*0110*/  ISETP.NE.AND P1, PT, R0, -0x1, PT ;  /* 0xffffffff0000780c */ /* 0x000fe20003f25270 */
[----:B------:R-:W0:Y:S01]  /*0120*/  LDC R42, c[0x0][0x2d4] ;  /* 0x0000b500ff2a7b82 */ /* 0x000e220000000800 */
[----:B------:R-:W-:Y:S01]  /*0130*/  IMAD.WIDE R4, R3, 0x80, RZ ;  /* 0x0000008003047825 */ /* 0x000fe200078e02ff */
[----:B------:R-:W1:Y:S01]  /*0140*/  S2R R12, SR_TID.X ;  /* 0x00000000000c7919 */ /* 0x000e620000002100 */
[----:B------:R-:W-:Y:S01]  /*0150*/  HFMA2.MMA R27, -RZ, RZ, 0, 0 ;  /* 0x00000000ff1b7435 */ /* 0x000fe200000001ff */
[----:B------:R-:W-:Y:S02]  /*0160*/  SHF.R.S32.HI R40, RZ, 0x1f, R29 ;  /* 0x0000001fff287819 */ /* 0x000fe4000001141d */
[----:B------:R-:W-:Y:S01]  /*0170*/  SEL R16, R4, RZ, P0 ;  /* 0x000000ff04107207 */ /* 0x000fe20000000000 */
[----:B------:R-:W2:Y:S01]  /*0180*/  S2R R6, SR_CTAID.Z ;  /* 0x0000000000067919 */ /* 0x000ea20000002700 */
[----:B------:R-:W3:Y:S01]  /*0190*/  LDC R13, c[0x0][0x270] ;  /* 0x00009c00ff0d7b82 */ /* 0x000ee20000000800 */
[----:B------:R-:W-:-:S03]  /*01a0*/  SEL R17, R5, RZ, P0 ;  /* 0x000000ff05117207 */ /* 0x000fc60000000000 */
[----:B------:R-:W-:-:S04]  /*01b0*/  @!P1 SHF.R.S32.HI R7, RZ, 0x1f, R3 ;  /* 0x0000001fff079819 */ /* 0x000fc80000011403 */
[----:B------:R-:W4:Y:S08]  /*01c0*/  @!P1 LDC.64 R20, c[0x0][0x418] ;  /* 0x00010600ff149b82 */ /* 0x000f300000000a00 */
[----:B------:R-:W5:Y:S01]  /*01d0*/  @P1 LDC.64 R24, c[0x0][0x420] ;  /* 0x00010800ff181b82 */ /* 0x000f620000000a00 */
[----:B0-----:R-:W-:-:S07]  /*01e0*/  IMAD.WIDE R4, R3, R42, RZ ;  /* 0x0000002a03047225 */ /* 0x001fce00078e02ff */
[----:B------:R-:W0:Y:S01]  /*01f0*/  @P1 LDC.64 R10, c[0x0][0x298] ;  /* 0x0000a600ff0a1b82 */ /* 0x000e220000000a00 */
[----:B---3--:R-:W-:-:S07]  /*0200*/  IMAD R5, R5, R13, RZ ;  /* 0x0000000d05057224 */ /* 0x008fce00078e02ff */
[----:B------:R-:W3:Y:S01]  /*0210*/  LDC R15, c[0x0][0x2dc] ;  /* 0x0000b700ff0f7b82 */ /* 0x000ee20000000800 */
[-C--:B----4-:R-:W-:Y:S01]  /*0220*/  @!P1 IMAD R2, R7, R20.reuse, RZ ;  /* 0x0000001407029224 */ /* 0x090fe200078e02ff */
[----:B------:R-:W-:Y:S01]  /*0230*/  SHF.R.S32.HI R7, RZ, 0x1f, R13 ;  /* 0x0000001fff077819 */ /* 0x000fe2000001140d */
[----:B------:R-:W-:-:S04]  /*0240*/  @!P1 IMAD.WIDE.U32 R8, R3, R20, RZ ;  /* 0x0000001403089225 */ /* 0x000fc800078e00ff */
[----:B------:R-:W-:Y:S02]  /*0250*/  @!P1 IMAD R21, R3, R21, R2 ;  /* 0x0000001503159224 */ /* 0x000fe400078e0202 */
[----:B-----5:R-:W-:-:S04]  /*0260*/  @P1 IMAD.WIDE.U32 R18, R0, R24, RZ ;  /* 0x0000001800121225 */ /* 0x020fc800078e00ff */
[----:B------:R-:W-:Y:S01]  /*0270*/  @P1 IMAD R25, R0, R25, R19 ;  /* 0x0000001900191224 */ /* 0x000fe200078e0213 */
[----:B------:R-:W-:Y:S01]  /*0280*/  @!P1 IADD3 R25, R9, R21, RZ ;  /* 0x0000001509199210 */ /* 0x000fe20007ffe0ff */
[C---:B------:R-:W-:Y:S01]  /*0290*/  IMAD R19, R4.reuse, R7, R5 ;  /* 0x0000000704137224 */ /* 0x040fe200078e0205 */
[----:B------:R-:W-:Y:S01]  /*02a0*/  IADD3 R21, P0, R29, R16, RZ ;  /* 0x000000101d157210 */ /* 0x000fe20007f1e0ff */
[----:B------:R-:W-:Y:S01]  /*02b0*/  IMAD.WIDE.U32 R4, R4, R13, RZ ;  /* 0x0000000d04047225 */ /* 0x000fe200078e00ff */
[----:B------:R-:W-:-:S03]  /*02c0*/  @P1 MOV R2, R18 ;  /* 0x0000001200021202 */ /* 0x000fc60000000f00 */
[C---:B0-----:R-:W-:Y:S01]  /*02d0*/  @P1 IMAD.WIDE.U32 R34, R0.reuse, R10, RZ ;  /* 0x0000000a00221225 */ /* 0x041fe200078e00ff */
[----:B------:R-:W-:Y:S02]  /*02e0*/  IADD3 R16, R5, R19, RZ ;  /* 0x0000001305107210 */ /* 0x000fe40007ffe0ff */
[----:B---3--:R-:W-:Y:S01]  /*02f0*/  SHF.R.S32.HI R23, RZ, 0x1f, R15 ;  /* 0x0000001fff177819 */ /* 0x008fe2000001140f */
[----:B------:R-:W-:Y:S01]  /*0300*/  @P1 IMAD R7, R0, R11, R35 ;  /* 0x0000000b00071224 */ /* 0x000fe200078e0223 */
[----:B------:R-:W-:Y:S01]  /*0310*/  @P1 MOV R19, R0 ;  /* 0x0000000000131202 */ /* 0x000fe20000000f00 */
[----:B------:R-:W-:-:S04]  /*0320*/  IMAD.WIDE R10, R13, R15, RZ ;  /* 0x0000000f0d0a7225 */ /* 0x000fc800078e02ff */
[----:B------:R-:W-:Y:S01]  /*0330*/  IMAD R20, R16, R15, RZ ;  /* 0x0000000f10147224 */ /* 0x000fe200078e02ff */
[----:B-12---:R-:W-:Y:S06]  /*0340*/  @P1 BRA `(.L_x_755) ;  /* 0x00000000001c1947 */ /* 0x006fec0003800000 */
[----:B------:R-:W0:Y:S01]  /*0350*/  LDC.64 R18, c[0x0][0x290] ;  /* 0x0000a400ff127b82 */ /* 0x000e220000000a00 */
[----:B------:R-:W-:-:S05]  /*0360*/  SHF.R.S32.HI R7, RZ, 0x1f, R3 ;  /* 0x0000001fff077819 */ /* 0x000fca0000011403 */
[-C--:B0-----:R-:W-:Y:S02]  /*0370*/  IMAD R16, R7, R18.reuse, RZ ;  /* 0x0000001207107224 */ /* 0x081fe400078e02ff */
[----:B------:R-:W-:-:S04]  /*0380*/  IMAD.WIDE.U32 R34, R3, R18, RZ ;  /* 0x0000001203227225 */ /* 0x000fc800078e00ff */
[----:B------:R-:W-:Y:S01]  /*0390*/  IMAD R7, R3, R19, R16 ;  /* 0x0000001303077224 */ /* 0x000fe200078e0210 */
[----:B------:R-:W-:-:S04]  /*03a0*/  MOV R19, 0xffffffff ;  /* 0xffffffff00137802 */ /* 0x000fc80000000f00 */
[----:B------:R-:W-:-:S07]  /*03b0*/  IADD3 R7, R35, R7, RZ ;  /* 0x0000000723077210 */ /* 0x000fce0007ffe0ff */
.L_x_755:
[----:B------:R-:W-:Y:S01]  /*03c0*/  ULDC.U8 UR6, c[0x0][0x3d8] ;  /* 0x0000f60000067ab9 */ /* 0x000fe20000000000 */
[----:B------:R-:W-:Y:S01]  /*03d0*/  IADD3.X R17, R40, R17, RZ, P0, !PT ;  /* 0x0000001128117210 */ /* 0x000fe200007fe4ff */
[----:B------:R-:W-:Y:S01]  /*03e0*/  IMAD R5, R11, R19, RZ ;  /* 0x000000130b057224 */ /* 0x000fe200078e02ff */
[----:B------:R-:W-:Y:S01]  /*03f0*/  ISETP.NE.AND P0, PT, RZ, UR6, PT ;  /* 0x00000006ff007c0c */ /* 0x000fe2000bf05270 */
[----:B------:R-:W-:Y:S01]  /*0400*/  IMAD R23, R23, R4, R20 ;  /* 0x0000000417177224 */ /* 0x000fe200078e0214 */
[----:B------:R-:W-:Y:S01]  /*0410*/  @!P1 MOV R2, R8 ;  /* 0x0000000800029202 */ /* 0x000fe20000000f00 */
[----:B------:R-:W-:Y:S01]  /*0420*/  IMAD R18, R17, R10, RZ ;  /* 0x0000000a11127224 */ /* 0x000fe200078e02ff */
[----:B------:R-:W-:Y:S01]  /*0430*/  SHF.R.S32.HI R28, RZ, 0x1f, R6 ;  /* 0x0000001fff1c7819 */ /* 0x000fe20000011406 */
[----:B------:R-:W-:Y:S02]  /*0440*/  IMAD R27, R10, R27, R5 ;  /* 0x0000001b0a1b7224 */ /* 0x000fe400078e0205 */
[----:B------:R-:W-:-:S04]  /*0450*/  IMAD.WIDE.U32 R8, R4, R15, RZ ;  /* 0x0000000f04087225 */ /* 0x000fc800078e00ff */
[----:B------:R-:W-:Y:S01]  /*0460*/  IMAD.WIDE.U32 R16, R10, R19, RZ ;  /* 0x000000130a107225 */ /* 0x000fe200078e00ff */
[----:B------:R-:W-:-:S03]  /*0470*/  IADD3 R9, R9, R23, RZ ;  /* 0x0000001709097210 */ /* 0x000fc60007ffe0ff */
[----:B------:R-:W-:Y:S01]  /*0480*/  IMAD R19, R6, R15, RZ ;  /* 0x0000000f06137224 */ /* 0x000fe200078e02ff */
[----:B------:R-:W-:Y:S01]  /*0490*/  SEL R16, R8, R16, !P1 ;  /* 0x0000001008107207 */ /* 0x000fe20004800000 */
[----:B------:R-:W-:Y:S01]  /*04a0*/  IMAD.WIDE.U32 R4, R21, R10, RZ ;  /* 0x0000000a15047225 */ /* 0x000fe200078e00ff */
[----:B------:R-:W-:Y:S02]  /*04b0*/  @P1 IADD3 R9, R17, R27, RZ ;  /* 0x0000001b11091210 */ /* 0x000fe40007ffe0ff */
[----:B------:R-:W-:Y:S01]  /*04c0*/  SHF.R.S32.HI R10, RZ, 0x1f, R19 ;  /* 0x0000001fff0a7819 */ /* 0x000fe20000011413 */
[----:B------:R-:W-:-:S05]  /*04d0*/  IMAD R11, R11, R21, R18 ;  /* 0x000000150b0b7224 */ /* 0x000fca00078e0212 */
[----:B------:R-:W-:Y:S01]  /*04e0*/  IADD3 R11, R5, R11, RZ ;  /* 0x0000000b050b7210 */ /* 0x000fe20007ffe0ff */
[----:B------:R-:W-:Y:S06]  /*04f0*/  @!P0 BRA `(.L_x_756) ;  /* 0x00000000001c8947 */ /* 0x000fec0003800000 */
[----:B------:R-:W0:Y:S01]  /*0500*/  LDC R8, c[0x0][0x2c0] ;  /* 0x0000b000ff087b82 */ /* 0x000e220000000800 */
[----:B------:R-:W-:-:S05]  /*0510*/  @!P1 IMAD R0, R3, R42, RZ ;  /* 0x0000002a03009224 */ /* 0x000fca00078e02ff */
[----:B------:R-:W-:Y:S02]  /*0520*/  LEA R0, R3, R0, 0x7 ;  /* 0x0000000003007211 */ /* 0x000fe400078e38ff */
[----:B------:R-:W0:Y:S02]  /*0530*/  LDC R17, c[0x0][0x2e4] ;  /* 0x0000b900ff117b82 */ /* 0x000e240000000800 */
[----:B0-----:R-:W-:-:S05]  /*0540*/  LEA R3, R8, R17, 0x7 ;  /* 0x0000001108037211 */ /* 0x001fca00078e38ff */
[----:B------:R-:W-:Y:S01]  /*0550*/  IMAD R42, R3, R6, R0 ;  /* 0x00000006032a7224 */ /* 0x000fe200078e0200 */
[----:B------:R-:W-:Y:S06]  /*0560*/  BRA `(.L_x_757) ;  /* 0x0000000000087947 */ /* 0x000fec0003800000 */
.L_x_756:
[----:B------:R-:W-:-:S04]  /*0570*/  IMAD R3, R3, R13, R6 ;  /* 0x0000000d03037224 */ /* 0x000fc800078e0206 */
[----:B------:R-:W-:-:S07]  /*0580*/  IMAD R42, R3, R42, RZ ;  /* 0x0000002a032a7224 */ /* 0x000fce00078e02ff */
.L_x_757:
[----:B------:R-:W-:Y:S01]  /*0590*/  SHF.R.S32.HI R3, RZ, 0x1f, R12 ;  /* 0x0000001fff037819 */ /* 0x000fe2000001140c */
[----:B------:R-:W-:Y:S01]  /*05a0*/  ULDC.64 UR6, c[0x0][0x400] ;  /* 0x0001000000067ab9 */ /* 0x000fe20000000a00 */
[----:B------:R-:W-:Y:S01]  /*05b0*/  IADD3 R4, P0, P1, R4, R16, R19 ;  /* 0x0000001004047210 */ /* 0x000fe2000791e013 */
[----:B------:R-:W-:Y:S01]  /*05c0*/  BSSY B0, `(.L_x_758) ;  /* 0x000003a000007945 */ /* 0x000fe20003800000 */
[----:B------:R-:W-:Y:S01]  /*05d0*/  LEA.HI R0, R3, R12, RZ, 0x3 ;  /* 0x0000000c03007211 */ /* 0x000fe200078f18ff */
[----:B------:R-:W-:Y:S01]  /*05e0*/  HFMA2.MMA R24, -RZ, RZ, 0, 0 ;  /* 0x00000000ff187435 */ /* 0x000fe200000001ff */
[----:B------:R-:W-:Y:S02]  /*05f0*/  IADD3.X R10, R11, R9, R10, P0, P1 ;  /* 0x000000090b0a7210 */ /* 0x000fe400007e240a */
[----:B------:R-:W-:Y:S02]  /*0600*/  CS2R R20, SRZ ;  /* 0x0000000000147805 */ /* 0x000fe4000001ff00 */
[----:B------:R-:W-:-:S02]  /*0610*/  LOP3.LUT R5, R0, 0x3ffffff8, RZ, 0xc0, !PT ;  /* 0x3ffffff800057812 */ /* 0x000fc400078ec0ff */
[----:B------:R-:W-:Y:S02]  /*0620*/  CS2R R16, SRZ ;  /* 0x0000000000107805 */ /* 0x000fe4000001ff00 */
[----:B------:R-:W-:Y:S01]  /*0630*/  SHF.R.S32.HI R8, RZ, 0x3, R0 ;  /* 0x00000003ff087819 */ /* 0x000fe20000011400 */
[----:B------:R-:W-:Y:S01]  /*0640*/  IMAD R0, R13, R15, RZ ;  /* 0x0000000f0d007224 */ /* 0x000fe200078e02ff */
[-C--:B------:R-:W-:Y:S02]  /*0650*/  IADD3 R5, -R5, R12.reuse, RZ ;  /* 0x0000000c05057210 */ /* 0x080fe40007ffe1ff */
[----:B------:R-:W-:Y:S02]  /*0660*/  CS2R R18, SRZ ;  /* 0x0000000000127805 */ /* 0x000fe4000001ff00 */
[----:B------:R-:W-:Y:S02]  /*0670*/  LEA.HI R3, R3, R12, RZ, 0x2 ;  /* 0x0000000c03037211 */ /* 0x000fe400078f10ff */
[----:B------:R-:W-:-:S02]  /*0680*/  SHF.L.U32 R5, R5, 0x2, RZ ;  /* 0x0000000205057819 */ /* 0x000fc400000006ff */
[----:B------:R-:W-:-:S03]  /*0690*/  IADD3 R14, -R29, R14, RZ ;  /* 0x0000000e1d0e7210 */ /* 0x000fc60007ffe1ff */
[----:B------:R-:W-:-:S05]  /*06a0*/  IMAD R5, R8, R0, R5 ;  /* 0x0000000008057224 */ /* 0x000fca00078e0205 */
[----:B------:R-:W-:-:S04]  /*06b0*/  IADD3 R4, P0, R5, R4, RZ ;  /* 0x0000000405047210 */ /* 0x000fc80007f1e0ff */
[----:B------:R-:W-:Y:S02]  /*06c0*/  LEA.HI.X.SX32 R9, R5, R10, 0x1, P0 ;  /* 0x0000000a05097211 */ /* 0x000fe400000f0eff */
[----:B------:R-:W-:Y:S02]  /*06d0*/  CS2R R10, SRZ ;  /* 0x00000000000a7805 */ /* 0x000fe4000001ff00 */
[----:B------:R-:W-:Y:S02]  /*06e0*/  LOP3.LUT R5, R3, 0x1ffffffc, RZ, 0xc0, !PT ;  /* 0x1ffffffc03057812 */ /* 0x000fe400078ec0ff */
[----:B------:R-:W-:Y:S02]  /*06f0*/  SHF.R.S32.HI R3, RZ, 0x2, R3 ;  /* 0x00000002ff037819 */ /* 0x000fe40000011403 */
[----:B------:R-:W-:Y:S02]  /*0700*/  IADD3 R5, -R5, R12, RZ ;  /* 0x0000000c05057210 */ /* 0x000fe40007ffe1ff */
[----:B------:R-:W-:-:S02]  /*0710*/  CS2R R12, SRZ ;  /* 0x00000000000c7805 */ /* 0x000fc4000001ff00 */
[----:B------:R-:W-:Y:S02]  /*0720*/  ISETP.GE.AND P0, PT, R3, R14, PT ;  /* 0x0000000e0300720c */ /* 0x000fe40003f06270 */
[----:B------:R-:W-:Y:S02]  /*0730*/  CS2R R14, SRZ ;  /* 0x00000000000e7805 */ /* 0x000fe4000001ff00 */
[C---:B------:R-:W-:Y:S02]  /*0740*/  LEA R30, P1, R4.reuse, UR6, 0x2 ;  /* 0x00000006041e7c11 */ /* 0x040fe4000f8210ff */
[----:B------:R-:W-:Y:S02]  /*0750*/  SHF.L.U32 R32, R5, 0x3, RZ ;  /* 0x0000000305207819 */ /* 0x000fe400000006ff */
[----:B------:R-:W-:Y:S02]  /*0760*/  LEA.HI.X R31, R4, UR7, R9, 0x2, P1 ;  /* 0x00000007041f7c11 */ /* 0x000fe400088f1409 */
[----:B------:R-:W-:-:S02]  /*0770*/  CS2R R8, SRZ ;  /* 0x0000000000087805 */ /* 0x000fc4000001ff00 */
[----:B------:R-:W-:Y:S02]  /*0780*/  SHF.R.S32.HI R4, RZ, 0x1f, R3 ;  /* 0x0000001fff047819 */ /* 0x000fe40000011403 */
[----:B------:R-:W-:Y:S02]  /*0790*/  IADD3 R5, R32, 0x20, RZ ;  /* 0x0000002020057810 */ /* 0x000fe40007ffe0ff */
[----:B------:R-:W-:Y:S01]  /*07a0*/  SHF.R.S32.HI R33, RZ, 0x1f, R32 ;  /* 0x0000001fff217819 */ /* 0x000fe20000011420 */
[----:B------:R-:W-:Y:S06]  /*07b0*/  @P0 BRA `(.L_x_759) ;  /* 0x0000000000680947 */ /* 0x000fec0003800000 */
[----:B------:R-:W-:Y:S01]  /*07c0*/  ULDC.64 UR8, c[0x0][0x420] ;  /* 0x0001080000087ab9 */ /* 0x000fe20000000a00 */
[----:B------:R-:W-:Y:S01]  /*07d0*/  ULDC.64 UR6, c[0x0][0x428] ;  /* 0x00010a0000067ab9 */ /* 0x000fe20000000a00 */
[----:B------:R-:W-:-:S04]  /*07e0*/  IMAD.WIDE.U32 R22, R29, UR8, R32 ;  /* 0x000000081d167c25 */ /* 0x000fc8000f8e0020 */
[----:B------:R-:W-:Y:S01]  /*07f0*/  IMAD R26, R40, UR8, RZ ;  /* 0x00000008281a7c24 */ /* 0x000fe2000f8e02ff */
[----:B------:R-:W-:Y:S01]  /*0800*/  IADD3 R22, P1, R2, R22, RZ ;  /* 0x0000001602167210 */ /* 0x000fe20007f3e0ff */
[----:B------:R-:W-:Y:S02]  /*0810*/  IMAD R27, R28, UR6, RZ ;  /* 0x000000061c1b7c24 */ /* 0x000fe4000f8e02ff */
[----:B------:R-:W-:Y:S02]  /*0820*/  IMAD R26, R29, UR9, R26 ;  /* 0x000000091d1a7c24 */ /* 0x000fe4000f8e021a */
[----:B------:R-:W-:Y:S02]  /*0830*/  IMAD R27, R6, UR7, R27 ;  /* 0x00000007061b7c24 */ /* 0x000fe4000f8e021b */
[----:B------:R-:W-:Y:S01]  /*0840*/  IMAD R2, R4, UR8, RZ ;  /* 0x0000000804027c24 */ /* 0x000fe2000f8e02ff */
[----:B------:R-:W-:Y:S02]  /*0850*/  IADD3.X R23, R25, R23, R26, P1, !PT ;  /* 0x0000001719177210 */ /* 0x000fe40000ffe41a */
[----:B------:R-:W-:Y:S01]  /*0860*/  IADD3 R26, R32, 0x40, RZ ;  /* 0x00000040201a7810 */ /* 0x000fe20007ffe0ff */
[----:B------:R-:W-:-:S02]  /*0870*/  IMAD R25, R3, UR9, R2 ;  /* 0x0000000903197c24 */ /* 0x000fc4000f8e0202 */
[----:B------:R-:W-:Y:S01]  /*0880*/  IMAD.WIDE.U32 R22, R6, UR6, R22 ;  /* 0x0000000606167c25 */ /* 0x000fe2000f8e0016 */
[----:B------:R-:W-:Y:S02]  /*0890*/  ULDC UR6, c[0x0][0x2d0] ;  /* 0x0000b40000067ab9 */ /* 0x000fe40000000800 */
[----:B------:R-:W-:Y:S02]  /*08a0*/  ISETP.GE.AND P3, PT, R26, UR6, PT ;  /* 0x000000061a007c0c */ /* 0x000fe4000bf66270 */
[----:B------:R-:W-:Y:S02]  /*08b0*/  IADD3 R23, R23, R27, RZ ;  /* 0x0000001b17177210 */ /* 0x000fe40007ffe0ff */
[----:B------:R-:W-:Y:S02]  /*08c0*/  ISETP.GE.AND P1, PT, R32, UR6, PT ;  /* 0x0000000620007c0c */ /* 0x000fe4000bf26270 */
[----:B------:R-:W-:Y:S01]  /*08d0*/  ISETP.GE.AND P2, PT, R5, UR6, PT ;  /* 0x0000000605007c0c */ /* 0x000fe2000bf46270 */
[----:B------:R-:W-:Y:S01]  /*08e0*/  IMAD.WIDE.U32 R22, R3, UR8, R22 ;  /* 0x0000000803167c25 */ /* 0x000fe2000f8e0016 */
[----:B------:R-:W-:-:S04]  /*08f0*/  ULDC.64 UR8, c[0x0][0x3e0] ;  /* 0x0000f80000087ab9 */ /* 0x000fc80000000a00 */
[----:B------:R-:W-:Y:S02]  /*0900*/  IADD3 R23, R23, R25, RZ ;  /* 0x0000001917177210 */ /* 0x000fe40007ffe0ff */
[----:B------:R-:W-:-:S04]  /*0910*/  LEA R26, P4, R22, UR8, 0x1 ;  /* 0x00000008161a7c11 */ /* 0x000fc8000f8808ff */
[----:B------:R-:W-:-:S05]  /*0920*/  LEA.HI.X R27, R22, UR9, R23, 0x1, P4 ;  /* 0x00000009161b7c11 */ /* 0x000fca000a0f0c17 */
[----:B------:R0:W5:Y:S04]  /*0930*/  @!P1 LDG.E.128 R8, desc[UR4][R26.64] ;  /* 0x000000041a089981 */ /* 0x000168000c1e1d00 */
[----:B------:R0:W5:Y:S04]  /*0940*/  @!P2 LDG.E.128 R12, desc[UR4][R26.64+0x40] ;  /* 0x000040041a0ca981 */ /* 0x000168000c1e1d00 */
[----:B------:R0:W5:Y:S02]  /*0950*/  @!P3 LDG.E.128 R16, desc[UR4][R26.64+0x80] ;  /* 0x000080041a10b981 */ /* 0x000164000c1e1d00 */
.L_x_759:
[----:B------:R-:W-:Y:S05]  /*0960*/  BSYNC B0 ;  /* 0x0000000000007941 */ /* 0x000fea0003800000 */
.L_x_758:
        /* <DEDUP_REMOVED lines=12> */
[----:B------:R-:W-:Y:S01]  /*0a30*/  IADD3 R41, R29, R42, RZ ;  /* 0x0000002a1d297210 */ /* 0x000fe20007ffe0ff */
[----:B------:R-:W-:Y:S06]  /*0a40*/  @P0 BRA `(.L_x_761) ;  /* 0x0000000000700947 */ /* 0x000fec0003800000 */
[----:B------:R-:W-:Y:S01]  /*0a50*/  MOV R12, R32 ;  /* 0x00000020000c7202 */ /* 0x000fe20000000f00 */
[----:B------:R-:W-:Y:S01]  /*0a60*/  ULDC.64 UR8, c[0x0][0x298] ;  /* 0x0000a60000087ab9 */ /* 0x000fe20000000a00 */
[----:B------:R-:W-:Y:S01]  /*0a70*/  MOV R13, R33 ;  /* 0x00000021000d7202 */ /* 0x000fe20000000f00 */
[----:B------:R-:W-:Y:S01]  /*0a80*/  IMAD R40, R40, UR8, RZ ;  /* 0x0000000828287c24 */ /* 0x000fe2000f8e02ff */
[----:B------:R-:W-:Y:S01]  /*0a90*/  ULDC.64 UR6, c[0x0][0x2a0] ;  /* 0x0000a80000067ab9 */ /* 0x000fe20000000a00 */
[----:B------:R-:W-:Y:S02]  /*0aa0*/  IMAD R4, R4, UR8, RZ ;  /* 0x0000000804047c24 */ /* 0x000fe4000f8e02ff */
[----:B------:R-:W-:-:S04]  /*0ab0*/  IMAD.WIDE.U32 R12, R29, UR8, R12 ;  /* 0x000000081d0c7c25 */ /* 0x000fc8000f8e000c */
[----:B------:R-:W-:Y:S01]  /*0ac0*/  IMAD R40, R29, UR9, R40 ;  /* 0x000000091d287c24 */ /* 0x000fe2000f8e0228 */
[----:B------:R-:W-:Y:S01]  /*0ad0*/  IADD3 R12, P0, R34, R12, RZ ;  /* 0x0000000c220c7210 */ /* 0x000fe20007f1e0ff */
[----:B------:R-:W-:-:S03]  /*0ae0*/  IMAD R29, R28, UR6, RZ ;  /* 0x000000061c1d7c24 */ /* 0x000fc6000f8e02ff */
[----:B------:R-:W-:Y:S01]  /*0af0*/  IADD3.X R13, R7, R13, R40, P0, !PT ;  /* 0x0000000d070d7210 */ /* 0x000fe200007fe428 */
[C---:B------:R-:W-:Y:S02]  /*0b00*/  IMAD R29, R6.reuse, UR7, R29 ;  /* 0x00000007061d7c24 */ /* 0x040fe4000f8e021d */
[----:B------:R-:W-:Y:S01]  /*0b10*/  IMAD.WIDE.U32 R6, R6, UR6, R12 ;  /* 0x0000000606067c25 */ /* 0x000fe2000f8e000c */
[C---:B------:R-:W-:Y:S01]  /*0b20*/  IADD3 R12, R32.reuse, 0x40, RZ ;  /* 0x00000040200c7810 */ /* 0x040fe20007ffe0ff */
[----:B------:R-:W-:Y:S02]  /*0b30*/  ULDC UR6, c[0x0][0x2d0] ;  /* 0x0000b40000067ab9 */ /* 0x000fe40000000800 */
[----:B------:R-:W-:Y:S01]  /*0b40*/  IMAD R13, R3, UR9, R4 ;  /* 0x00000009030d7c24 */ /* 0x000fe2000f8e0204 */
[----:B------:R-:W-:Y:S02]  /*0b50*/  IADD3 R7, R7, R29, RZ ;  /* 0x0000001d07077210 */ /* 0x000fe40007ffe0ff */
[----:B------:R-:W-:-:S02]  /*0b60*/  ISETP.GE.AND P1, PT, R32, UR6, PT ;  /* 0x0000000620007c0c */ /* 0x000fc4000bf26270 */
[----:B------:R-:W-:Y:S01]  /*0b70*/  ISETP.GE.AND P2, PT, R5, UR6, PT ;  /* 0x0000000605007c0c */ /* 0x000fe2000bf46270 */
[----:B------:R-:W-:Y:S01]  /*0b80*/  IMAD.WIDE.U32 R6, R3, UR8, R6 ;  /* 0x0000000803067c25 */ /* 0x000fe2000f8e0006 */
[----:B------:R-:W-:Y:S01]  /*0b90*/  ISETP.GE.AND P3, PT, R12, UR6, PT ;  /* 0x000000060c007c0c */ /* 0x000fe2000bf66270 */
[----:B------:R-:W-:-:S03]  /*0ba0*/  ULDC.64 UR6, c[0x0][0x280] ;  /* 0x0000a00000067ab9 */ /* 0x000fc60000000a00 */
[----:B------:R-:W-:Y:S02]  /*0bb0*/  IADD3 R3, R7, R13, RZ ;  /* 0x0000000d07037210 */ /* 0x000fe40007ffe0ff */
[----:B------:R-:W-:-:S04]  /*0bc0*/  LEA R4, P0, R6, UR6, 0x1 ;  /* 0x0000000606047c11 */ /* 0x000fc8000f8008ff */
[----:B------:R-:W-:-:S05]  /*0bd0*/  LEA.HI.X R5, R6, UR7, R3, 0x1, P0 ;  /* 0x0000000706057c11 */ /* 0x000fca00080f0c03 */
[----:B------:R0:W5:Y:S04]  /*0be0*/  @!P1 LDG.E.128 R20, desc[UR4][R4.64] ;  /* 0x0000000404149981 */ /* 0x000168000c1e1d00 */
[----:B------:R0:W5:Y:S04]  /*0bf0*/  @!P2 LDG.E.128 R8, desc[UR4][R4.64+0x40] ;  /* 0x000040040408a981 */ /* 0x000168000c1e1d00 */
[----:B------:R0:W5:Y:S02]  /*0c00*/  @!P3 LDG.E.128 R24, desc[UR4][R4.64+0x80] ;  /* 0x000080040418b981 */ /* 0x000164000c1e1d00 */
.L_x_761:
[----:B------:R-:W-:Y:S05]  /*0c10*/  BSYNC B0 ;  /* 0x0000000000007941 */ /* 0x000fea0003800000 */
.L_x_760:
[----:B------:R-:W-:Y:S01]  /*0c20*/  HADD2.F32 R3, -RZ, R2.H1_H1 ;  /* 0x30000002ff037230 */ /* 0x000fe20000004100 */
[----:B------:R-:W-:Y:S01]  /*0c30*/  ULDC UR6, c[0x0][0x384] ;  /* 0x0000e10000067ab9 */ /* 0x000fe20000000800 */
[----:B0----5:R-:W-:Y:S02]  /*0c40*/  HADD2.F32 R4, -RZ, R20.H1_H1 ;  /* 0x30000014ff047230 */ /* 0x021fe40000004100 */
[----:B------:R-:W-:Y:S02]  /*0c50*/  HADD2.F32 R2, -RZ, R2.H0_H0 ;  /* 0x20000002ff027230 */ /* 0x000fe40000004100 */
        /* <DEDUP_REMOVED lines=9> */
[--C-:B------:R-:W-:Y:S02]  /*0cf0*/  HADD2.F32 R3, -RZ, R22.reuse.H0_H0 ;  /* 0x20000016ff037230 */ /* 0x100fe40000004100 */
[----:B------:R-:W-:Y:S01]  /*0d00*/  FFMA.FTZ R5, R36, R5, R7 ;  /* 0x0000000524057223 */ /* 0x000fe20000010007 */
[----:B------:R-:W-:Y:S01]  /*0d10*/  HADD2.F32 R35, -RZ, R35.H1_H1 ;  /* 0x30000023ff237230 */ /* 0x000fe20000004100 */
[----:B------:R-:W-:Y:S01]  /*0d20*/  SHF.L.U32 R7, R0, 0x3, RZ ;  /* 0x0000000300077819 */ /* 0x000fe200000006ff */
[----:B------:R-:W-:-:S02]  /*0d30*/  HADD2.F32 R4, -RZ, R22.H1_H1 ;  /* 0x30000016ff047230 */ /* 0x000fc40000004100 */
[----:B------:R-:W-:Y:S01]  /*0d40*/  FFMA.FTZ R6, R2, R3, R5 ;  /* 0x0000000302067223 */ /* 0x000fe20000010005 */
[--C-:B------:R-:W-:Y:S02]  /*0d50*/  HADD2.F32 R2, -RZ, R38.reuse.H0_H0 ;  /* 0x20000026ff027230 */ /* 0x100fe40000004100 */
[--C-:B------:R-:W-:Y:S02]  /*0d60*/  HADD2.F32 R3, -RZ, R23.reuse.H0_H0 ;  /* 0x20000017ff037230 */ /* 0x100fe40000004100 */
        /* <DEDUP_REMOVED lines=10> */
[----:B------:R-:W-:Y:S01]  /*0e10*/  HADD2.F32 R2, -RZ, R39.H0_H0 ;  /* 0x20000027ff027230 */ /* 0x000fe20000004100 */
[----:B------:R-:W0:Y:S01]  /*0e20*/  S2R R8, SR_TID.X ;  /* 0x0000000000087919 */ /* 0x000e220000002100 */
[----:B------:R-:W-:-:S02]  /*0e30*/  HADD2.F32 R3, -RZ, R9.H0_H0 ;  /* 0x20000009ff037230 */ /* 0x000fc40000004100 */
[----:B------:R-:W-:Y:S01]  /*0e40*/  FFMA.FTZ R37, R37, R4, R6 ;  /* 0x0000000425257223 */ /* 0x000fe20000010006 */
[----:B------:R-:W-:Y:S02]  /*0e50*/  HADD2.F32 R39, -RZ, R39.H1_H1 ;  /* 0x30000027ff277230 */ /* 0x000fe40000004100 */
[----:B------:R-:W-:Y:S02]  /*0e60*/  HADD2.F32 R4, -RZ, R9.H1_H1 ;  /* 0x30000009ff047230 */ /* 0x000fe40000004100 */
[----:B------:R-:W-:Y:S01]  /*0e70*/  FFMA.FTZ R6, R2, R3, R37 ;  /* 0x0000000302067223 */ /* 0x000fe20000010025 */
[----:B------:R-:W-:Y:S02]  /*0e80*/  HADD2.F32 R2, -RZ, R14.H0_H0 ;  /* 0x2000000eff027230 */ /* 0x000fe40000004100 */
        /* <DEDUP_REMOVED lines=17> */
[----:B------:R-:W-:Y:S01]  /*0fa0*/  HADD2.F32 R2, -RZ, R17.H0_H0 ;  /* 0x20000011ff027230 */ /* 0x000fe20000004100 */
[----:B0-----:R-:W-:Y:S01]  /*0fb0*/  LOP3.LUT P0, RZ, R8, 0x3, RZ, 0xc0, !PT ;  /* 0x0000000308ff7812 */ /* 0x001fe2000780c0ff */
        /* <DEDUP_REMOVED lines=9> */
[----:B------:R-:W-:Y:S02]  /*1050*/  HADD2.F32 R5, -RZ, R27.H0_H0 ;  /* 0x2000001bff057230 */ /* 0x000fe40000004100 */
[----:B------:R-:W-:Y:S01]  /*1060*/  FFMA.FTZ R17, R2, R3, R17 ;  /* 0x0000000302117223 */ /* 0x000fe20000010011 */
[----:B------:R-:W-:Y:S01]  /*1070*/  HADD2.F32 R3, -RZ, R26.H1_H1 ;  /* 0x3000001aff037230 */ /* 0x000fe20000004100 */
[----:B------:R-:W0:Y:S01]  /*1080*/  @!P0 LDC.64 R10, c[0x0][0x478] ;  /* 0x00011e00ff0a8b82 */ /* 0x000e220000000a00 */
[--C-:B------:R-:W-:Y:S02]  /*1090*/  HADD2.F32 R2, -RZ, R19.reuse.H0_H0 ;  /* 0x20000013ff027230 */ /* 0x100fe40000004100 */
[----:B------:R-:W-:Y:S02]  /*10a0*/  HADD2.F32 R19, -RZ, R19.H1_H1 ;  /* 0x30000013ff137230 */ /* 0x000fe40000004100 */
[----:B------:R-:W-:Y:S01]  /*10b0*/  FFMA.FTZ R3, R18, R3, R17 ;  /* 0x0000000312037223 */ /* 0x000fe20000010011 */
[----:B------:R-:W-:-:S03]  /*10c0*/  HADD2.F32 R4, -RZ, R27.H1_H1 ;  /* 0x3000001bff047230 */ /* 0x000fc60000004100 */
[----:B------:R-:W-:Y:S01]  /*10d0*/  FFMA.FTZ R2, R2, R5, R3 ;  /* 0x0000000502027223 */ /* 0x000fe20000010003 */
[----:B------:R-:W-:-:S03]  /*10e0*/  @!P0 LEA.HI R5, P1, R8, R41, RZ, 0x1e ;  /* 0x0000002908058211 */ /* 0x000fc6000783f0ff */
[----:B------:R-:W-:Y:S01]  /*10f0*/  FFMA.FTZ R2, R19, R4, R2 ;  /* 0x0000000413027223 */ /* 0x000fe20000010002 */
[----:B------:R-:W-:-:S04]  /*1100*/  @!P0 LEA.HI.X.SX32 R8, R41, RZ, 0x1, P1 ;  /* 0x000000ff29088211 */ /* 0x000fc800008f0eff */
[----:B------:R-:W1:Y:S01]  /*1110*/  SHFL.BFLY PT, R3, R2, 0x2, 0x1f ;  /* 0x0c401f0002037f89 */ /* 0x000e6200000e0000 */
[----:B0-----:R-:W-:-:S04]  /*1120*/  @!P0 LEA R4, P1, R5, R10, 0x2 ;  /* 0x0000000a05048211 */ /* 0x001fc800078210ff */
[----:B------:R-:W-:Y:S01]  /*1130*/  @!P0 LEA.HI.X R5, R5, R11, R8, 0x2, P1 ;  /* 0x0000000b05058211 */ /* 0x000fe200008f1408 */
[----:B-1----:R-:W-:-:S05]  /*1140*/  FADD.FTZ R6, R2, R3 ;  /* 0x0000000302067221 */ /* 0x002fca0000010000 */
[----:B------:R-:W0:Y:S02]  /*1150*/  SHFL.BFLY PT, R3, R6, 0x1, 0x1f ;  /* 0x0c201f0006037f89 */ /* 0x000e2400000e0000 */
[----:B0-----:R-:W-:-:S04]  /*1160*/  FADD.FTZ R3, R6, R3 ;  /* 0x0000000306037221 */ /* 0x001fc80000010000 */
[----:B------:R-:W-:Y:S01]  /*1170*/  FMUL.FTZ R9, R3, UR6 ;  /* 0x0000000603097c20 */ /* 0x000fe20008410000 */
[----:B------:R-:W-:-:S04]  /*1180*/  IMAD.WIDE R2, R7, 0x10, R30 ;  /* 0x0000001007027825 */ /* 0x000fc800078e021e */
[----:B------:R-:W-:Y:S04]  /*1190*/  @!P0 STG.E desc[UR4][R4.64], R9 ;  /* 0x0000000904008986 */ /* 0x000fe8000c101904 */
[----:B------:R-:W-:Y:S04]  /*11a0*/  STG.E.128 desc[UR4][R30.64], RZ ;  /* 0x000000ff1e007986 */ /* 0x000fe8000c101d04 */
[----:B------:R-:W-:Y:S04]  /*11b0*/  STG.E.128 desc[UR4][R2.64], RZ ;  /* 0x000000ff02007986 */ /* 0x000fe8000c101d04 */
[----:B------:R-:W-:Y:S04]  /*11c0*/  STG.E.128 desc[UR4][R30.64+0x80], RZ ;  /* 0x000080ff1e007986 */ /* 0x000fe8000c101d04 */
[----:B------:R-:W-:Y:S04]  /*11d0*/  STG.E.128 desc[UR4][R2.64+0x80], RZ ;  /* 0x000080ff02007986 */ /* 0x000fe8000c101d04 */
[----:B------:R-:W-:Y:S04]  /*11e0*/  STG.E.128 desc[UR4][R30.64+0x100], RZ ;  /* 0x000100ff1e007986 */ /* 0x000fe8000c101d04 */
[----:B------:R-:W-:Y:S01]  /*11f0*/  STG.E.128 desc[UR4][R2.64+0x100], RZ ;  /* 0x000100ff02007986 */ /* 0x000fe2000c101d04 */
[----:B------:R-:W-:Y:S05]  /*1200*/  EXIT ;  /* 0x000000000000794d */ /* 0x000fea0003800000 */
.L_x_762:
        /* <DEDUP_REMOVED lines=15> */
.L_x_1301:


//--------------------- .text._ZN5flash27flash_bwd_convert_dq_kernelI23Flash_bwd_kernel_traitsILi96ELi64ELi128ELi8ELi2ELi4ELi4ELb0ELb0EN7cutlass6half_tE19Flash_kernel_traitsILi96ELi64ELi128ELi8ES3_EEEEvNS_16Flash_bwd_paramsEi --------------------------
	.section	.text._ZN5flash27flash_bwd_convert_dq_kernelI23Flash_bwd_kernel_traitsILi96ELi64ELi128ELi8ELi2ELi4ELi4ELb0ELb0EN7cutlass6half_tE19Flash_kernel_traitsILi96ELi64ELi128ELi8ES3_EEEEvNS_16Flash_bwd_paramsEi,"ax",@progbits
	.align	128
        .global         _ZN5flash27flash_bwd_convert_dq_kernelI23Flash_bwd_kernel_traitsILi96ELi64ELi128ELi8ELi2ELi4ELi4ELb0ELb0EN7cutlass6half_tE19Flash_kernel_traitsILi96ELi64ELi128ELi8ES3_EEEEvNS_16Flash_bwd_paramsEi
        .type           _ZN5flash27flash_bwd_convert_dq_kernelI23Flash_bwd_kernel_traitsILi96ELi64ELi128ELi8ELi2ELi4ELi4ELb0ELb0EN7cutlass6half_tE19Flash_kernel_traitsILi96ELi64ELi128ELi8ES3_EEEEvNS_16Flash_bwd_paramsEi,@function
        .size           _ZN5flash27flash_bwd_convert_dq_kernelI23Flash_bwd_kernel_traitsILi96ELi64ELi128ELi8ELi2ELi4ELi4ELb0ELb0EN7cutlass6half_tE19Flash_kernel_traitsILi96ELi64ELi128ELi8ES3_EEEEvNS_16Flash_bwd_paramsEi,(.L_x_1302 - _ZN5flash27flash_bwd_convert_dq_kernelI23Flash_bwd_kernel_traitsILi96ELi64ELi128ELi8ELi2ELi4ELi4ELb0ELb0EN7cutlass6half_tE19Flash_kernel_traitsILi96ELi64ELi128ELi8ES3_EEEEvNS_16Flash_bwd_paramsEi)
        .other          _ZN5flash27flash_bwd_convert_dq_kernelI23Flash_bwd_kernel_traitsILi96ELi64ELi128ELi8ELi2ELi4ELi4ELb0ELb0EN7cutlass6half_tE19Flash_kernel_traitsILi96ELi64ELi128ELi8ES3_EEEEvNS_16Flash_bwd_paramsEi,@"STO_CUDA_ENTRY STV_DEFAULT"
_ZN5flash27flash_bwd_convert_dq_kernelI23Flash_bwd_kernel_traitsILi96ELi64ELi128ELi8ELi2ELi4ELi4ELb0ELb0EN7cutlass6half_tE19Flash_kernel_traitsILi96ELi64ELi128ELi8ES3_EEEEvNS_16Flash_bwd_paramsEi:
.text._ZN5flash27flash_bwd_convert_dq_kernelI23Flash_bwd_kernel_traitsILi96ELi64ELi128ELi8ELi2ELi4ELi4ELb0ELb0EN7cutlass6half_tE19Flash_kernel_traitsILi96ELi64ELi128ELi8ES3_EEEEvNS_16Flash_bwd_paramsEi:
        /* <DEDUP_REMOVED lines=49> */
.L_x_763:
        /* <DEDUP_REMOVED lines=110> */
.L_x_765:
        /* <DEDUP_REMOVED lines=81> */
.L_x_764:
        /* <DEDUP_REMOVED lines=143> */
.L_x_766:
        /* <DEDUP_REMOVED lines=9> */
.L_x_1302:


//--------------------- .text._ZN5flash44flash_bwd_dq_dk_dv_loop_seqk_parallel_kernelI23Flash_bwd_kernel_traitsILi96ELi64ELi128ELi8ELi2ELi4ELi4ELb0ELb0EN7cutlass6half_tE19Flash_kernel_traitsILi96ELi64ELi128ELi8ES3_EELb1ELb0ELb0ELb0ELb0ELb1ELb0EEEvNS_16Flash_bwd_paramsE --------------------------
	.section	.text._ZN5flash44flash_bwd_dq_dk_dv_loop_seqk_parallel_kernelI23Flash_bwd_kernel_traitsILi96ELi64ELi128ELi8ELi2ELi4ELi4ELb0ELb0EN7cutlass6half_tE19Flash_kernel_traitsILi96ELi64ELi128ELi8ES3_EELb1ELb0ELb0ELb0ELb0ELb1ELb0EEEvNS_16Flash_bwd_paramsE,"ax",@progbits
	.align	128
        .global         _ZN5flash44flash_bwd_dq_dk_dv_loop_seqk_parallel_kernelI23Flash_bwd_kernel_traitsILi96ELi64ELi128ELi8ELi2ELi4ELi4ELb0ELb0EN7cutlass6half_tE19Flash_kernel_traitsILi96ELi64ELi128ELi8ES3_EELb1ELb0ELb0ELb0ELb0ELb1ELb0EEEvNS_16Flash_bwd_paramsE
        .type           _ZN5flash44flash_bwd_dq_dk_dv_loop_seqk_parallel_kernelI23Flash_bwd_kernel_traitsILi96ELi64ELi128ELi8ELi2ELi4ELi4ELb0ELb0EN7cutlass6half_tE19Flash_kernel_traitsILi96ELi64ELi128ELi8ES3_EELb1ELb0ELb0ELb0ELb0ELb1ELb0EEEvNS_16Flash_bwd_paramsE,@function
        .size           _ZN5flash44flash_bwd_dq_dk_dv_loop_seqk_parallel_kernelI23Flash_bwd_kernel_traitsILi96ELi64ELi128ELi8ELi2ELi4ELi4ELb0ELb0EN7cutlass6half_tE19Flash_kernel_traitsILi96ELi64ELi128ELi8ES3_EELb1ELb0ELb0ELb0ELb0ELb1ELb0EEEvNS_16Flash_bwd_paramsE,(.L_x_1303 - _ZN5flash44flash_bwd_dq_dk_dv_loop_seqk_parallel_kernelI23Flash_bwd_kernel_traitsILi96ELi64ELi128ELi8ELi2ELi4ELi4ELb0ELb0EN7cutlass6half_tE19Flash_kernel_traitsILi96ELi64ELi128ELi8ES3_EELb1ELb0ELb0ELb0ELb0ELb1ELb0EEEvNS_16Flash_bwd_paramsE)
        .other          _ZN5flash44flash_bwd_dq_dk_dv_loop_seqk_parallel_kernelI23Flash_bwd_kernel_traitsILi96ELi64ELi128ELi8ELi2ELi4ELi4ELb0ELb0EN7cutlass6half_tE19Flash_kernel_traitsILi96ELi64ELi128ELi8ES3_EELb1ELb0ELb0ELb0ELb0ELb1ELb0EEEvNS_16Flash_bwd_paramsE,@"STO_CUDA_ENTRY STV_DEFAULT"
_ZN5flash44flash_bwd_dq_dk_dv_loop_seqk_parallel_kernelI23Flash_bwd_kernel_traitsILi96ELi64ELi128ELi8ELi2ELi4ELi4ELb0ELb0EN7cutlass6half_tE19Flash_kernel_traitsILi96ELi64ELi128ELi8ES3_EELb1ELb0ELb0ELb0ELb0ELb1ELb0EEEvNS_16Flash_bwd_paramsE:
.text._ZN5flash44flash_bwd_dq_dk_dv_loop_seqk_parallel_kernelI23Flash_bwd_kernel_traitsILi96ELi64ELi128ELi8ELi2ELi4ELi4ELb0ELb0EN7cutlass6half_tE19Flash_kernel_traitsILi96ELi64ELi128ELi8ES3_EELb1ELb0ELb0ELb0ELb0ELb1ELb0EEEvNS_16Flash_bwd_paramsE:
[----:B------:R-:W-:Y:S01]  /*0000*/  LDC R1, c[0x0][0x28] ;  /* 0x00000a00ff017b82 */ /* 0x000fe20000000800 */
[----:B------:R-:W1:Y:S01]  /*0010*/  S2R R191, SR_CTAID.X ;  /* 0x0000000000bf7919 */ /* 0x000e620000002500 */
[----:B------:R-:W-:Y:S02]  /*0020*/  ULDC UR5, c[0x0][0x2c8] ;  /* 0x0000b20000057ab9 */ /* 0x000fe40000000800 */
[----:B------:R-:W-:-:S04]  /*0030*/  UIADD3 UR5, UR5, 0x7f, URZ ;  /* 0x0000007f05057890 */ /* 0x000fc8000fffe03f */
[----:B------:R-:W-:-:S04]  /*0040*/  USHF.R.S32.HI UR4, URZ, 0x1f, UR5 ;  /* 0x0000001f3f047899 */ /* 0x000fc80008011405 */
[----:B------:R-:W-:-:S04]  /*0050*/  ULEA.HI UR4, UR4, UR5, URZ, 0x7 ;  /* 0x0000000504047291 */ /* 0x000fc8000f8f383f */
[----:B------:R-:W-:-:S06]  /*0060*/  USHF.R.S32.HI UR7, URZ, 0x7, UR4 ;  /* 0x000000073f077899 */ /* 0x000fcc0008011404 */
[----:B-1----:R-:W-:-:S13]  /*0070*/  ISETP.GE.AND P0, PT, R191, UR7, PT ;  /* 0x00000007bf007c0c */ /* 0x002fda000bf06270 */
[----:B------:R-:W-:Y:S05]  /*0080*/  @P0 EXIT ;  /* 0x000000000000094d */ /* 0x000fea0003800000 */
[----:B------:R-:W1:Y:S01]  /*0090*/  S2R R10, SR_TID.X ;  /* 0x00000000000a7919 */ /* 0x000e620000002100 */
[----:B------:R-:W2:Y:S01]  /*00a0*/  S2UR UR6, SR_CgaCtaId ;  /* 0x00000000000679c3 */ /* 0x000ea20000008800 */
[----:B------:R-:W-:Y:S01]  /*00b0*/  UMOV UR4, 0x400 ;  /* 0x0000040000047882 */ /* 0x000fe20000000000 */
[----:B------:R-:W-:Y:S01]  /*00c0*/  IMAD.MOV.U32 R175, RZ, RZ, 0x20 ;  /* 0x00000020ffaf7424 */ /* 0x000fe200078e00ff */
[----:B------:R-:W3:Y:S01]  /*00d0*/  S2R R189, SR_CTAID.Y ;  /* 0x0000000000bd7919 */ /* 0x000ee20000002600 */
[----:B------:R-:W-:Y:S01]  /*00e0*/  IMAD.MOV.U32 R196, RZ, RZ, -0x10 ;  /* 0xfffffff0ffc47424 */ /* 0x000fe200078e00ff */
[----:B------:R-:W-:Y:S01]  /*00f0*/  ULDC.64 UR36, c[0x0][0x208] ;  /* 0x0000820000247ab9 */ /* 0x000fe20000000a00 */
[----:B------:R-:W4:Y:S01]  /*0100*/  S2R R188, SR_CTAID.Z ;  /* 0x0000000000bc7919 */ /* 0x000f220000002700 */
[----:B--2---:R-:W-:-:S04]  /*0110*/  ULEA UR6, UR6, UR4, 0x18 ;  /* 0x0000000406067291 */ /* 0x004fc8000f8ec03f */
[----:B------:R-:W-:Y:S02]  /*0120*/  UIADD3 UR4, UR6, 0x15000, URZ ;  /* 0x0001500006047890 */ /* 0x000fe4000fffe03f */
[----:B------:R-:W-:Y:S01]  /*0130*/  UIADD3 UR5, UR6, 0x9000, URZ ;  /* 0x0000900006057890 */ /* 0x000fe2000fffe03f */
[----:B-1----:R-:W-:-:S04]  /*0140*/  SHF.R.S32.HI R7, RZ, 0x1f, R10 ;  /* 0x0000001fff077819 */ /* 0x002fc8000001140a */
[CC--:B------:R-:W-:Y:S02]  /*0150*/  LEA.HI R5, R7.reuse, R10.reuse, RZ, 0x4 ;  /* 0x0000000a07057211 */ /* 0x0c0fe400078f20ff */
[CC--:B------:R-:W-:Y:S02]  /*0160*/  LEA.HI R15, R7.reuse, R10.reuse, RZ, 0x3 ;  /* 0x0000000a070f7211 */ /* 0x0c0fe400078f18ff */
[CC--:B------:R-:W-:Y:S02]  /*0170*/  LEA.HI R183, R7.reuse, R10.reuse, RZ, 0x5 ;  /* 0x0000000a07b77211 */ /* 0x0c0fe400078f28ff */
[----:B------:R-:W-:Y:S02]  /*0180*/  SHF.R.S32.HI R2, RZ, 0x4, R5 ;  /* 0x00000004ff027819 */ /* 0x000fe40000011405 */
[----:B------:R-:W-:Y:S02]  /*0190*/  LEA.HI R0, R7, R10, RZ, 0x2 ;  /* 0x0000000a07007211 */ /* 0x000fe400078f10ff */
[----:B------:R-:W-:-:S02]  /*01a0*/  LOP3.LUT R11, R5, 0xfffffff0, RZ, 0xc0, !PT ;  /* 0xfffffff0050b7812 */ /* 0x000fc400078ec0ff */
[----:B------:R-:W-:Y:S02]  /*01b0*/  LOP3.LUT R13, R15, 0xfffffff8, RZ, 0xc0, !PT ;  /* 0xfffffff80f0d7812 */ /* 0x000fe400078ec0ff */
[----:B------:R-:W-:Y:S01]  /*01c0*/  LOP3.LUT R3, R183, 0xffffffe0, RZ, 0xc0, !PT ;  /* 0xffffffe0b7037812 */ /* 0x000fe200078ec0ff */
[C---:B------:R-:W-:Y:S01]  /*01d0*/  IMAD.IADD R6, R10.reuse, 0x1, -R11 ;  /* 0x000000010a067824 */ /* 0x040fe200078e0a0b */
[----:B------:R-:W-:Y:S01]  /*01e0*/  LEA.HI R5, R5, R2, RZ, 0x1 ;  /* 0x0000000205057211 */ /* 0x000fe200078f08ff */
[C---:B------:R-:W-:Y:S01]  /*01f0*/  IMAD.IADD R174, R10.reuse, 0x1, -R13 ;  /* 0x000000010aae7824 */ /* 0x040fe200078e0a0d */
[----:B------:R-:W-:Y:S01]  /*0200*/  SHF.R.S32.HI R185, RZ, 0x2, R0 ;  /* 0x00000002ffb97819 */ /* 0x000fe20000011400 */
[----:B------:R-:W-:Y:S01]  /*0210*/  IMAD.IADD R3, R10, 0x1, -R3 ;  /* 0x000000010a037824 */ /* 0x000fe200078e0a03 */
[----:B------:R-:W-:Y:S02]  /*0220*/  LOP3.LUT R5, R5, 0xfffffffe, RZ, 0xc0, !PT ;  /* 0xfffffffe05057812 */ /* 0x000fe400078ec0ff */
[----:B------:R-:W-:-:S02]  /*0230*/  LOP3.LUT R9, R0, 0xfffffffc, RZ, 0xc0, !PT ;  /* 0xfffffffc00097812 */ /* 0x000fc400078ec0ff */
[----:B------:R-:W-:Y:S01]  /*0240*/  SHF.R.S32.HI R184, RZ, 0x5, R183 ;  /* 0x00000005ffb87819 */ /* 0x000fe200000114b7 */
[----:B------:R-:W-:Y:S01]  /*0250*/  IMAD.IADD R5, R2, 0x1, -R5 ;  /* 0x0000000102057824 */ /* 0x000fe200078e0a05 */
[----:B------:R-:W-:Y:S02]  /*0260*/  SHF.R.S32.HI R13, RZ, 0x1f, R183 ;  /* 0x0000001fff0d7819 */ /* 0x000fe400000114b7 */
[----:B------:R-:W-:Y:S01]  /*0270*/  LEA.HI R4, R0, R185, RZ, 0x1 ;  /* 0x000000b900047211 */ /* 0x000fe200078f08ff */
[----:B------:R-:W-:Y:S01]  /*0280*/  IMAD.SHL.U32 R180, R5, 0x8, RZ ;  /* 0x0000000805b47824 */ /* 0x000fe200078e00ff */
[CC--:B------:R-:W-:Y:S02]  /*0290*/  LEA.HI R182, R7.reuse, R10.reuse, RZ, 0x6 ;  /* 0x0000000a07b67211 */ /* 0x0c0fe400078f30ff */
[----:B------:R-:W-:Y:S01]  /*02a0*/  LEA.HI R7, R7, R10, RZ, 0x7 ;  /* 0x0000000a07077211 */ /* 0x000fe200078f38ff */
[----:B------:R-:W-:Y:S01]  /*02b0*/  IMAD.IADD R10, R10, 0x1, -R9 ;  /* 0x000000010a0a7824 */ /* 0x000fe200078e0a09 */
[----:B------:R-:W-:-:S02]  /*02c0*/  LEA.HI R183, R183, R184, RZ, 0x1 ;  /* 0x000000b8b7b77211 */ /* 0x000fc400078f08ff */
[----:B------:R-:W-:Y:S01]  /*02d0*/  LEA.HI R13, R13, R184, RZ, 0x2 ;  /* 0x000000b80d0d7211 */ /* 0x000fe200078f10ff */
[C---:B------:R-:W-:Y:S01]  /*02e0*/  IMAD.SHL.U32 R186, R10.reuse, 0x8, RZ ;  /* 0x000000080aba7824 */ /* 0x040fe200078e00ff */
[----:B------:R-:W-:Y:S01]  /*02f0*/  SHF.R.S32.HI R2, RZ, 0x1f, R3 ;  /* 0x0000001fff027819 */ /* 0x000fe20000011403 */
[----:B------:R-:W-:Y:S01]  /*0300*/  IMAD.SHL.U32 R10, R10, 0x2, RZ ;  /* 0x000000020a0a7824 */ /* 0x000fe200078e00ff */
[----:B------:R-:W-:Y:S02]  /*0310*/  LOP3.LUT R4, R4, 0x7fffffe, RZ, 0xc0, !PT ;  /* 0x07fffffe04047812 */ /* 0x000fe400078ec0ff */
[----:B------:R-:W-:Y:S02]  /*0320*/  SHF.R.S32.HI R9, RZ, 0x3, R15 ;  /* 0x00000003ff097819 */ /* 0x000fe4000001140f */
[----:B------:R-:W-:Y:S02]  /*0330*/  LOP3.LUT R183, R183, 0xfffffffe, RZ, 0xc0, !PT ;  /* 0xfffffffeb7b77812 */ /* 0x000fe400078ec0ff */
[----:B------:R-:W-:Y:S01]  /*0340*/  LOP3.LUT R13, R13, 0xfffffffc, RZ, 0xc0, !PT ;  /* 0xfffffffc0d0d7812 */ /* 0x000fe200078ec0ff */
[----:B------:R-:W-:Y:S01]  /*0350*/  IMAD.SHL.U32 R9, R9, 0x40, RZ ;  /* 0x0000004009097824 */ /* 0x000fe200078e00ff */
[----:B------:R-:W-:Y:S01]  /*0360*/  LEA.HI R2, R2, R3, RZ, 0x2 ;  /* 0x0000000302027211 */ /* 0x000fe200078f10ff */
[----:B------:R-:W-:Y:S01]  /*0370*/  IMAD.IADD R3, R185, 0x1, -R4 ;  /* 0x00000001b9037824 */ /* 0x000fe200078e0a04 */
[----:B------:R-:W-:Y:S01]  /*0380*/  LEA.HI R8, R174, R174, RZ, 0x1 ;  /* 0x000000aeae087211 */ /* 0x000fe200078f08ff */
[C---:B------:R-:W-:Y:S01]  /*0390*/  IMAD.IADD R183, R184.reuse, 0x1, -R183 ;  /* 0x00000001b8b77824 */ /* 0x040fe200078e0ab7 */
[----:B------:R-:W-:Y:S01]  /*03a0*/  SHF.R.S32.HI R182, RZ, 0x6, R182 ;  /* 0x00000006ffb67819 */ /* 0x000fe200000114b6 */
[C---:B------:R-:W-:Y:S01]  /*03b0*/  IMAD.IADD R13, R184.reuse, 0x1, -R13 ;  /* 0x00000001b80d7824 */ /* 0x040fe200078e0a0d */
[----:B------:R-:W-:Y:S01]  /*03c0*/  LOP3.LUT R9, R9, 0xc0, RZ, 0xc0, !PT ;  /* 0x000000c009097812 */ /* 0x000fe200078ec0ff */
[----:B------:R-:W-:Y:S01]  /*03d0*/  IMAD R184, R184, 0x8, R3 ;  /* 0x00000008b8b87824 */ /* 0x000fe200078e0203 */
[----:B------:R-:W-:Y:S01]  /*03e0*/  LOP3.LUT R3, R8, 0x7fffffe, RZ, 0xc0, !PT ;  /* 0x07fffffe08037812 */ /* 0x000fe200078ec0ff */
[----:B------:R-:W-:Y:S01]  /*03f0*/  IMAD R177, R182, 0x4, R5 ;  /* 0x00000004b6b17824 */ /* 0x000fe200078e0205 */
[----:B------:R-:W-:Y:S01]  /*0400*/  SHF.R.S32.HI R0, RZ, 0x1f, R0 ;  /* 0x0000001fff007819 */ /* 0x000fe20000011400 */
[----:B------:R-:W-:Y:S01]  /*0410*/  IMAD R194, R13, 0x200, R10 ;  /* 0x000002000dc27824 */ /* 0x000fe200078e020a */
[----:B------:R-:W-:Y:S01]  /*0420*/  SHF.R.U32.HI R11, RZ, 0x3, R9 ;  /* 0x00000003ff0b7819 */ /* 0x000fe20000011609 */
[C---:B------:R-:W-:Y:S01]  /*0430*/  IMAD.IADD R4, R174.reuse, 0x1, -R3 ;  /* 0x00000001ae047824 */ /* 0x040fe200078e0a03 */
[----:B------:R-:W-:Y:S01]  /*0440*/  LOP3.LUT R12, R9, 0x18, R186, 0xf8, !PT ;  /* 0x00000018090c7812 */ /* 0x000fe200078ef8ba */
[----:B------:R-:W-:Y:S01]  /*0450*/  IMAD.SHL.U32 R174, R174, 0x40, RZ ;  /* 0x00000040aeae7824 */ /* 0x000fe200078e00ff */
[----:B------:R-:W-:Y:S01]  /*0460*/  LEA.HI R0, R0, R185, RZ, 0x3 ;  /* 0x000000b900007211 */ /* 0x000fe200078f18ff */
[----:B------:R-:W-:Y:S01]  /*0470*/  IMAD R177, R177, 0x8, R4 ;  /* 0x00000008b1b17824 */ /* 0x000fe200078e0204 */
[----:B------:R-:W-:-:S02]  /*0480*/  LEA.HI R17, R6, R6, RZ, 0x1 ;  /* 0x0000000606117211 */ /* 0x000fc400078f08ff */
[----:B------:R-:W-:Y:S02]  /*0490*/  SHF.R.S32.HI R3, RZ, 0x1f, R6 ;  /* 0x0000001fff037819 */ /* 0x000fe40000011406 */
[----:B------:R-:W-:Y:S01]  /*04a0*/  LOP3.LUT R11, R12, R11, RZ, 0x3c, !PT ;  /* 0x0000000b0c0b7212 */ /* 0x000fe200078e3cff */
[----:B------:R-:W-:Y:S01]  /*04b0*/  IMAD.SHL.U32 R12, R182, 0x20, RZ ;  /* 0x00000020b60c7824 */ /* 0x000fe200078e00ff */
[----:B------:R-:W-:Y:S02]  /*04c0*/  LOP3.LUT R0, R0, 0xfffffff8, RZ, 0xc0, !PT ;  /* 0xfffffff800007812 */ /* 0x000fe400078ec0ff */
[----:B------:R-:W-:Y:S01]  /*04d0*/  SHF.R.S32.HI R9, RZ, 0x1, R17 ;  /* 0x00000001ff097819 */ /* 0x000fe20000011411 */
[----:B------:R-:W-:Y:S01]  /*04e0*/  IMAD.U32 R184, R184, 0x20, R11 ;  /* 0x00000020b8b87824 */ /* 0x000fe200078e000b */
[----:B------:R-:W-:Y:S01]  /*04f0*/  SHF.R.S32.HI R4, RZ, 0x1f, R17 ;  /* 0x0000001fff047819 */ /* 0x000fe20000011411 */
[----:B------:R-:W-:Y:S01]  /*0500*/  IMAD.IADD R11, R185, 0x1, -R0 ;  /* 0x00000001b90b7824 */ /* 0x000fe200078e0a00 */
[----:B------:R-:W-:-:S02]  /*0510*/  LEA.HI R178, R3, R6, RZ, 0x3 ;  /* 0x0000000603b27211 */ /* 0x000fc400078f18ff */
[----:B------:R-:W-:Y:S02]  /*0520*/  LEA.HI R4, R4, R9, RZ, 0x2 ;  /* 0x0000000904047211 */ /* 0x000fe400078f10ff */
[----:B------:R-:W-:Y:S02]  /*0530*/  LOP3.LUT R17, R17, 0x7fffffe, RZ, 0xc0, !PT ;  /* 0x07fffffe11117812 */ /* 0x000fe400078ec0ff */
[----:B------:R-:W-:Y:S02]  /*0540*/  LOP3.LUT R3, R178, 0xfffffff8, RZ, 0xc0, !PT ;  /* 0xfffffff8b2037812 */ /* 0x000fe400078ec0ff */
[----:B------:R-:W-:Y:S01]  /*0550*/  LOP3.LUT R4, R4, 0xfffffffc, RZ, 0xc0, !PT ;  /* 0xfffffffc04047812 */ /* 0x000fe200078ec0ff */
[C---:B------:R-:W-:Y:S01]  /*0560*/  IMAD.IADD R17, R6.reuse, 0x1, -R17 ;  /* 0x0000000106117824 */ /* 0x040fe200078e0a11 */
[----:B------:R-:W-:Y:S01]  /*0570*/  LOP3.LUT R0, R11, 0x1, RZ, 0xc0, !PT ;  /* 0x000000010b007812 */ /* 0x000fe200078ec0ff */
[----:B------:R-:W-:Y:S01]  /*0580*/  IMAD.IADD R3, R6, 0x1, -R3 ;  /* 0x0000000106037824 */ /* 0x000fe200078e0a03 */
[----:B------:R-:W-:Y:S01]  /*0590*/  SHF.R.S32.HI R8, RZ, 0x1, R8 ;  /* 0x00000001ff087819 */ /* 0x000fe20000011408 */
[----:B------:R-:W-:Y:S01]  /*05a0*/  IMAD.IADD R4, R9, 0x1, -R4 ;  /* 0x0000000109047824 */ /* 0x000fe200078e0a04 */
[----:B------:R-:W-:Y:S01]  /*05b0*/  LEA.HI R6, R11, R11, RZ, 0x1 ;  /* 0x0000000b0b067211 */ /* 0x000fe200078f08ff */
[----:B------:R-:W-:Y:S01]  /*05c0*/  IMAD.SHL.U32 R9, R13, 0x10, RZ ;  /* 0x000000100d097824 */ /* 0x000fe200078e00ff */
[----:B------:R-:W-:-:S02]  /*05d0*/  ISETP.NE.U32.AND P5, PT, R0, 0x1, PT ;  /* 0x000000010000780c */ /* 0x000fc40003fa5070 */
[C---:B------:R-:W-:Y:S01]  /*05e0*/  LOP3.LUT P6, RZ, R8.reuse, 0x2, RZ, 0xc0, !PT ;  /* 0x0000000208ff7812 */ /* 0x040fe200078cc0ff */
[----:B------:R-:W-:Y:S01]  /*05f0*/  IMAD.SHL.U32 R8, R8, 0x40, RZ ;  /* 0x0000004008087824 */ /* 0x000fe200078e00ff */
[----:B------:R-:W-:Y:S02]  /*0600*/  LOP3.LUT R174, R174, 0x1c0, RZ, 0xc0, !PT ;  /* 0x000001c0aeae7812 */ /* 0x000fe400078ec0ff */
[----:B------:R-:W-:Y:S02]  /*0610*/  LOP3.LUT R0, R6, 0x3fffffe, RZ, 0xc0, !PT ;  /* 0x03fffffe06007812 */ /* 0x000fe400078ec0ff */
[----:B------:R-:W-:Y:S02]  /*0620*/  SHF.R.S32.HI R178, RZ, 0x3, R178 ;  /* 0x00000003ffb27819 */ /* 0x000fe400000114b2 */
[----:B------:R-:W-:Y:S01]  /*0630*/  LOP3.LUT R14, R174, 0x30, R9, 0xf8, !PT ;  /* 0x00000030ae0e7812 */ /* 0x000fe200078ef809 */
[----:B------:R-:W-:Y:S01]  /*0640*/  IMAD.IADD R9, R11, 0x1, -R0 ;  /* 0x000000010b097824 */ /* 0x000fe200078e0a00 */
[----:B------:R-:W-:Y:S01]  /*0650*/  LOP3.LUT R8, R8, 0xc0, RZ, 0xc0, !PT ;  /* 0x000000c008087812 */ /* 0x000fe200078ec0ff */
[----:B------:R-:W-:Y:S01]  /*0660*/  IMAD R0, R178, 0x8, R17 ;  /* 0x00000008b2007824 */ /* 0x000fe200078e0211 */
[----:B------:R-:W-:Y:S01]  /*0670*/  SHF.R.S32.HI R7, RZ, 0x7, R7 ;  /* 0x00000007ff077819 */ /* 0x000fe20000011407 */
[----:B------:R-:W-:Y:S01]  /*0680*/  IMAD R178, R13, 0x2, R178 ;  /* 0x000000020db27824 */ /* 0x000fe200078e02b2 */
[--C-:B------:R-:W-:Y:S01]  /*0690*/  LOP3.LUT R13, R14, 0x8, R15.reuse, 0xf8, !PT ;  /* 0x000000080e0d7812 */ /* 0x100fe200078ef80f */
[----:B------:R-:W-:Y:S01]  /*06a0*/  IMAD R194, R9, 0x20, R194 ;  /* 0x0000002009c27824 */ /* 0x000fe200078e02c2 */
[----:B------:R-:W-:Y:S01]  /*06b0*/  LOP3.LUT R15, R8, 0x8, R15, 0xf8, !PT ;  /* 0x00000008080f7812 */ /* 0x000fe200078ef80f */
[C---:B------:R-:W-:Y:S01]  /*06c0*/  IMAD R10, R7.reuse, 0x1000, R10 ;  /* 0x00001000070a7824 */ /* 0x040fe200078e020a */
[----:B------:R-:W-:Y:S01]  /*06d0*/  SHF.R.U32.HI R8, RZ, 0x3, R8 ;  /* 0x00000003ff087819 */ /* 0x000fe20000011608 */
[----:B------:R-:W-:Y:S01]  /*06e0*/  IMAD.SHL.U32 R7, R7, 0x8, RZ ;  /* 0x0000000807077824 */ /* 0x000fe200078e00ff */
[C---:B------:R-:W-:Y:S01]  /*06f0*/  LOP3.LUT P4, RZ, R11.reuse, 0x2, RZ, 0xc0, !PT ;  /* 0x000000020bff7812 */ /* 0x040fe2000788c0ff */
[----:B------:R-:W-:Y:S01]  /*0700*/  IMAD.SHL.U32 R11, R11, 0x40, RZ ;  /* 0x000000400b0b7824 */ /* 0x000fe200078e00ff */
[----:B------:R-:W-:Y:S01]  /*0710*/  SHF.R.S32.HI R6, RZ, 0x1, R6 ;  /* 0x00000001ff067819 */ /* 0x000fe20000011406 */
[----:B------:R-:W-:Y:S01]  /*0720*/  IMAD.SHL.U32 R0, R0, 0x20, RZ ;  /* 0x0000002000007824 */ /* 0x000fe200078e00ff */
[----:B------:R-:W-:Y:S01]  /*0730*/  LOP3.LUT R8, R15, R8, RZ, 0x3c, !PT ;  /* 0x000000080f087212 */ /* 0x000fe200078e3cff */
[----:B------:R-:W-:Y:S01]  /*0740*/  IMAD R10, R183, 0x400, R10 ;  /* 0x00000400b70a7824 */ /* 0x000fe200078e020a */
[C---:B------:R-:W-:Y:S01]  /*0750*/  R2P PR, R3.reuse, 0x6 ;  /* 0x0000000603007804 */ /* 0x040fe20000000000 */
[C---:B------:R-:W-:Y:S01]  /*0760*/  IMAD.SHL.U32 R9, R6.reuse, 0x40, RZ ;  /* 0x0000004006097824 */ /* 0x040fe200078e00ff */
[----:B------:R-:W-:Y:S01]  /*0770*/  LOP3.LUT P3, RZ, R6, 0x2, RZ, 0xc0, !PT ;  /* 0x0000000206ff7812 */ /* 0x000fe2000786c0ff */
[----:B------:R-:W-:Y:S01]  /*0780*/  IMAD.SHL.U32 R6, R3, 0x40, RZ ;  /* 0x0000004003067824 */ /* 0x000fe200078e00ff */
[----:B------:R-:W-:Y:S01]  /*0790*/  SHF.R.U32.HI R174, RZ, 0x3, R174 ;  /* 0x00000003ffae7819 */ /* 0x000fe200000116ae */
[----:B------:R-:W-:Y:S01]  /*07a0*/  IMAD.U32 R177, R177, 0x20, R8 ;  /* 0x00000020b1b17824 */ /* 0x000fe200078e0008 */
[C---:B------:R-:W-:Y:S01]  /*07b0*/  LOP3.LUT P0, RZ, R4.reuse, 0x2, RZ, 0xc0, !PT ;  /* 0x0000000204ff7812 */ /* 0x040fe2000780c0ff */
[----:B------:R-:W-:Y:S01]  /*07c0*/  IMAD.SHL.U32 R8, R5, 0x10, RZ ;  /* 0x0000001005087824 */ /* 0x000fe200078e00ff */
[----:B------:R-:W-:Y:S01]  /*07d0*/  LOP3.LUT R11, R11, 0x1c0, RZ, 0xc0, !PT ;  /* 0x000001c00b0b7812 */ /* 0x000fe200078ec0ff */
[----:B------:R-:W-:Y:S01]  /*07e0*/  IMAD.SHL.U32 R4, R4, 0x40, RZ ;  /* 0x0000004004047824 */ /* 0x000fe200078e00ff */
[----:B------:R-:W-:Y:S01]  /*07f0*/  LOP3.LUT R7, R7, 0x8, RZ, 0xc0, !PT ;  /* 0x0000000807077812 */ /* 0x000fe200078ec0ff */
[----:B------:R-:W-:Y:S01]  /*0800*/  IMAD.SHL.U32 R177, R177, 0x2, RZ ;  /* 0x00000002b1b17824 */ /* 0x000fe200078e00ff */
[----:B------:R-:W-:-:S02]  /*0810*/  LOP3.LUT R9, R9, 0xc0, RZ, 0xc0, !PT ;  /* 0x000000c009097812 */ /* 0x000fc400078ec0ff */
[----:B------:R-:W-:Y:S02]  /*0820*/  LOP3.LUT R174, R13, R174, RZ, 0x3c, !PT ;  /* 0x000000ae0dae7212 */ /* 0x000fe400078e3cff */
[----:B------:R-:W-:Y:S02]  /*0830*/  LOP3.LUT R6, R6, 0x1c0, RZ, 0xc0, !PT ;  /* 0x000001c006067812 */ /* 0x000fe400078ec0ff */
[----:B------:R-:W-:Y:S01]  /*0840*/  LOP3.LUT R12, R11, 0x20, R12, 0xf8, !PT ;  /* 0x000000200b0c7812 */ /* 0x000fe200078ef80c */
[----:B------:R-:W-:Y:S01]  /*0850*/  IMAD R174, R5, 0x200, R174 ;  /* 0x0000020005ae7824 */ /* 0x000fe200078e02ae */
[----:B------:R-:W-:Y:S02]  /*0860*/  LOP3.LUT R179, R7, 0x10, R8, 0xf8, !PT ;  /* 0x0000001007b37812 */ /* 0x000fe400078ef808 */
[----:B------:R-:W-:Y:S02]  /*0870*/  LOP3.LUT R4, R4, 0xc0, RZ, 0xc0, !PT ;  /* 0x000000c004047812 */ /* 0x000fe400078ec0ff */
[----:B------:R-:W-:-:S02]  /*0880*/  SHF.R.U32.HI R11, RZ, 0x3, R11 ;  /* 0x00000003ff0b7819 */ /* 0x000fc4000001160b */
[----:B------:R-:W-:Y:S02]  /*0890*/  SHF.R.U32.HI R8, RZ, 0x3, R9 ;  /* 0x00000003ff087819 */ /* 0x000fe40000011609 */
[----:B------:R-:W-:Y:S02]  /*08a0*/  LOP3.LUT R180, R180, 0x8, RZ, 0xc0, !PT ;  /* 0x00000008b4b47812 */ /* 0x000fe400078ec0ff */
[----:B------:R-:W-:Y:S02]  /*08b0*/  SHF.R.U32.HI R3, RZ, 0x3, R6 ;  /* 0x00000003ff037819 */ /* 0x000fe40000011606 */
[----:B------:R-:W-:Y:S02]  /*08c0*/  SHF.R.U32.HI R5, RZ, 0x3, R4 ;  /* 0x00000003ff057819 */ /* 0x000fe40000011604 */
[----:B------:R-:W-:Y:S02]  /*08d0*/  LOP3.LUT R11, R12, R11, RZ, 0x3c, !PT ;  /* 0x0000000b0c0b7212 */ /* 0x000fe400078e3cff */
[----:B------:R-:W-:-:S02]  /*08e0*/  LOP3.LUT R7, R8, R9, R7, 0x1e, !PT ;  /* 0x0000000908077212 */ /* 0x000fc400078e1e07 */
[----:B------:R-:W-:Y:S01]  /*08f0*/  LOP3.LUT R9, R3, R6, R180, 0x1e, !PT ;  /* 0x0000000603097212 */ /* 0x000fe200078e1eb4 */
[----:B------:R-:W-:Y:S01]  /*0900*/  IMAD R3, R183, 0x200, R0 ;  /* 0x00000200b7037824 */ /* 0x000fe200078e0200 */
[----:B------:R-:W-:Y:S01]  /*0910*/  LOP3.LUT R180, R5, R4, R180, 0x1e, !PT ;  /* 0x0000000405b47212 */ /* 0x000fe200078e1eb4 */
[----:B------:R-:W-:Y:S01]  /*0920*/  IMAD.IADD R192, R11, 0x1, R10 ;  /* 0x000000010bc07824 */ /* 0x000fe200078e020a */
[----:B------:R-:W-:Y:S01]  /*0930*/  SEL R173, R175, 0xffffffe0, !P1 ;  /* 0xffffffe0afad7807 */ /* 0x000fe20004800000 */
[----:B------:R-:W-:Y:S01]  /*0940*/  IMAD.U32 R178, R178, 0x200, R9 ;  /* 0x00000200b2b27824 */ /* 0x000fe200078e0009 */
[----:B------:R-:W-:Y:S01]  /*0950*/  SEL R196, R196, 0x10, !P5 ;  /* 0x00000010c4c47807 */ /* 0x000fe20006800000 */
[----:B------:R-:W-:Y:S01]  /*0960*/  IMAD.IADD R180, R3, 0x1, R180 ;  /* 0x0000000103b47824 */ /* 0x000fe200078e02b4 */
[----:B------:R-:W-:Y:S01]  /*0970*/  LEA R192, R192, UR6, 0x1 ;  /* 0x00000006c0c07c11 */ /* 0x000fe2000f8e08ff */
[----:B------:R-:W-:Y:S01]  /*0980*/  IMAD.IADD R194, R7, 0x1, R194 ;  /* 0x0000000107c27824 */ /* 0x000fe200078e02c2 */
[----:B------:R-:W-:Y:S01]  /*0990*/  LEA R178, R178, UR4, 0x1 ;  /* 0x00000004b2b27c11 */ /* 0x000fe2000f8e08ff */
[----:B------:R-:W-:Y:S01]  /*09a0*/  IMAD.MOV.U32 R3, RZ, RZ, 0x40 ;  /* 0x00000040ff037424 */ /* 0x000fe200078e00ff */
[----:B------:R-:W-:Y:S01]  /*09b0*/  LOP3.LUT R179, R5, R179, R4, 0x1e, !PT ;  /* 0x000000b305b37212 */ /* 0x000fe200078e1e04 */
[----:B------:R-:W-:Y:S01]  /*09c0*/  VIADD R193, R192, 0x20 ;  /* 0x00000020c0c17836 */ /* 0x000fe20000000000 */
[----:B------:R-:W-:Y:S01]  /*09d0*/  LEA R194, R194, UR5, 0x1 ;  /* 0x00000005c2c27c11 */ /* 0x000fe2000f8e08ff */
[----:B------:R-:W-:Y:S01]  /*09e0*/  @P4 VIADD R193, R192, 0xffffffe0 ;  /* 0xffffffe0c0c14836 */ /* 0x000fe20000000000 */
[----:B------:R-:W-:Y:S01]  /*09f0*/  SEL R3, R3, 0xffffffc0, !P2 ;  /* 0xffffffc003037807 */ /* 0x000fe20005000000 */
[----:B------:R-:W-:Y:S01]  /*0a00*/  IMAD.IADD R173, R178, 0x1, R173 ;  /* 0x00000001b2ad7824 */ /* 0x000fe200078e02ad */
[----:B------:R-:W-:Y:S01]  /*0a10*/  SHF.R.S32.HI R2, RZ, 0x2, R2 ;  /* 0x00000002ff027819 */ /* 0x000fe20000011402 */
[----:B------:R-:W-:Y:S01]  /*0a20*/  IMAD.IADD R195, R192, 0x1, R196 ;  /* 0x00000001c0c37824 */ /* 0x000fe200078e02c4 */
[C---:B------:R-:W-:Y:S01]  /*0a30*/  SEL R176, R175.reuse, 0xffffffe0, !P6 ;  /* 0xffffffe0afb07807 */ /* 0x040fe20007000000 */
[----:B------:R-:W-:Y:S01]  /*0a40*/  VIADD R197, R194, 0x20 ;  /* 0x00000020c2c57836 */ /* 0x000fe20000000000 */
[----:B------:R-:W-:Y:S01]  /*0a50*/  SEL R175, R175, 0xffffffe0, !P0 ;  /* 0xffffffe0afaf7807 */ /* 0x000fe20004000000 */
[----:B------:R-:W-:Y:S01]  /*0a60*/  IMAD.IADD R172, R178, 0x1, R3 ;  /* 0x00000001b2ac7824 */ /* 0x000fe200078e0203 */
[----:B------:R-:W-:Y:S01]  /*0a70*/  LEA R174, R174, UR6, 0x1 ;  /* 0x00000006aeae7c11 */ /* 0x000fe2000f8e08ff */
[----:B------:R-:W-:Y:S01]  /*0a80*/  IMAD.IADD R179, R0, 0x1, R179 ;  /* 0x0000000100b37824 */ /* 0x000fe200078e02b3 */
[----:B------:R-:W-:Y:S01]  /*0a90*/  IADD3 R176, R176, UR5, R177 ;  /* 0x00000005b0b07c10 */ /* 0x000fe2000fffe0b1 */
[----:B------:R-:W-:Y:S01]  /*0aa0*/  IMAD R190, R183, 0x10, R2 ;  /* 0x00000010b7be7824 */ /* 0x000fe200078e0202 */
[----:B------:R-:W-:Y:S01]  /*0ab0*/  ULDC.64 UR4, c[0x0][0x300] ;  /* 0x0000c00000047ab9 */ /* 0x000fe20000000a00 */
[----:B------:R-:W-:-:S02]  /*0ac0*/  IMAD.IADD R196, R196, 0x1, R193 ;  /* 0x00000001c4c47824 */ /* 0x000fc400078e02c1 */
[----:B------:R-:W-:Y:S02]  /*0ad0*/  IMAD.IADD R3, R173, 0x1, R3 ;  /* 0x00000001ad037824 */ /* 0x000fe400078e0203 */
[----:B---34-:R-:W-:-:S07]  /*0ae0*/  @P3 VIADD R197, R194, 0xffffffe0 ;  /* 0xffffffe0c2c53836 */ /* 0x018fce0000000000 */
.L_x_795:
[----:B-1----:R-:W1:Y:S01]  /*0af0*/  LDC.64 R6, c[0x0][0x2f0] ;  /* 0x0000bc00ff067b82 */ /* 0x002e620000000a00 */
[C---:B--2---:R-:W-:Y:S01]  /*0b00*/  IMAD.SHL.U32 R9, R189.reuse, 0x4, RZ ;  /* 0x00000004bd097824 */ /* 0x044fe200078e00ff */
[----:B------:R-:W-:Y:S01]  /*0b10*/  SHF.R.S32.HI R23, RZ, 0x1f, R189 ;  /* 0x0000001fff177819 */ /* 0x000fe200000114bd */
[----:B------:R-:W-:Y:S01]  /*0b20*/  IMAD.MOV.U32 R0, RZ, RZ, -0x1 ;  /* 0xffffffffff007424 */ /* 0x000fe200078e00ff */
[----:B------:R-:W-:Y:S02]  /*0b30*/  ISETP.NE.U32.AND P4, PT, RZ, UR4, PT ;  /* 0x00000004ff007c0c */ /* 0x000fe4000bf85070 */
[----:B------:R-:W-:Y:S02]  /*0b40*/  SHF.L.U64.HI R2, R189, 0x2, R23 ;  /* 0x00000002bd027819 */ /* 0x000fe40000010217 */
[----:B---3--:R-:W2:Y:S01]  /*0b50*/  LDC.64 R4, c[0x0][0x308] ;  /* 0x0000c200ff047b82 */ /* 0x008ea20000000a00 */
[----:B------:R-:W-:Y:S02]  /*0b60*/  ISETP.NE.AND.EX P4, PT, RZ, UR5, PT, P4 ;  /* 0x00000005ff007c0c */ /* 0x000fe4000bf85340 */
[----:B-1----:R-:W-:-:S02]  /*0b70*/  ISETP.NE.U32.AND P0, PT, R6, RZ, PT ;  /* 0x000000ff0600720c */ /* 0x002fc40003f05070 */
[----:B------:R-:W-:Y:S02]  /*0b80*/  IADD3 R12, P1, R9, R6, RZ ;  /* 0x00000006090c7210 */ /* 0x000fe40007f3e0ff */
[----:B------:R-:W-:-:S03]  /*0b90*/  ISETP.NE.AND.EX P0, PT, R7, RZ, PT, P0 ;  /* 0x000000ff0700720c */ /* 0x000fc60003f05300 */
[----:B------:R-:W-:Y:S01]  /*0ba0*/  IMAD.X R13, R2, 0x1, R7, P1 ;  /* 0x00000001020d7824 */ /* 0x000fe200008e0607 */
[----:B--2---:R-:W-:Y:S01]  /*0bb0*/  ISETP.NE.U32.AND P3, PT, R4, RZ, PT ;  /* 0x000000ff0400720c */ /* 0x004fe20003f65070 */
[----:B------:R-:W-:Y:S02]  /*0bc0*/  IMAD.MOV.U32 R207, RZ, RZ, RZ ;  /* 0x000000ffffcf7224 */ /* 0x000fe400078e00ff */
[----:B------:R-:W-:Y:S01]  /*0bd0*/  @P4 IADD3 R10, P2, R9, UR4, RZ ;  /* 0x00000004090a4c10 */ /* 0x000fe2000ff5e0ff */
[----:B------:R-:W1:Y:S01]  /*0be0*/  LDC.U8 R8, c[0x0][0x3c2] ;  /* 0x0000f080ff087b82 */ /* 0x000e620000000000 */
[----:B------:R-:W-:-:S04]  /*0bf0*/  ISETP.NE.AND.EX P3, PT, R5, RZ, PT, P3 ;  /* 0x000000ff0500720c */ /* 0x000fc80003f65330 */
[----:B------:R-:W2:Y:S03]  /*0c00*/  @P0 LDG.E R0, desc[UR36][R12.64] ;  /* 0x000000240c000981 */ /* 0x000ea6000c1e1900 */
[----:B------:R-:W3:Y:S01]  /*0c10*/  LDC.64 R6, c[0x0][0x2f8] ;  /* 0x0000be00ff067b82 */ /* 0x000ee20000000a00 */
[----:B------:R-:W2:Y:S01]  /*0c20*/  @P0 LDG.E R21, desc[UR36][R12.64+0x4] ;  /* 0x000004240c150981 */ /* 0x000ea2000c1e1900 */
[----:B------:R-:W-:-:S04]  /*0c30*/  @P4 IADD3.X R11, R2, UR5, RZ, P2, !PT ;  /* 0x00000005020b4c10 */ /* 0x000fc800097fe4ff */
[----:B------:R-:W-:Y:S01]  /*0c40*/  @P3 IADD3 R210, P1, R9, R4, RZ ;  /* 0x0000000409d23210 */ /* 0x000fe20007f3e0ff */
[----:B------:R-:W4:Y:S04]  /*0c50*/  @P4 LDG.E R207, desc[UR36][R10.64] ;  /* 0x000000240acf4981 */ /* 0x000f28000c1e1900 */
[----:B------:R-:W-:Y:S02]  /*0c60*/  @P3 IMAD.X R211, R2, 0x1, R5, P1 ;  /* 0x0000000102d33824 */ /* 0x000fe400008e0605 */
[----:B------:R-:W3:Y:S03]  /*0c70*/  @!P3 LDC.64 R4, c[0x0][0x318] ;  /* 0x0000c600ff04bb82 */ /* 0x000ee60000000a00 */
[----:B------:R-:W4:Y:S01]  /*0c80*/  @P3 LDG.E R210, desc[UR36][R210.64] ;  /* 0x00000024d2d23981 */ /* 0x000f22000c1e1900 */
[----:B-1----:R-:W-:-:S02]  /*0c90*/  ISETP.NE.AND P4, PT, R8, RZ, PT ;  /* 0x000000ff0800720c */ /* 0x002fc40003f85270 */
[----:B---3--:R-:W-:-:S04]  /*0ca0*/  ISETP.EQ.U32.AND P2, PT, R6, RZ, PT ;  /* 0x000000ff0600720c */ /* 0x008fc80003f42070 */
[----:B------:R-:W-:Y:S02]  /*0cb0*/  ISETP.EQ.OR.EX P2, PT, R7, RZ, !P4, P2 ;  /* 0x000000ff0700720c */ /* 0x000fe40006742720 */
[----:B------:R-:W-:Y:S01]  /*0cc0*/  IADD3 R8, P1, R9, R6, RZ ;  /* 0x0000000609087210 */ /* 0x000fe20007f3e0ff */
[----:B------:R-:W-:-:S04]  /*0cd0*/  IMAD.MOV.U32 R212, RZ, RZ, -0x1 ;  /* 0xffffffffffd47424 */ /* 0x000fc800078e00ff */
[----:B------:R-:W-:Y:S02]  /*0ce0*/  IMAD.X R9, R2, 0x1, R7, P1 ;  /* 0x0000000102097824 */ /* 0x000fe400008e0607 */
[----:B------:R-:W1:Y:S01]  /*0cf0*/  @!P3 LDC R2, c[0x0][0x2cc] ;  /* 0x0000b300ff02bb82 */ /* 0x000e620000000800 */
[----:B------:R-:W-:-:S03]  /*0d00*/  @!P3 ISETP.NE.U32.AND P1, PT, R4, RZ, PT ;  /* 0x000000ff0400b20c */ /* 0x000fc60003f25070 */
[----:B-----5:R3:W5:Y:S01]  /*0d10*/  @!P2 LDG.E R212, desc[UR36][R8.64] ;  /* 0x0000002408d4a981 */ /* 0x020762000c1e1900 */
[----:B------:R-:W-:-:S03]  /*0d20*/  ISETP.NE.U32.AND P2, PT, R6, RZ, PT ;  /* 0x000000ff0600720c */ /* 0x000fc60003f45070 */
[----:B------:R-:W2:Y:S01]  /*0d30*/  LDC R4, c[0x0][0x2c8] ;  /* 0x0000b200ff047b82 */ /* 0x000ea20000000800 */
[----:B------:R-:W-:Y:S02]  /*0d40*/  ISETP.NE.AND.EX P2, PT, R7, RZ, PT, P2 ;  /* 0x000000ff0700720c */ /* 0x000fe40003f45320 */
[----:B------:R-:W-:-:S04]  /*0d50*/  @!P3 ISETP.NE.AND.EX P1, PT, R5, RZ, PT, P1 ;  /* 0x000000ff0500b20c */ /* 0x000fc80003f25310 */
[----:B-1----:R-:W-:Y:S01]  /*0d60*/  @!P3 SEL R2, R2, RZ, P1 ;  /* 0x000000ff0202b207 */ /* 0x002fe20000800000 */
[----:B--2---:R-:W-:-:S06]  /*0d70*/  @P0 IMAD.IADD R21, R21, 0x1, -R0 ;  /* 0x0000000115150824 */ /* 0x004fcc00078e0a00 */
[----:B------:R-:W1:Y:S01]  /*0d80*/  @!P0 LDC R21, c[0x0][0x2c4] ;  /* 0x0000b100ff158b82 */ /* 0x000e620000000800 */
[----:B----4-:R-:W-:Y:S01]  /*0d90*/  @P3 IMAD.IADD R210, R210, 0x1, -R207 ;  /* 0x00000001d2d23824 */ /* 0x010fe200078e0acf */
[----:B---3--:R-:W-:Y:S06]  /*0da0*/  @!P2 BRA `(.L_x_767) ;  /* 0x00000000000ca947 */ /* 0x008fec0003800000 */
[----:B------:R-:W2:Y:S02]  /*0db0*/  @P4 LDG.E R5, desc[UR36][R8.64+0x4] ;  /* 0x0000042408054981 */ /* 0x000ea4000c1e1900 */
[----:B--2--5:R-:W-:-:S06]  /*0dc0*/  @P4 IADD3 R4, R5, -R212, RZ ;  /* 0x800000d405044210 */ /* 0x024fcc0007ffe0ff */
[----:B------:R2:W5:Y:S02]  /*0dd0*/  @!P4 LDG.E R4, desc[UR36][R8.64] ;  /* 0x000000240804c981 */ /* 0x000564000c1e1900 */
.L_x_767:
[----:B------:R-:W-:Y:S01]  /*0de0*/  IMAD.SHL.U32 R19, R191, 0x80, RZ ;  /* 0x00000080bf137824 */ /* 0x000fe200078e00ff */
[----:B-----5:R-:W-:-:S04]  /*0df0*/  @!P3 IADD3 R210, R2, R4, -R207 ;  /* 0x0000000402d2b210 */ /* 0x020fc80007ffe8cf */
[----:B------:R-:W-:-:S13]  /*0e00*/  ISETP.GT.AND P1, PT, R210, R19, PT ;  /* 0x00000013d200720c */ /* 0x000fda0003f24270 */
[----:B------:R-:W-:Y:S05]  /*0e10*/  @!P1 BRA `(.L_x_768) ;  /* 0x0000007800bc9947 */ /* 0x000fea0003800000 */
[----:B------:R-:W2:Y:S01]  /*0e20*/  LDC R25, c[0x0][0x278] ;  /* 0x00009e00ff197b82 */ /* 0x000ea20000000800 */
[----:B-1----:R-:W-:Y:S01]  /*0e30*/  VIADD R7, R21, 0x3f ;  /* 0x0000003f15077836 */ /* 0x002fe20000000000 */
[----:B------:R-:W-:Y:S01]  /*0e40*/  IABS R11, R188 ;  /* 0x000000bc000b7213 */ /* 0x000fe20000000000 */
[----:B------:R-:W-:Y:S01]  /*0e50*/  IMAD.SHL.U32 R31, R189, 0x80, RZ ;  /* 0x00000080bd1f7824 */ /* 0x000fe200078e00ff */
[----:B------:R-:W-:Y:S01]  /*0e60*/  ISETP.NE.AND P2, PT, R212, -0x1, PT ;  /* 0xffffffffd400780c */ /* 0x000fe20003f45270 */
[----:B------:R-:W-:Y:S01]  /*0e70*/  ULDC UR23, c[0x0][0x2dc] ;  /* 0x0000b70000177ab9 */ /* 0x000fe20000000800 */
[----:B------:R-:W-:Y:S01]  /*0e80*/  SHF.R.S32.HI R2, RZ, 0x1f, R7 ;  /* 0x0000001fff027819 */ /* 0x000fe20000011407 */
[----:B------:R-:W-:Y:S01]  /*0e90*/  ULDC UR14, c[0x0][0x270] ;  /* 0x00009c00000e7ab9 */ /* 0x000fe20000000800 */
[----:B------:R-:W1:Y:S01]  /*0ea0*/  LDC.64 R4, c[0x0][0x228] ;  /* 0x00008a00ff047b82 */ /* 0x000e620000000a00 */
[----:B------:R-:W-:Y:S01]  /*0eb0*/  SEL R31, R31, RZ, P0 ;  /* 0x000000ff1f1f7207 */ /* 0x000fe20000000000 */
[----:B------:R-:W-:Y:S01]  /*0ec0*/  UIMAD.WIDE UR8, UR23, UR14, URZ ;  /* 0x0000000e170872a5 */ /* 0x000fe2000f8e023f */
[----:B------:R-:W-:Y:S01]  /*0ed0*/  LEA.HI R2, R2, R7, RZ, 0x6 ;  /* 0x0000000702027211 */ /* 0x000fe200078f30ff */
[----:B------:R-:W3:Y:S03]  /*0ee0*/  S2R R32, SR_CTAID.X ;  /* 0x0000000000207919 */ /* 0x000ee60000002500 */
[----:B------:R-:W-:Y:S01]  /*0ef0*/  LOP3.LUT R22, R2, 0xffffffc0, RZ, 0xc0, !PT ;  /* 0xffffffc002167812 */ /* 0x000fe200078ec0ff */
[----:B------:R-:W4:Y:S01]  /*0f00*/  LDC.64 R16, c[0x0][0x240] ;  /* 0x00009000ff107b82 */ /* 0x000f220000000a00 */
[C---:B------:R-:W-:Y:S01]  /*0f10*/  @P2 IADD3 R14, R207.reuse, R212, RZ ;  /* 0x000000d4cf0e2210 */ /* 0x040fe20007ffe0ff */
[----:B------:R-:W-:-:S02]  /*0f20*/  @P2 IMAD.IADD R42, R207, 0x1, R212 ;  /* 0x00000001cf2a2824 */ /* 0x000fc400078e02d4 */
[----:B------:R-:W-:Y:S01]  /*0f30*/  VIADD R22, R22, 0xffffffc0 ;  /* 0xffffffc016167836 */ /* 0x000fe20000000000 */
[----:B--2---:R-:W-:-:S03]  /*0f40*/  IABS R8, R25 ;  /* 0x0000001900087213 */ /* 0x004fc60000000000 */
[----:B------:R-:W2:Y:S01]  /*0f50*/  LDC R36, c[0x0][0x2d4] ;  /* 0x0000b500ff247b82 */ /* 0x000ea20000000800 */
[----:B------:R-:W-:Y:S01]  /*0f60*/  IADD3 R31, P1, R22, R31, RZ ;  /* 0x0000001f161f7210 */ /* 0x000fe20007f3e0ff */
[----:B------:R-:W5:Y:S01]  /*0f70*/  I2F.RP R6, R8 ;  /* 0x0000000800067306 */ /* 0x000f620000209400 */
[----:B------:R-:W-:-:S03]  /*0f80*/  SHF.R.S32.HI R20, RZ, 0x1f, R22 ;  /* 0x0000001fff147819 */ /* 0x000fc60000011416 */
[----:B------:R-:W-:Y:S01]  /*0f90*/  IMAD R37, R31, UR9, RZ ;  /* 0x000000091f257c24 */ /* 0x000fe2000f8e02ff */
[----:B------:R-:W-:Y:S01]  /*0fa0*/  ISETP.NE.AND P5, PT, R25, RZ, PT ;  /* 0x000000ff1900720c */ /* 0x000fe20003fa5270 */
[-C--:B-1----:R-:W-:Y:S01]  /*0fb0*/  IMAD R24, R23, R4.reuse, RZ ;  /* 0x0000000417187224 */ /* 0x082fe200078e02ff */
[----:B------:R-:W1:Y:S01]  /*0fc0*/  LDC R34, c[0x0][0x2c4] ;  /* 0x0000b100ff227b82 */ /* 0x000e620000000800 */
[----:B------:R-:W-:-:S04]  /*0fd0*/  IMAD.WIDE.U32 R26, R189, R4, RZ ;  /* 0x00000004bd1a7225 */ /* 0x000fc800078e00ff */
[C---:B------:R-:W-:Y:S01]  /*0fe0*/  IMAD R24, R189.reuse, R5, R24 ;  /* 0x00000005bd187224 */ /* 0x040fe200078e0218 */
[----:B------:R-:W-:Y:S01]  /*0ff0*/  SHF.L.U64.HI R5, R189, 0x7, R23 ;  /* 0x00000007bd057819 */ /* 0x000fe20000010217 */
[C---:B----4-:R-:W-:Y:S01]  /*1000*/  IMAD R10, R0.reuse, R17, RZ ;  /* 0x00000011000a7224 */ /* 0x050fe200078e02ff */
[----:B------:R-:W4:Y:S01]  /*1010*/  LDC.U8 R35, c[0x0][0x480] ;  /* 0x00012000ff237b82 */ /* 0x000f220000000000 */
[----:B-----5:R-:W5:Y:S01]  /*1020*/  MUFU.RCP R12, R6 ;  /* 0x00000006000c7308 */ /* 0x020f620000001000 */
[----:B------:R-:W-:Y:S01]  /*1030*/  SEL R5, R5, RZ, P0 ;  /* 0x000000ff05057207 */ /* 0x000fe20000000000 */
[----:B------:R-:W-:Y:S01]  /*1040*/  IMAD.IADD R24, R27, 0x1, R24 ;  /* 0x000000011b187824 */ /* 0x000fe200078e0218 */
[----:B------:R-:W-:Y:S02]  /*1050*/  ISETP.NE.AND P0, PT, R0, -0x1, PT ;  /* 0xffffffff0000780c */ /* 0x000fe40003f05270 */
[----:B--2---:R-:W-:Y:S01]  /*1060*/  SHF.R.S32.HI R28, RZ, 0x1f, R36 ;  /* 0x0000001fff1c7819 */ /* 0x004fe20000011424 */
[----:B------:R-:W-:-:S04]  /*1070*/  IMAD.WIDE.U32 R40, R189, R36, RZ ;  /* 0x00000024bd287225 */ /* 0x000fc800078e00ff */
[----:B------:R-:W-:Y:S02]  /*1080*/  IMAD R39, R28, R189, RZ ;  /* 0x000000bd1c277224 */ /* 0x000fe400078e02ff */
[----:B------:R-:W-:Y:S02]  /*1090*/  IMAD R38, R40, UR9, RZ ;  /* 0x0000000928267c24 */ /* 0x000fe4000f8e02ff */
[----:B------:R-:W-:Y:S02]  /*10a0*/  IMAD R39, R23, R36, R39 ;  /* 0x0000002417277224 */ /* 0x000fe400078e0227 */
[----:B-----5:R-:W-:Y:S02]  /*10b0*/  VIADD R12, R12, 0xffffffe ;  /* 0x0ffffffe0c0c7836 */ /* 0x020fe40000000000 */
[----:B------:R-:W-:Y:S02]  /*10c0*/  IMAD.IADD R39, R41, 0x1, R39 ;  /* 0x0000000129277824 */ /* 0x000fe400078e0227 */
[----:B------:R-:W2:Y:S02]  /*10d0*/  F2I.FTZ.U32.TRUNC.NTZ R13, R12 ;  /* 0x0000000c000d7305 */ /* 0x000ea4000021f000 */
[----:B--2---:R-:W-:-:S02]  /*10e0*/  IADD3 R9, RZ, -R13, RZ ;  /* 0x8000000dff097210 */ /* 0x004fc40007ffe0ff */
[----:B------:R-:W-:-:S03]  /*10f0*/  MOV R12, RZ ;  /* 0x000000ff000c7202 */ /* 0x000fc60000000f00 */
[----:B------:R-:W-:Y:S02]  /*1100*/  IMAD R18, R9, R8, RZ ;  /* 0x0000000809127224 */ /* 0x000fe400078e02ff */
[----:B------:R-:W2:Y:S02]  /*1110*/  LDC.U8 R9, c[0x0][0x3d8] ;  /* 0x0000f600ff097b82 */ /* 0x000ea40000000000 */
[----:B------:R-:W-:-:S04]  /*1120*/  IMAD.HI.U32 R18, R13, R18, R12 ;  /* 0x000000120d127227 */ /* 0x000fc800078e000c */
[----:B------:R-:W-:-:S04]  /*1130*/  IMAD.WIDE.U32 R12, R0, R16, RZ ;  /* 0x00000010000c7225 */ /* 0x000fc800078e00ff */
[----:B------:R-:W-:Y:S01]  /*1140*/  IMAD.HI.U32 R18, R18, R11, RZ ;  /* 0x0000000b12127227 */ /* 0x000fe200078e00ff */
[----:B------:R-:W-:Y:S02]  /*1150*/  SEL R26, R26, R12, !P0 ;  /* 0x0000000c1a1a7207 */ /* 0x000fe40004000000 */
[----:B------:R-:W-:Y:S01]  /*1160*/  LOP3.LUT R12, R188, R25, RZ, 0x3c, !PT ;  /* 0x00000019bc0c7212 */ /* 0x000fe200078e3cff */
[----:B------:R-:W-:Y:S01]  /*1170*/  @P0 IMAD.IADD R24, R13, 0x1, R10 ;  /* 0x000000010d180824 */ /* 0x000fe200078e020a */
[----:B------:R-:W-:Y:S02]  /*1180*/  IADD3 R6, -R18, RZ, RZ ;  /* 0x000000ff12067210 */ /* 0x000fe40007ffe1ff */
[----:B------:R-:W-:Y:S02]  /*1190*/  ISETP.GE.AND P3, PT, R12, RZ, PT ;  /* 0x000000ff0c00720c */ /* 0x000fe40003f66270 */
[----:B------:R-:W1:Y:S01]  /*11a0*/  @P0 LDC.64 R12, c[0x0][0x420] ;  /* 0x00010800ff0c0b82 */ /* 0x000e620000000a00 */
[----:B------:R-:W-:Y:S01]  /*11b0*/  IMAD R11, R8, R6, R11 ;  /* 0x00000006080b7224 */ /* 0x000fe200078e020b */
[----:B------:R-:W-:-:S02]  /*11c0*/  IADD3.X R6, R20, R5, RZ, P1, !PT ;  /* 0x0000000514067210 */ /* 0x000fc40000ffe4ff */
[----:B--2---:R-:W-:Y:S02]  /*11d0*/  ISETP.NE.AND P1, PT, R9, RZ, PT ;  /* 0x000000ff0900720c */ /* 0x004fe40003f25270 */
[----:B------:R-:W-:Y:S01]  /*11e0*/  ISETP.GT.U32.AND P4, PT, R8, R11, PT ;  /* 0x0000000b0800720c */ /* 0x000fe20003f84070 */
[----:B------:R-:W-:Y:S01]  /*11f0*/  IMAD R37, R6, UR8, R37 ;  /* 0x0000000806257c24 */ /* 0x000fe2000f8e0225 */
[----:B------:R-:W2:Y:S08]  /*1200*/  @P2 LDC.64 R4, c[0x0][0x250] ;  /* 0x00009400ff042b82 */ /* 0x000eb00000000a00 */
[----:B------:R-:W5:Y:S03]  /*1210*/  @P2 LDC.64 R6, c[0x0][0x248] ;  /* 0x00009200ff062b82 */ /* 0x000f660000000a00 */
[----:B------:R-:W-:-:S02]  /*1220*/  @!P4 IADD3 R11, R11, -R8, RZ ;  /* 0x800000080b0bc210 */ /* 0x000fc40007ffe0ff */
[----:B------:R-:W-:Y:S02]  /*1230*/  @!P4 IADD3 R18, R18, 0x1, RZ ;  /* 0x000000011212c810 */ /* 0x000fe40007ffe0ff */
[----:B------:R-:W-:Y:S01]  /*1240*/  ISETP.GE.U32.AND P6, PT, R11, R8, PT ;  /* 0x000000080b00720c */ /* 0x000fe20003fc6070 */
[----:B------:R-:W1:Y:S08]  /*1250*/  @P1 LDC R33, c[0x0][0x2e4] ;  /* 0x0000b900ff211b82 */ /* 0x000e700000000800 */
[----:B------:R-:W1:Y:S01]  /*1260*/  LDC.64 R8, c[0x0][0x488] ;  /* 0x00012200ff087b82 */ /* 0x000e620000000a00 */
[----:B--2---:R-:W-:-:S02]  /*1270*/  @P2 IMAD R29, R42, R5, RZ ;  /* 0x000000052a1d2224 */ /* 0x004fc400078e02ff */
[----:B------:R-:W-:-:S04]  /*1280*/  @P2 IMAD.WIDE.U32 R42, R42, R4, RZ ;  /* 0x000000042a2a2225 */ /* 0x000fc800078e00ff */
[----:B------:R-:W-:Y:S01]  /*1290*/  @P6 VIADD R18, R18, 0x1 ;  /* 0x0000000112126836 */ /* 0x000fe20000000000 */
[----:B------:R-:W2:Y:S01]  /*12a0*/  @!P0 LDC.64 R10, c[0x0][0x418] ;  /* 0x00010600ff0a8b82 */ /* 0x000ea20000000a00 */
[C---:B-----5:R-:W-:Y:S01]  /*12b0*/  @P2 IMAD R27, R14.reuse, R7, RZ ;  /* 0x000000070e1b2224 */ /* 0x060fe200078e02ff */
[----:B------:R-:W-:Y:S01]  /*12c0*/  @P2 IADD3 R29, R43, R29, RZ ;  /* 0x0000001d2b1d2210 */ /* 0x000fe20007ffe0ff */
[----:B------:R-:W-:Y:S01]  /*12d0*/  @P2 IMAD.WIDE.U32 R14, R14, R6, RZ ;  /* 0x000000060e0e2225 */ /* 0x000fe200078e00ff */
[----:B------:R-:W-:-:S03]  /*12e0*/  @!P3 IADD3 R18, -R18, RZ, RZ ;  /* 0x000000ff1212b210 */ /* 0x000fc60007ffe1ff */
[----:B------:R-:W-:Y:S01]  /*12f0*/  @P2 IMAD.MOV.U32 R30, RZ, RZ, R42 ;  /* 0x000000ffff1e2224 */ /* 0x000fe200078e002a */
[----:B------:R-:W-:Y:S01]  /*1300*/  @P2 IADD3 R27, R15, R27, RZ ;  /* 0x0000001b0f1b2210 */ /* 0x000fe20007ffe0ff */
[----:B------:R-:W-:Y:S01]  /*1310*/  @P2 IMAD.MOV.U32 R28, RZ, RZ, R14 ;  /* 0x000000ffff1c2224 */ /* 0x000fe200078e000e */
[----:B---34-:R-:W-:Y:S06]  /*1320*/  @P2 BRA `(.L_x_769) ;  /* 0x0000000000302947 */ /* 0x018fec0003800000 */
[----:B------:R-:W3:Y:S01]  /*1330*/  LDC.64 R6, c[0x0][0x248] ;  /* 0x00009200ff067b82 */ /* 0x000ee20000000a00 */
[----:B------:R-:W-:-:S07]  /*1340*/  SHF.R.S32.HI R27, RZ, 0x1f, R207 ;  /* 0x0000001fff1b7819 */ /* 0x000fce00000114cf */
[----:B------:R-:W4:Y:S01]  /*1350*/  LDC.64 R14, c[0x0][0x230] ;  /* 0x00008c00ff0e7b82 */ /* 0x000f220000000a00 */
[-C--:B---3--:R-:W-:Y:S02]  /*1360*/  IMAD R28, R27, R6.reuse, RZ ;  /* 0x000000061b1c7224 */ /* 0x088fe400078e02ff */
[----:B------:R-:W-:-:S04]  /*1370*/  IMAD.WIDE.U32 R42, R207, R6, RZ ;  /* 0x00000006cf2a7225 */ /* 0x000fc800078e00ff */
[----:B------:R-:W-:Y:S02]  /*1380*/  IMAD R27, R207, R7, R28 ;  /* 0x00000007cf1b7224 */ /* 0x000fe400078e021c */
[----:B----4-:R-:W-:-:S03]  /*1390*/  IMAD R28, R23, R14, RZ ;  /* 0x0000000e171c7224 */ /* 0x010fc600078e02ff */
[----:B------:R-:W-:Y:S01]  /*13a0*/  IADD3 R43, R43, R27, RZ ;  /* 0x0000001b2b2b7210 */ /* 0x000fe20007ffe0ff */
[C---:B------:R-:W-:Y:S02]  /*13b0*/  IMAD R15, R189.reuse, R15, R28 ;  /* 0x0000000fbd0f7224 */ /* 0x040fe400078e021c */
[----:B------:R-:W-:-:S05]  /*13c0*/  IMAD.WIDE.U32 R42, R189, R14, R42 ;  /* 0x0000000ebd2a7225 */ /* 0x000fca00078e002a */
[----:B------:R-:W-:Y:S02]  /*13d0*/  IADD3 R27, R43, R15, RZ ;  /* 0x0000000f2b1b7210 */ /* 0x000fe40007ffe0ff */
[----:B------:R-:W-:Y:S02]  /*13e0*/  MOV R28, R42 ;  /* 0x0000002a001c7202 */ /* 0x000fe40000000f00 */
.L_x_769:
[----:B------:R-:W-:Y:S05]  /*13f0*/  @P2 BRA `(.L_x_770) ;  /* 0x0000000000302947 */ /* 0x000fea0003800000 */
        /* <DEDUP_REMOVED lines=11> */
[----:B------:R-:W-:-:S07]  /*14b0*/  MOV R30, R42 ;  /* 0x0000002a001e7202 */ /* 0x000fce0000000f00 */
.L_x_770:
[----:B--2---:R-:W-:Y:S01]  /*14c0*/  @!P0 IMAD R14, R23, R10, RZ ;  /* 0x0000000a170e8224 */ /* 0x004fe200078e02ff */
[----:B------:R-:W-:Y:S01]  /*14d0*/  ISETP.NE.AND P6, PT, R35, RZ, PT ;  /* 0x000000ff2300720c */ /* 0x000fe20003fc5270 */
[----:B-1----:R-:W-:Y:S01]  /*14e0*/  @P1 IMAD R15, R189, R34, RZ ;  /* 0x00000022bd0f1224 */ /* 0x002fe200078e02ff */
[----:B------:R-:W-:Y:S01]  /*14f0*/  @!P5 LOP3.LUT R18, RZ, R25, RZ, 0x33, !PT ;  /* 0x00000019ff12d212 */ /* 0x000fe200078e33ff */
[----:B------:R-:W-:-:S03]  /*1500*/  @P0 IMAD.WIDE.U32 R42, R0, R12, RZ ;  /* 0x0000000c002a0225 */ /* 0x000fc600078e00ff */
[----:B------:R-:W-:Y:S01]  /*1510*/  @P1 SEL R15, R15, R0, !P0 ;  /* 0x000000000f0f1207 */ /* 0x000fe20004000000 */
[----:B------:R-:W-:Y:S02]  /*1520*/  IMAD R38, R39, UR8, R38 ;  /* 0x0000000827267c24 */ /* 0x000fe4000f8e0226 */
[----:B------:R-:W-:Y:S02]  /*1530*/  @!P0 IMAD R11, R189, R11, R14 ;  /* 0x0000000bbd0b8224 */ /* 0x000fe400078e020e */
[----:B------:R-:W-:-:S04]  /*1540*/  IMAD.WIDE.U32 R40, R40, UR8, RZ ;  /* 0x0000000828287c25 */ /* 0x000fc8000f8e00ff */
[----:B------:R-:W-:Y:S01]  /*1550*/  @!P0 IMAD.WIDE.U32 R46, R189, R10, RZ ;  /* 0x0000000abd2e8225 */ /* 0x000fe200078e00ff */
[----:B------:R-:W-:Y:S02]  /*1560*/  IADD3 R38, R41, R38, RZ ;  /* 0x0000002629267210 */ /* 0x000fe40007ffe0ff */
[----:B------:R-:W-:Y:S01]  /*1570*/  SHF.R.S32.HI R10, RZ, 0x1f, R188 ;  /* 0x0000001fff0a7819 */ /* 0x000fe200000114bc */
[----:B------:R-:W-:Y:S01]  /*1580*/  IMAD.WIDE.U32 R44, R0, UR8, RZ ;  /* 0x00000008002c7c25 */ /* 0x000fe2000f8e00ff */
[----:B------:R-:W-:-:S03]  /*1590*/  @!P0 MOV R42, R46 ;  /* 0x0000002e002a8202 */ /* 0x000fc60000000f00 */
[----:B------:R-:W-:Y:S01]  /*15a0*/  IMAD R12, R0, UR9, RZ ;  /* 0x00000009000c7c24 */ /* 0x000fe2000f8e02ff */
[----:B------:R-:W-:Y:S01]  /*15b0*/  SEL R40, R40, R44, !P0 ;  /* 0x0000002c28287207 */ /* 0x000fe20004000000 */
[----:B------:R-:W-:Y:S01]  /*15c0*/  @P0 IMAD R13, R0, R13, R43 ;  /* 0x0000000d000d0224 */ /* 0x000fe200078e022b */
[----:B------:R-:W-:Y:S01]  /*15d0*/  @!P0 IADD3 R13, R47, R11, RZ ;  /* 0x0000000b2f0d8210 */ /* 0x000fe20007ffe0ff */
[----:B------:R-:W-:Y:S01]  /*15e0*/  @!P1 IMAD R11, R189, UR14, R188 ;  /* 0x0000000ebd0b9c24 */ /* 0x000fe2000f8e02bc */
[----:B------:R-:W-:Y:S01]  /*15f0*/  @P0 IADD3 R38, R45, R12, RZ ;  /* 0x0000000c2d260210 */ /* 0x000fe20007ffe0ff */
[----:B------:R-:W-:Y:S01]  /*1600*/  IMAD.WIDE.U32 R44, R32, R8, RZ ;  /* 0x00000008202c7225 */ /* 0x000fe200078e00ff */
[----:B------:R-:W-:-:S03]  /*1610*/  SHF.R.S32.HI R8, RZ, 0x1f, R18 ;  /* 0x0000001fff087819 */ /* 0x000fc60000011412 */
[----:B------:R-:W-:Y:S01]  /*1620*/  @P1 IMAD R15, R188, R33, R15 ;  /* 0x00000021bc0f1224 */ /* 0x000fe200078e020f */
[----:B------:R-:W-:Y:S01]  /*1630*/  SEL R23, R44, RZ, P6 ;  /* 0x000000ff2c177207 */ /* 0x000fe20003000000 */
[----:B------:R-:W-:Y:S02]  /*1640*/  @!P1 IMAD R15, R11, R34, RZ ;  /* 0x000000220b0f9224 */ /* 0x000fe400078e02ff */
[----:B------:R-:W-:Y:S01]  /*1650*/  IMAD R11, R32, R9, R45 ;  /* 0x00000009200b7224 */ /* 0x000fe200078e022d */
[----:B------:R-:W-:Y:S01]  /*1660*/  SHF.R.S32.HI R9, RZ, 0x1f, R19 ;  /* 0x0000001fff097819 */ /* 0x000fe20000011413 */
[----:B------:R-:W-:Y:S02]  /*1670*/  IMAD R14, R188, UR23, RZ ;  /* 0x00000017bc0e7c24 */ /* 0x000fe4000f8e02ff */
[----:B------:R-:W-:Y:S01]  /*1680*/  IMAD.WIDE.U32 R34, R31, UR8, RZ ;  /* 0x000000081f227c25 */ /* 0x000fe2000f8e00ff */
[----:B------:R-:W-:Y:S02]  /*1690*/  SEL R11, R11, RZ, P6 ;  /* 0x000000ff0b0b7207 */ /* 0x000fe40003000000 */
[----:B------:R-:W-:-:S02]  /*16a0*/  SHF.R.S32.HI R12, RZ, 0x1f, R14 ;  /* 0x0000001fff0c7819 */ /* 0x000fc4000001140e */
[----:B------:R-:W-:Y:S01]  /*16b0*/  IADD3 R37, R35, R37, RZ ;  /* 0x0000002523257210 */ /* 0x000fe20007ffe0ff */
[----:B------:R-:W-:Y:S06]  /*16c0*/  @!P1 BRA `(.L_x_771) ;  /* 0x00000000001c9947 */ /* 0x000fec0003800000 */
[----:B------:R-:W1:Y:S01]  /*16d0*/  LDC R32, c[0x0][0x2c0] ;  /* 0x0000b000ff207b82 */ /* 0x000e620000000800 */
[----:B------:R-:W-:-:S05]  /*16e0*/  @!P0 IMAD R0, R189, R36, RZ ;  /* 0x00000024bd008224 */ /* 0x000fca00078e02ff */
[----:B------:R-:W-:Y:S02]  /*16f0*/  LEA R0, R189, R0, 0x7 ;  /* 0x00000000bd007211 */ /* 0x000fe400078e38ff */
[----:B------:R-:W1:Y:S02]  /*1700*/  LDC R25, c[0x0][0x2e4] ;  /* 0x0000b900ff197b82 */ /* 0x000e640000000800 */
[----:B-1----:R-:W-:-:S05]  /*1710*/  LEA R25, R32, R25, 0x7 ;  /* 0x0000001920197211 */ /* 0x002fca00078e38ff */
[----:B------:R-:W-:Y:S01]  /*1720*/  IMAD R25, R25, R188, R0 ;  /* 0x000000bc19197224 */ /* 0x000fe200078e0200 */
[----:B------:R-:W-:Y:S06]  /*1730*/  BRA `(.L_x_772) ;  /* 0x0000000000087947 */ /* 0x000fec0003800000 */
.L_x_771:
[----:B------:R-:W-:-:S04]  /*1740*/  IMAD R25, R189, UR14, R188 ;  /* 0x0000000ebd197c24 */ /* 0x000fc8000f8e02bc */
[----:B------:R-:W-:-:S07]  /*1750*/  IMAD R25, R25, R36, RZ ;  /* 0x0000002419197224 */ /* 0x000fce00078e02ff */
.L_x_772:
[----:B------:R-:W1:Y:S01]  /*1760*/  S2R R214, SR_TID.X ;  /* 0x0000000000d67919 */ /* 0x000e620000002100 */
[----:B------:R-:W-:Y:S01]  /*1770*/  UIMAD UR23, UR23, UR14, URZ ;  /* 0x0000000e171772a4 */ /* 0x000fe2000f8e023f */
[----:B------:R-:W-:Y:S01]  /*1780*/  IADD3 R42, P4, R186, R42, RZ ;  /* 0x0000002aba2a7210 */ /* 0x000fe20007f9e0ff */
[----:B------:R-:W-:Y:S01]  /*1790*/  ULDC.64 UR10, c[0x0][0x428] ;  /* 0x00010a00000a7ab9 */ /* 0x000fe20000000a00 */
[----:B------:R-:W-:Y:S01]  /*17a0*/  SHF.R.S32.HI R187, RZ, 0x1f, R186 ;  /* 0x0000001fffbb7819 */ /* 0x000fe200000114ba */
[----:B------:R-:W-:Y:S01]  /*17b0*/  USHF.L.U32 UR22, UR23, 0x6, URZ ;  /* 0x0000000617167899 */ /* 0x000fe2000800063f */
[----:B------:R-:W-:Y:S01]  /*17c0*/  IADD3 R31, P5, R185, R22, RZ ;  /* 0x00000016b91f7210 */ /* 0x000fe20007fbe0ff */
[----:B------:R-:W2:Y:S01]  /*17d0*/  LDC.64 R220, c[0x0][0x2b0] ;  /* 0x0000ac00ffdc7b82 */ /* 0x000ea20000000a00 */
[----:B------:R-:W-:Y:S01]  /*17e0*/  ULDC.64 UR12, c[0x0][0x210] ;  /* 0x00008400000c7ab9 */ /* 0x000fe20000000a00 */
[----:B------:R-:W-:Y:S01]  /*17f0*/  USHF.R.S32.HI UR8, URZ, 0x1f, UR22 ;  /* 0x0000001f3f087899 */ /* 0x000fe20008011416 */
[----:B------:R-:W-:Y:S01]  /*1800*/  IMAD.X R43, R187, 0x1, R13, P4 ;  /* 0x00000001bb2b7824 */ /* 0x000fe200020e060d */
[----:B------:R-:W-:Y:S01]  /*1810*/  IADD3 R14, P3, P2, R34, UR22, R14 ;  /* 0x00000016220e7c10 */ /* 0x000fe2000fa7e00e */
[C---:B------:R-:W-:Y:S01]  /*1820*/  IMAD.IADD R25, R22.reuse, 0x1, R25 ;  /* 0x0000000116197824 */ /* 0x040fe200078e0219 */
[----:B------:R-:W-:Y:S01]  /*1830*/  IADD3 R15, R22, R15, RZ ;  /* 0x0000000f160f7210 */ /* 0x000fe20007ffe0ff */
[----:B------:R-:W-:Y:S01]  /*1840*/  BSSY B1, `(.L_x_768) ;  /* 0x000070c000017945 */ /* 0x000fe20003800000 */
[----:B------:R-:W-:Y:S01]  /*1850*/  IADD3.X R12, R37, UR8, R12, P3, P2 ;  /* 0x00000008250c7c10 */ /* 0x000fe20009fe440c */
[----:B------:R-:W-:Y:S01]  /*1860*/  ULDC.64 UR8, c[0x0][0x420] ;  /* 0x0001080000087ab9 */ /* 0x000fe20000000a00 */
[----:B------:R-:W-:Y:S01]  /*1870*/  IADD3 R40, P1, P0, R23, R14, R40 ;  /* 0x0000000e17287210 */ /* 0x000fe2000783e028 */
[----:B------:R-:W-:Y:S01]  /*1880*/  IMAD R35, R20, UR8, RZ ;  /* 0x0000000814237c24 */ /* 0x000fe2000f8e02ff */
[----:B------:R-:W-:Y:S01]  /*1890*/  SHF.R.S32.HI R23, RZ, 0x1f, R185 ;  /* 0x0000001fff177819 */ /* 0x000fe200000114b9 */
[----:B------:R-:W-:Y:S01]  /*18a0*/  IMAD.WIDE.U32 R42, R22, UR8, R42 ;  /* 0x00000008162a7c25 */ /* 0x000fe2000f8e002a */
[----:B------:R-:W3:Y:S01]  /*18b0*/  LDC.64 R198, c[0x0][0x478] ;  /* 0x00011e00ffc67b82 */ /* 0x000ee20000000a00 */
[----:B------:R-:W-:-:S02]  /*18c0*/  IADD3.X R11, R11, R12, R38, P1, P0 ;  /* 0x0000000c0b0b7210 */ /* 0x000fc40000fe0426 */
[----:B------:R-:W-:Y:S01]  /*18d0*/  IMAD R14, R22, UR9, R35 ;  /* 0x00000009160e7c24 */ /* 0x000fe2000f8e0223 */
[----:B------:R-:W-:Y:S01]  /*18e0*/  ISETP.GE.AND P3, PT, R21, 0x1, PT ;  /* 0x000000011500780c */ /* 0x000fe20003f66270 */
[----:B------:R-:W-:Y:S01]  /*18f0*/  IMAD.X R33, R23, 0x1, R20, P5 ;  /* 0x0000000117217824 */ /* 0x000fe200028e0614 */
[----:B------:R-:W-:Y:S01]  /*1900*/  LEA.HI.SX32 R208, R2, 0xffffffff, 0x1a ;  /* 0xffffffff02d07811 */ /* 0x000fe200078fd2ff */
[----:B------:R-:W-:Y:S02]  /*1910*/  IMAD.IADD R43, R43, 0x1, R14 ;  /* 0x000000012b2b7824 */ /* 0x000fe400078e020e */
[-C--:B------:R-:W-:Y:S01]  /*1920*/  IMAD R20, R33, R16.reuse, RZ ;  /* 0x0000001021147224 */ /* 0x080fe200078e02ff */
[----:B-1----:R-:W-:Y:S01]  /*1930*/  SHF.R.S32.HI R13, RZ, 0x1f, R214 ;  /* 0x0000001fff0d7819 */ /* 0x002fe200000114d6 */
[----:B------:R-:W-:-:S03]  /*1940*/  IMAD.WIDE.U32 R34, R31, R16, R186 ;  /* 0x000000101f227225 */ /* 0x000fc600078e00ba */
[----:B------:R-:W-:Y:S01]  /*1950*/  LEA.HI R0, R13, R214, RZ, 0x5 ;  /* 0x000000d60d007211 */ /* 0x000fe200078f28ff */
[----:B------:R-:W-:Y:S01]  /*1960*/  IMAD.WIDE.U32 R42, R188, UR10, R42 ;  /* 0x0000000abc2a7c25 */ /* 0x000fe2000f8e002a */
[----:B------:R-:W-:Y:S02]  /*1970*/  IADD3 R12, P1, R26, R34, RZ ;  /* 0x000000221a0c7210 */ /* 0x000fe40007f3e0ff */
[----:B------:R-:W-:Y:S01]  /*1980*/  LOP3.LUT R13, R0, 0xffffffe0, RZ, 0xc0, !PT ;  /* 0xffffffe0000d7812 */ /* 0x000fe200078ec0ff */
[----:B------:R-:W-:Y:S01]  /*1990*/  IMAD R17, R31, R17, R20 ;  /* 0x000000111f117224 */ /* 0x000fe200078e0214 */
[----:B------:R-:W-:Y:S01]  /*19a0*/  SHF.R.S32.HI R33, RZ, 0x5, R0 ;  /* 0x00000005ff217819 */ /* 0x000fe20000011400 */
[----:B------:R-:W-:Y:S02]  /*19b0*/  IMAD R0, R23, UR8, RZ ;  /* 0x0000000817007c24 */ /* 0x000fe4000f8e02ff */
[----:B------:R-:W-:Y:S02]  /*19c0*/  IMAD.IADD R214, R214, 0x1, -R13 ;  /* 0x00000001d6d67824 */ /* 0x000fe400078e0a0d */
[----:B------:R-:W-:-:S02]  /*19d0*/  IMAD R13, R10, UR10, RZ ;  /* 0x0000000a0a0d7c24 */ /* 0x000fc4000f8e02ff */
[----:B------:R-:W-:Y:S02]  /*19e0*/  IMAD R33, R33, UR23, R214 ;  /* 0x0000001721217c24 */ /* 0x000fe4000f8e02d6 */
[----:B------:R-:W-:Y:S01]  /*19f0*/  IMAD R13, R188, UR11, R13 ;  /* 0x0000000bbc0d7c24 */ /* 0x000fe2000f8e020d */
[----:B------:R-:W-:Y:S01]  /*1a00*/  ULDC.64 UR10, c[0x0][0x258] ;  /* 0x00009600000a7ab9 */ /* 0x000fe20000000a00 */
[----:B------:R-:W-:Y:S01]  /*1a10*/  IMAD R0, R185, UR9, R0 ;  /* 0x00000009b9007c24 */ /* 0x000fe2000f8e0200 */
[----:B------:R-:W-:Y:S01]  /*1a20*/  IADD3 R40, P0, R33, R40, RZ ;  /* 0x0000002821287210 */ /* 0x000fe20007f1e0ff */
[----:B--2---:R-:W-:Y:S01]  /*1a30*/  IMAD.WIDE R220, R15, 0x4, R220 ;  /* 0x000000040fdc7825 */ /* 0x004fe200078e02dc */
[----:B------:R-:W-:Y:S02]  /*1a40*/  IADD3 R43, R43, R13, RZ ;  /* 0x0000000d2b2b7210 */ /* 0x000fe40007ffe0ff */
[----:B------:R-:W-:Y:S01]  /*1a50*/  IADD3.X R13, R24, R35, R17, P1, !PT ;  /* 0x00000023180d7210 */ /* 0x000fe20000ffe411 */
[----:B------:R-:W-:Y:S01]  /*1a60*/  IMAD R17, R10, UR10, RZ ;  /* 0x0000000a0a117c24 */ /* 0x000fe2000f8e02ff */
[----:B------:R-:W-:Y:S01]  /*1a70*/  LEA.HI.X.SX32 R11, R33, R11, 0x1, P0 ;  /* 0x0000000b210b7211 */ /* 0x000fe200000f0eff */
[----:B------:R-:W-:Y:S01]  /*1a80*/  IMAD.WIDE.U32 R42, R185, UR8, R42 ;  /* 0x00000008b92a7c25 */ /* 0x000fe2000f8e002a */
[----:B------:R-:W-:-:S02]  /*1a90*/  ULDC.64 UR8, c[0x0][0x400] ;  /* 0x0001000000087ab9 */ /* 0x000fc40000000a00 */
[----:B------:R-:W-:Y:S01]  /*1aa0*/  LEA R222, P0, R40, UR8, 0x2 ;  /* 0x0000000828de7c11 */ /* 0x000fe2000f8010ff */
[C---:B------:R-:W-:Y:S01]  /*1ab0*/  IMAD R10, R188.reuse, UR11, R17 ;  /* 0x0000000bbc0a7c24 */ /* 0x040fe2000f8e0211 */
[----:B------:R-:W-:Y:S01]  /*1ac0*/  IADD3 R0, R43, R0, RZ ;  /* 0x000000002b007210 */ /* 0x000fe20007ffe0ff */
[----:B------:R-:W-:Y:S01]  /*1ad0*/  IMAD.WIDE.U32 R12, R188, UR10, R12 ;  /* 0x0000000abc0c7c25 */ /* 0x000fe2000f8e000c */
[----:B------:R-:W-:Y:S01]  /*1ae0*/  ULDC.64 UR10, c[0x0][0x3e0] ;  /* 0x0000f800000a7ab9 */ /* 0x000fe20000000a00 */
[----:B------:R-:W-:Y:S02]  /*1af0*/  LEA.HI.X R209, R40, UR9, R11, 0x2, P0 ;  /* 0x0000000928d17c11 */ /* 0x000fe400080f140b */
[----:B------:R-:W-:Y:S01]  /*1b00*/  IMAD.IADD R10, R13, 0x1, R10 ;  /* 0x000000010d0a7824 */ /* 0x000fe200078e020a */
[----:B------:R-:W-:Y:S01]  /*1b10*/  LEA R218, P2, R12, UR12, 0x1 ;  /* 0x0000000c0cda7c11 */ /* 0x000fe2000f8408ff */
[----:B---3--:R-:W-:Y:S01]  /*1b20*/  IMAD.WIDE R198, R25, 0x4, R198 ;  /* 0x0000000419c67825 */ /* 0x008fe200078e02c6 */
[----:B------:R-:W-:-:S02]  /*1b30*/  LEA R216, P1, R42, UR10, 0x1 ;  /* 0x0000000a2ad87c11 */ /* 0x000fc4000f8208ff */
[----:B------:R-:W-:Y:S02]  /*1b40*/  LEA.HI.X R219, R12, UR13, R10, 0x1, P2 ;  /* 0x0000000d0cdb7c11 */ /* 0x000fe400090f0c0a */
[----:B------:R-:W-:Y:S01]  /*1b50*/  LEA.HI.X R217, R42, UR11, R0, 0x1, P1 ;  /* 0x0000000b2ad97c11 */ /* 0x000fe200088f0c00 */
[----:B------:R-:W-:Y:S08]  /*1b60*/  @!P3 BRA `(.L_x_773) ;  /* 0x00000064006cb947 */ /* 0x000ff00003800000 */
[----:B------:R-:W-:Y:S01]  /*1b70*/  IMAD R10, R191, -0x80, R210 ;  /* 0xffffff80bf0a7824 */ /* 0x000fe200078e02d2 */
[----:B------:R-:W-:Y:S01]  /*1b80*/  ULDC.64 UR8, c[0x0][0x268] ;  /* 0x00009a0000087ab9 */ /* 0x000fe20000000a00 */
[----:B------:R-:W-:Y:S01]  /*1b90*/  VIADD R2, R185, 0x40 ;  /* 0x00000040b9027836 */ /* 0x000fe20000000000 */
[----:B------:R-:W-:Y:S01]  /*1ba0*/  ULDC.64 UR10, c[0x0][0x260] ;  /* 0x00009800000a7ab9 */ /* 0x000fe20000000a00 */
[----:B------:R-:W-:Y:S01]  /*1bb0*/  IMAD.WIDE.U32 R14, R19, R4, R186 ;  /* 0x00000004130e7225 */ /* 0x000fe200078e00ba */
[----:B------:R-:W-:-:S03]  /*1bc0*/  ISETP.GE.AND P2, PT, R185, R10, PT ;  /* 0x0000000ab900720c */ /* 0x000fc60003f46270 */
[C---:B------:R-:W-:Y:S01]  /*1bd0*/  IMAD R12, R9.reuse, R4, RZ ;  /* 0x00000004090c7224 */ /* 0x040fe200078e02ff */
[----:B------:R-:W-:Y:S01]  /*1be0*/  ISETP.GE.AND P1, PT, R2, R10, PT ;  /* 0x0000000a0200720c */ /* 0x000fe20003f26270 */
[----:B------:R-:W-:Y:S01]  /*1bf0*/  IMAD R0, R9, R6, RZ ;  /* 0x0000000609007224 */ /* 0x000fe200078e02ff */
[----:B------:R-:W-:Y:S01]  /*1c00*/  IADD3 R24, P0, R30, R14, RZ ;  /* 0x0000000e1e187210 */ /* 0x000fe20007f1e0ff */
[C---:B------:R-:W-:Y:S02]  /*1c10*/  IMAD R12, R19.reuse, R5, R12 ;  /* 0x00000005130c7224 */ /* 0x040fe400078e020c */
[----:B------:R-:W-:-:S04]  /*1c20*/  IMAD.WIDE.U32 R16, R19, R6, R186 ;  /* 0x0000000613107225 */ /* 0x000fc800078e00ba */
[C---:B------:R-:W-:Y:S01]  /*1c30*/  IMAD R21, R208.reuse, -0x40, R21 ;  /* 0xffffffc0d0157824 */ /* 0x040fe200078e0215 */
[----:B------:R-:W-:Y:S01]  /*1c40*/  IADD3.X R25, R29, R15, R12, P0, !PT ;  /* 0x0000000f1d197210 */ /* 0x000fe200007fe40c */
[----:B------:R-:W-:Y:S01]  /*1c50*/  IMAD R0, R19, R7, R0 ;  /* 0x0000000713007224 */ /* 0x000fe200078e0200 */
[----:B------:R-:W-:Y:S01]  /*1c60*/  LEA.HI R15, R208, R208, RZ, 0x1 ;  /* 0x000000d0d00f7211 */ /* 0x000fe200078f08ff */
[----:B------:R-:W-:Y:S01]  /*1c70*/  IMAD R13, R8, UR8, RZ ;  /* 0x00000008080d7c24 */ /* 0x000fe2000f8e02ff */
[----:B------:R-:W-:Y:S01]  /*1c80*/  IADD3 R26, P3, R28, R16, RZ ;  /* 0x000000101c1a7210 */ /* 0x000fe20007f7e0ff */
[----:B------:R-:W-:Y:S01]  /*1c90*/  IMAD R9, R8, UR10, RZ ;  /* 0x0000000a08097c24 */ /* 0x000fe2000f8e02ff */
[----:B------:R-:W-:Y:S01]  /*1ca0*/  LOP3.LUT R15, R15, 0xfffffffe, RZ, 0xc0, !PT ;  /* 0xfffffffe0f0f7812 */ /* 0x000fe200078ec0ff */
[C---:B------:R-:W-:Y:S01]  /*1cb0*/  IMAD R13, R18.reuse, UR9, R13 ;  /* 0x00000009120d7c24 */ /* 0x040fe2000f8e020d */
[----:B------:R-:W-:Y:S01]  /*1cc0*/  IADD3.X R27, R27, R17, R0, P3, !PT ;  /* 0x000000111b1b7210 */ /* 0x000fe20001ffe400 */
[----:B------:R-:W-:Y:S01]  /*1cd0*/  IMAD.WIDE.U32 R24, R18, UR8, R24 ;  /* 0x0000000812187c25 */ /* 0x000fe2000f8e0018 */
[C---:B------:R-:W-:Y:S01]  /*1ce0*/  @!P1 IADD3 R14, P3, R185.reuse, 0x40, RZ ;  /* 0x00000040b90e9810 */ /* 0x040fe20007f7e0ff */
[----:B------:R-:W1:Y:S01]  /*1cf0*/  @!P2 LDC.64 R10, c[0x0][0x218] ;  /* 0x00008600ff0aab82 */ /* 0x000e620000000a00 */
[----:B------:R-:W-:Y:S01]  /*1d00*/  @!P1 IADD3 R12, P0, R185, 0x40, RZ ;  /* 0x00000040b90c9810 */ /* 0x000fe20007f1e0ff */
[----:B------:R-:W-:-:S06]  /*1d10*/  IMAD.IADD R16, R208, 0x1, -R15 ;  /* 0x00000001d0107824 */ /* 0x000fcc00078e0a0f */
[----:B------:R-:W-:Y:S01]  /*1d20*/  @P6 BAR.SYNC.DEFER_BLOCKING 0x0 ;  /* 0x0000000000006b1d */ /* 0x000fe20000010000 */
[--C-:B------:R-:W-:Y:S01]  /*1d30*/  @!P1 IMAD.X R15, RZ, RZ, R23.reuse, P3 ;  /* 0x000000ffff0f9224 */ /* 0x100fe200018e0617 */
[----:B------:R-:W-:Y:S01]  /*1d40*/  ISETP.GE.AND P3, PT, R185, R21, PT ;  /* 0x00000015b900720c */ /* 0x000fe20003f66270 */
[----:B------:R-:W-:Y:S01]  /*1d50*/  @!P1 IMAD.X R17, RZ, RZ, R23, P0 ;  /* 0x000000ffff119224 */ /* 0x000fe200000e0617 */
[----:B------:R-:W-:Y:S01]  /*1d60*/  ISETP.NE.AND P0, PT, R16, 0x1, PT ;  /* 0x000000011000780c */ /* 0x000fe20003f05270 */
[C---:B------:R-:W-:Y:S01]  /*1d70*/  IMAD R0, R18.reuse, UR11, R9 ;  /* 0x0000000b12007c24 */ /* 0x040fe2000f8e0209 */
[----:B------:R-:W-:Y:S01]  /*1d80*/  USHF.L.U32 UR28, UR23, 0x4, URZ ;  /* 0x00000004171c7899 */ /* 0x000fe2000800063f */
[----:B------:R-:W-:Y:S01]  /*1d90*/  IMAD.WIDE.U32 R26, R18, UR10, R26 ;  /* 0x0000000a121a7c25 */ /* 0x000fe2000f8e001a */
[----:B------:R-:W2:Y:S01]  /*1da0*/  @!P1 LDC.64 R8, c[0x0][0x218] ;  /* 0x00008600ff089b82 */ /* 0x000ea20000000a00 */
[----:B------:R-:W-:Y:S02]  /*1db0*/  USHF.L.U32 UR29, UR23, 0x3, URZ ;  /* 0x00000003171d7899 */ /* 0x000fe4000800063f */
[----:B------:R-:W-:-:S02]  /*1dc0*/  @!P2 IMAD R2, R23, R6, RZ ;  /* 0x000000061702a224 */ /* 0x000fc400078e02ff */
[----:B------:R-:W-:Y:S02]  /*1dd0*/  IMAD.MOV.U32 R204, RZ, RZ, 0x7f800000 ;  /* 0x7f800000ffcc7424 */ /* 0x000fe400078e00ff */
[----:B------:R-:W-:Y:S02]  /*1de0*/  IMAD.MOV.U32 R205, RZ, RZ, 0x7f800000 ;  /* 0x7f800000ffcd7424 */ /* 0x000fe400078e00ff */
[----:B------:R-:W-:Y:S02]  /*1df0*/  IMAD.MOV.U32 R201, RZ, RZ, 0x7f800000 ;  /* 0x7f800000ffc97424 */ /* 0x000fe400078e00ff */
[----:B------:R-:W-:Y:S01]  /*1e00*/  IMAD.MOV.U32 R203, RZ, RZ, 0x7f800000 ;  /* 0x7f800000ffcb7424 */ /* 0x000fe200078e00ff */
[----:B------:R-:W-:Y:S01]  /*1e10*/  SHF.R.S32.HI R200, RZ, 0x1f, R214 ;  /* 0x0000001fffc87819 */ /* 0x000fe200000114d6 */
[----:B------:R-:W-:Y:S02]  /*1e20*/  @!P2 IMAD R16, R23, R4, RZ ;  /* 0x000000041710a224 */ /* 0x000fe400078e02ff */
[----:B------:R-:W-:Y:S01]  /*1e30*/  IMAD.SHL.U32 R202, R182, 0x20, RZ ;  /* 0x00000020b6ca7824 */ /* 0x000fe200078e00ff */
[----:B------:R-:W-:Y:S01]  /*1e40*/  CS2R R126, SRZ ;  /* 0x00000000007e7805 */ /* 0x000fe2000001ff00 */
[----:B------:R-:W-:Y:S01]  /*1e50*/  IMAD.IADD R25, R25, 0x1, R13 ;  /* 0x0000000119197824 */ /* 0x000fe200078e020d */
[----:B------:R-:W-:Y:S01]  /*1e60*/  LEA R13, R184, UR6, 0x1 ;  /* 0x00000006b80d7c11 */ /* 0x000fe2000f8e08ff */
[----:B------:R-:W-:Y:S01]  /*1e70*/  @!P1 IMAD R18, R15, R6, RZ ;  /* 0x000000060f129224 */ /* 0x000fe200078e02ff */
[----:B------:R-:W-:Y:S01]  /*1e80*/  CS2R R124, SRZ ;  /* 0x00000000007c7805 */ /* 0x000fe2000001ff00 */
[----:B------:R-:W-:Y:S01]  /*1e90*/  @!P2 IMAD R15, R185, R7, R2 ;  /* 0x00000007b90fa224 */ /* 0x000fe200078e0202 */
[----:B------:R-:W-:Y:S01]  /*1ea0*/  CS2R R130, SRZ ;  /* 0x0000000000827805 */ /* 0x000fe2000001ff00 */
[----:B------:R-:W-:Y:S01]  /*1eb0*/  IMAD.IADD R27, R27, 0x1, R0 ;  /* 0x000000011b1b7824 */ /* 0x000fe200078e0200 */
[----:B------:R-:W-:Y:S01]  /*1ec0*/  @P3 STS [R13+0x6000], RZ ;  /* 0x006000ff0d003388 */ /* 0x000fe20000000800 */
[-C--:B------:R-:W-:Y:S01]  /*1ed0*/  @!P1 IMAD R2, R17, R4.reuse, RZ ;  /* 0x0000000411029224 */ /* 0x080fe200078e02ff */
[----:B------:R-:W-:Y:S01]  /*1ee0*/  CS2R R128, SRZ ;  /* 0x0000000000807805 */ /* 0x000fe2000001ff00 */
[-C--:B------:R-:W-:Y:S01]  /*1ef0*/  @!P2 IMAD R0, R185, R5.reuse, R16 ;  /* 0x00000005b900a224 */ /* 0x080fe200078e0210 */
[----:B------:R-:W-:Y:S01]  /*1f00*/  @P3 STS [R13+0x6004], RZ ;  /* 0x006004ff0d003388 */ /* 0x000fe20000000800 */
[----:B------:R-:W-:Y:S01]  /*1f10*/  @!P1 IMAD.MOV.U32 R16, RZ, RZ, R24 ;  /* 0x000000ffff109224 */ /* 0x000fe200078e0018 */
[----:B------:R-:W-:Y:S01]  /*1f20*/  CS2R R122, SRZ ;  /* 0x00000000007a7805 */ /* 0x000fe2000001ff00 */
[----:B------:R-:W-:Y:S01]  /*1f30*/  @!P1 IMAD.MOV.U32 R17, RZ, RZ, R25 ;  /* 0x000000ffff119224 */ /* 0x000fe200078e0019 */
[----:B------:R-:W-:Y:S01]  /*1f40*/  @P3 STS.64 [R13+0x6008], RZ ;  /* 0x006008ff0d003388 */ /* 0x000fe20000000a00 */
[C---:B------:R-:W-:Y:S01]  /*1f50*/  @!P1 IMAD R2, R12.reuse, R5, R2 ;  /* 0x000000050c029224 */ /* 0x040fe200078e0202 */
[----:B------:R-:W-:Y:S01]  /*1f60*/  CS2R R120, SRZ ;  /* 0x0000000000787805 */ /* 0x000fe2000001ff00 */
[----:B------:R-:W-:Y:S01]  /*1f70*/  @!P1 IMAD.WIDE.U32 R16, R12, R4, R16 ;  /* 0x000000040c109225 */ /* 0x000fe200078e0010 */
[----:B------:R-:W-:Y:S01]  /*1f80*/  @P3 STS.128 [R13+0x7000], RZ ;  /* 0x007000ff0d003388 */ /* 0x000fe20000000c00 */
[----:B------:R-:W-:-:S02]  /*1f90*/  CS2R R118, SRZ ;  /* 0x0000000000767805 */ /* 0x000fc4000001ff00 */
[----:B------:R-:W-:Y:S01]  /*1fa0*/  CS2R R116, SRZ ;  /* 0x0000000000747805 */ /* 0x000fe2000001ff00 */
[C---:B------:R-:W-:Y:S01]  /*1fb0*/  @!P2 IMAD.WIDE.U32 R24, R185.reuse, R4, R24 ;  /* 0x00000004b918a225 */ /* 0x040fe200078e0018 */
[----:B------:R-:W-:Y:S01]  /*1fc0*/  @P3 STS.128 [R13+0x8000], RZ ;  /* 0x008000ff0d003388 */ /* 0x000fe20000000c00 */
[----:B------:R-:W3:Y:S01]  /*1fd0*/  @!P1 LDC.64 R4, c[0x0][0x220] ;  /* 0x00008800ff049b82 */ /* 0x000ee20000000a00 */
[----:B------:R-:W-:Y:S01]  /*1fe0*/  CS2R R110, SRZ ;  /* 0x00000000006e7805 */ /* 0x000fe2000001ff00 */
[--C-:B------:R-:W-:Y:S01]  /*1ff0*/  @!P1 IMAD.MOV.U32 R22, RZ, RZ, R26.reuse ;  /* 0x000000ffff169224 */ /* 0x100fe200078e001a */
[----:B------:R-:W-:Y:S01]  /*2000*/  @!PT LDS RZ, [RZ] ;  /* 0x00000000fffff984 */ /* 0x000fe20000000800 */
[----:B------:R-:W-:Y:S01]  /*2010*/  @!PT LDS RZ, [RZ] ;  /* 0x00000000fffff984 */ /* 0x000fe20000000800 */
[----:B------:R-:W-:Y:S01]  /*2020*/  @!PT LDS RZ, [RZ] ;  /* 0x00000000fffff984 */ /* 0x000fe20000000800 */
[----:B------:R-:W-:Y:S01]  /*2030*/  @!P3 LDGSTS.E.BYPASS.LTC128B.128 [R13+0x6000], desc[UR36][R216.64] ;  /* 0x06000000d80dbfae */ /* 0x000fe2000b901d64 */
[--C-:B------:R-:W-:Y:S01]  /*2040*/  @!P1 IMAD.MOV.U32 R23, RZ, RZ, R27.reuse ;  /* 0x000000ffff179224 */ /* 0x100fe200078e001b */
[----:B------:R-:W-:Y:S01]  /*2050*/  CS2R R108, SRZ ;  /* 0x00000000006c7805 */ /* 0x000fe2000001ff00 */
[----:B------:R-:W-:Y:S01]  /*2060*/  @!P2 IMAD.WIDE.U32 R26, R185, R6, R26 ;  /* 0x00000006b91aa225 */ /* 0x000fe200078e001a */
[----:B------:R-:W-:Y:S01]  /*2070*/  @!P3 LDGSTS.E.BYPASS.LTC128B.128 [R13+0x7000], desc[UR36][R216.64+0x40] ;  /* 0x07000040d80dbfae */ /* 0x000fe2000b901d64 */
[----:B------:R-:W-:-:S02]  /*2080*/  CS2R R114, SRZ ;  /* 0x0000000000727805 */ /* 0x000fc4000001ff00 */
[----:B------:R-:W-:Y:S01]  /*2090*/  CS2R R112, SRZ ;  /* 0x0000000000707805 */ /* 0x000fe2000001ff00 */
[----:B------:R-:W-:Y:S01]  /*20a0*/  @!P1 IMAD R7, R14, R7, R18 ;  /* 0x000000070e079224 */ /* 0x000fe200078e0212 */
[----:B-1----:R-:W-:Y:S01]  /*20b0*/  @!P2 LEA R10, P5, R26, R10, 0x1 ;  /* 0x0000000a1a0aa211 */ /* 0x002fe200078a08ff */
[----:B------:R-:W-:Y:S01]  /*20c0*/  @!P1 IMAD.WIDE.U32 R22, R14, R6, R22 ;  /* 0x000000060e169225 */ /* 0x000fe200078e0016 */
[----:B------:R-:W-:Y:S01]  /*20d0*/  @!P3 LDGSTS.E.BYPASS.LTC128B.128 [R13+0x8000], desc[UR36][R216.64+0x80] ;  /* 0x08000080d80dbfae */ /* 0x000fe2000b901d64 */
[----:B------:R-:W-:Y:S02]  /*20e0*/  CS2R R106, SRZ ;  /* 0x00000000006a7805 */ /* 0x000fe4000001ff00 */
[----:B------:R-:W-:Y:S01]  /*20f0*/  CS2R R104, SRZ ;  /* 0x0000000000687805 */ /* 0x000fe2000001ff00 */
[----:B------:R-:W-:Y:S01]  /*2100*/  @!P2 IMAD.IADD R6, R27, 0x1, R15 ;  /* 0x000000011b06a824 */ /* 0x000fe200078e020f */
[----:B--2---:R-:W-:Y:S01]  /*2110*/  @!P1 LEA R8, P4, R22, R8, 0x1 ;  /* 0x0000000816089211 */ /* 0x004fe200078808ff */
[----:B------:R-:W-:Y:S01]  /*2120*/  @!P1 IMAD.IADD R14, R23, 0x1, R7 ;  /* 0x00000001170e9824 */ /* 0x000fe200078e0207 */
[----:B------:R-:W-:Y:S01]  /*2130*/  CS2R R102, SRZ ;  /* 0x0000000000667805 */ /* 0x000fe2000001ff00 */
[----:B------:R-:W-:Y:S01]  /*2140*/  VIADD R15, R184, 0x1800 ;  /* 0x00001800b80f7836 */ /* 0x000fe20000000000 */
[----:B------:R-:W-:Y:S01]  /*2150*/  @!P2 LEA.HI.X R11, R26, R11, R6, 0x1, P5 ;  /* 0x0000000b1a0ba211 */ /* 0x000fe200028f0c06 */
[----:B------:R-:W-:Y:S01]  /*2160*/  @!P1 IMAD.IADD R2, R17, 0x1, R2 ;  /* 0x0000000111029824 */ /* 0x000fe200078e0202 */
[----:B------:R-:W-:Y:S01]  /*2170*/  @!P1 LEA.HI.X R9, R22, R9, R14, 0x1, P4 ;  /* 0x0000000916099211 */ /* 0x000fe200020f0c0e */
[----:B------:R-:W1:Y:S01]  /*2180*/  @!P2 LDC.64 R6, c[0x0][0x220] ;  /* 0x00008800ff06ab82 */ /* 0x000e620000000a00 */
[----:B------:R-:W-:Y:S01]  /*2190*/  SEL R15, R15, R184, !P0 ;  /* 0x000000b80f0f7207 */ /* 0x000fe20004000000 */
[----:B------:R-:W-:Y:S01]  /*21a0*/  @!P2 IMAD.IADD R0, R25, 0x1, R0 ;  /* 0x000000011900a824 */ /* 0x000fe200078e0200 */
[----:B---3--:R-:W-:-:S02]  /*21b0*/  @!P1 LEA R14, P4, R16, R4, 0x1 ;  /* 0x00000004100e9211 */ /* 0x008fc400078808ff */
[----:B------:R-:W-:Y:S02]  /*21c0*/  CS2R R100, SRZ ;  /* 0x0000000000647805 */ /* 0x000fe4000001ff00 */
[----:B------:R-:W-:Y:S02]  /*21d0*/  LEA R206, R15, UR6, 0x1 ;  /* 0x000000060fce7c11 */ /* 0x000fe4000f8e08ff */
[----:B------:R-:W-:Y:S02]  /*21e0*/  CS2R R94, SRZ ;  /* 0x00000000005e7805 */ /* 0x000fe4000001ff00 */
[----:B------:R-:W-:Y:S02]  /*21f0*/  @!P1 LEA.HI.X R15, R16, R5, R2, 0x1, P4 ;  /* 0x00000005100f9211 */ /* 0x000fe400020f0c02 */
[----:B------:R-:W-:Y:S01]  /*2200*/  CS2R R92, SRZ ;  /* 0x00000000005c7805 */ /* 0x000fe2000001ff00 */
[----:B------:R-:W2:Y:S01]  /*2210*/  LDC.64 R16, c[0x0][0x3b8] ;  /* 0x0000ee00ff107b82 */ /* 0x000ea20000000a00 */
[----:B------:R-:W-:Y:S01]  /*2220*/  @P3 STS [R206], RZ ;  /* 0x000000ffce003388 */ /* 0x000fe20000000800 */
[----:B------:R-:W-:-:S02]  /*2230*/  CS2R R98, SRZ ;  /* 0x0000000000627805 */ /* 0x000fc4000001ff00 */
[----:B------:R-:W-:Y:S02]  /*2240*/  CS2R R96, SRZ ;  /* 0x0000000000607805 */ /* 0x000fe4000001ff00 */
[----:B------:R-:W-:Y:S01]  /*2250*/  CS2R R90, SRZ ;  /* 0x00000000005a7805 */ /* 0x000fe2000001ff00 */
[----:B------:R-:W-:Y:S01]  /*2260*/  @P3 STS [R206+0x4], RZ ;  /* 0x000004ffce003388 */ /* 0x000fe20000000800 */
[----:B------:R-:W-:Y:S02]  /*2270*/  CS2R R88, SRZ ;  /* 0x0000000000587805 */ /* 0x000fe4000001ff00 */
[----:B------:R-:W-:Y:S02]  /*2280*/  CS2R R86, SRZ ;  /* 0x0000000000567805 */ /* 0x000fe4000001ff00 */
[----:B------:R-:W-:Y:S01]  /*2290*/  CS2R R84, SRZ ;  /* 0x0000000000547805 */ /* 0x000fe2000001ff00 */
[----:B------:R-:W-:Y:S01]  /*22a0*/  @P3 STS [R206+0x8], RZ ;  /* 0x000008ffce003388 */ /* 0x000fe20000000800 */
[----:B------:R-:W-:-:S02]  /*22b0*/  CS2R R78, SRZ ;  /* 0x00000000004e7805 */ /* 0x000fc4000001ff00 */
[----:B------:R-:W-:Y:S02]  /*22c0*/  CS2R R76, SRZ ;  /* 0x00000000004c7805 */ /* 0x000fe4000001ff00 */
[----:B------:R-:W-:Y:S01]  /*22d0*/  CS2R R82, SRZ ;  /* 0x0000000000527805 */ /* 0x000fe2000001ff00 */
[----:B------:R-:W-:Y:S01]  /*22e0*/  @P3 STS [R206+0xc], RZ ;  /* 0x00000cffce003388 */ /* 0x000fe20000000800 */
[----:B------:R-:W-:Y:S02]  /*22f0*/  CS2R R80, SRZ ;  /* 0x0000000000507805 */ /* 0x000fe4000001ff00 */
[----:B-1----:R-:W-:Y:S02]  /*2300*/  @!P2 LEA R6, P5, R24, R6, 0x1 ;  /* 0x000000061806a211 */ /* 0x002fe400078a08ff */
[----:B------:R-:W-:Y:S01]  /*2310*/  CS2R R74, SRZ ;  /* 0x00000000004a7805 */ /* 0x000fe2000001ff00 */
[----:B------:R-:W-:Y:S01]  /*2320*/  @P3 STS [R206+0x1000], RZ ;  /* 0x001000ffce003388 */ /* 0x000fe20000000800 */
[----:B------:R-:W-:-:S02]  /*2330*/  CS2R R72, SRZ ;  /* 0x0000000000487805 */ /* 0x000fc4000001ff00 */
[----:B------:R-:W-:Y:S01]  /*2340*/  @!P2 LEA.HI.X R7, R24, R7, R0, 0x1, P5 ;  /* 0x000000071807a211 */ /* 0x000fe200028f0c00 */
[----:B------:R-:W-:Y:S01]  /*2350*/  VIADD R0, R190, 0x28 ;  /* 0x00000028be007836 */ /* 0x000fe20000000000 */
        /* <DEDUP_REMOVED lines=25> */
[----:B------:R-:W-:Y:S02]  /*24f0*/  UIMAD UR27, UR23, 0x18, URZ ;  /* 0x00000018171b78a4 */ /* 0x000fe4000f8e023f */
[----:B------:R-:W-:Y:S01]  /*2500*/  USHF.L.U32 UR26, UR23, 0x5, URZ ;  /* 0x00000005171a7899 */ /* 0x000fe2000800063f */
[----:B------:R-:W-:Y:S01]  /*2510*/  @!PT LDS RZ, [RZ] ;  /* 0x00000000fffff984 */ /* 0x000fe20000000800 */
[----:B------:R-:W-:Y:S01]  /*2520*/  @!PT LDS RZ, [RZ] ;  /* 0x00000000fffff984 */ /* 0x000fe20000000800 */
[----:B------:R-:W-:Y:S01]  /*2530*/  @!PT LDS RZ, [RZ] ;  /* 0x00000000fffff984 */ /* 0x000fe20000000800 */
[----:B------:R-:W-:Y:S01]  /*2540*/  @!P3 LDGSTS.E.BYPASS.LTC128B.128 [R206], desc[UR36][R218.64] ;  /* 0x00000000dacebfae */ /* 0x000fe2000b901d64 */
[----:B------:R-:W-:Y:S02]  /*2550*/  UIMAD UR25, UR23, 0x28, URZ ;  /* 0x00000028171978a4 */ /* 0x000fe4000f8e023f */
[----:B------:R-:W-:Y:S01]  /*2560*/  UIMAD UR24, UR23, 0x30, URZ ;  /* 0x00000030171878a4 */ /* 0x000fe2000f8e023f */
[----:B------:R-:W-:Y:S01]  /*2570*/  @!P3 LDGSTS.E.BYPASS.LTC128B.128 [R206+0x1000], desc[UR36][R218.64+0x40] ;  /* 0x01000040dacebfae */ /* 0x000fe2000b901d64 */
[----:B------:R-:W-:Y:S01]  /*2580*/  UIADD3 UR22, -UR22, URZ, URZ ;  /* 0x0000003f16167290 */ /* 0x000fe2000fffe13f */
[----:B------:R-:W-:-:S02]  /*2590*/  ULDC.U8 UR21, c[0x0][0x388] ;  /* 0x0000e20000157ab9 */ /* 0x000fc40000000000 */
[----:B------:R-:W-:Y:S01]  /*25a0*/  @!P3 LDGSTS.E.BYPASS.LTC128B.128 [R206+0x2000], desc[UR36][R218.64+0x80] ;  /* 0x02000080dacebfae */ /* 0x000fe2000b901d64 */
[----:B------:R-:W-:-:S03]  /*25b0*/  ULDC UR20, c[0x0][0x2ec] ;  /* 0x0000bb0000147ab9 */ /* 0x000fc60000000800 */
        /* <DEDUP_REMOVED lines=40> */
[----:B------:R-:W-:Y:S01]  /*2840*/  ISETP.GE.AND P1, PT, R0, R21, PT ;  /* 0x000000150000720c */ /* 0x000fe20003f26270 */
[----:B-1----:R-:W-:-:S02]  /*2850*/  VIADD R6, R190, 0x8 ;  /* 0x00000008be067836 */ /* 0x002fc40000000000 */
[----:B------:R-:W0:Y:S04]  /*2860*/  LDGDEPBAR ;  /* 0x00000000000079af */ /* 0x000e280000000000 */
[----:B--2---:R-:W2:Y:S04]  /*2870*/  LDG.E.64 R4, desc[UR36][R16.64] ;  /* 0x0000002410047981 */ /* 0x004ea8000c1e1b00 */
[----:B------:R-:W4:Y:S01]  /*2880*/  LDG.E.64 R8, desc[UR36][R16.64+0x8] ;  /* 0x0000082410087981 */ /* 0x000f22000c1e1b00 */
[----:B------:R-:W-:-:S05]  /*2890*/  VIADD R19, R19, 0x80 ;  /* 0x0000008013137836 */ /* 0x000fca0000000000 */
[----:B------:R-:W-:Y:S01]  /*28a0*/  ISETP.GE.AND P5, PT, R19, R210, PT ;  /* 0x000000d21300720c */ /* 0x000fe20003fa6270 */
[----:B---3--:R-:W-:-:S12]  /*28b0*/  @!P1 IMAD.WIDE R12, R0, 0x4, R220 ;  /* 0x00000004000c9825 */ /* 0x008fd800078e02dc */
[----:B------:R-:W1:Y:S01]  /*28c0*/  @P5 S2R R0, SR_TID.X ;  /* 0x0000000000005919 */ /* 0x000e620000002100 */
[C---:B------:R-:W-:Y:S01]  /*28d0*/  VIADD R2, R190.reuse, 0x20 ;  /* 0x00000020be027836 */ /* 0x040fe20000000000 */
[-C--:B------:R-:W-:Y:S02]  /*28e0*/  ISETP.GE.AND P4, PT, R190, R21.reuse, PT ;  /* 0x00000015be00720c */ /* 0x080fe40003f86270 */
[-C--:B------:R-:W-:Y:S01]  /*28f0*/  ISETP.GE.AND P3, PT, R6, R21.reuse, PT ;  /* 0x000000150600720c */ /* 0x080fe20003f66270 */
[----:B------:R-:W-:Y:S01]  /*2900*/  UIADD3 UR19, UR28, 0x20, URZ ;  /* 0x000000201c137890 */ /* 0x000fe2000fffe03f */
[----:B------:R-:W-:Y:S01]  /*2910*/  ISETP.GE.AND P2, PT, R2, R21, PT ;  /* 0x000000150200720c */ /* 0x000fe20003f46270 */
[----:B------:R-:W-:Y:S01]  /*2920*/  UIADD3 UR13, UR28, 0x40, URZ ;  /* 0x000000401c0d7890 */ /* 0x000fe2000fffe03f */
[----:B------:R-:W-:Y:S01]  /*2930*/  IMAD.WIDE R10, R190, 0x4, R220 ;  /* 0x00000004be0a7825 */ /* 0x000fe200078e02dc */
[----:B------:R-:W-:Y:S01]  /*2940*/  UIADD3 UR18, UR29, UR19, URZ ;  /* 0x000000131d127290 */ /* 0x000fe2000fffe03f */
[----:B------:R-:W5:Y:S01]  /*2950*/  @!P1 LDG.E R203, desc[UR36][R12.64] ;  /* 0x000000240ccb9981 */ /* 0x000f62000c1e1900 */
[----:B------:R-:W-:Y:S01]  /*2960*/  UIADD3 UR12, UR29, UR13, URZ ;  /* 0x0000000d1d0c7290 */ /* 0x000fe2000fffe03f */
[----:B------:R-:W-:Y:S01]  /*2970*/  IMAD R7, R189, UR14, R188 ;  /* 0x0000000ebd077c24 */ /* 0x000fe2000f8e02bc */
[----:B------:R-:W-:-:S02]  /*2980*/  UIADD3 UR17, UR29, UR18, URZ ;  /* 0x000000121d117290 */ /* 0x000fc4000fffe03f */
[----:B------:R-:W5:Y:S01]  /*2990*/  @!P4 LDG.E R204, desc[UR36][R10.64] ;  /* 0x000000240accc981 */ /* 0x000f62000c1e1900 */
[----:B------:R-:W-:Y:S01]  /*29a0*/  IMAD.SHL.U32 R7, R7, 0x20, RZ ;  /* 0x0000002007077824 */ /* 0x000fe200078e00ff */
[----:B------:R-:W-:Y:S02]  /*29b0*/  UIADD3 UR11, UR29, UR12, URZ ;  /* 0x0000000c1d0b7290 */ /* 0x000fe4000fffe03f */
[----:B------:R-:W5:Y:S04]  /*29c0*/  @!P3 LDG.E R205, desc[UR36][R10.64+0x20] ;  /* 0x000020240acdb981 */ /* 0x000f68000c1e1900 */
[----:B------:R1:W5:Y:S01]  /*29d0*/  @!P2 LDG.E R201, desc[UR36][R10.64+0x80] ;  /* 0x000080240ac9a981 */ /* 0x000362000c1e1900 */
[----:B------:R-:W-:Y:S02]  /*29e0*/  UIADD3 UR16, UR29, UR17, URZ ;  /* 0x000000111d107290 */ /* 0x000fe4000fffe03f */
[----:B------:R-:W-:-:S02]  /*29f0*/  UIADD3 UR10, UR29, UR11, URZ ;  /* 0x0000000b1d0a7290 */ /* 0x000fc4000fffe03f */
[----:B------:R-:W-:Y:S02]  /*2a00*/  UIADD3 UR15, UR29, UR16, URZ ;  /* 0x000000101d0f7290 */ /* 0x000fe4000fffe03f */
[----:B------:R-:W-:Y:S02]  /*2a10*/  UIADD3 UR9, UR29, UR10, URZ ;  /* 0x0000000a1d097290 */ /* 0x000fe4000fffe03f */
[----:B------:R-:W-:Y:S02]  /*2a20*/  UIMAD UR23, UR23, 0x38, URZ ;  /* 0x00000038171778a4 */ /* 0x000fe4000f8e023f */
[----:B------:R-:W-:Y:S01]  /*2a30*/  UIADD3 UR14, UR29, UR15, URZ ;  /* 0x0000000f1d0e7290 */ /* 0x000fe2000fffe03f */
[----:B-1----:R-:W-:Y:S02]  /*2a40*/  @P5 IMAD.SHL.U32 R11, R0, 0x2, RZ ;  /* 0x00000002000b5824 */ /* 0x002fe400078e00ff */
[----:B------:R-:W-:-:S05]  /*2a50*/  VIADD R0, R179, 0x1800 ;  /* 0x00001800b3007836 */ /* 0x000fca0000000000 */
[----:B------:R-:W-:Y:S02]  /*2a60*/  SEL R0, R0, R179, !P0 ;  /* 0x000000b300007207 */ /* 0x000fe40004000000 */
[----:B------:R-:W-:Y:S02]  /*2a70*/  @P5 LOP3.LUT R202, R202, 0x6, R11, 0xf8, !PT ;  /* 0x00000006caca5812 */ /* 0x000fe400078ef80b */
[----:B------:R-:W-:Y:S01]  /*2a80*/  LEA R0, R0, UR6, 0x1 ;  /* 0x0000000600007c11 */ /* 0x000fe2000f8e08ff */
[----:B------:R-:W-:Y:S01]  /*2a90*/  UIADD3 UR8, UR29, UR9, URZ ;  /* 0x000000091d087290 */ /* 0x000fe2000fffe03f */
[----:B--2---:R-:W-:Y:S01]  /*2aa0*/  R2UR UR33, R5 ;  /* 0x00000000052172ca */ /* 0x004fe200000e0000 */
[----:B------:R-:W-:Y:S01]  /*2ab0*/  VIADD R5, R180, 0x1800 ;  /* 0x00001800b4057836 */ /* 0x000fe20000000000 */
[----:B------:R-:W-:Y:S02]  /*2ac0*/  R2UR UR34, R4 ;  /* 0x00000000042272ca */ /* 0x000fe400000e0000 */
[----:B----4-:R-:W-:-:S02]  /*2ad0*/  IADD3 R214, P2, P1, R7, R8, R214 ;  /* 0x0000000807d67210 */ /* 0x010fc4000795e0d6 */
[----:B------:R-:W-:Y:S02]  /*2ae0*/  SHF.R.S32.HI R7, RZ, 0x1f, R7 ;  /* 0x0000001fff077819 */ /* 0x000fe40000011407 */
[----:B------:R-:W-:Y:S01]  /*2af0*/  SEL R2, R5, R180, !P0 ;  /* 0x000000b405027207 */ /* 0x000fe20004000000 */
[----:B------:R-:W-:Y:S01]  /*2b00*/  IMAD.WIDE.U32 R214, R214, -0x2daee0ad, RZ ;  /* 0xd2511f53d6d67825 */ /* 0x000fe200078e00ff */
[----:B------:R-:W-:Y:S02]  /*2b10*/  IADD3.X R200, R7, R9, R200, P2, P1 ;  /* 0x0000000907c87210 */ /* 0x000fe400017e24c8 */
[----:B------:R-:W-:-:S07]  /*2b20*/  LEA R2, R2, UR6, 0x1 ;  /* 0x0000000602027c11 */ /* 0x000fce000f8e08ff */
.L_x_776:
[----:B------:R-:W0:Y:S01]  /*2b30*/  LDGDEPBAR ;  /* 0x00000000000079af */ /* 0x000e220000000000 */
[----:B------:R-:W-:Y:S01]  /*2b40*/  IMAD.IADD R181, R175, 0x1, R2 ;  /* 0x00000001afb57824 */ /* 0x000fe200078e0202 */
[----:B------:R-:W-:Y:S01]  /*2b50*/  LEA R226, P0, R190, R198, 0x2 ;  /* 0x000000c6bee27211 */ /* 0x000fe200078010ff */
[----:B------:R-:W-:Y:S02]  /*2b60*/  @P5 IMAD R211, R191, 0x80, R202 ;  /* 0x00000080bfd35824 */ /* 0x000fe400078e02ca */
[----:B-----5:R-:W-:Y:S01]  /*2b70*/  FMUL.FTZ R252, R205, 1.4426950216293334961 ;  /* 0x3fb8aa3bcdfc7820 */ /* 0x020fe20000410000 */
[----:B------:R-:W-:Y:S01]  /*2b80*/  FMUL.FTZ R250, R204, 1.4426950216293334961 ;  /* 0x3fb8aa3bccfa7820 */ /* 0x000fe20000410000 */
[----:B------:R-:W-:Y:S01]  /*2b90*/  LEA.HI.X.SX32 R227, R190, R199, 0x2, P0 ;  /* 0x000000c7bee37211 */ /* 0x000fe200000f16ff */
[----:B------:R-:W-:Y:S01]  /*2ba0*/  @P5 VIADD R213, R211, 0x1 ;  /* 0x00000001d3d55836 */ /* 0x000fe20000000000 */
[----:B------:R-:W-:Y:S01]  /*2bb0*/  FSETP.NEU.FTZ.AND P0, PT, R205, -INF , PT ;  /* 0xff800000cd00780b */ /* 0x000fe20003f1d000 */
[----:B------:R-:W-:Y:S01]  /*2bc0*/  @P5 VIADD R223, R211, 0x8 ;  /* 0x00000008d3df5836 */ /* 0x000fe20000000000 */
[----:B------:R-:W-:Y:S01]  /*2bd0*/  FSETP.NEU.FTZ.AND P4, PT, R204, -INF , PT ;  /* 0xff800000cc00780b */ /* 0x000fe20003f9d000 */
[----:B------:R-:W-:Y:S01]  /*2be0*/  FMUL.FTZ R224, R201, 1.4426950216293334961 ;  /* 0x3fb8aa3bc9e07820 */ /* 0x000fe20000410000 */
[-C--:B------:R-:W-:Y:S01]  /*2bf0*/  @P5 ISETP.GE.AND P1, PT, R213, R210.reuse, PT ;  /* 0x000000d2d500520c */ /* 0x080fe20003f26270 */
[----:B------:R-:W-:Y:S01]  /*2c00*/  @P5 VIADD R213, R211, 0x9 ;  /* 0x00000009d3d55836 */ /* 0x000fe20000000000 */
[----:B------:R-:W-:Y:S01]  /*2c10*/  FSEL R252, R252, RZ, P0 ;  /* 0x000000fffcfc7208 */ /* 0x000fe20000000000 */
[----:B------:R-:W-:Y:S01]  /*2c20*/  UIADD3 UR31, UR33, -0x4498517b, URZ ;  /* 0xbb67ae85211f7890 */ /* 0x000fe2000fffe03f */
[----:B------:R-:W-:Y:S01]  /*2c30*/  FSETP.NEU.FTZ.AND P0, PT, R203, -INF , PT ;  /* 0xff800000cb00780b */ /* 0x000fe20003f1d000 */
[----:B------:R-:W-:Y:S01]  /*2c40*/  UIADD3 UR32, UR34, -0x61c88647, URZ ;  /* 0x9e3779b922207890 */ /* 0x000fe2000fffe03f */
[-C--:B------:R-:W-:Y:S01]  /*2c50*/  @P5 ISETP.GE.AND P2, PT, R213, R210.reuse, PT ;  /* 0x000000d2d500520c */ /* 0x080fe20003f46270 */
[----:B------:R-:W-:Y:S01]  /*2c60*/  FMUL.FTZ R213, R203, 1.4426950216293334961 ;  /* 0x3fb8aa3bcbd57820 */ /* 0x000fe20000410000 */
[----:B------:R-:W-:Y:S01]  /*2c70*/  FSEL R250, R250, RZ, P4 ;  /* 0x000000fffafa7208 */ /* 0x000fe20002000000 */
[----:B------:R-:W-:Y:S01]  /*2c80*/  UIADD3 UR30, UR34, 0x3c6ef372, URZ ;  /* 0x3c6ef372221e7890 */ /* 0x000fe2000fffe03f */
[-C--:B------:R-:W-:Y:S01]  /*2c90*/  @P5 ISETP.GE.AND P3, PT, R223, R210.reuse, PT ;  /* 0x000000d2df00520c */ /* 0x080fe20003f66270 */
[----:B------:R-:W-:Y:S01]  /*2ca0*/  @P5 VIADD R223, R211, 0x10 ;  /* 0x00000010d3df5836 */ /* 0x000fe20000000000 */
[----:B------:R-:W-:Y:S04]  /*2cb0*/  DEPBAR.LE SB0, 0x0 ;  /* 0x000080000000791a */ /* 0x000fe80000000000 */
[----:B------:R-:W-:Y:S01]  /*2cc0*/  BAR.SYNC.DEFER_BLOCKING 0x0 ;  /* 0x0000000000007b1d */ /* 0x000fe20000010000 */
[----:B------:R-:W-:Y:S02]  /*2cd0*/  FSETP.NEU.FTZ.AND P4, PT, R201, -INF , PT ;  /* 0xff800000c900780b */ /* 0x000fe40003f9d000 */
[-C--:B------:R-:W-:Y:S01]  /*2ce0*/  @P5 ISETP.GE.AND P6, PT, R223, R210.reuse, PT ;  /* 0x000000d2df00520c */ /* 0x080fe20003fc6270 */
[----:B------:R-:W-:Y:S01]  /*2cf0*/  @P5 VIADD R223, R211, 0x11 ;  /* 0x00000011d3df5836 */ /* 0x000fe20000000000 */
[----:B------:R-:W-:Y:S02]  /*2d00*/  LOP3.LUT R228, R200, UR34, RZ, 0x3c, !PT ;  /* 0x00000022c8e47c12 */ /* 0x000fe4000f8e3cff */
[----:B------:R-:W-:Y:S01]  /*2d10*/  LOP3.LUT R240, R214, UR31, RZ, 0x3c, !PT ;  /* 0x0000001fd6f07c12 */ /* 0x000fe2000f8e3cff */
[----:B------:R-:W-:Y:S01]  /*2d20*/  UIADD3 UR31, UR33, 0x32370b8f, URZ ;  /* 0x32370b8f211f7890 */ /* 0x000fe2000fffe03f */
[----:B------:R-:W-:Y:S08]  /*2d30*/  LDSM.16.M88.4 R132, [R2] ;  /* 0x000000000284783b */ /* 0x000ff00000000200 */
[----:B------:R-:W1:Y:S08]  /*2d40*/  LDSM.16.M88.4 R136, [R177+UR6+0x9000] ;  /* 0x00900006b188783b */ /* 0x000e700008000200 */
[----:B------:R-:W2:Y:S08]  /*2d50*/  LDSM.16.M88.4 R140, [R2+0x800] ;  /* 0x00080000028c783b */ /* 0x000eb00000000200 */
[----:B------:R-:W3:Y:S08]  /*2d60*/  LDSM.16.M88.4 R144, [R177+UR6+0x9400] ;  /* 0x00940006b190783b */ /* 0x000ef00008000200 */
[----:B------:R-:W-:Y:S08]  /*2d70*/  LDSM.16.M88.4 R148, [R181] ;  /* 0x00000000b594783b */ /* 0x000ff00000000200 */
[----:B------:R-:W4:Y:S01]  /*2d80*/  LDSM.16.M88.4 R152, [R176] ;  /* 0x00000000b098783b */ /* 0x000f220000000200 */
[-C--:B-1----:R-:W-:Y:S07]  /*2d90*/  HMMA.16816.F32 R4, R132, R136.reuse, RZ ;  /* 0x000000888404723c */ /* 0x082fee00000018ff */
[----:B------:R-:W1:Y:S01]  /*2da0*/  LDSM.16.M88.4 R156, [R181+0x800] ;  /* 0x00080000b59c783b */ /* 0x000e620000000200 */
[C---:B--2---:R-:W-:Y:S07]  /*2db0*/  HMMA.16816.F32 R8, R140.reuse, R136, RZ ;  /* 0x000000888c08723c */ /* 0x044fee00000018ff */
[----:B------:R-:W2:Y:S01]  /*2dc0*/  LDSM.16.M88.4 R160, [R176+0x400] ;  /* 0x00040000b0a0783b */ /* 0x000ea20000000200 */
[-C--:B------:R-:W-:Y:S07]  /*2dd0*/  HMMA.16816.F32 R12, R140, R138.reuse, RZ ;  /* 0x0000008a8c0c723c */ /* 0x080fee00000018ff */
[----:B------:R-:W-:Y:S01]  /*2de0*/  LDSM.16.M88.4 R164, [R177+UR6+0xb000] ;  /* 0x00b00006b1a4783b */ /* 0x000fe20008000200 */
[C---:B------:R-:W-:Y:S07]  /*2df0*/  HMMA.16816.F32 R16, R132.reuse, R138, RZ ;  /* 0x0000008a8410723c */ /* 0x040fee00000018ff */
[----:B------:R-:W2:Y:S01]  /*2e00*/  LDSM.16.M88.4 R136, [R2+0x1000] ;  /* 0x001000000288783b */ /* 0x000ea20000000200 */
[-C--:B---3--:R-:W-:Y:S06]  /*2e10*/  HMMA.16816.F32 R20, R132, R144.reuse, RZ ;  /* 0x000000908414723c */ /* 0x088fec00000018ff */
[C---:B------:R-:W-:Y:S01]  /*2e20*/  HMMA.16816.F32 R24, R140.reuse, R144, RZ ;  /* 0x000000908c18723c */ /* 0x040fe200000018ff */
[----:B------:R-:W3:Y:S05]  /*2e30*/  LDSM.16.M88.4 R168, [R2+0x1800] ;  /* 0x0018000002a8783b */ /* 0x000eea0000000200 */
[-C--:B------:R-:W-:Y:S03]  /*2e40*/  HMMA.16816.F32 R28, R140, R146.reuse, RZ ;  /* 0x000000928c1c723c */ /* 0x080fe600000018ff */
[----:B------:R-:W-:Y:S03]  /*2e50*/  LDSM.16.M88.4 R140, [R181+0x1000] ;  /* 0x00100000b58c783b */ /* 0x000fe60000000200 */
[----:B------:R-:W-:Y:S05]  /*2e60*/  HMMA.16816.F32 R32, R132, R146, RZ ;  /* 0x000000928420723c */ /* 0x000fea00000018ff */
[----:B------:R-:W3:Y:S01]  /*2e70*/  LDSM.16.M88.4 R132, [R177+UR6+0xb400] ;  /* 0x00b40006b184783b */ /* 0x000ee20008000200 */
[-C--:B----4-:R-:W-:Y:S06]  /*2e80*/  HMMA.16816.F32 R4, R148, R152.reuse, R4 ;  /* 0x000000989404723c */ /* 0x090fec0000001804 */
[C---:B-1----:R-:W-:Y:S01]  /*2e90*/  HMMA.16816.F32 R8, R156.reuse, R152, R8 ;  /* 0x000000989c08723c */ /* 0x042fe20000001808 */
[----:B------:R-:W1:Y:S05]  /*2ea0*/  LDSM.16.M88.4 R144, [R176+0x2000] ;  /* 0x00200000b090783b */ /* 0x000e6a0000000200 */
[-C--:B------:R-:W-:Y:S06]  /*2eb0*/  HMMA.16816.F32 R12, R156, R154.reuse, R12 ;  /* 0x0000009a9c0c723c */ /* 0x080fec000000180c */
[C---:B------:R-:W-:Y:S01]  /*2ec0*/  HMMA.16816.F32 R16, R148.reuse, R154, R16 ;  /* 0x0000009a9410723c */ /* 0x040fe20000001810 */
[----:B------:R-:W4:Y:S05]  /*2ed0*/  LDSM.16.M88.4 R152, [R181+0x1800] ;  /* 0x00180000b598783b */ /* 0x000f2a0000000200 */
[-C--:B--2---:R-:W-:Y:S06]  /*2ee0*/  HMMA.16816.F32 R20, R148, R160.reuse, R20 ;  /* 0x000000a09414723c */ /* 0x084fec0000001814 */
[C---:B------:R-:W-:Y:S06]  /*2ef0*/  HMMA.16816.F32 R24, R156.reuse, R160, R24 ;  /* 0x000000a09c18723c */ /* 0x040fec0000001818 */
[-C--:B------:R-:W-:Y:S01]  /*2f00*/  HMMA.16816.F32 R28, R156, R162.reuse, R28 ;  /* 0x000000a29c1c723c */ /* 0x080fe2000000181c */
[----:B------:R-:W-:Y:S05]  /*2f10*/  LDSM.16.M88.4 R156, [R2+0x2000] ;  /* 0x00200000029c783b */ /* 0x000fea0000000200 */
[----:B------:R-:W-:Y:S03]  /*2f20*/  HMMA.16816.F32 R32, R148, R162, R32 ;  /* 0x000000a29420723c */ /* 0x000fe60000001820 */
[----:B------:R-:W2:Y:S03]  /*2f30*/  LDSM.16.M88.4 R148, [R176+0x2400] ;  /* 0x00240000b094783b */ /* 0x000ea60000000200 */
[-C--:B------:R-:W-:Y:S05]  /*2f40*/  HMMA.16816.F32 R4, R136, R164.reuse, R4 ;  /* 0x000000a48804723c */ /* 0x080fea0000001804 */
[----:B------:R-:W2:Y:S01]  /*2f50*/  LDSM.16.M88.4 R160, [R177+UR6+0xd000] ;  /* 0x00d00006b1a0783b */ /* 0x000ea20008000200 */
[C---:B---3--:R-:W-:Y:S06]  /*2f60*/  HMMA.16816.F32 R8, R168.reuse, R164, R8 ;  /* 0x000000a4a808723c */ /* 0x048fec0000001808 */
[-C--:B------:R-:W-:Y:S06]  /*2f70*/  HMMA.16816.F32 R12, R168, R166.reuse, R12 ;  /* 0x000000a6a80c723c */ /* 0x080fec000000180c */
[C---:B------:R-:W-:Y:S01]  /*2f80*/  HMMA.16816.F32 R16, R136.reuse, R166, R16 ;  /* 0x000000a68810723c */ /* 0x040fe20000001810 */
[----:B------:R-:W-:Y:S05]  /*2f90*/  LDSM.16.M88.4 R164, [R176+0x4000] ;  /* 0x00400000b0a4783b */ /* 0x000fea0000000200 */
[-C--:B------:R-:W-:Y:S06]  /*2fa0*/  HMMA.16816.F32 R20, R136, R132.reuse, R20 ;  /* 0x000000848814723c */ /* 0x080fec0000001814 */
[C---:B------:R-:W-:Y:S06]  /*2fb0*/  HMMA.16816.F32 R24, R168.reuse, R132, R24 ;  /* 0x00000084a818723c */ /* 0x040fec0000001818 */
[-C--:B------:R-:W-:Y:S06]  /*2fc0*/  HMMA.16816.F32 R28, R168, R134.reuse, R28 ;  /* 0x00000086a81c723c */ /* 0x080fec000000181c */
[----:B------:R-:W-:Y:S01]  /*2fd0*/  HMMA.16816.F32 R32, R136, R134, R32 ;  /* 0x000000868820723c */ /* 0x000fe20000001820 */
[----:B------:R-:W3:Y:S05]  /*2fe0*/  LDSM.16.M88.4 R132, [R2+0x2800] ;  /* 0x002800000284783b */ /* 0x000eea0000000200 */
[-C--:B-1----:R-:W-:Y:S03]  /*2ff0*/  HMMA.16816.F32 R4, R140, R144.reuse, R4 ;  /* 0x000000908c04723c */ /* 0x082fe60000001804 */
[----:B------:R-:W1:Y:S03]  /*3000*/  LDSM.16.M88.4 R136, [R177+UR6+0xd400] ;  /* 0x00d40006b188783b */ /* 0x000e660008000200 */
[C---:B----4-:R-:W-:Y:S06]  /*3010*/  HMMA.16816.F32 R8, R152.reuse, R144, R8 ;  /* 0x000000909808723c */ /* 0x050fec0000001808 */
[-C--:B------:R-:W-:Y:S06]  /*3020*/  HMMA.16816.F32 R12, R152, R146.reuse, R12 ;  /* 0x00000092980c723c */ /* 0x080fec000000180c */
[C---:B------:R-:W-:Y:S01]  /*3030*/  HMMA.16816.F32 R16, R140.reuse, R146, R16 ;  /* 0x000000928c10723c */ /* 0x040fe20000001810 */
[----:B------:R-:W4:Y:S05]  /*3040*/  LDSM.16.M88.4 R144, [R181+0x2000] ;  /* 0x00200000b590783b */ /* 0x000f2a0000000200 */
[-C--:B--2---:R-:W-:Y:S06]  /*3050*/  HMMA.16816.F32 R20, R140, R148.reuse, R20 ;  /* 0x000000948c14723c */ /* 0x084fec0000001814 */
[C---:B------:R-:W-:Y:S06]  /*3060*/  HMMA.16816.F32 R24, R152.reuse, R148, R24 ;  /* 0x000000949818723c */ /* 0x040fec0000001818 */
[-C--:B------:R-:W-:Y:S01]  /*3070*/  HMMA.16816.F32 R28, R152, R150.reuse, R28 ;  /* 0x00000096981c723c */ /* 0x080fe2000000181c */
[----:B------:R-:W2:Y:S05]  /*3080*/  LDSM.16.M88.4 R152, [R181+0x2800] ;  /* 0x00280000b598783b */ /* 0x000eaa0000000200 */
[----:B------:R-:W-:Y:S06]  /*3090*/  HMMA.16816.F32 R32, R140, R150, R32 ;  /* 0x000000968c20723c */ /* 0x000fec0000001820 */
[-C--:B------:R-:W-:Y:S06]  /*30a0*/  HMMA.16816.F32 R4, R156, R160.reuse, R4 ;  /* 0x000000a09c04723c */ /* 0x080fec0000001804 */
[C---:B---3--:R-:W-:Y:S06]  /*30b0*/  HMMA.16816.F32 R8, R132.reuse, R160, R8 ;  /* 0x000000a08408723c */ /* 0x048fec0000001808 */
[-C--:B------:R-:W-:Y:S06]  /*30c0*/  HMMA.16816.F32 R12, R132, R162.reuse, R12 ;  /* 0x000000a2840c723c */ /* 0x080fec000000180c */
[C---:B------:R-:W-:Y:S06]  /*30d0*/  HMMA.16816.F32 R16, R156.reuse, R162, R16 ;  /* 0x000000a29c10723c */ /* 0x040fec0000001810 */
[-C--:B-1----:R-:W-:Y:S06]  /*30e0*/  HMMA.16816.F32 R20, R156, R136.reuse, R20 ;  /* 0x000000889c14723c */ /* 0x082fec0000001814 */
[C---:B------:R-:W-:Y:S06]  /*30f0*/  HMMA.16816.F32 R24, R132.reuse, R136, R24 ;  /* 0x000000888418723c */ /* 0x040fec0000001818 */
[-C--:B------:R-:W-:Y:S01]  /*3100*/  HMMA.16816.F32 R28, R132, R138.reuse, R28 ;  /* 0x0000008a841c723c */ /* 0x080fe2000000181c */
[----:B------:R-:W1:Y:S05]  /*3110*/  LDSM.16.M88.4 R132, [R176+0x4400] ;  /* 0x00440000b084783b */ /* 0x000e6a0000000200 */
[----:B------:R-:W-:Y:S06]  /*3120*/  HMMA.16816.F32 R32, R156, R138, R32 ;  /* 0x0000008a9c20723c */ /* 0x000fec0000001820 */
[-C--:B----4-:R-:W-:Y:S05]  /*3130*/  HMMA.16816.F32 R4, R144, R164.reuse, R4 ;  /* 0x000000a49004723c */ /* 0x090fea0000001804 */
[----:B------:R-:W-:Y:S01]  /*3140*/  FSEL R157, R213, RZ, P0 ;  /* 0x000000ffd59d7208 */ /* 0x000fe20000000000 */
[C---:B--2---:R-:W-:Y:S04]  /*3150*/  HMMA.16816.F32 R8, R152.reuse, R164, R8 ;  /* 0x000000a49808723c */ /* 0x044fe80000001808 */
[CC--:B------:R-:W-:Y:S01]  /*3160*/  @P5 ISETP.GE.AND P0, PT, R211.reuse, R210.reuse, PT ;  /* 0x000000d2d300520c */ /* 0x0c0fe20003f06270 */
[----:B------:R-:W-:Y:S01]  /*3170*/  @P5 VIADD R213, R211, 0x18 ;  /* 0x00000018d3d55836 */ /* 0x000fe20000000000 */
[----:B------:R-:W-:Y:S01]  /*3180*/  FSEL R158, R224, RZ, P4 ;  /* 0x000000ffe09e7208 */ /* 0x000fe20002000000 */
[----:B------:R-:W-:Y:S01]  /*3190*/  IMAD R224, R208, 0x4, R183 ;  /* 0x00000004d0e07824 */ /* 0x000fe200078e02b7 */
[-C--:B------:R-:W-:Y:S01]  /*31a0*/  @P5 ISETP.GE.AND P4, PT, R223, R210.reuse, PT ;  /* 0x000000d2df00520c */ /* 0x080fe20003f86270 */
[-C--:B------:R-:W-:Y:S03]  /*31b0*/  HMMA.16816.F32 R12, R152, R166.reuse, R12 ;  /* 0x000000a6980c723c */ /* 0x080fe6000000180c */
[----:B------:R-:W-:Y:S02]  /*31c0*/  @P5 VIADD R211, R211, 0x19 ;  /* 0x00000019d3d35836 */ /* 0x000fe40000000000 */
[----:B------:R-:W-:Y:S01]  /*31d0*/  IMAD R223, R191, 0x4, R182 ;  /* 0x00000004bfdf7824 */ /* 0x000fe200078e02b6 */
[C---:B------:R-:W-:Y:S05]  /*31e0*/  HMMA.16816.F32 R16, R144.reuse, R166, R16 ;  /* 0x000000a69010723c */ /* 0x040fea0000001810 */
[----:B------:R-:W-:Y:S02]  /*31f0*/  @P5 FSEL R4, R4, -INF , !P0 ;  /* 0xff80000004045808 */ /* 0x000fe40004000000 */
[----:B------:R-:W-:Y:S01]  /*3200*/  LOP3.LUT R223, R215, UR33, R223, 0x96, !PT ;  /* 0x00000021d7df7c12 */ /* 0x000fe2000f8e96df */
[-C--:B-1----:R-:W-:Y:S03]  /*3210*/  HMMA.16816.F32 R20, R144, R132.reuse, R20 ;  /* 0x000000849014723c */ /* 0x082fe60000001814 */
[----:B------:R-:W-:Y:S01]  /*3220*/  @P5 FSEL R6, R6, -INF , !P0 ;  /* 0xff80000006065808 */ /* 0x000fe20004000000 */
[----:B------:R-:W-:Y:S01]  /*3230*/  IMAD.WIDE.U32 R236, R223, -0x326172a9, RZ ;  /* 0xcd9e8d57dfec7825 */ /* 0x000fe200078e00ff */
[----:B------:R-:W-:Y:S01]  /*3240*/  @P5 FSEL R10, R10, -INF , !P0 ;  /* 0xff8000000a0a5808 */ /* 0x000fe20004000000 */
[----:B------:R-:W2:Y:S01]  /*3250*/  LDG.E R223, desc[UR36][R226.64+0x20] ;  /* 0x00002024e2df7981 */ /* 0x000ea2000c1e1900 */
[----:B------:R-:W-:Y:S01]  /*3260*/  @P5 FSEL R8, R8, -INF , !P0 ;  /* 0xff80000008085808 */ /* 0x000fe20004000000 */
[C---:B------:R-:W-:Y:S04]  /*3270*/  HMMA.16816.F32 R24, R152.reuse, R132, R24 ;  /* 0x000000849818723c */ /* 0x040fe80000001818 */
[----:B------:R-:W-:Y:S01]  /*3280*/  @P5 ISETP.GE.AND P0, PT, R213, R210, PT ;  /* 0x000000d2d500520c */ /* 0x000fe20003f06270 */
[----:B------:R-:W-:Y:S01]  /*3290*/  VIADD R213, R224, 0x2 ;  /* 0x00000002e0d57836 */ /* 0x000fe20000000000 */
[----:B------:R-:W-:Y:S01]  /*32a0*/  LOP3.LUT R236, R236, UR30, RZ, 0x3c, !PT ;  /* 0x0000001eecec7c12 */ /* 0x000fe2000f8e3cff */
[----:B------:R-:W-:Y:S01]  /*32b0*/  UIADD3 UR30, UR33, 0x76cf5d0a, URZ ;  /* 0x76cf5d0a211e7890 */ /* 0x000fe2000fffe03f */
[----:B------:R-:W-:Y:S01]  /*32c0*/  @P5 FSEL R5, R5, -INF , !P1 ;  /* 0xff80000005055808 */ /* 0x000fe20004800000 */
[-C--:B------:R-:W-:Y:S03]  /*32d0*/  HMMA.16816.F32 R28, R152, R134.reuse, R28 ;  /* 0x00000086981c723c */ /* 0x080fe6000000181c */
[----:B------:R-:W-:Y:S01]  /*32e0*/  @P5 FSEL R12, R12, -INF , !P3 ;  /* 0xff8000000c0c5808 */ /* 0x000fe20005800000 */
[----:B------:R-:W-:Y:S01]  /*32f0*/  IMAD.WIDE.U32 R224, R224, -0x326172a9, RZ ;  /* 0xcd9e8d57e0e07825 */ /* 0x000fe200078e00ff */
[----:B------:R-:W-:Y:S01]  /*3300*/  @P5 FSEL R7, R7, -INF , !P1 ;  /* 0xff80000007075808 */ /* 0x000fe20004800000 */
[----:B------:R-:W-:Y:S05]  /*3310*/  HMMA.16816.F32 R32, R144, R134, R32 ;  /* 0x000000869020723c */ /* 0x000fea0000001820 */
[-C--:B------:R-:W-:Y:S01]  /*3320*/  LOP3.LUT R230, R225, R228.reuse, RZ, 0x3c, !PT ;  /* 0x000000e4e1e67212 */ /* 0x080fe200078e3cff */
[----:B------:R-:W-:Y:S01]  /*3330*/  IMAD.WIDE.U32 R234, R213, -0x326172a9, RZ ;  /* 0xcd9e8d57d5ea7825 */ /* 0x000fe200078e00ff */
[----:B------:R-:W-:Y:S01]  /*3340*/  LOP3.LUT R238, R237, UR32, R224, 0x96, !PT ;  /* 0x00000020edee7c12 */ /* 0x000fe2000f8e96e0 */
[----:B------:R-:W5:Y:S03]  /*3350*/  LDG.E R213, desc[UR36][R226.64+0x80] ;  /* 0x00008024e2d57981 */ /* 0x000f66000c1e1900 */
[----:B------:R-:W-:Y:S01]  /*3360*/  LOP3.LUT R228, R235, R228, RZ, 0x3c, !PT ;  /* 0x000000e4ebe47212 */ /* 0x000fe200078e3cff */
[----:B------:R-:W-:Y:S01]  /*3370*/  IMAD.WIDE.U32 R230, R230, -0x2daee0ad, RZ ;  /* 0xd2511f53e6e67825 */ /* 0x000fe200078e00ff */
[----:B------:R-:W-:Y:S01]  /*3380*/  @P5 FSEL R9, R9, -INF , !P1 ;  /* 0xff80000009095808 */ /* 0x000fe20004800000 */
[----:B------:R-:W3:Y:S01]  /*3390*/  LDG.E R224, desc[UR36][R226.64] ;  /* 0x00000024e2e07981 */ /* 0x000ee2000c1e1900 */
[----:B------:R-:W-:Y:S01]  /*33a0*/  LOP3.LUT R234, R237, UR32, R234, 0x96, !PT ;  /* 0x00000020edea7c12 */ /* 0x000fe2000f8e96ea */
[----:B------:R-:W-:Y:S01]  /*33b0*/  IMAD.WIDE.U32 R228, R228, -0x2daee0ad, RZ ;  /* 0xd2511f53e4e47825 */ /* 0x000fe200078e00ff */
[----:B------:R-:W-:Y:S01]  /*33c0*/  @P5 FSEL R11, R11, -INF , !P1 ;  /* 0xff8000000b0b5808 */ /* 0x000fe20004800000 */
[----:B------:R-:W-:Y:S01]  /*33d0*/  UIADD3 UR32, UR33, -0x56f99767, URZ ;  /* 0xa906689921207890 */ /* 0x000fe2000fffe03f */
[----:B------:R-:W-:Y:S01]  /*33e0*/  LOP3.LUT R225, R240, R231, RZ, 0x3c, !PT ;  /* 0x000000e7f0e17212 */ /* 0x000fe200078e3cff */
[----:B------:R-:W-:Y:S01]  /*33f0*/  IMAD.WIDE.U32 R234, R234, -0x2daee0ad, RZ ;  /* 0xd2511f53eaea7825 */ /* 0x000fe200078e00ff */
[----:B------:R-:W-:Y:S02]  /*3400*/  @P5 ISETP.GE.AND P1, PT, R211, R210, PT ;  /* 0x000000d2d300520c */ /* 0x000fe40003f26270 */
[----:B------:R-:W-:Y:S01]  /*3410*/  LOP3.LUT R240, R240, R229, RZ, 0x3c, !PT ;  /* 0x000000e5f0f07212 */ /* 0x000fe200078e3cff */
[----:B------:R-:W-:Y:S01]  /*3420*/  IMAD.WIDE.U32 R248, R225, -0x326172a9, RZ ;  /* 0xcd9e8d57e1f87825 */ /* 0x000fe200078e00ff */
[----:B------:R-:W-:Y:S01]  /*3430*/  LOP3.LUT R228, R235, UR30, R228, 0x96, !PT ;  /* 0x0000001eebe47c12 */ /* 0x000fe2000f8e96e4 */
[----:B------:R1:W5:Y:S01]  /*3440*/  LDG.E R211, desc[UR36][R226.64+0xa0] ;  /* 0x0000a024e2d37981 */ /* 0x000362000c1e1900 */
[----:B------:R-:W-:Y:S01]  /*3450*/  @P5 FSEL R14, R14, -INF , !P3 ;  /* 0xff8000000e0e5808 */ /* 0x000fe20005800000 */
[----:B------:R-:W-:Y:S01]  /*3460*/  IMAD.WIDE.U32 R240, R240, -0x326172a9, RZ ;  /* 0xcd9e8d57f0f07825 */ /* 0x000fe200078e00ff */
[----:B------:R-:W-:Y:S02]  /*3470*/  LOP3.LUT R232, R236, R249, RZ, 0x3c, !PT ;  /* 0x000000f9ece87212 */ /* 0x000fe400078e3cff */
[----:B------:R-:W-:Y:S01]  /*3480*/  @P5 FSEL R16, R16, -INF , !P3 ;  /* 0xff80000010105808 */ /* 0x000fe20005800000 */
[----:B------:R-:W-:Y:S01]  /*3490*/  IMAD.WIDE.U32 R238, R238, -0x2daee0ad, RZ ;  /* 0xd2511f53eeee7825 */ /* 0x000fe200078e00ff */
[----:B------:R-:W-:Y:S02]  /*34a0*/  LOP3.LUT R236, R236, R241, RZ, 0x3c, !PT ;  /* 0x000000f1ecec7212 */ /* 0x000fe400078e3cff */
[----:B------:R-:W-:Y:S01]  /*34b0*/  @P5 FSEL R18, R18, -INF , !P3 ;  /* 0xff80000012125808 */ /* 0x000fe20005800000 */
[----:B------:R-:W-:Y:S01]  /*34c0*/  FFMA.FTZ R225, R4, UR20, -R250 ;  /* 0x0000001404e17c23 */ /* 0x000fe200080108fa */
[----:B------:R-:W-:Y:S01]  /*34d0*/  LOP3.LUT R230, R239, UR30, R230, 0x96, !PT ;  /* 0x0000001eefe67c12 */ /* 0x000fe2000f8e96e6 */
[----:B------:R-:W-:Y:S01]  /*34e0*/  IMAD.WIDE.U32 R232, R232, -0x2daee0ad, RZ ;  /* 0xd2511f53e8e87825 */ /* 0x000fe200078e00ff */
[----:B------:R-:W-:Y:S01]  /*34f0*/  @P5 FSEL R13, R13, -INF , !P2 ;  /* 0xff8000000d0d5808 */ /* 0x000fe20005000000 */
[----:B------:R-:W-:Y:S01]  /*3500*/  UIADD3 UR30, UR34, -0x255992d5, URZ ;  /* 0xdaa66d2b221e7890 */ /* 0x000fe2000fffe03f */
[----:B------:R-:W-:Y:S01]  /*3510*/  @P5 FSEL R15, R15, -INF , !P2 ;  /* 0xff8000000f0f5808 */ /* 0x000fe20005000000 */
[----:B------:R-:W-:Y:S01]  /*3520*/  IMAD.WIDE.U32 R230, R230, -0x326172a9, RZ ;  /* 0xcd9e8d57e6e67825 */ /* 0x000fe200078e00ff */
[----:B------:R-:W-:Y:S01]  /*3530*/  LOP3.LUT R238, R233, UR31, R238, 0x96, !PT ;  /* 0x0000001fe9ee7c12 */ /* 0x000fe2000f8e96ee */
[----:B------:R-:W4:Y:S01]  /*3540*/  MUFU.EX2 R225, R225 ;  /* 0x000000e100e17308 */ /* 0x000f220000000800 */
[----:B------:R-:W-:Y:S01]  /*3550*/  @P5 FSEL R17, R17, -INF , !P2 ;  /* 0xff80000011115808 */ /* 0x000fe20005000000 */
[----:B------:R-:W-:Y:S01]  /*3560*/  IMAD.WIDE.U32 R236, R236, -0x2daee0ad, RZ ;  /* 0xd2511f53ecec7825 */ /* 0x000fe200078e00ff */
[----:B------:R-:W-:Y:S02]  /*3570*/  LOP3.LUT R248, R231, UR30, R248, 0x96, !PT ;  /* 0x0000001ee7f87c12 */ /* 0x000fe4000f8e96f8 */
[----:B------:R-:W-:Y:S01]  /*3580*/  @P5 FSEL R19, R19, -INF , !P2 ;  /* 0xff80000013135808 */ /* 0x000fe20005000000 */
[----:B------:R-:W-:Y:S01]  /*3590*/  IMAD.WIDE.U32 R228, R228, -0x326172a9, RZ ;  /* 0xcd9e8d57e4e47825 */ /* 0x000fe200078e00ff */
[----:B------:R-:W-:Y:S01]  /*35a0*/  LOP3.LUT R234, R237, UR31, R234, 0x96, !PT ;  /* 0x0000001fedea7c12 */ /* 0x000fe2000f8e96ea */
[----:B------:R-:W-:Y:S01]  /*35b0*/  UIADD3 UR31, UR34, 0x78dde6e4, URZ ;  /* 0x78dde6e4221f7890 */ /* 0x000fe2000fffe03f */
[----:B------:R-:W-:Y:S01]  /*35c0*/  @P5 FSEL R20, R20, -INF , !P6 ;  /* 0xff80000014145808 */ /* 0x000fe20007000000 */
[----:B------:R-:W-:Y:S01]  /*35d0*/  IMAD.WIDE.U32 R238, R238, -0x326172a9, RZ ;  /* 0xcd9e8d57eeee7825 */ /* 0x000fe200078e00ff */
[----:B------:R-:W-:Y:S01]  /*35e0*/  LOP3.LUT R240, R229, UR30, R240, 0x96, !PT ;  /* 0x0000001ee5f07c12 */ /* 0x000fe2000f8e96f0 */
[----:B------:R-:W-:Y:S01]  /*35f0*/  UIADD3 UR30, UR33, -0x126145ec, URZ ;  /* 0xed9eba14211e7890 */ /* 0x000fe2000fffe03f */
[----:B------:R-:W-:Y:S01]  /*3600*/  @P5 FSEL R22, R22, -INF , !P6 ;  /* 0xff80000016165808 */ /* 0x000fe20007000000 */
[----:B------:R-:W-:Y:S01]  /*3610*/  IMAD.WIDE.U32 R248, R248, -0x2daee0ad, RZ ;  /* 0xd2511f53f8f87825 */ /* 0x000fe200078e00ff */
[----:B------:R-:W-:Y:S02]  /*3620*/  LOP3.LUT R230, R239, UR31, R230, 0x96, !PT ;  /* 0x0000001fefe67c12 */ /* 0x000fe4000f8e96e6 */
        /* <DEDUP_REMOVED lines=9> */
[----:B------:R-:W-:Y:S02]  /*36c0*/  LOP3.LUT R248, R231, UR32, R248, 0x96, !PT ;  /* 0x00000020e7f87c12 */ /* 0x000fe4000f8e96f8 */
[----:B------:R-:W-:Y:S01]  /*36d0*/  @P5 FSEL R23, R23, -INF , !P4 ;  /* 0xff80000017175808 */ /* 0x000fe20006000000 */
[----:B------:R-:W-:Y:S01]  /*36e0*/  IMAD.WIDE.U32 R232, R232, -0x326172a9, RZ ;  /* 0xcd9e8d57e8e87825 */ /* 0x000fe200078e00ff */
[----:B------:R-:W-:Y:S01]  /*36f0*/  LOP3.LUT R229, R235, UR31, R228, 0x96, !PT ;  /* 0x0000001febe57c12 */ /* 0x000fe2000f8e96e4 */
[----:B------:R-:W-:Y:S01]  /*3700*/  UIADD3 UR31, UR34, -0x4ab325aa, URZ ;  /* 0xb54cda56221f7890 */ /* 0x000fe2000fffe03f */
[----:B------:R-:W-:Y:S01]  /*3710*/  @P5 FSEL R25, R25, -INF , !P4 ;  /* 0xff80000019195808 */ /* 0x000fe20006000000 */
[----:B------:R-:W-:Y:S01]  /*3720*/  IMAD.WIDE.U32 R236, R236, -0x326172a9, RZ ;  /* 0xcd9e8d57ecec7825 */ /* 0x000fe200078e00ff */
[----:B------:R-:W-:Y:S03]  /*3730*/  LOP3.LUT R238, R233, UR30, R238, 0x96, !PT ;  /* 0x0000001ee9ee7c12 */ /* 0x000fe6000f8e96ee */
[----:B------:R-:W-:Y:S01]  /*3740*/  FFMA.FTZ R235, R9, UR20, -R158 ;  /* 0x0000001409eb7c23 */ /* 0x000fe2000801089e */
[----:B------:R-:W-:Y:S01]  /*3750*/  IMAD.WIDE.U32 R248, R248, -0x326172a9, RZ ;  /* 0xcd9e8d57f8f87825 */ /* 0x000fe200078e00ff */
[----:B------:R-:W-:Y:S01]  /*3760*/  LOP3.LUT R242, R237, UR30, R234, 0x96, !PT ;  /* 0x0000001eedf27c12 */ /* 0x000fe2000f8e96ea */
[----:B------:R-:W-:Y:S02]  /*3770*/  UIADD3 UR30, UR33, 0x646e171e, URZ ;  /* 0x646e171e211e7890 */ /* 0x000fe4000fffe03f */
[----:B-1----:R-:W-:Y:S01]  /*3780*/  FFMA.FTZ R226, R5, UR20, -R250 ;  /* 0x0000001405e27c23 */ /* 0x002fe200080108fa */
[----:B------:R-:W-:Y:S01]  /*3790*/  IMAD.WIDE.U32 R238, R238, -0x2daee0ad, RZ ;  /* 0xd2511f53eeee7825 */ /* 0x000fe200078e00ff */
[----:B------:R-:W-:Y:S03]  /*37a0*/  LOP3.LUT R234, R249, UR31, R232, 0x96, !PT ;  /* 0x0000001ff9ea7c12 */ /* 0x000fe6000f8e96e8 */
[----:B------:R-:W-:Y:S01]  /*37b0*/  FFMA.FTZ R231, R8, UR20, -R158 ;  /* 0x0000001408e77c23 */ /* 0x000fe2000801089e */
[----:B------:R-:W-:Y:S01]  /*37c0*/  IMAD.WIDE.U32 R244, R229, -0x2daee0ad, RZ ;  /* 0xd2511f53e5f47825 */ /* 0x000fe200078e00ff */
[----:B------:R-:W-:Y:S01]  /*37d0*/  LOP3.LUT R247, R239, UR30, R230, 0x96, !PT ;  /* 0x0000001eeff77c12 */ /* 0x000fe2000f8e96e6 */
[----:B------:R-:W1:Y:S01]  /*37e0*/  MUFU.EX2 R226, R226 ;  /* 0x000000e200e27308 */ /* 0x000e620000000800 */
[C---:B------:R-:W-:Y:S01]  /*37f0*/  LOP3.LUT R232, R234.reuse, 0xffff, RZ, 0xc0, !PT ;  /* 0x0000ffffeae87812 */ /* 0x040fe200078ec0ff */
[--C-:B------:R-:W-:Y:S01]  /*3800*/  FFMA.FTZ R237, R11, UR20, -R157.reuse ;  /* 0x000000140bed7c23 */ /* 0x100fe2000801089d */
[----:B------:R-:W-:Y:S01]  /*3810*/  LOP3.LUT R233, R234, 0xff, RZ, 0xc0, !PT ;  /* 0x000000ffeae97812 */ /* 0x000fe200078ec0ff */
[----:B------:R-:W-:Y:S01]  /*3820*/  FFMA.FTZ R227, R6, UR20, -R252 ;  /* 0x0000001406e37c23 */ /* 0x000fe200080108fc */
[----:B------:R-:W-:Y:S01]  /*3830*/  SHF.R.U32.HI R232, RZ, 0x8, R232 ;  /* 0x00000008ffe87819 */ /* 0x000fe200000116e8 */
[----:B------:R-:W-:Y:S01]  /*3840*/  FFMA.FTZ R228, R7, UR20, -R252 ;  /* 0x0000001407e47c23 */ /* 0x000fe200080108fc */
[----:B------:R-:W-:Y:S03]  /*3850*/  ISETP.LE.U32.AND P3, PT, R233, UR21, PT ;  /* 0x00000015e9007c0c */ /* 0x000fe6000bf63070 */
[----:B------:R1:W-:Y:S01]  /*3860*/  MUFU.EX2 R230, R235 ;  /* 0x000000eb00e67308 */ /* 0x0003e20000000800 */
[----:B------:R-:W-:Y:S01]  /*3870*/  LOP3.LUT R233, R232, 0xffff, RZ, 0xc0, !PT ;  /* 0x0000ffffe8e97812 */ /* 0x000fe200078ec0ff */
[----:B------:R-:W-:Y:S01]  /*3880*/  IMAD.WIDE.U32 R242, R242, -0x2daee0ad, RZ ;  /* 0xd2511f53f2f27825 */ /* 0x000fe200078e00ff */
[----:B------:R-:W-:Y:S02]  /*3890*/  LOP3.LUT R240, R245, UR32, R240, 0x96, !PT ;  /* 0x00000020f5f07c12 */ /* 0x000fe4000f8e96f0 */
[----:B------:R-:W-:Y:S01]  /*38a0*/  ISETP.LE.U32.AND P2, PT, R233, UR21, PT ;  /* 0x00000015e9007c0c */ /* 0x000fe2000bf43070 */
[----:B------:R-:W-:Y:S01]  /*38b0*/  FFMA.FTZ R159, R18, UR20, -R252 ;  /* 0x00000014129f7c23 */ /* 0x000fe200080108fc */
[----:B------:R-:W-:Y:S01]  /*38c0*/  LOP3.LUT R251, R238, 0xffff, RZ, 0xc0, !PT ;  /* 0x0000ffffeefb7812 */ /* 0x000fe200078ec0ff */
[----:B------:R-:W-:Y:S02]  /*38d0*/  IMAD.WIDE.U32 R240, R240, -0x326172a9, RZ ;  /* 0xcd9e8d57f0f07825 */ /* 0x000fe400078e00ff */
[----:B------:R1:W-:Y:S01]  /*38e0*/  MUFU.EX2 R229, R231 ;  /* 0x000000e700e57308 */ /* 0x0003e20000000800 */
[----:B------:R-:W-:Y:S01]  /*38f0*/  LOP3.LUT R245, R238, 0xff, RZ, 0xc0, !PT ;  /* 0x000000ffeef57812 */ /* 0x000fe200078ec0ff */
[----:B----4-:R-:W-:Y:S01]  /*3900*/  @!P3 FADD.FTZ R225, -R225, -RZ ;  /* 0x800000ffe1e1b221 */ /* 0x010fe20000010100 */
[----:B------:R-:W-:Y:S01]  /*3910*/  LOP3.LUT R239, R241, UR31, R236, 0x96, !PT ;  /* 0x0000001ff1ef7c12 */ /* 0x000fe2000f8e96ec */
[----:B------:R-:W-:Y:S01]  /*3920*/  FFMA.FTZ R233, R12, UR20, -R158 ;  /* 0x000000140ce97c23 */ /* 0x000fe2000801089e */
[----:B------:R-:W-:Y:S01]  /*3930*/  SHF.R.U32.HI R236, RZ, 0x18, R234 ;  /* 0x00000018ffec7819 */ /* 0x000fe200000116ea */
[----:B------:R-:W-:Y:S04]  /*3940*/  FFMA.FTZ R22, R22, UR20, -R252 ;  /* 0x0000001416167c23 */ /* 0x000fe800080108fc */
[----:B------:R4:W-:Y:S01]  /*3950*/  MUFU.EX2 R232, R237 ;  /* 0x000000ed00e87308 */ /* 0x0009e20000000800 */
[----:B-1----:R-:W-:Y:S01]  /*3960*/  SHF.R.U32.HI R235, RZ, 0x10, R234 ;  /* 0x00000010ffeb7819 */ /* 0x002fe200000116ea */
[----:B------:R-:W-:Y:S01]  /*3970*/  @!P2 FADD.FTZ R226, -R226, -RZ ;  /* 0x800000ffe2e2a221 */ /* 0x000fe20000010100 */
[----:B------:R-:W-:Y:S01]  /*3980*/  ISETP.LE.U32.AND P2, PT, R236, UR21, PT ;  /* 0x00000015ec007c0c */ /* 0x000fe2000bf43070 */
[----:B------:R-:W-:Y:S01]  /*3990*/  FFMA.FTZ R21, R21, UR20, -R250 ;  /* 0x0000001415157c23 */ /* 0x000fe200080108fa */
[----:B------:R-:W-:Y:S01]  /*39a0*/  LOP3.LUT R235, R235, 0xff, RZ, 0xc0, !PT ;  /* 0x000000ffebeb7812 */ /* 0x000fe200078ec0ff */
[--C-:B------:R-:W-:Y:S01]  /*39b0*/  FFMA.FTZ R26, R26, UR20, -R157.reuse ;  /* 0x000000141a1a7c23 */ /* 0x100fe2000801089d */
[--C-:B------:R-:W-:Y:S03]  /*39c0*/  SHF.R.U32.HI R246, RZ, 0x18, R238.reuse ;  /* 0x00000018fff67819 */ /* 0x100fe600000116ee */
[----:B------:R-:W1:Y:S01]  /*39d0*/  MUFU.EX2 R227, R227 ;  /* 0x000000e300e37308 */ /* 0x000e620000000800 */
[----:B------:R-:W-:Y:S01]  /*39e0*/  ISETP.LE.U32.AND P3, PT, R235, UR21, PT ;  /* 0x00000015eb007c0c */ /* 0x000fe2000bf63070 */
[--C-:B------:R-:W-:Y:S01]  /*39f0*/  FFMA.FTZ R231, R10, UR20, -R157.reuse ;  /* 0x000000140ae77c23 */ /* 0x100fe2000801089d */
[----:B------:R-:W-:Y:S01]  /*3a00*/  SHF.R.U32.HI R11, RZ, 0x10, R238 ;  /* 0x00000010ff0b7819 */ /* 0x000fe200000116ee */
[--C-:B------:R-:W-:Y:S01]  /*3a10*/  FFMA.FTZ R235, R15, UR20, -R157.reuse ;  /* 0x000000140feb7c23 */ /* 0x100fe2000801089d */
[----:B------:R-:W-:Y:S01]  /*3a20*/  LOP3.LUT R238, R239, 0xffff, RZ, 0xc0, !PT ;  /* 0x0000ffffefee7812 */ /* 0x000fe200078ec0ff */
[----:B------:R-:W-:Y:S01]  /*3a30*/  FFMA.FTZ R25, R25, UR20, -R158 ;  /* 0x0000001419197c23 */ /* 0x000fe2000801089e */
[----:B------:R-:W-:Y:S03]  /*3a40*/  LOP3.LUT R9, R243, UR30, R244, 0x96, !PT ;  /* 0x0000001ef3097c12 */ /* 0x000fe6000f8e96f4 */
[----:B------:R-:W1:Y:S01]  /*3a50*/  MUFU.EX2 R228, R228 ;  /* 0x000000e400e47308 */ /* 0x000e620000000800 */
[----:B------:R-:W-:Y:S01]  /*3a60*/  SHF.R.U32.HI R238, RZ, 0x8, R238 ;  /* 0x00000008ffee7819 */ /* 0x000fe200000116ee */
[----:B----4-:R-:W-:Y:S01]  /*3a70*/  FFMA.FTZ R237, R13, UR20, -R158 ;  /* 0x000000140ded7c23 */ /* 0x010fe2000801089e */
[----:B------:R-:W-:Y:S01]  /*3a80*/  FFMA.FTZ R244, R14, UR20, -R157 ;  /* 0x000000140ef47c23 */ /* 0x000fe2000801089d */
[--C-:B------:R-:W-:Y:S02]  /*3a90*/  SHF.R.U32.HI R14, RZ, 0x18, R242.reuse ;  /* 0x00000018ff0e7819 */ /* 0x100fe400000116f2 */
[C---:B------:R-:W-:Y:S02]  /*3aa0*/  LOP3.LUT R15, R242.reuse, 0xff, RZ, 0xc0, !PT ;  /* 0x000000fff20f7812 */ /* 0x040fe400078ec0ff */
[----:B------:R-:W-:Y:S01]  /*3ab0*/  SHF.R.U32.HI R13, RZ, 0x10, R242 ;  /* 0x00000010ff0d7819 */ /* 0x000fe200000116f2 */
[----:B-1----:R-:W-:Y:S01]  /*3ac0*/  @!P3 FADD.FTZ R227, -R227, -RZ ;  /* 0x800000ffe3e3b221 */ /* 0x002fe20000010100 */
[----:B------:R-:W-:Y:S01]  /*3ad0*/  LOP3.LUT R10, R242, 0xffff, RZ, 0xc0, !PT ;  /* 0x0000fffff20a7812 */ /* 0x000fe200078ec0ff */
[----:B------:R-:W1:Y:S01]  /*3ae0*/  MUFU.EX2 R231, R231 ;  /* 0x000000e700e77308 */ /* 0x000e620000000800 */
[----:B------:R-:W-:Y:S02]  /*3af0*/  LOP3.LUT R242, R239, 0xff, RZ, 0xc0, !PT ;  /* 0x000000ffeff27812 */ /* 0x000fe400078ec0ff */
[----:B------:R-:W-:Y:S02]  /*3b00*/  LOP3.LUT R238, R238, 0xffff, RZ, 0xc0, !PT ;  /* 0x0000ffffeeee7812 */ /* 0x000fe400078ec0ff */
[----:B------:R-:W-:Y:S01]  /*3b10*/  ISETP.LE.U32.AND P3, PT, R242, UR21, PT ;  /* 0x00000015f2007c0c */ /* 0x000fe2000bf63070 */
[----:B------:R-:W-:Y:S01]  /*3b20*/  @!P2 FADD.FTZ R228, -R228, -RZ ;  /* 0x800000ffe4e4a221 */ /* 0x000fe20000010100 */
[----:B------:R-:W-:Y:S03]  /*3b30*/  ISETP.LE.U32.AND P2, PT, R238, UR21, PT ;  /* 0x00000015ee007c0c */ /* 0x000fe6000bf43070 */
[----:B------:R4:W-:Y:S01]  /*3b40*/  MUFU.EX2 R234, R237 ;  /* 0x000000ed00ea7308 */ /* 0x0009e20000000800 */
[----:B------:R-:W-:Y:S01]  /*3b50*/  LOP3.LUT R242, R248, 0xffff, RZ, 0xc0, !PT ;  /* 0x0000fffff8f27812 */ /* 0x000fe200078ec0ff */
[----:B------:R-:W-:Y:S01]  /*3b60*/  FFMA.FTZ R238, R17, UR20, -R250 ;  /* 0x0000001411ee7c23 */ /* 0x000fe200080108fa */
[--C-:B------:R-:W-:Y:S02]  /*3b70*/  SHF.R.U32.HI R249, RZ, 0x10, R239.reuse ;  /* 0x00000010fff97819 */ /* 0x100fe400000116ef */
[----:B------:R-:W-:Y:S02]  /*3b80*/  SHF.R.U32.HI R239, RZ, 0x18, R239 ;  /* 0x00000018ffef7819 */ /* 0x000fe400000116ef */
[----:B------:R-:W-:Y:S03]  /*3b90*/  LOP3.LUT R249, R249, 0xff, RZ, 0xc0, !PT ;  /* 0x000000fff9f97812 */ /* 0x000fe600078ec0ff */
[----:B------:R-:W-:Y:S01]  /*3ba0*/  MUFU.EX2 R236, R244 ;  /* 0x000000f400ec7308 */ /* 0x000fe20000000800 */
[----:B------:R-:W-:Y:S01]  /*3bb0*/  LOP3.LUT R18, R240, 0xffff, RZ, 0xc0, !PT ;  /* 0x0000fffff0127812 */ /* 0x000fe200078ec0ff */
[----:B------:R-:W-:Y:S01]  /*3bc0*/  @!P3 FADD.FTZ R229, -R229, -RZ ;  /* 0x800000ffe5e5b221 */ /* 0x000fe20000010100 */
[----:B------:R-:W-:Y:S01]  /*3bd0*/  ISETP.LE.U32.AND P3, PT, R249, UR21, PT ;  /* 0x00000015f9007c0c */ /* 0x000fe2000bf63070 */
[----:B------:R-:W-:Y:S01]  /*3be0*/  @!P2 FADD.FTZ R230, -R230, -RZ ;  /* 0x800000ffe6e6a221 */ /* 0x000fe20000010100 */
[----:B------:R-:W-:Y:S02]  /*3bf0*/  ISETP.LE.U32.AND P2, PT, R239, UR21, PT ;  /* 0x00000015ef007c0c */ /* 0x000fe4000bf43070 */
[----:B------:R-:W-:Y:S03]  /*3c00*/  SHF.R.U32.HI R18, RZ, 0x8, R18 ;  /* 0x00000008ff127819 */ /* 0x000fe60000011612 */
[----:B------:R-:W1:Y:S01]  /*3c10*/  MUFU.EX2 R233, R233 ;  /* 0x000000e900e97308 */ /* 0x000e620000000800 */
[----:B------:R-:W-:Y:S01]  /*3c20*/  LOP3.LUT R17, R240, 0xff, RZ, 0xc0, !PT ;  /* 0x000000fff0117812 */ /* 0x000fe200078ec0ff */
[----:B----4-:R-:W-:Y:S01]  /*3c30*/  FFMA.FTZ R237, R16, UR20, -R250 ;  /* 0x0000001410ed7c23 */ /* 0x010fe200080108fa */
[----:B------:R-:W-:Y:S02]  /*3c40*/  LOP3.LUT R18, R18, 0xffff, RZ, 0xc0, !PT ;  /* 0x0000ffff12127812 */ /* 0x000fe400078ec0ff */
[--C-:B------:R-:W-:Y:S02]  /*3c50*/  SHF.R.U32.HI R241, RZ, 0x10, R240.reuse ;  /* 0x00000010fff17819 */ /* 0x100fe400000116f0 */
[----:B------:R-:W-:Y:S01]  /*3c60*/  SHF.R.U32.HI R249, RZ, 0x18, R240 ;  /* 0x00000018fff97819 */ /* 0x000fe200000116f0 */
[----:B-1----:R-:W-:Y:S01]  /*3c70*/  @!P3 FADD.FTZ R231, -R231, -RZ ;  /* 0x800000ffe7e7b221 */ /* 0x002fe20000010100 */
[----:B------:R-:W-:Y:S01]  /*3c80*/  ISETP.LE.U32.AND P3, PT, R17, UR21, PT ;  /* 0x0000001511007c0c */ /* 0x000fe2000bf63070 */
[----:B------:R-:W-:Y:S01]  /*3c90*/  @!P2 FADD.FTZ R232, -R232, -RZ ;  /* 0x800000ffe8e8a221 */ /* 0x000fe20000010100 */
[----:B------:R-:W-:Y:S01]  /*3ca0*/  ISETP.LE.U32.AND P2, PT, R18, UR21, PT ;  /* 0x0000001512007c0c */ /* 0x000fe2000bf43070 */
[----:B------:R-:W1:Y:S01]  /*3cb0*/  MUFU.EX2 R237, R237 ;  /* 0x000000ed00ed7308 */ /* 0x000e620000000800 */
[----:B------:R-:W-:Y:S01]  /*3cc0*/  LOP3.LUT R18, R241, 0xff, RZ, 0xc0, !PT ;  /* 0x000000fff1127812 */ /* 0x000fe200078ec0ff */
[----:B------:R-:W-:Y:S01]  /*3cd0*/  FFMA.FTZ R240, R19, UR20, -R252 ;  /* 0x0000001413f07c23 */ /* 0x000fe200080108fc */
[----:B------:R-:W-:Y:S01]  /*3ce0*/  LOP3.LUT R243, R248, 0xff, RZ, 0xc0, !PT ;  /* 0x000000fff8f37812 */ /* 0x000fe200078ec0ff */
[----:B------:R-:W-:Y:S01]  /*3cf0*/  FFMA.FTZ R17, R20, UR20, -R250 ;  /* 0x0000001414117c23 */ /* 0x000fe200080108fa */
[----:B------:R-:W-:Y:S02]  /*3d00*/  ISETP.LE.U32.AND P6, PT, R18, UR21, PT ;  /* 0x0000001512007c0c */ /* 0x000fe4000bfc3070 */
[----:B------:R-:W-:Y:S03]  /*3d10*/  SHF.R.U32.HI R18, RZ, 0x8, R242 ;  /* 0x00000008ff127819 */ /* 0x000fe600000116f2 */
[----:B------:R-:W4:Y:S01]  /*3d20*/  MUFU.EX2 R238, R238 ;  /* 0x000000ee00ee7308 */ /* 0x000f220000000800 */
[----:B------:R-:W-:Y:S01]  /*3d30*/  @P5 FSEL R27, R27, -INF , !P4 ;  /* 0xff8000001b1b5808 */ /* 0x000fe20006000000 */
[----:B------:R-:W-:Y:S01]  /*3d40*/  @!P3 FADD.FTZ R233, -R233, -RZ ;  /* 0x800000ffe9e9b221 */ /* 0x000fe20000010100 */
[----:B------:R-:W-:Y:S01]  /*3d50*/  ISETP.LE.U32.AND P4, PT, R249, UR21, PT ;  /* 0x00000015f9007c0c */ /* 0x000fe2000bf83070 */
[----:B------:R-:W-:Y:S01]  /*3d60*/  @!P2 FADD.FTZ R234, -R234, -RZ ;  /* 0x800000ffeaeaa221 */ /* 0x000fe20000010100 */
[----:B------:R-:W-:Y:S01]  /*3d70*/  SHF.R.U32.HI R244, RZ, 0x10, R248 ;  /* 0x00000010fff47819 */ /* 0x000fe200000116f8 */
[----:B------:R-:W-:Y:S01]  /*3d80*/  FFMA.FTZ R27, R27, UR20, -R157 ;  /* 0x000000141b1b7c23 */ /* 0x000fe2000801089d */
[----:B------:R-:W-:Y:S03]  /*3d90*/  LOP3.LUT R249, R18, 0xffff, RZ, 0xc0, !PT ;  /* 0x0000ffff12f97812 */ /* 0x000fe600078ec0ff */
[----:B------:R-:W4:Y:S01]  /*3da0*/  MUFU.EX2 R239, R159 ;  /* 0x0000009f00ef7308 */ /* 0x000f220000000800 */
[----:B------:R-:W-:Y:S01]  /*3db0*/  ISETP.LE.U32.AND P3, PT, R243, UR21, PT ;  /* 0x00000015f3007c0c */ /* 0x000fe2000bf63070 */
[----:B------:R-:W-:Y:S01]  /*3dc0*/  @!P6 FADD.FTZ R236, -R236, -RZ ;  /* 0x800000ffecece221 */ /* 0x000fe20000010100 */
[----:B------:R-:W-:Y:S02]  /*3dd0*/  LOP3.LUT R244, R244, 0xff, RZ, 0xc0, !PT ;  /* 0x000000fff4f47812 */ /* 0x000fe400078ec0ff */
[----:B------:R-:W-:Y:S01]  /*3de0*/  ISETP.LE.U32.AND P2, PT, R249, UR21, PT ;  /* 0x00000015f9007c0c */ /* 0x000fe2000bf43070 */
[----:B------:R-:W-:Y:S01]  /*3df0*/  FFMA.FTZ R249, R23, UR20, -R252 ;  /* 0x0000001417f97c23 */ /* 0x000fe200080108fc */
[----:B------:R-:W-:Y:S03]  /*3e00*/  ISETP.LE.U32.AND P6, PT, R244, UR21, PT ;  /* 0x00000015f4007c0c */ /* 0x000fe6000bfc3070 */
[----:B------:R-:W4:Y:S01]  /*3e10*/  MUFU.EX2 R240, R240 ;  /* 0x000000f000f07308 */ /* 0x000f220000000800 */
[----:B------:R-:W-:Y:S02]  /*3e20*/  SHF.R.U32.HI R248, RZ, 0x18, R248 ;  /* 0x00000018fff87819 */ /* 0x000fe400000116f8 */
[----:B------:R-:W-:Y:S02]  /*3e30*/  @P5 FSEL R32, R32, -INF , !P0 ;  /* 0xff80000020205808 */ /* 0x000fe40004000000 */
[----:B------:R-:W-:Y:S01]  /*3e40*/  @P5 FSEL R29, R29, -INF , !P1 ;  /* 0xff8000001d1d5808 */ /* 0x000fe20004800000 */
[----:B-1----:R-:W-:Y:S01]  /*3e50*/  @!P3 FADD.FTZ R237, -R237, -RZ ;  /* 0x800000ffededb221 */ /* 0x002fe20000010100 */
[----:B------:R-:W-:Y:S03]  /*3e60*/  ISETP.LE.U32.AND P3, PT, R248, UR21, PT ;  /* 0x00000015f8007c0c */ /* 0x000fe6000bf63070 */
[----:B------:R1:W-:Y:S01]  /*3e70*/  MUFU.EX2 R244, R249 ;  /* 0x000000f900f47308 */ /* 0x0003e20000000800 */
[----:B------:R-:W-:Y:S01]  /*3e80*/  SHF.R.U32.HI R248, RZ, 0x10, R247 ;  /* 0x00000010fff87819 */ /* 0x000fe200000116f7 */
[----:B----4-:R-:W-:Y:S01]  /*3e90*/  @!P2 FADD.FTZ R238, -R238, -RZ ;  /* 0x800000ffeeeea221 */ /* 0x010fe20000010100 */
[----:B------:R-:W-:Y:S01]  /*3ea0*/  ISETP.LE.U32.AND P2, PT, R246, UR21, PT ;  /* 0x00000015f6007c0c */ /* 0x000fe2000bf43070 */
[----:B------:R-:W-:Y:S01]  /*3eb0*/  @!P6 FADD.FTZ R239, -R239, -RZ ;  /* 0x800000ffefefe221 */ /* 0x000fe20000010100 */
[----:B------:R-:W-:Y:S01]  /*3ec0*/  LOP3.LUT R246, R247, 0xff, RZ, 0xc0, !PT ;  /* 0x000000fff7f67812 */ /* 0x000fe200078ec0ff */
[--C-:B------:R-:W-:Y:S01]  /*3ed0*/  FFMA.FTZ R18, R32, UR20, -R250.reuse ;  /* 0x0000001420127c23 */ /* 0x100fe200080108fa */
[----:B------:R-:W-:Y:S03]  /*3ee0*/  LOP3.LUT R248, R248, 0xff, RZ, 0xc0, !PT ;  /* 0x000000fff8f87812 */ /* 0x000fe600078ec0ff */
[----:B------:R-:W4:Y:S01]  /*3ef0*/  MUFU.EX2 R235, R235 ;  /* 0x000000eb00eb7308 */ /* 0x000f220000000800 */
[----:B------:R-:W-:Y:S02]  /*3f00*/  ISETP.LE.U32.AND P6, PT, R246, UR21, PT ;  /* 0x00000015f6007c0c */ /* 0x000fe4000bfc3070 */
[----:B------:R-:W-:Y:S01]  /*3f10*/  @P5 FSEL R31, R31, -INF , !P1 ;  /* 0xff8000001f1f5808 */ /* 0x000fe20004800000 */
[----:B------:R-:W-:Y:S01]  /*3f20*/  @!P3 FADD.FTZ R240, -R240, -RZ ;  /* 0x800000fff0f0b221 */ /* 0x000fe20000010100 */
[----:B------:R-:W-:Y:S02]  /*3f30*/  ISETP.LE.U32.AND P3, PT, R248, UR21, PT ;  /* 0x00000015f8007c0c */ /* 0x000fe4000bf63070 */
[----:B------:R-:W-:Y:S03]  /*3f40*/  @P5 FSEL R33, R33, -INF , !P1 ;  /* 0xff80000021215808 */ /* 0x000fe60004800000 */
[----:B------:R2:W2:Y:S01]  /*3f50*/  MUFU.EX2 R241, R17 ;  /* 0x0000001100f17308 */ /* 0x0004a20000000800 */
[----:B-1----:R-:W-:Y:S02]  /*3f60*/  LOP3.LUT R249, R247, 0xffff, RZ, 0xc0, !PT ;  /* 0x0000fffff7f97812 */ /* 0x002fe400078ec0ff */
[----:B------:R-:W-:Y:S01]  /*3f70*/  @P5 FSEL R35, R35, -INF , !P1 ;  /* 0xff80000023235808 */ /* 0x000fe20004800000 */
[----:B------:R-:W-:Y:S01]  /*3f80*/  FFMA.FTZ R250, R33, UR20, -R250 ;  /* 0x0000001421fa7c23 */ /* 0x000fe200080108fa */
[----:B------:R-:W-:Y:S02]  /*3f90*/  SHF.R.U32.HI R249, RZ, 0x8, R249 ;  /* 0x00000008fff97819 */ /* 0x000fe400000116f9 */
[----:B------:R-:W-:Y:S03]  /*3fa0*/  @P5 FSEL R28, R28, -INF , !P0 ;  /* 0xff8000001c1c5808 */ /* 0x000fe60004000000 */
[----:B------:R-:W1:Y:S01]  /*3fb0*/  MUFU.EX2 R243, R22 ;  /* 0x0000001600f37308 */ /* 0x000e620000000800 */
[----:B----4-:R-:W-:Y:S01]  /*3fc0*/  @!P4 FADD.FTZ R235, -R235, -RZ ;  /* 0x800000ffebebc221 */ /* 0x010fe20000010100 */
[----:B------:R-:W-:Y:S01]  /*3fd0*/  ISETP.LE.U32.AND P4, PT, R245, UR21, PT ;  /* 0x00000015f5007c0c */ /* 0x000fe2000bf83070 */
[--C-:B------:R-:W-:Y:S01]  /*3fe0*/  FFMA.FTZ R245, R24, UR20, -R158.reuse ;  /* 0x0000001418f57c23 */ /* 0x100fe2000801089e */
[----:B------:R-:W-:Y:S01]  /*3ff0*/  LOP3.LUT R249, R249, 0xffff, RZ, 0xc0, !PT ;  /* 0x0000fffff9f97812 */ /* 0x000fe200078ec0ff */
[--C-:B------:R-:W-:Y:S01]  /*4000*/  FFMA.FTZ R165, R28, UR20, -R158.reuse ;  /* 0x000000141ca57c23 */ /* 0x100fe2000801089e */
[----:B------:R-:W-:Y:S01]  /*4010*/  @P5 FSEL R30, R30, -INF , !P0 ;  /* 0xff8000001e1e5808 */ /* 0x000fe20004000000 */
[----:B------:R-:W-:Y:S03]  /*4020*/  FFMA.FTZ R158, R29, UR20, -R158 ;  /* 0x000000141d9e7c23 */ /* 0x000fe6000801089e */
[----:B------:R-:W4:Y:S01]  /*4030*/  MUFU.EX2 R242, R21 ;  /* 0x0000001500f27308 */ /* 0x000f220000000800 */
[----:B--2---:R-:W-:Y:S01]  /*4040*/  SHF.R.U32.HI R17, RZ, 0x18, R247 ;  /* 0x00000018ff117819 */ /* 0x004fe200000116f7 */
[----:B------:R-:W-:Y:S01]  /*4050*/  @!P6 FADD.FTZ R241, -R241, -RZ ;  /* 0x800000fff1f1e221 */ /* 0x000fe20000010100 */
[----:B------:R-:W-:Y:S01]  /*4060*/  @P5 FSEL R34, R34, -INF , !P0 ;  /* 0xff80000022225808 */ /* 0x000fe20004000000 */
[--C-:B------:R-:W-:Y:S01]  /*4070*/  FFMA.FTZ R167, R30, UR20, -R157.reuse ;  /* 0x000000141ea77c23 */ /* 0x100fe2000801089d */
[----:B------:R-:W-:Y:S01]  /*4080*/  ISETP.LE.U32.AND P1, PT, R17, UR21, PT ;  /* 0x0000001511007c0c */ /* 0x000fe2000bf23070 */
[----:B------:R-:W-:Y:S01]  /*4090*/  FFMA.FTZ R157, R31, UR20, -R157 ;  /* 0x000000141f9d7c23 */ /* 0x000fe2000801089d */
[----:B------:R-:W-:Y:S03]  /*40a0*/  LOP3.LUT R19, R9, 0xff, RZ, 0xc0, !PT ;  /* 0x000000ff09137812 */ /* 0x000fe600078ec0ff */
[----:B------:R-:W2:Y:S01]  /*40b0*/  MUFU.EX2 R245, R245 ;  /* 0x000000f500f57308 */ /* 0x000ea20000000800 */
[----:B------:R-:W-:Y:S01]  /*40c0*/  ISETP.LE.U32.AND P0, PT, R249, UR21, PT ;  /* 0x00000015f9007c0c */ /* 0x000fe2000bf03070 */
[----:B-1----:R-:W-:Y:S01]  /*40d0*/  @!P3 FADD.FTZ R243, -R243, -RZ ;  /* 0x800000fff3f3b221 */ /* 0x002fe20000010100 */
[----:B------:R-:W-:Y:S01]  /*40e0*/  LOP3.LUT R249, R9, 0xffff, RZ, 0xc0, !PT ;  /* 0x0000ffff09f97812 */ /* 0x000fe200078ec0ff */
[--C-:B------:R-:W-:Y:S01]  /*40f0*/  FFMA.FTZ R34, R34, UR20, -R252.reuse ;  /* 0x0000001422227c23 */ /* 0x100fe200080108fc */
[----:B------:R-:W-:Y:S01]  /*4100*/  SHF.R.U32.HI R251, RZ, 0x8, R251 ;  /* 0x00000008fffb7819 */ /* 0x000fe200000116fb */
[----:B------:R-:W-:Y:S01]  /*4110*/  FFMA.FTZ R252, R35, UR20, -R252 ;  /* 0x0000001423fc7c23 */ /* 0x000fe200080108fc */
[----:B------:R-:W-:Y:S03]  /*4120*/  ISETP.LE.U32.AND P6, PT, R19, UR21, PT ;  /* 0x0000001513007c0c */ /* 0x000fe6000bfc3070 */
[----:B------:R1:W-:Y:S01]  /*4130*/  MUFU.EX2 R248, R26 ;  /* 0x0000001a00f87308 */ /* 0x0003e20000000800 */
[----:B------:R-:W-:Y:S01]  /*4140*/  SHF.R.U32.HI R17, RZ, 0x8, R249 ;  /* 0x00000008ff117819 */ /* 0x000fe200000116f9 */
[----:B------:R-:W-:Y:S01]  /*4150*/  @!P1 FADD.FTZ R244, -R244, -RZ ;  /* 0x800000fff4f49221 */ /* 0x000fe20000010100 */
[----:B------:R-:W-:Y:S02]  /*4160*/  ISETP.LE.U32.AND P3, PT, R15, UR21, PT ;  /* 0x000000150f007c0c */ /* 0x000fe4000bf63070 */
[----:B------:R-:W-:Y:S01]  /*4170*/  LOP3.LUT R15, R251, 0xffff, RZ, 0xc0, !PT ;  /* 0x0000fffffb0f7812 */ /* 0x000fe200078ec0ff */
[----:B----4-:R-:W-:Y:S01]  /*4180*/  @!P0 FADD.FTZ R242, -R242, -RZ ;  /* 0x800000fff2f28221 */ /* 0x010fe20000010100 */
[----:B------:R-:W-:Y:S03]  /*4190*/  LOP3.LUT R17, R17, 0xffff, RZ, 0xc0, !PT ;  /* 0x0000ffff11117812 */ /* 0x000fe600078ec0ff */
[----:B------:R-:W4:Y:S01]  /*41a0*/  MUFU.EX2 R249, R18 ;  /* 0x0000001200f97308 */ /* 0x000f220000000800 */
[----:B------:R-:W-:Y:S02]  /*41b0*/  ISETP.LE.U32.AND P1, PT, R15, UR21, PT ;  /* 0x000000150f007c0c */ /* 0x000fe4000bf23070 */
[----:B------:R-:W-:Y:S01]  /*41c0*/  LOP3.LUT R11, R11, 0xff, RZ, 0xc0, !PT ;  /* 0x000000ff0b0b7812 */ /* 0x000fe200078ec0ff */
[----:B--2---:R-:W-:Y:S01]  /*41d0*/  @!P6 FADD.FTZ R245, -R245, -RZ ;  /* 0x800000fff5f5e221 */ /* 0x004fe20000010100 */
[----:B------:R-:W-:Y:S02]  /*41e0*/  ISETP.LE.U32.AND P0, PT, R17, UR21, PT ;  /* 0x0000001511007c0c */ /* 0x000fe4000bf03070 */
[----:B------:R-:W-:Y:S03]  /*41f0*/  F2FP.RELU.F16.F32.PACK_AB R17, R226, R225 ;  /* 0x000000e1e211723e */ /* 0x000fe600000008ff */
[----:B------:R-:W2:Y:S01]  /*4200*/  MUFU.EX2 R250, R250 ;  /* 0x000000fa00fa7308 */ /* 0x000ea20000000800 */
[----:B------:R-:W-:Y:S02]  /*4210*/  F2FP.RELU.F16.F32.PACK_AB R15, R228, R227 ;  /* 0x000000e3e40f723e */ /* 0x000fe400000008ff */
[----:B------:R-:W-:Y:S01]  /*4220*/  ISETP.LE.U32.AND P6, PT, R11, UR21, PT ;  /* 0x000000150b007c0c */ /* 0x000fe2000bfc3070 */
[----:B------:R-:W-:Y:S01]  /*4230*/  STS [R192+0x19000], R17 ;  /* 0x01900011c0007388 */ /* 0x000fe20000000800 */
[--C-:B------:R-:W-:Y:S02]  /*4240*/  SHF.R.U32.HI R11, RZ, 0x18, R9.reuse ;  /* 0x00000018ff0b7819 */ /* 0x100fe40000011609 */
[----:B------:R-:W-:Y:S03]  /*4250*/  LOP3.LUT R13, R13, 0xff, RZ, 0xc0, !PT ;  /* 0x000000ff0d0d7812 */ /* 0x000fe600078ec0ff */
[----:B------:R-:W3:Y:S01]  /*4260*/  MUFU.EX2 R251, R34 ;  /* 0x0000002200fb7308 */ /* 0x000ee20000000800 */
[----:B------:R-:W-:Y:S01]  /*4270*/  F2FP.RELU.F16.F32.PACK_AB R30, R238, R237 ;  /* 0x000000edee1e723e */ /* 0x000fe200000008ff */
[----:B------:R-:W-:Y:S01]  /*4280*/  STS [R192+0x19400], R15 ;  /* 0x0194000fc0007388 */ /* 0x000fe20000000800 */
[----:B-1----:R-:W-:Y:S01]  /*4290*/  F2FP.RELU.F16.F32.PACK_AB R26, R240, R239 ;  /* 0x000000eff01a723e */ /* 0x002fe200000008ff */
[----:B----4-:R-:W-:Y:S01]  /*42a0*/  @!P4 FADD.FTZ R249, -R249, -RZ ;  /* 0x800000fff9f9c221 */ /* 0x010fe20000010100 */
[----:B------:R-:W-:Y:S01]  /*42b0*/  SHF.R.U32.HI R9, RZ, 0x10, R9 ;  /* 0x00000010ff097819 */ /* 0x000fe20000011609 */
[----:B------:R-:W-:Y:S01]  /*42c0*/  STS [R195+0x19000], R30 ;  /* 0x0190001ec3007388 */ /* 0x000fe20000000800 */
[----:B------:R-:W-:Y:S03]  /*42d0*/  ISETP.LE.U32.AND P4, PT, R11, UR21, PT ;  /* 0x000000150b007c0c */ /* 0x000fe6000bf83070 */
[----:B------:R-:W1:Y:S01]  /*42e0*/  MUFU.EX2 R246, R25 ;  /* 0x0000001900f67308 */ /* 0x000e620000000800 */
[----:B--2---:R-:W-:Y:S01]  /*42f0*/  @!P1 FADD.FTZ R250, -R250, -RZ ;  /* 0x800000fffafa9221 */ /* 0x004fe20000010100 */
[----:B------:R-:W-:Y:S01]  /*4300*/  ISETP.LE.U32.AND P1, PT, R13, UR21, PT ;  /* 0x000000150d007c0c */ /* 0x000fe2000bf23070 */
[----:B------:R-:W-:Y:S01]  /*4310*/  STS [R195+0x19400], R26 ;  /* 0x0194001ac3007388 */ /* 0x000fe20000000800 */
[----:B------:R-:W-:Y:S02]  /*4320*/  F2FP.RELU.F16.F32.PACK_AB R13, R230, R229 ;  /* 0x000000e5e60d723e */ /* 0x000fe400000008ff */
[----:B------:R-:W-:Y:S04]  /*4330*/  F2FP.RELU.F16.F32.PACK_AB R11, R232, R231 ;  /* 0x000000e7e80b723e */ /* 0x000fe800000008ff */
[----:B------:R-:W2:Y:S01]  /*4340*/  MUFU.EX2 R252, R252 ;  /* 0x000000fc00fc7308 */ /* 0x000ea20000000800 */
[----:B------:R-:W-:Y:S01]  /*4350*/  LOP3.LUT R9, R9, 0xff, RZ, 0xc0, !PT ;  /* 0x000000ff09097812 */ /* 0x000fe200078ec0ff */
[----:B------:R4:W-:Y:S01]  /*4360*/  STS [R192+0x1a000], R13 ;  /* 0x01a0000dc0007388 */ /* 0x0009e20000000800 */
[----:B------:R-:W-:Y:S01]  /*4370*/  SHF.R.U32.HI R10, RZ, 0x8, R10 ;  /* 0x00000008ff0a7819 */ /* 0x000fe2000001160a */
[----:B---3--:R-:W-:Y:S01]  /*4380*/  @!P6 FADD.FTZ R251, -R251, -RZ ;  /* 0x800000fffbfbe221 */ /* 0x008fe20000010100 */
[----:B------:R-:W-:Y:S01]  /*4390*/  F2FP.RELU.F16.F32.PACK_AB R22, R234, R233 ;  /* 0x000000e9ea16723e */ /* 0x000fe200000008ff */
[----:B------:R-:W-:Y:S01]  /*43a0*/  STS [R192+0x1a400], R11 ;  /* 0x01a4000bc0007388 */ /* 0x000fe20000000800 */
[----:B------:R-:W-:Y:S03]  /*43b0*/  F2FP.RELU.F16.F32.PACK_AB R18, R235, R236 ;  /* 0x000000eceb12723e */ /* 0x000fe600000008ff */
[----:B------:R-:W3:Y:S01]  /*43c0*/  MUFU.EX2 R247, R27 ;  /* 0x0000001b00f77308 */ /* 0x000ee20000000800 */
[----:B-1----:R-:W-:Y:S01]  /*43d0*/  @!P0 FADD.FTZ R246, -R246, -RZ ;  /* 0x800000fff6f68221 */ /* 0x002fe20000010100 */
[----:B------:R-:W-:Y:S01]  /*43e0*/  ISETP.LE.U32.AND P6, PT, R9, UR21, PT ;  /* 0x0000001509007c0c */ /* 0x000fe2000bfc3070 */
[----:B------:R-:W-:Y:S01]  /*43f0*/  STS [R195+0x1a000], R22 ;  /* 0x01a00016c3007388 */ /* 0x000fe20000000800 */
[----:B------:R-:W-:Y:S02]  /*4400*/  ISETP.LE.U32.AND P0, PT, R14, UR21, PT ;  /* 0x000000150e007c0c */ /* 0x000fe4000bf03070 */
[----:B------:R-:W-:Y:S01]  /*4410*/  LOP3.LUT R9, R10, 0xffff, RZ, 0xc0, !PT ;  /* 0x0000ffff0a097812 */ /* 0x000fe200078ec0ff */
[----:B------:R-:W-:Y:S01]  /*4420*/  STS [R195+0x1a400], R18 ;  /* 0x01a40012c3007388 */ /* 0x000fe20000000800 */
[----:B------:R-:W-:Y:S01]  /*4430*/  F2FP.RELU.F16.F32.PACK_AB R14, R242, R241 ;  /* 0x000000f1f20e723e */ /* 0x000fe200000008ff */
[----:B--2---:R-:W-:Y:S01]  /*4440*/  @!P2 FADD.FTZ R252, -R252, -RZ ;  /* 0x800000fffcfca221 */ /* 0x004fe20000010100 */
[----:B------:R-:W-:Y:S01]  /*4450*/  F2FP.RELU.F16.F32.PACK_AB R10, R244, R243 ;  /* 0x000000f3f40a723e */ /* 0x000fe200000008ff */
[----:B------:R-:W1:Y:S01]  /*4460*/  MUFU.EX2 R170, R158 ;  /* 0x0000009e00aa7308 */ /* 0x000e620000000800 */
[----:B------:R-:W-:Y:S01]  /*4470*/  ISETP.LE.U32.AND P2, PT, R9, UR21, PT ;  /* 0x0000001509007c0c */ /* 0x000fe2000bf43070 */
[----:B------:R2:W-:Y:S01]  /*4480*/  STS [R193+0x19000], R14 ;  /* 0x0190000ec1007388 */ /* 0x0005e20000000800 */
[----:B------:R-:W-:Y:S01]  /*4490*/  F2FP.RELU.F16.F32.PACK_AB R9, R250, R249 ;  /* 0x000000f9fa09723e */ /* 0x000fe200000008ff */
[----:B------:R-:W-:Y:S01]  /*44a0*/  @!P6 FADD.FTZ R248, -R248, -RZ ;  /* 0x800000fff8f8e221 */ /* 0x000fe20000010100 */
[----:B------:R-:W-:Y:S01]  /*44b0*/  LEA R166, R180, UR6, 0x1 ;  /* 0x00000006b4a67c11 */ /* 0x000fe2000f8e08ff */
[----:B------:R2:W-:Y:S01]  /*44c0*/  STS [R193+0x19400], R10 ;  /* 0x0194000ac1007388 */ /* 0x0005e20000000800 */
[----:B---3--:R-:W-:Y:S03]  /*44d0*/  @!P4 FADD.FTZ R247, -R247, -RZ ;  /* 0x800000fff7f7c221 */ /* 0x008fe60000010100 */
[----:B------:R-:W3:Y:S01]  /*44e0*/  MUFU.EX2 R169, R157 ;  /* 0x0000009d00a97308 */ /* 0x000ee20000000800 */
[----:B----4-:R-:W-:Y:S01]  /*44f0*/  F2FP.RELU.F16.F32.PACK_AB R13, R252, R251 ;  /* 0x000000fbfc0d723e */ /* 0x010fe200000008ff */
[----:B------:R4:W-:Y:S01]  /*4500*/  STS [R196+0x19000], R9 ;  /* 0x01900009c4007388 */ /* 0x0009e20000000800 */
[----:B------:R-:W-:Y:S01]  /*4510*/  IMAD.IADD R164, R166, 0x1, R175 ;  /* 0x00000001a6a47824 */ /* 0x000fe200078e02af */
[----:B------:R-:W-:Y:S02]  /*4520*/  FSETP.GE.FTZ.AND P6, PT, R226, RZ, PT ;  /* 0x000000ffe200720b */ /* 0x000fe40003fd6000 */
[----:B------:R-:W-:Y:S01]  /*4530*/  STS [R196+0x19400], R13 ;  /* 0x0194000dc4007388 */ /* 0x000fe20000000800 */
[----:B------:R-:W-:Y:S03]  /*4540*/  FSETP.GE.FTZ.AND P4, PT, R237, RZ, PT ;  /* 0x000000ffed00720b */ /* 0x000fe60003f96000 */
[----:B------:R-:W4:Y:S01]  /*4550*/  MUFU.EX2 R165, R165 ;  /* 0x000000a500a57308 */ /* 0x000f220000000800 */
[----:B-1----:R-:W-:Y:S01]  /*4560*/  @!P2 FADD.FTZ R170, -R170, -RZ ;  /* 0x800000ffaaaaa221 */ /* 0x002fe20000010100 */
[----:B------:R-:W-:Y:S08]  /*4570*/  FSETP.GE.FTZ.AND P2, PT, R241, RZ, PT ;  /* 0x000000fff100720b */ /* 0x000ff00003f56000 */
[----:B------:R-:W1:Y:S01]  /*4580*/  MUFU.EX2 R167, R167 ;  /* 0x000000a700a77308 */ /* 0x000e620000000800 */
[----:B---3--:R-:W-:Y:S01]  /*4590*/  @!P0 FADD.FTZ R169, -R169, -RZ ;  /* 0x800000ffa9a98221 */ /* 0x008fe20000010100 */
[----:B------:R-:W-:Y:S02]  /*45a0*/  FSETP.GE.FTZ.AND P0, PT, R225, RZ, PT ;  /* 0x000000ffe100720b */ /* 0x000fe40003f16000 */
[----:B--2---:R-:W-:Y:S02]  /*45b0*/  F2FP.RELU.F16.F32.PACK_AB R14, R246, R245 ;  /* 0x000000f5f60e723e */ /* 0x004fe400000008ff */
[----:B------:R-:W-:Y:S01]  /*45c0*/  F2FP.RELU.F16.F32.PACK_AB R10, R247, R248 ;  /* 0x000000f8f70a723e */ /* 0x000fe200000008ff */
[----:B----4-:R-:W-:Y:S02]  /*45d0*/  @!P3 FADD.FTZ R165, -R165, -RZ ;  /* 0x800000ffa5a5b221 */ /* 0x010fe40000010100 */
[----:B------:R-:W-:Y:S01]  /*45e0*/  STS [R193+0x1a000], R14 ;  /* 0x01a0000ec1007388 */ /* 0x000fe20000000800 */
[----:B------:R-:W-:Y:S02]  /*45f0*/  FSETP.GE.FTZ.AND P3, PT, R238, RZ, PT ;  /* 0x000000ffee00720b */ /* 0x000fe40003f76000 */
[----:B------:R-:W-:Y:S01]  /*4600*/  F2FP.RELU.F16.F32.PACK_AB R11, R170, R165 ;  /* 0x000000a5aa0b723e */ /* 0x000fe200000008ff */
[----:B------:R-:W-:Y:S01]  /*4610*/  STS [R193+0x1a400], R10 ;  /* 0x01a4000ac1007388 */ /* 0x000fe20000000800 */
[----:B-1----:R-:W-:Y:S01]  /*4620*/  @!P1 FADD.FTZ R167, -R167, -RZ ;  /* 0x800000ffa7a79221 */ /* 0x002fe20000010100 */
[----:B------:R-:W-:Y:S02]  /*4630*/  FSETP.GE.FTZ.AND P1, PT, R242, RZ, PT ;  /* 0x000000fff200720b */ /* 0x000fe40003f36000 */
[----:B------:R-:W-:Y:S02]  /*4640*/  STS [R196+0x1a000], R11 ;  /* 0x01a0000bc4007388 */ /* 0x000fe40000000800 */
[----:B------:R-:W-:Y:S05]  /*4650*/  F2FP.RELU.F16.F32.PACK_AB R9, R169, R167 ;  /* 0x000000a7a909723e */ /* 0x000fea00000008ff */
[----:B------:R-:W-:Y:S04]  /*4660*/  STS [R196+0x1a400], R9 ;  /* 0x01a40009c4007388 */ /* 0x000fe80000000800 */
[----:B------:R-:W-:Y:S08]  /*4670*/  LDSM.16.M88.4 R132, [R166+0x6000] ;  /* 0x00600000a684783b */ /* 0x000ff00000000200 */
[----:B------:R-:W1:Y:S08]  /*4680*/  LDSM.16.M88.4 R136, [R177+UR6+0xf000] ;  /* 0x00f00006b188783b */ /* 0x000e700008000200 */
[----:B------:R-:W2:Y:S08]  /*4690*/  LDSM.16.M88.4 R140, [R166+0x6800] ;  /* 0x00680000a68c783b */ /* 0x000eb00000000200 */
[----:B------:R-:W3:Y:S08]  /*46a0*/  LDSM.16.M88.4 R144, [R177+UR6+0xf400] ;  /* 0x00f40006b190783b */ /* 0x000ef00008000200 */
[----:B------:R-:W-:Y:S08]  /*46b0*/  LDSM.16.M88.4 R148, [R164+0x6000] ;  /* 0x00600000a494783b */ /* 0x000ff00000000200 */
[----:B------:R-:W4:Y:S01]  /*46c0*/  LDSM.16.M88.4 R152, [R176+0x6000] ;  /* 0x00600000b098783b */ /* 0x000f220000000200 */
[-C--:B-1----:R-:W-:Y:S07]  /*46d0*/  HMMA.16816.F32 R4, R132, R136.reuse, RZ ;  /* 0x000000888404723c */ /* 0x082fee00000018ff */
[----:B------:R-:W1:Y:S01]  /*46e0*/  LDSM.16.M88.4 R156, [R164+0x6800] ;  /* 0x00680000a49c783b */ /* 0x000e620000000200 */
[C---:B--2---:R-:W-:Y:S07]  /*46f0*/  HMMA.16816.F32 R8, R140.reuse, R136, RZ ;  /* 0x000000888c08723c */ /* 0x044fee00000018ff */
[----:B------:R-:W2:Y:S01]  /*4700*/  LDSM.16.M88.4 R160, [R176+0x6400] ;  /* 0x00640000b0a0783b */ /* 0x000ea20000000200 */
[-C--:B------:R-:W-:Y:S06]  /*4710*/  HMMA.16816.F32 R12, R140, R138.reuse, RZ ;  /* 0x0000008a8c0c723c */ /* 0x080fec00000018ff */
[C---:B------:R-:W-:Y:S01]  /*4720*/  HMMA.16816.F32 R16, R132.reuse, R138, RZ ;  /* 0x0000008a8410723c */ /* 0x040fe200000018ff */
[----:B------:R-:W-:Y:S05]  /*4730*/  LDSM.16.M88.4 R136, [R177+UR6+0x11000] ;  /* 0x01100006b188783b */ /* 0x000fea0008000200 */
[-C--:B---3--:R-:W-:Y:S06]  /*4740*/  HMMA.16816.F32 R20, R132, R144.reuse, RZ ;  /* 0x000000908414723c */ /* 0x088fec00000018ff */
[C---:B------:R-:W-:Y:S06]  /*4750*/  HMMA.16816.F32 R24, R140.reuse, R144, RZ ;  /* 0x000000908c18723c */ /* 0x040fec00000018ff */
[-C--:B------:R-:W-:Y:S01]  /*4760*/  HMMA.16816.F32 R28, R140, R146.reuse, RZ ;  /* 0x000000928c1c723c */ /* 0x080fe200000018ff */
[----:B------:R-:W-:Y:S05]  /*4770*/  LDSM.16.M88.4 R140, [R166+0x7800] ;  /* 0x00780000a68c783b */ /* 0x000fea0000000200 */
[----:B------:R-:W-:Y:S03]  /*4780*/  HMMA.16816.F32 R32, R132, R146, RZ ;  /* 0x000000928420723c */ /* 0x000fe600000018ff */
[----:B------:R-:W3:Y:S03]  /*4790*/  LDSM.16.M88.4 R132, [R166+0x7000] ;  /* 0x00700000a684783b */ /* 0x000ee60000000200 */
[-C--:B----4-:R-:W-:Y:S05]  /*47a0*/  HMMA.16816.F32 R4, R148, R152.reuse, R4 ;  /* 0x000000989404723c */ /* 0x090fea0000001804 */
[----:B------:R-:W4:Y:S01]  /*47b0*/  LDSM.16.M88.4 R144, [R177+UR6+0x11400] ;  /* 0x01140006b190783b */ /* 0x000f220008000200 */
[C---:B-1----:R-:W-:Y:S06]  /*47c0*/  HMMA.16816.F32 R8, R156.reuse, R152, R8 ;  /* 0x000000989c08723c */ /* 0x042fec0000001808 */
[-C--:B------:R-:W-:Y:S06]  /*47d0*/  HMMA.16816.F32 R12, R156, R154.reuse, R12 ;  /* 0x0000009a9c0c723c */ /* 0x080fec000000180c */
[C---:B------:R-:W-:Y:S01]  /*47e0*/  HMMA.16816.F32 R16, R148.reuse, R154, R16 ;  /* 0x0000009a9410723c */ /* 0x040fe20000001810 */
[----:B------:R-:W-:Y:S05]  /*47f0*/  LDSM.16.M88.4 R152, [R176+0x8000] ;  /* 0x00800000b098783b */ /* 0x000fea0000000200 */
[-C--:B--2---:R-:W-:Y:S06]  /*4800*/  HMMA.16816.F32 R20, R148, R160.reuse, R20 ;  /* 0x000000a09414723c */ /* 0x084fec0000001814 */
[C---:B------:R-:W-:Y:S06]  /*4810*/  HMMA.16816.F32 R24, R156.reuse, R160, R24 ;  /* 0x000000a09c18723c */ /* 0x040fec0000001818 */
[-C--:B------:R-:W-:Y:S01]  /*4820*/  HMMA.16816.F32 R28, R156, R162.reuse, R28 ;  /* 0x000000a29c1c723c */ /* 0x080fe2000000181c */
[----:B------:R-:W-:Y:S05]  /*4830*/  LDSM.16.M88.4 R156, [R164+0x7800] ;  /* 0x00780000a49c783b */ /* 0x000fea0000000200 */
[----:B------:R-:W-:Y:S03]  /*4840*/  HMMA.16816.F32 R32, R148, R162, R32 ;  /* 0x000000a29420723c */ /* 0x000fe60000001820 */
[----:B------:R-:W1:Y:S03]  /*4850*/  LDSM.16.M88.4 R148, [R164+0x7000] ;  /* 0x00700000a494783b */ /* 0x000e660000000200 */
[-C--:B---3--:R-:W-:Y:S05]  /*4860*/  HMMA.16816.F32 R4, R132, R136.reuse, R4 ;  /* 0x000000888404723c */ /* 0x088fea0000001804 */
[----:B------:R-:W2:Y:S01]  /*4870*/  LDSM.16.M88.4 R160, [R176+0x8400] ;  /* 0x00840000b0a0783b */ /* 0x000ea20000000200 */
[C---:B------:R-:W-:Y:S06]  /*4880*/  HMMA.16816.F32 R8, R140.reuse, R136, R8 ;  /* 0x000000888c08723c */ /* 0x040fec0000001808 */
[-C--:B------:R-:W-:Y:S06]  /*4890*/  HMMA.16816.F32 R12, R140, R138.reuse, R12 ;  /* 0x0000008a8c0c723c */ /* 0x080fec000000180c */
[C---:B------:R-:W-:Y:S01]  /*48a0*/  HMMA.16816.F32 R16, R132.reuse, R138, R16 ;  /* 0x0000008a8410723c */ /* 0x040fe20000001810 */
[----:B------:R-:W-:Y:S05]  /*48b0*/  LDSM.16.M88.4 R136, [R166+0x8000] ;  /* 0x00800000a688783b */ /* 0x000fea0000000200 */
[-C--:B----4-:R-:W-:Y:S06]  /*48c0*/  HMMA.16816.F32 R20, R132, R144.reuse, R20 ;  /* 0x000000908414723c */ /* 0x090fec0000001814 */
[C---:B------:R-:W-:Y:S06]  /*48d0*/  HMMA.16816.F32 R24, R140.reuse, R144, R24 ;  /* 0x000000908c18723c */ /* 0x040fec0000001818 */
[-C--:B------:R-:W-:Y:S01]  /*48e0*/  HMMA.16816.F32 R28, R140, R146.reuse, R28 ;  /* 0x000000928c1c723c */ /* 0x080fe2000000181c */
[----:B------:R-:W3:Y:S05]  /*48f0*/  LDSM.16.M88.4 R140, [R177+UR6+0x13000] ;  /* 0x01300006b18c783b */ /* 0x000eea0008000200 */
[----:B------:R-:W-:Y:S03]  /*4900*/  HMMA.16816.F32 R32, R132, R146, R32 ;  /* 0x000000928420723c */ /* 0x000fe60000001820 */
[----:B------:R-:W4:Y:S03]  /*4910*/  LDSM.16.M88.4 R132, [R166+0x8800] ;  /* 0x00880000a684783b */ /* 0x000f260000000200 */
[-C--:B-1----:R-:W-:Y:S05]  /*4920*/  HMMA.16816.F32 R4, R148, R152.reuse, R4 ;  /* 0x000000989404723c */ /* 0x082fea0000001804 */
[----:B------:R-:W1:Y:S01]  /*4930*/  LDSM.16.M88.4 R144, [R177+UR6+0x13400] ;  /* 0x01340006b190783b */ /* 0x000e620008000200 */
[C---:B------:R-:W-:Y:S06]  /*4940*/  HMMA.16816.F32 R8, R156.reuse, R152, R8 ;  /* 0x000000989c08723c */ /* 0x040fec0000001808 */
[-C--:B------:R-:W-:Y:S06]  /*4950*/  HMMA.16816.F32 R12, R156, R154.reuse, R12 ;  /* 0x0000009a9c0c723c */ /* 0x080fec000000180c */
[C---:B------:R-:W-:Y:S01]  /*4960*/  HMMA.16816.F32 R16, R148.reuse, R154, R16 ;  /* 0x0000009a9410723c */ /* 0x040fe20000001810 */
[----:B------:R-:W-:Y:S05]  /*4970*/  LDSM.16.M88.4 R152, [R164+0x8000] ;  /* 0x00800000a498783b */ /* 0x000fea0000000200 */
[-C--:B--2---:R-:W-:Y:S06]  /*4980*/  HMMA.16816.F32 R20, R148, R160.reuse, R20 ;  /* 0x000000a09414723c */ /* 0x084fec0000001814 */
[C---:B------:R-:W-:Y:S06]  /*4990*/  HMMA.16816.F32 R24, R156.reuse, R160, R24 ;  /* 0x000000a09c18723c */ /* 0x040fec0000001818 */
[-C--:B------:R-:W-:Y:S01]  /*49a0*/  HMMA.16816.F32 R28, R156, R162.reuse, R28 ;  /* 0x000000a29c1c723c */ /* 0x080fe2000000181c */
[----:B------:R-:W2:Y:S05]  /*49b0*/  LDSM.16.M88.4 R156, [R176+0xa000] ;  /* 0x00a00000b09c783b */ /* 0x000eaa0000000200 */
[----:B------:R-:W-:Y:S03]  /*49c0*/  HMMA.16816.F32 R32, R148, R162, R32 ;  /* 0x000000a29420723c */ /* 0x000fe60000001820 */
[----:B------:R-:W2:Y:S03]  /*49d0*/  LDSM.16.M88.4 R148, [R164+0x8800] ;  /* 0x00880000a494783b */ /* 0x000ea60000000200 */
[-C--:B---3--:R-:W-:Y:S05]  /*49e0*/  HMMA.16816.F32 R4, R136, R140.reuse, R4 ;  /* 0x0000008c8804723c */ /* 0x088fea0000001804 */
[----:B------:R-:W3:Y:S01]  /*49f0*/  LDSM.16.M88.4 R160, [R176+0xa400] ;  /* 0x00a40000b0a0783b */ /* 0x000ee20000000200 */
[C---:B----4-:R-:W-:Y:S06]  /*4a00*/  HMMA.16816.F32 R8, R132.reuse, R140, R8 ;  /* 0x0000008c8408723c */ /* 0x050fec0000001808 */
        /* <DEDUP_REMOVED lines=10> */
[-C--:B---3--:R-:W-:Y:S05]  /*4ab0*/  HMMA.16816.F32 R20, R152, R160.reuse, R20 ;  /* 0x000000a09814723c */ /* 0x088fea0000001814 */
[----:B------:R-:W-:Y:S01]  /*4ac0*/  FADD.FTZ R157, -R224, R4 ;  /* 0x00000004e09d7221 */ /* 0x000fe20000010100 */
[C---:B------:R-:W-:Y:S05]  /*4ad0*/  HMMA.16816.F32 R24, R148.reuse, R160, R24 ;  /* 0x000000a09418723c */ /* 0x040fea0000001818 */
[----:B------:R-:W-:Y:S01]  /*4ae0*/  FSEL R158, R157, R224, P0 ;  /* 0x000000e09d9e7208 */ /* 0x000fe20000000000 */
[-C--:B------:R-:W-:Y:S03]  /*4af0*/  HMMA.16816.F32 R28, R148, R162.reuse, R28 ;  /* 0x000000a2941c723c */ /* 0x080fe6000000181c */
[----:B------:R-:W-:Y:S02]  /*4b00*/  FSETP.GE.FTZ.AND P0, PT, R250, RZ, PT ;  /* 0x000000fffa00720b */ /* 0x000fe40003f16000 */
[----:B------:R-:W-:Y:S01]  /*4b10*/  FMUL.FTZ R225, R225, R158 ;  /* 0x0000009ee1e17220 */ /* 0x000fe20000410000 */
[----:B------:R-:W-:Y:S05]  /*4b20*/  HMMA.16816.F32 R32, R152, R162, R32 ;  /* 0x000000a29820723c */ /* 0x000fea0000001820 */
[C---:B------:R-:W-:Y:S01]  /*4b30*/  FADD.FTZ R17, -R224.reuse, R17 ;  /* 0x00000011e0117221 */ /* 0x040fe20000010100 */
[C---:B------:R-:W-:Y:S01]  /*4b40*/  FADD.FTZ R157, -R224.reuse, R16 ;  /* 0x00000010e09d7221 */ /* 0x040fe20000010100 */
[C---:B------:R-:W-:Y:S01]  /*4b50*/  FADD.FTZ R155, -R224.reuse, R5 ;  /* 0x00000005e09b7221 */ /* 0x040fe20000010100 */
[C---:B------:R-:W-:Y:S03]  /*4b60*/  FADD.FTZ R159, -R224.reuse, R20 ;  /* 0x00000014e09f7221 */ /* 0x040fe60000010100 */
[-C--:B------:R-:W-:Y:S01]  /*4b70*/  FSEL R17, R17, R224.reuse, P3 ;  /* 0x000000e011117208 */ /* 0x080fe20001800000 */
[----:B------:R-:W-:Y:S01]  /*4b80*/  FADD.FTZ R21, -R224, R21 ;  /* 0x00000015e0157221 */ /* 0x000fe20000010100 */
[-C--:B------:R-:W-:Y:S02]  /*4b90*/  FSEL R155, R155, R224.reuse, P6 ;  /* 0x000000e09b9b7208 */ /* 0x080fe40003000000 */
[-C--:B------:R-:W-:Y:S01]  /*4ba0*/  FSEL R154, R157, R224.reuse, P4 ;  /* 0x000000e09d9a7208 */ /* 0x080fe20002000000 */
[----:B------:R-:W-:Y:S01]  /*4bb0*/  FMUL.FTZ R238, R238, R17 ;  /* 0x00000011eeee7220 */ /* 0x000fe20000410000 */
[-C--:B------:R-:W-:Y:S01]  /*4bc0*/  FSEL R158, R159, R224.reuse, P2 ;  /* 0x000000e09f9e7208 */ /* 0x080fe20001000000 */
[----:B------:R-:W-:Y:S01]  /*4bd0*/  FMUL.FTZ R226, R226, R155 ;  /* 0x0000009be2e27220 */ /* 0x000fe20000410000 */
[----:B------:R-:W-:Y:S01]  /*4be0*/  FSEL R21, R21, R224, P1 ;  /* 0x000000e015157208 */ /* 0x000fe20000800000 */
[----:B------:R-:W-:Y:S01]  /*4bf0*/  FMUL.FTZ R237, R237, R154 ;  /* 0x0000009aeded7220 */ /* 0x000fe20000410000 */
[----:B------:R-:W-:Y:S01]  /*4c00*/  ISETP.GE.AND P6, PT, R208, 0x1, PT ;  /* 0x00000001d000780c */ /* 0x000fe20003fc6270 */
[----:B------:R-:W-:Y:S01]  /*4c10*/  FMUL.FTZ R241, R241, R158 ;  /* 0x0000009ef1f17220 */ /* 0x000fe20000410000 */
[----:B------:R-:W-:Y:S01]  /*4c20*/  FSETP.GE.FTZ.AND P1, PT, R249, RZ, PT ;  /* 0x000000fff900720b */ /* 0x000fe20003f36000 */
[----:B------:R-:W-:Y:S01]  /*4c30*/  FADD.FTZ R17, -R224, R32 ;  /* 0x00000020e0117221 */ /* 0x000fe20000010100 */
[----:B------:R-:W-:Y:S01]  /*4c40*/  F2FP.F16.F32.PACK_AB R225, R226, R225 ;  /* 0x000000e1e2e1723e */ /* 0x000fe200000000ff */
[----:B------:R-:W-:Y:S01]  /*4c50*/  FMUL.FTZ R242, R242, R21 ;  /* 0x00000015f2f27220 */ /* 0x000fe20000410000 */
[----:B------:R-:W-:Y:S01]  /*4c60*/  F2FP.F16.F32.PACK_AB R238, R238, R237 ;  /* 0x000000edeeee723e */ /* 0x000fe200000000ff */
[----:B------:R-:W-:Y:S01]  /*4c70*/  FADD.FTZ R237, -R223, R6 ;  /* 0x00000006dfed7221 */ /* 0x000fe20000010100 */
[----:B------:R-:W-:Y:S01]  /*4c80*/  FSEL R226, R17, R224, P1 ;  /* 0x000000e011e27208 */ /* 0x000fe20000800000 */
[----:B------:R-:W-:Y:S01]  /*4c90*/  @P0 FADD.FTZ R224, -R224, R33 ;  /* 0x00000021e0e00221 */ /* 0x000fe20000010100 */
[----:B------:R-:W-:Y:S01]  /*4ca0*/  F2FP.F16.F32.PACK_AB R242, R242, R241 ;  /* 0x000000f1f2f2723e */ /* 0x000fe200000000ff */
[----:B------:R-:W-:Y:S01]  /*4cb0*/  FADD.FTZ R241, -R223, R7 ;  /* 0x00000007dff17221 */ /* 0x000fe20000010100 */
[----:B------:R-:W-:Y:S01]  /*4cc0*/  FSETP.GE.FTZ.AND P1, PT, R227, RZ, PT ;  /* 0x000000ffe300720b */ /* 0x000fe20003f36000 */
[----:B------:R-:W-:Y:S01]  /*4cd0*/  FMUL.FTZ R226, R249, R226 ;  /* 0x000000e2f9e27220 */ /* 0x000fe20000410000 */
[----:B------:R-:W-:Y:S01]  /*4ce0*/  FSETP.GE.FTZ.AND P0, PT, R228, RZ, PT ;  /* 0x000000ffe400720b */ /* 0x000fe20003f16000 */
[----:B------:R-:W-:Y:S01]  /*4cf0*/  FMUL.FTZ R249, R250, R224 ;  /* 0x000000e0faf97220 */ /* 0x000fe20000410000 */
[-C--:B------:R-:W-:Y:S02]  /*4d00*/  FSEL R224, R237, R223.reuse, P1 ;  /* 0x000000dfede07208 */ /* 0x080fe40000800000 */
[----:B------:R-:W-:Y:S01]  /*4d10*/  FSEL R241, R241, R223, P0 ;  /* 0x000000dff1f17208 */ /* 0x000fe20000000000 */
[----:B------:R-:W-:Y:S08]  /*4d20*/  @!P6 BRA `(.L_x_774) ;  /* 0x000000000044e947 */ /* 0x000ff00003800000 */
[----:B------:R-:W1:Y:S01]  /*4d30*/  LDC R5, c[0x0][0x240] ;  /* 0x00009000ff057b82 */ /* 0x000e620000000800 */
[----:B------:R-:W-:Y:S01]  /*4d40*/  LOP3.LUT R6, R208, 0x1, RZ, 0xc0, !PT ;  /* 0x00000001d0067812 */ /* 0x000fe200078ec0ff */
[----:B------:R-:W-:Y:S03]  /*4d50*/  IMAD.MOV.U32 R4, RZ, RZ, -0x3000 ;  /* 0xffffd000ff047424 */ /* 0x000fe600078e00ff */
[----:B------:R-:W-:Y:S04]  /*4d60*/  ISETP.NE.U32.AND P1, PT, R6, 0x1, PT ;  /* 0x000000010600780c */ /* 0x000fe80003f25070 */
[----:B------:R-:W-:Y:S05]  /*4d70*/  SEL R7, R4, 0x3000, !P1 ;  /* 0x0000300004077807 */ /* 0x000fea0004800000 */
[--C-:B------:R-:W-:Y:S02]  /*4d80*/  IMAD.IADD R206, R206, 0x1, R7.reuse ;  /* 0x00000001cece7824 */ /* 0x100fe400078e0207 */
[----:B------:R-:W-:Y:S02]  /*4d90*/  IMAD.IADD R2, R2, 0x1, R7 ;  /* 0x0000000102027824 */ /* 0x000fe400078e0207 */
[----:B-1----:R-:W-:Y:S05]  /*4da0*/  IMAD.U32 R5, R5, -0x40, RZ ;  /* 0xffffffc005057824 */ /* 0x002fea00078e00ff */
[C---:B------:R-:W-:Y:S04]  /*4db0*/  LEA R218, P0, R5.reuse, R218, 0x1 ;  /* 0x000000da05da7211 */ /* 0x040fe800078008ff */
[----:B------:R-:W-:Y:S05]  /*4dc0*/  LEA.HI.X.SX32 R219, R5, R219, 0x1, P0 ;  /* 0x000000db05db7211 */ /* 0x000fea00000f0eff */
[----:B------:R-:W-:Y:S01]  /*4dd0*/  @!PT LDS RZ, [RZ] ;  /* 0x00000000fffff984 */ /* 0x000fe20000000800 */
[----:B------:R-:W-:Y:S01]  /*4de0*/  @!PT LDS RZ, [RZ] ;  /* 0x00000000fffff984 */ /* 0x000fe20000000800 */
[----:B------:R-:W-:Y:S01]  /*4df0*/  @!PT LDS RZ, [RZ] ;  /* 0x00000000fffff984 */ /* 0x000fe20000000800 */
[----:B------:R1:W-:Y:S04]  /*4e00*/  LDGSTS.E.BYPASS.LTC128B.128 [R206], desc[UR36][R218.64] ;  /* 0x00000000dace7fae */ /* 0x0003e8000b901d64 */
[----:B------:R1:W-:Y:S04]  /*4e10*/  LDGSTS.E.BYPASS.LTC128B.128 [R206+0x1000], desc[UR36][R218.64+0x40] ;  /* 0x01000040dace7fae */ /* 0x0003e8000b901d64 */
[----:B------:R1:W-:Y:S04]  /*4e20*/  LDGSTS.E.BYPASS.LTC128B.128 [R206+0x2000], desc[UR36][R218.64+0x80] ;  /* 0x02000080dace7fae */ /* 0x0003e8000b901d64 */
[----:B------:R-:W0:Y:S02]  /*4e30*/  LDGDEPBAR ;  /* 0x00000000000079af */ /* 0x000e240000000000 */
.L_x_774:
[----:B------:R-:W-:Y:S01]  /*4e40*/  FADD.FTZ R18, -R223, R18 ;  /* 0x00000012df127221 */ /* 0x000fe20000010100 */
[----:B------:R-:W-:Y:S01]  /*4e50*/  FSETP.GE.FTZ.AND P0, PT, R239, RZ, PT ;  /* 0x000000ffef00720b */ /* 0x000fe20003f16000 */
[C---:B------:R-:W-:Y:S01]  /*4e60*/  FADD.FTZ R6, -R223.reuse, R23 ;  /* 0x00000017df067221 */ /* 0x040fe20000010100 */
[C---:B------:R-:W-:Y:S01]  /*4e70*/  FADD.FTZ R4, -R223.reuse, R19 ;  /* 0x00000013df047221 */ /* 0x040fe20000010100 */
[----:B------:R-:W-:Y:S01]  /*4e80*/  FSETP.GE.FTZ.AND P1, PT, R244, RZ, PT ;  /* 0x000000fff400720b */ /* 0x000fe20003f36000 */
[C---:B------:R-:W-:Y:S01]  /*4e90*/  FADD.FTZ R22, -R223.reuse, R22 ;  /* 0x00000016df167221 */ /* 0x040fe20000010100 */
[-C--:B------:R-:W-:Y:S01]  /*4ea0*/  FSEL R18, R18, R223.reuse, P0 ;  /* 0x000000df12127208 */ /* 0x080fe20000000000 */
[----:B------:R-:W-:Y:S01]  /*4eb0*/  FADD.FTZ R34, -R223, R34 ;  /* 0x00000022df227221 */ /* 0x000fe20000010100 */
[----:B------:R-:W-:Y:S01]  /*4ec0*/  FSETP.GE.FTZ.AND P0, PT, R252, RZ, PT ;  /* 0x000000fffc00720b */ /* 0x000fe20003f16000 */
[----:B-----5:R-:W-:Y:S01]  /*4ed0*/  FADD.FTZ R12, -R213, R12 ;  /* 0x0000000cd50c7221 */ /* 0x020fe20000010100 */
[----:B------:R-:W-:Y:S01]  /*4ee0*/  FSETP.GE.FTZ.AND P3, PT, R240, RZ, PT ;  /* 0x000000fff000720b */ /* 0x000fe20003f76000 */
[----:B------:R-:W-:Y:S01]  /*4ef0*/  FMUL.FTZ R18, R239, R18 ;  /* 0x00000012ef127220 */ /* 0x000fe20000410000 */
[-C--:B------:R-:W-:Y:S01]  /*4f00*/  FSEL R7, R6, R223.reuse, P1 ;  /* 0x000000df06077208 */ /* 0x080fe20000800000 */
[C---:B------:R-:W-:Y:S01]  /*4f10*/  FADD.FTZ R8, -R213.reuse, R8 ;  /* 0x00000008d5087221 */ /* 0x040fe20000010100 */
[----:B------:R-:W-:Y:S01]  /*4f20*/  FSEL R5, R4, R223, P3 ;  /* 0x000000df04057208 */ /* 0x000fe20001800000 */
        /* <DEDUP_REMOVED lines=8> */
[----:B------:R-:W-:Y:S01]  /*4fb0*/  @P0 FADD.FTZ R223, -R223, R35 ;  /* 0x00000023dfdf0221 */ /* 0x000fe20000010100 */
[----:B------:R-:W-:Y:S01]  /*4fc0*/  FSETP.GE.FTZ.AND P0, PT, R233, RZ, PT ;  /* 0x000000ffe900720b */ /* 0x000fe20003f16000 */
[----:B------:R-:W-:Y:S01]  /*4fd0*/  FMUL.FTZ R22, R243, R22 ;  /* 0x00000016f3167220 */ /* 0x000fe20000410000 */
[----:B------:R-:W-:Y:S01]  /*4fe0*/  FSETP.GE.FTZ.AND P1, PT, R230, RZ, PT ;  /* 0x000000ffe600720b */ /* 0x000fe20003f36000 */
[----:B------:R-:W-:Y:S01]  /*4ff0*/  FADD.FTZ R28, -R213, R28 ;  /* 0x0000001cd51c7221 */ /* 0x000fe20000010100 */
[----:B------:R-:W-:Y:S01]  /*5000*/  F2FP.F16.F32.PACK_AB R18, R5, R18 ;  /* 0x000000120512723e */ /* 0x000fe200000000ff */
[----:B------:R-:W-:Y:S01]  /*5010*/  FADD.FTZ R10, -R211, R10 ;  /* 0x0000000ad30a7221 */ /* 0x000fe20000010100 */
[-C--:B------:R-:W-:Y:S01]  /*5020*/  FSEL R12, R12, R213.reuse, P0 ;  /* 0x000000d50c0c7208 */ /* 0x080fe20000000000 */
[----:B------:R-:W-:Y:S01]  /*5030*/  FMUL.FTZ R224, R227, R224 ;  /* 0x000000e0e3e07220 */ /* 0x000fe20000410000 */
[----:B------:R-:W-:Y:S01]  /*5040*/  FSEL R5, R4, R213, P1 ;  /* 0x000000d504057208 */ /* 0x000fe20000800000 */
[----:B------:R-:W-:Y:S01]  /*5050*/  FADD.FTZ R4, -R213, R13 ;  /* 0x0000000dd5047221 */ /* 0x000fe20000010100 */
[----:B------:R-:W-:Y:S01]  /*5060*/  FSETP.GE.FTZ.AND P0, PT, R170, RZ, PT ;  /* 0x000000ffaa00720b */ /* 0x000fe20003f16000 */
[----:B------:R-:W-:Y:S01]  /*5070*/  FMUL.FTZ R12, R233, R12 ;  /* 0x0000000ce90c7220 */ /* 0x000fe20000410000 */
[----:B------:R-:W-:Y:S01]  /*5080*/  FSETP.GE.FTZ.AND P1, PT, R234, RZ, PT ;  /* 0x000000ffea00720b */ /* 0x000fe20003f36000 */
[----:B------:R-:W-:Y:S01]  /*5090*/  FMUL.FTZ R241, R228, R241 ;  /* 0x000000f1e4f17220 */ /* 0x000fe20000410000 */
[----:B------:R-:W-:Y:S01]  /*50a0*/  FSETP.GE.FTZ.AND P2, PT, R229, RZ, PT ;  /* 0x000000ffe500720b */ /* 0x000fe20003f56000 */
[----:B------:R-:W-:Y:S01]  /*50b0*/  FADD.FTZ R14, -R211, R14 ;  /* 0x0000000ed30e7221 */ /* 0x000fe20000010100 */
[----:B------:R-:W-:Y:S01]  /*50c0*/  F2FP.F16.F32.PACK_AB R22, R7, R22 ;  /* 0x000000160716723e */ /* 0x000fe200000000ff */
[----:B------:R-:W-:Y:S01]  /*50d0*/  FMUL.FTZ R5, R230, R5 ;  /* 0x00000005e6057220 */ /* 0x000fe20000410000 */
[-C--:B------:R-:W-:Y:S01]  /*50e0*/  FSEL R7, R4, R213.reuse, P1 ;  /* 0x000000d504077208 */ /* 0x080fe20000800000 */
[----:B------:R-:W-:Y:S01]  /*50f0*/  FADD.FTZ R4, -R213, R25 ;  /* 0x00000019d5047221 */ /* 0x000fe20000010100 */
[----:B------:R-:W-:Y:S01]  /*5100*/  FSEL R8, R8, R213, P2 ;  /* 0x000000d508087208 */ /* 0x000fe20001000000 */
[----:B------:R-:W-:Y:S01]  /*5110*/  STS [R192+0x15000], R225 ;  /* 0x015000e1c0007388 */ /* 0x000fe20000000800 */
[----:B------:R-:W-:Y:S01]  /*5120*/  FSETP.GE.FTZ.AND P3, PT, R245, RZ, PT ;  /* 0x000000fff500720b */ /* 0x000fe20003f76000 */
[----:B------:R-:W-:Y:S01]  /*5130*/  FMUL.FTZ R7, R234, R7 ;  /* 0x00000007ea077220 */ /* 0x000fe20000410000 */
[----:B------:R-:W-:Y:S01]  /*5140*/  FSETP.GE.FTZ.AND P2, PT, R246, RZ, PT ;  /* 0x000000fff600720b */ /* 0x000fe20003f56000 */
[----:B------:R-:W-:Y:S01]  /*5150*/  FMUL.FTZ R8, R229, R8 ;  /* 0x00000008e5087220 */ /* 0x000fe20000410000 */
[----:B------:R-:W-:Y:S01]  /*5160*/  FSETP.GE.FTZ.AND P1, PT, R165, RZ, PT ;  /* 0x000000ffa500720b */ /* 0x000fe20003f36000 */
[C---:B------:R-:W-:Y:S01]  /*5170*/  FADD.FTZ R26, -R211.reuse, R26 ;  /* 0x0000001ad31a7221 */ /* 0x040fe20000010100 */
[-C--:B------:R-:W-:Y:S01]  /*5180*/  FSEL R24, R24, R213.reuse, P3 ;  /* 0x000000d518187208 */ /* 0x080fe20001800000 */
[C---:B------:R-:W-:Y:S01]  /*5190*/  FADD.FTZ R6, -R211.reuse, R27 ;  /* 0x0000001bd3067221 */ /* 0x040fe20000010100 */
[-C--:B------:R-:W-:Y:S01]  /*51a0*/  FSEL R9, R4, R213.reuse, P2 ;  /* 0x000000d504097208 */ /* 0x080fe20001000000 */
[----:B------:R-:W-:Y:S01]  /*51b0*/  FADD.FTZ R4, -R211, R11 ;  /* 0x0000000bd3047221 */ /* 0x000fe20000010100 */
[----:B------:R-:W-:Y:S01]  /*51c0*/  FSEL R28, R28, R213, P1 ;  /* 0x000000d51c1c7208 */ /* 0x000fe20000800000 */
[----:B------:R-:W-:Y:S01]  /*51d0*/  @P0 FADD.FTZ R213, -R213, R29 ;  /* 0x0000001dd5d50221 */ /* 0x000fe20000010100 */
[----:B------:R-:W-:Y:S01]  /*51e0*/  FSETP.GE.FTZ.AND P0, PT, R232, RZ, PT ;  /* 0x000000ffe800720b */ /* 0x000fe20003f16000 */
[----:B------:R-:W-:Y:S01]  /*51f0*/  FMUL.FTZ R24, R245, R24 ;  /* 0x00000018f5187220 */ /* 0x000fe20000410000 */
[----:B------:R-:W-:Y:S01]  /*5200*/  FSETP.GE.FTZ.AND P1, PT, R231, RZ, PT ;  /* 0x000000ffe700720b */ /* 0x000fe20003f36000 */
[----:B------:R-:W-:Y:S01]  /*5210*/  FMUL.FTZ R9, R246, R9 ;  /* 0x00000009f6097220 */ /* 0x000fe20000410000 */
[----:B------:R-:W-:Y:S01]  /*5220*/  F2FP.F16.F32.PACK_AB R12, R7, R12 ;  /* 0x0000000c070c723e */ /* 0x000fe200000000ff */
[C---:B------:R-:W-:Y:S01]  /*5230*/  FADD.FTZ R30, -R211.reuse, R30 ;  /* 0x0000001ed31e7221 */ /* 0x040fe20000010100 */
[-C--:B------:R-:W-:Y:S01]  /*5240*/  FSEL R7, R4, R211.reuse, P0 ;  /* 0x000000d304077208 */ /* 0x080fe20000000000 */
[----:B------:R-:W-:Y:S01]  /*5250*/  FADD.FTZ R4, -R211, R15 ;  /* 0x0000000fd3047221 */ /* 0x000fe20000010100 */
[----:B------:R-:W-:Y:S01]  /*5260*/  FSEL R10, R10, R211, P1 ;  /* 0x000000d30a0a7208 */ /* 0x000fe20000800000 */
[----:B------:R-:W-:Y:S01]  /*5270*/  FMUL.FTZ R34, R251, R34 ;  /* 0x00000022fb227220 */ /* 0x000fe20000410000 */
[----:B------:R-:W-:Y:S01]  /*5280*/  FSETP.GE.FTZ.AND P1, PT, R236, RZ, PT ;  /* 0x000000ffec00720b */ /* 0x000fe20003f36000 */
[----:B------:R-:W-:Y:S01]  /*5290*/  FMUL.FTZ R7, R232, R7 ;  /* 0x00000007e8077220 */ /* 0x000fe20000410000 */
[----:B------:R-:W-:Y:S01]  /*52a0*/  FSETP.GE.FTZ.AND P4, PT, R235, RZ, PT ;  /* 0x000000ffeb00720b */ /* 0x000fe20003f96000 */
[----:B------:R-:W-:Y:S01]  /*52b0*/  FMUL.FTZ R10, R231, R10 ;  /* 0x0000000ae70a7220 */ /* 0x000fe20000410000 */
[----:B------:R-:W-:Y:S01]  /*52c0*/  F2FP.F16.F32.PACK_AB R241, R241, R224 ;  /* 0x000000e0f1f1723e */ /* 0x000fe200000000ff */
[----:B------:R-:W-:Y:S01]  /*52d0*/  FMUL.FTZ R223, R252, R223 ;  /* 0x000000dffcdf7220 */ /* 0x000fe20000410000 */
[----:B------:R-:W-:Y:S01]  /*52e0*/  F2FP.F16.F32.PACK_AB R24, R9, R24 ;  /* 0x000000180918723e */ /* 0x000fe200000000ff */
[----:B------:R-:W-:Y:S01]  /*52f0*/  FMUL.FTZ R28, R165, R28 ;  /* 0x0000001ca51c7220 */ /* 0x000fe20000410000 */
[-C--:B------:R-:W-:Y:S01]  /*5300*/  FSEL R9, R14, R211.reuse, P1 ;  /* 0x000000d30e097208 */ /* 0x080fe20000800000 */
[----:B------:R-:W-:Y:S01]  /*5310*/  STS [R192+0x15400], R241 ;  /* 0x015400f1c0007388 */ /* 0x000fe20000000800 */
[----:B------:R-:W-:Y:S01]  /*5320*/  FSEL R4, R4, R211, P4 ;  /* 0x000000d304047208 */ /* 0x000fe20002000000 */
[----:B------:R-:W-:Y:S01]  /*5330*/  FMUL.FTZ R213, R170, R213 ;  /* 0x000000d5aad57220 */ /* 0x000fe20000410000 */
[----:B------:R-:W-:Y:S01]  /*5340*/  FSETP.GE.FTZ.AND P0, PT, R169, RZ, PT ;  /* 0x000000ffa900720b */ /* 0x000fe20003f16000 */
[----:B------:R-:W-:Y:S01]  /*5350*/  FMUL.FTZ R9, R236, R9 ;  /* 0x00000009ec097220 */ /* 0x000fe20000410000 */
[----:B------:R-:W-:Y:S01]  /*5360*/  F2FP.F16.F32.PACK_AB R5, R5, R8 ;  /* 0x000000080505723e */ /* 0x000fe200000000ff */
[----:B------:R-:W-:Y:S01]  /*5370*/  FMUL.FTZ R4, R235, R4 ;  /* 0x00000004eb047220 */ /* 0x000fe20000410000 */
[----:B------:R-:W-:Y:S01]  /*5380*/  F2FP.F16.F32.PACK_AB R7, R7, R10 ;  /* 0x0000000a0707723e */ /* 0x000fe200000000ff */
[----:B------:R-:W-:Y:S01]  /*5390*/  STS [R195+0x15000], R238 ;  /* 0x015000eec3007388 */ /* 0x000fe20000000800 */
[----:B------:R-:W-:Y:S02]  /*53a0*/  FSETP.GE.FTZ.AND P3, PT, R248, RZ, PT ;  /* 0x000000fff800720b */ /* 0x000fe40003f76000 */
[----:B------:R-:W-:Y:S02]  /*53b0*/  FSETP.GE.FTZ.AND P2, PT, R247, RZ, PT ;  /* 0x000000fff700720b */ /* 0x000fe40003f56000 */
[----:B------:R-:W-:Y:S01]  /*53c0*/  STS [R195+0x15400], R18 ;  /* 0x01540012c3007388 */ /* 0x000fe20000000800 */
[----:B------:R-:W-:Y:S02]  /*53d0*/  F2FP.F16.F32.PACK_AB R4, R4, R9 ;  /* 0x000000090404723e */ /* 0x000fe400000000ff */
[-C--:B------:R-:W-:Y:S02]  /*53e0*/  FSEL R11, R26, R211.reuse, P3 ;  /* 0x000000d31a0b7208 */ /* 0x080fe40001800000 */
[----:B------:R-:W-:Y:S01]  /*53f0*/  STS [R192+0x16000], R5 ;  /* 0x01600005c0007388 */ /* 0x000fe20000000800 */
[----:B------:R-:W-:Y:S02]  /*5400*/  FSEL R6, R6, R211, P2 ;  /* 0x000000d306067208 */ /* 0x000fe40001000000 */
[----:B------:R-:W-:Y:S02]  /*5410*/  FSETP.GE.FTZ.AND P1, PT, R167, RZ, PT ;  /* 0x000000ffa700720b */ /* 0x000fe40003f36000 */
[----:B------:R-:W-:Y:S01]  /*5420*/  STS [R192+0x16400], R7 ;  /* 0x01640007c0007388 */ /* 0x000fe20000000800 */
[----:B------:R-:W-:Y:S01]  /*5430*/  FMUL.FTZ R11, R248, R11 ;  /* 0x0000000bf80b7220 */ /* 0x000fe20000410000 */
[----:B------:R-:W-:Y:S01]  /*5440*/  FMUL.FTZ R6, R247, R6 ;  /* 0x00000006f7067220 */ /* 0x000fe20000410000 */
[----:B------:R-:W-:Y:S02]  /*5450*/  FSEL R30, R30, R211, P1 ;  /* 0x000000d31e1e7208 */ /* 0x000fe40000800000 */
[----:B------:R-:W-:Y:S01]  /*5460*/  STS [R195+0x16000], R12 ;  /* 0x0160000cc3007388 */ /* 0x000fe20000000800 */
[----:B------:R-:W-:Y:S01]  /*5470*/  @P0 FADD.FTZ R211, -R211, R31 ;  /* 0x0000001fd3d30221 */ /* 0x000fe20000010100 */
[----:B------:R-:W-:Y:S03]  /*5480*/  F2FP.F16.F32.PACK_AB R223, R223, R34 ;  /* 0x00000022dfdf723e */ /* 0x000fe600000000ff */
[----:B------:R-:W-:Y:S01]  /*5490*/  STS [R195+0x16400], R4 ;  /* 0x01640004c3007388 */ /* 0x000fe20000000800 */
[----:B------:R-:W-:Y:S01]  /*54a0*/  F2FP.F16.F32.PACK_AB R249, R249, R226 ;  /* 0x000000e2f9f9723e */ /* 0x000fe200000000ff */
[----:B------:R-:W-:Y:S01]  /*54b0*/  FMUL.FTZ R30, R167, R30 ;  /* 0x0000001ea71e7220 */ /* 0x000fe20000410000 */
[----:B------:R-:W-:Y:S02]  /*54c0*/  F2FP.F16.F32.PACK_AB R213, R213, R28 ;  /* 0x0000001cd5d5723e */ /* 0x000fe400000000ff */
[----:B------:R-:W-:Y:S01]  /*54d0*/  STS [R193+0x15000], R242 ;  /* 0x015000f2c1007388 */ /* 0x000fe20000000800 */
[----:B------:R-:W-:Y:S01]  /*54e0*/  FMUL.FTZ R169, R169, R211 ;  /* 0x000000d3a9a97220 */ /* 0x000fe20000410000 */
[----:B------:R-:W-:Y:S03]  /*54f0*/  F2FP.F16.F32.PACK_AB R28, R6, R11 ;  /* 0x0000000b061c723e */ /* 0x000fe600000000ff */
[----:B------:R-:W-:Y:S01]  /*5500*/  STS [R193+0x15400], R22 ;  /* 0x01540016c1007388 */ /* 0x000fe20000000800 */
[----:B------:R-:W-:Y:S02]  /*5510*/  LEA R160, R179, UR6, 0x1 ;  /* 0x00000006b3a07c11 */ /* 0x000fe4000f8e08ff */
[----:B------:R-:W-:Y:S02]  /*5520*/  F2FP.F16.F32.PACK_AB R169, R169, R30 ;  /* 0x0000001ea9a9723e */ /* 0x000fe400000000ff */
[----:B------:R-:W-:Y:S01]  /*5530*/  STS [R196+0x15000], R249 ;  /* 0x015000f9c4007388 */ /* 0x000fe20000000800 */
[----:B------:R-:W-:Y:S04]  /*5540*/  LEA R161, R184, UR6, 0x1 ;  /* 0x00000006b8a17c11 */ /* 0x000fe8000f8e08ff */
[----:B------:R2:W-:Y:S05]  /*5550*/  STS [R196+0x15400], R223 ;  /* 0x015400dfc4007388 */ /* 0x0005ea0000000800 */
[----:B------:R-:W-:Y:S05]  /*5560*/  STS [R193+0x16000], R24 ;  /* 0x01600018c1007388 */ /* 0x000fea0000000800 */
[----:B------:R-:W-:Y:S05]  /*5570*/  STS [R193+0x16400], R28 ;  /* 0x0164001cc1007388 */ /* 0x000fea0000000800 */
[----:B------:R-:W-:Y:S05]  /*5580*/  STS [R196+0x16000], R213 ;  /* 0x016000d5c4007388 */ /* 0x000fea0000000800 */
[----:B------:R-:W-:Y:S01]  /*5590*/  STS [R196+0x16400], R169 ;  /* 0x016400a9c4007388 */ /* 0x000fe20000000800 */
[----:B------:R-:W-:Y:S01]  /*55a0*/  BAR.SYNC.DEFER_BLOCKING 0x0 ;  /* 0x0000000000007b1d */ /* 0x000fe20000010000 */
[----:B--2---:R-:W-:Y:S05]  /*55b0*/  IMAD.MOV.U32 R223, RZ, RZ, R209 ;  /* 0x000000ffffdf7224 */ /* 0x004fea00078e00d1 */
        /* <DEDUP_REMOVED lines=72> */
[----:B------:R-:W1:Y:S02]  /*5a40*/  LDC R5, c[0x0][0x420] ;  /* 0x00010800ff057b82 */ /* 0x000e640000000800 */
[----:B-1----:R-:W-:Y:S05]  /*5a50*/  IMAD.U32 R5, R5, -0x40, RZ ;  /* 0xffffffc005057824 */ /* 0x002fea00078e00ff */
[C---:B------:R-:W-:Y:S04]  /*5a60*/  LEA R216, P0, R5.reuse, R216, 0x1 ;  /* 0x000000d805d87211 */ /* 0x040fe800078008ff */
[----:B------:R-:W-:Y:S05]  /*5a70*/  LEA.HI.X.SX32 R217, R5, R217, 0x1, P0 ;  /* 0x000000d905d97211 */ /* 0x000fea00000f0eff */
[----:B------:R-:W-:Y:S01]  /*5a80*/  @!PT LDS RZ, [RZ] ;  /* 0x00000000fffff984 */ /* 0x000fe20000000800 */
[----:B------:R-:W-:Y:S01]  /*5a90*/  @!PT LDS RZ, [RZ] ;  /* 0x00000000fffff984 */ /* 0x000fe20000000800 */
[----:B------:R-:W-:Y:S01]  /*5aa0*/  @!PT LDS RZ, [RZ] ;  /* 0x00000000fffff984 */ /* 0x000fe20000000800 */
[----:B------:R1:W-:Y:S04]  /*5ab0*/  LDGSTS.E.BYPASS.LTC128B.128 [R161+0x6000], desc[UR36][R216.64] ;  /* 0x06000000d8a17fae */ /* 0x0003e8000b901d64 */
[----:B------:R1:W-:Y:S04]  /*5ac0*/  LDGSTS.E.BYPASS.LTC128B.128 [R161+0x7000], desc[UR36][R216.64+0x40] ;  /* 0x07000040d8a17fae */ /* 0x0003e8000b901d64 */
[----:B------:R1:W-:Y:S04]  /*5ad0*/  LDGSTS.E.BYPASS.LTC128B.128 [R161+0x8000], desc[UR36][R216.64+0x80] ;  /* 0x08000080d8a17fae */ /* 0x0003e8000b901d64 */
[----:B------:R-:W0:Y:S02]  /*5ae0*/  LDGDEPBAR ;  /* 0x00000000000079af */ /* 0x000e240000000000 */
.L_x_775:
[----:B------:R-:W-:Y:S01]  /*5af0*/  LDSM.16.M88.4 R28, [R178] ;  /* 0x00000000b21c783b */ /* 0x000fe20000000200 */
[----:B------:R-:W-:Y:S03]  /*5b00*/  IMAD.U32 R209, RZ, RZ, UR22 ;  /* 0x00000016ffd17e24 */ /* 0x000fe6000f8e00ff */
[----:B------:R-:W2:Y:S04]  /*5b10*/  LDSM.16.MT88.4 R8, [R160+0x9000] ;  /* 0x00900000a008783b */ /* 0x000ea80000004200 */
[----:B------:R-:W3:Y:S04]  /*5b20*/  LDSM.16.MT88.4 R16, [R160+0xb000] ;  /* 0x00b00000a010783b */ /* 0x000ee80000004200 */
[----:B------:R-:W4:Y:S04]  /*5b30*/  LDSM.16.MT88.4 R24, [R160+0xd000] ;  /* 0x00d00000a018783b */ /* 0x000f280000004200 */
[----:B------:R-:W-:Y:S04]  /*5b40*/  LDSM.16.M88.4 R32, [R173] ;  /* 0x00000000ad20783b */ /* 0x000fe80000000200 */
[----:B------:R-:W1:Y:S04]  /*5b50*/  LDSM.16.MT88.4 R132, [R160+0x9400] ;  /* 0x00940000a084783b */ /* 0x000e680000004200 */
[----:B------:R-:W1:Y:S04]  /*5b60*/  LDSM.16.MT88.4 R136, [R160+0xb400] ;  /* 0x00b40000a088783b */ /* 0x000e680000004200 */
[----:B------:R-:W1:Y:S04]  /*5b70*/  LDSM.16.MT88.4 R140, [R160+0xd400] ;  /* 0x00d40000a08c783b */ /* 0x000e680000004200 */
[----:B------:R-:W-:Y:S04]  /*5b80*/  LDSM.16.M88.4 R144, [R172] ;  /* 0x00000000ac90783b */ /* 0x000fe80000000200 */
[----:B------:R-:W1:Y:S04]  /*5b90*/  LDSM.16.MT88.4 R148, [R160+0x9800] ;  /* 0x00980000a094783b */ /* 0x000e680000004200 */
[----:B------:R-:W1:Y:S01]  /*5ba0*/  LDSM.16.MT88.4 R152, [R160+0xb800] ;  /* 0x00b80000a098783b */ /* 0x000e620000004200 */
[C---:B--2---:R-:W-:Y:S03]  /*5bb0*/  HMMA.16816.F32 R4, R28.reuse, R8, RZ ;  /* 0x000000081c04723c */ /* 0x044fe600000018ff */
[----:B------:R-:W-:Y:S03]  /*5bc0*/  LDSM.16.MT88.4 R156, [R160+0x9c00] ;  /* 0x009c0000a09c783b */ /* 0x000fe60000004200 */
[C---:B------:R-:W-:Y:S06]  /*5bd0*/  HMMA.16816.F32 R8, R28.reuse, R10, RZ ;  /* 0x0000000a1c08723c */ /* 0x040fec00000018ff */
[C---:B---3--:R-:W-:Y:S06]  /*5be0*/  HMMA.16816.F32 R12, R28.reuse, R16, RZ ;  /* 0x000000101c0c723c */ /* 0x048fec00000018ff */
[C---:B------:R-:W-:Y:S06]  /*5bf0*/  HMMA.16816.F32 R16, R28.reuse, R18, RZ ;  /* 0x000000121c10723c */ /* 0x040fec00000018ff */
[C---:B----4-:R-:W-:Y:S06]  /*5c00*/  HMMA.16816.F32 R20, R28.reuse, R24, RZ ;  /* 0x000000181c14723c */ /* 0x050fec00000018ff */
[----:B------:R-:W-:Y:S01]  /*5c10*/  HMMA.16816.F32 R24, R28, R26, RZ ;  /* 0x0000001a1c18723c */ /* 0x000fe200000018ff */
[----:B------:R-:W2:Y:S05]  /*5c20*/  LDSM.16.MT88.4 R28, [R160+0xd800] ;  /* 0x00d80000a01c783b */ /* 0x000eaa0000004200 */
[C---:B-1----:R-:W-:Y:S06]  /*5c30*/  HMMA.16816.F32 R4, R32.reuse, R132, R4 ;  /* 0x000000842004723c */ /* 0x042fec0000001804 */
[C---:B------:R-:W-:Y:S01]  /*5c40*/  HMMA.16816.F32 R8, R32.reuse, R134, R8 ;  /* 0x000000862008723c */ /* 0x040fe20000001808 */
[----:B------:R-:W1:Y:S05]  /*5c50*/  LDSM.16.M88.4 R132, [R3] ;  /* 0x000000000384783b */ /* 0x000e6a0000000200 */
        /* <DEDUP_REMOVED lines=13> */
[C---:B--2---:R-:W-:Y:S06]  /*5d30*/  HMMA.16816.F32 R20, R144.reuse, R28, R20 ;  /* 0x0000001c9014723c */ /* 0x044fec0000001814 */
[----:B------:R-:W-:Y:S01]  /*5d40*/  HMMA.16816.F32 R24, R144, R30, R24 ;  /* 0x0000001e9018723c */ /* 0x000fe20000001818 */
[----:B------:R-:W2:Y:S04]  /*5d50*/  LDSM.16.MT88.4 R28, [R160+0xe000] ;  /* 0x00e00000a01c783b */ /* 0x000ea80000004200 */
[----:B------:R-:W-:Y:S01]  /*5d60*/  LDSM.16.M88.4 R144, [R173+0x2000] ;  /* 0x00200000ad90783b */ /* 0x000fe20000000200 */
[C---:B-1----:R-:W-:Y:S06]  /*5d70*/  HMMA.16816.F32 R4, R132.reuse, R156, R4 ;  /* 0x0000009c8404723c */ /* 0x042fec0000001804 */
[C---:B------:R-:W-:Y:S01]  /*5d80*/  HMMA.16816.F32 R8, R132.reuse, R158, R8 ;  /* 0x0000009e8408723c */ /* 0x040fe20000001808 */
[----:B------:R-:W1:Y:S05]  /*5d90*/  LDSM.16.MT88.4 R156, [R160+0xa400] ;  /* 0x00a40000a09c783b */ /* 0x000e6a0000004200 */
        /* <DEDUP_REMOVED lines=25> */
[----:B------:R-:W4:Y:S05]  /*5f30*/  LDSM.16.MT88.4 R32, [R160+0xec00] ;  /* 0x00ec0000a020783b */ /* 0x000f2a0000004200 */
[C---:B------:R-:W-:Y:S06]  /*5f40*/  HMMA.16816.F32 R4, R132.reuse, R148, R4 ;  /* 0x000000948404723c */ /* 0x040fec0000001804 */
[C---:B------:R-:W-:Y:S06]  /*5f50*/  HMMA.16816.F32 R8, R132.reuse, R150, R8 ;  /* 0x000000968408723c */ /* 0x040fec0000001808 */
[C---:B------:R-:W-:Y:S06]  /*5f60*/  HMMA.16816.F32 R12, R132.reuse, R152, R12 ;  /* 0x00000098840c723c */ /* 0x040fec000000180c */
[C---:B------:R-:W-:Y:S06]  /*5f70*/  HMMA.16816.F32 R16, R132.reuse, R154, R16 ;  /* 0x0000009a8410723c */ /* 0x040fec0000001810 */
[C---:B--2---:R-:W-:Y:S06]  /*5f80*/  HMMA.16816.F32 R20, R132.reuse, R28, R20 ;  /* 0x0000001c8414723c */ /* 0x044fec0000001814 */
[----:B------:R-:W-:Y:S01]  /*5f90*/  HMMA.16816.F32 R24, R132, R30, R24 ;  /* 0x0000001e8418723c */ /* 0x000fe20000001818 */
[----:B------:R-:W-:Y:S05]  /*5fa0*/  LDSM.16.MT88.4 R28, [R0+0x2000] ;  /* 0x00200000001c783b */ /* 0x000fea0000004200 */
[C---:B-1----:R-:W-:Y:S01]  /*5fb0*/  HMMA.16816.F32 R4, R140.reuse, R156, R4 ;  /* 0x0000009c8c04723c */ /* 0x042fe20000001804 */
[----:B------:R-:W-:Y:S04]  /*5fc0*/  IMAD.U32 R133, RZ, RZ, UR22 ;  /* 0x00000016ff857e24 */ /* 0x000fe8000f8e00ff */
[----:B------:R-:W-:Y:S01]  /*5fd0*/  IMAD.U32 R135, RZ, RZ, UR29 ;  /* 0x0000001dff877e24 */ /* 0x000fe2000f8e00ff */
[C---:B------:R-:W-:Y:S05]  /*5fe0*/  HMMA.16816.F32 R8, R140.reuse, R158, R8 ;  /* 0x0000009e8c08723c */ /* 0x040fea0000001808 */
[----:B------:R-:W-:Y:S01]  /*5ff0*/  LEA R222, P0, R133, R222, 0x2 ;  /* 0x000000de85de7211 */ /* 0x000fe200078010ff */
[C---:B---3--:R-:W-:Y:S05]  /*6000*/  HMMA.16816.F32 R12, R140.reuse, R136, R12 ;  /* 0x000000888c0c723c */ /* 0x048fea000000180c */
[----:B------:R-:W-:Y:S01]  /*6010*/  @P6 VIADD R133, R190, 0xffffffc0 ;  /* 0xffffffc0be856836 */ /* 0x000fe20000000000 */
[C---:B------:R-:W-:Y:S05]  /*6020*/  HMMA.16816.F32 R16, R140.reuse, R138, R16 ;  /* 0x0000008a8c10723c */ /* 0x040fea0000001810 */
[----:B------:R-:W-:Y:S01]  /*6030*/  LEA.HI.X.SX32 R209, R209, R223, 0x2, P0 ;  /* 0x000000dfd1d17211 */ /* 0x000fe200000f16ff */
[C---:B----4-:R-:W-:Y:S01]  /*6040*/  HMMA.16816.F32 R20, R140.reuse, R32, R20 ;  /* 0x000000208c14723c */ /* 0x050fe20000001814 */
[----:B------:R-:W-:Y:S04]  /*6050*/  IMAD.U32 R139, RZ, RZ, UR27 ;  /* 0x0000001bff8b7e24 */ /* 0x000fe8000f8e00ff */
[----:B------:R-:W-:Y:S01]  /*6060*/  @P6 IMAD.WIDE R136, R133, 0x4, R220 ;  /* 0x0000000485886825 */ /* 0x000fe200078e02dc */
[----:B------:R-:W-:Y:S04]  /*6070*/  HMMA.16816.F32 R24, R140, R34, R24 ;  /* 0x000000228c18723c */ /* 0x000fe80000001818 */
[----:B------:R-:W5:Y:S01]  /*6080*/  @P6 LDG.E R204, desc[UR36][R136.64] ;  /* 0x0000002488cc6981 */ /* 0x000f62000c1e1900 */
[----:B------:R-:W-:Y:S01]  /*6090*/  IMAD.MOV.U32 R223, RZ, RZ, R209 ;  /* 0x000000ffffdf7224 */ /* 0x000fe200078e00d1 */
[-C--:B------:R-:W-:Y:S01]  /*60a0*/  LEA R132, P0, R135, R222.reuse, 0x2 ;  /* 0x000000de87847211 */ /* 0x080fe200078010ff */
[----:B------:R-:W-:Y:S01]  /*60b0*/  IMAD.U32 R133, RZ, RZ, UR29 ;  /* 0x0000001dff857e24 */ /* 0x000fe2000f8e00ff */
[----:B------:R-:W5:Y:S03]  /*60c0*/  @P6 LDG.E R205, desc[UR36][R136.64+0x20] ;  /* 0x0000202488cd6981 */ /* 0x000f66000c1e1900 */
[----:B------:R-:W-:Y:S01]  /*60d0*/  IMAD.U32 R33, RZ, RZ, UR28 ;  /* 0x0000001cff217e24 */ /* 0x000fe2000f8e00ff */
[----:B------:R-:W5:Y:S01]  /*60e0*/  @P6 LDG.E R201, desc[UR36][R136.64+0x80] ;  /* 0x0000802488c96981 */ /* 0x000f62000c1e1900 */
[-C--:B------:R-:W-:Y:S01]  /*60f0*/  LEA.HI.X.SX32 R133, R133, R223.reuse, 0x2, P0 ;  /* 0x000000df85857211 */ /* 0x080fe200000f16ff */
[----:B------:R-:W-:Y:S02]  /*6100*/  IMAD.U32 R135, RZ, RZ, UR26 ;  /* 0x0000001aff877e24 */ /* 0x000fe4000f8e00ff */
[----:B------:R1:W5:Y:S01]  /*6110*/  @P6 LDG.E R203, desc[UR36][R136.64+0xa0] ;  /* 0x0000a02488cb6981 */ /* 0x000362000c1e1900 */
[----:B------:R-:W-:Y:S01]  /*6120*/  IMAD.U32 R143, RZ, RZ, UR28 ;  /* 0x0000001cff8f7e24 */ /* 0x000fe2000f8e00ff */
[-C--:B------:R-:W-:Y:S01]  /*6130*/  LEA R134, P0, R33, R222.reuse, 0x2 ;  /* 0x000000de21867211 */ /* 0x080fe200078010ff */
[----:B------:R-:W-:Y:S01]  /*6140*/  IMAD.U32 R141, RZ, RZ, UR27 ;  /* 0x0000001bff8d7e24 */ /* 0x000fe2000f8e00ff */
[----:B------:R-:W-:Y:S01]  /*6150*/  REDG.E.ADD.F32.FTZ.RN.STRONG.GPU desc[UR36][R222.64], R4 ;  /* 0x00000004de0079a6 */ /* 0x000fe2000c10f3a4 */
[-C--:B------:R-:W-:Y:S01]  /*6160*/  LEA R32, P1, R135, R222.reuse, 0x2 ;  /* 0x000000de87207211 */ /* 0x080fe200078210ff */
[----:B------:R-:W-:Y:S01]  /*6170*/  IMAD.U32 R35, RZ, RZ, UR25 ;  /* 0x00000019ff237e24 */ /* 0x000fe2000f8e00ff */
[-C--:B------:R-:W-:Y:S01]  /*6180*/  LEA.HI.X.SX32 R135, R143, R223.reuse, 0x2, P0 ;  /* 0x000000df8f877211 */ /* 0x080fe200000f16ff */
[----:B------:R2:W-:Y:S01]  /*6190*/  REDG.E.ADD.F32.FTZ.RN.STRONG.GPU desc[UR36][R132.64], R5 ;  /* 0x00000005840079a6 */ /* 0x0005e2000c10f3a4 */
[-C--:B------:R-:W-:Y:S01]  /*61a0*/  LEA R34, P2, R141, R222.reuse, 0x2 ;  /* 0x000000de8d227211 */ /* 0x080fe200078410ff */
[----:B------:R-:W-:Y:S02]  /*61b0*/  IMAD.U32 R33, RZ, RZ, UR26 ;  /* 0x0000001aff217e24 */ /* 0x000fe4000f8e00ff */
[----:B------:R3:W-:Y:S01]  /*61c0*/  REDG.E.ADD.F32.FTZ.RN.STRONG.GPU desc[UR36][R134.64], R6 ;  /* 0x00000006860079a6 */ /* 0x0007e2000c10f3a4 */
[----:B------:R-:W-:Y:S02]  /*61d0*/  IMAD.U32 R141, RZ, RZ, UR24 ;  /* 0x00000018ff8d7e24 */ /* 0x000fe4000f8e00ff */
[-C--:B------:R-:W-:Y:S01]  /*61e0*/  LEA.HI.X.SX32 R33, R33, R223.reuse, 0x2, P1 ;  /* 0x000000df21217211 */ /* 0x080fe200008f16ff */
[----:B------:R-:W-:Y:S01]  /*61f0*/  IMAD.U32 R143, RZ, RZ, UR23 ;  /* 0x00000017ff8f7e24 */ /* 0x000fe2000f8e00ff */
[-C--:B-1----:R-:W-:Y:S02]  /*6200*/  LEA R136, P0, R35, R222.reuse, 0x2 ;  /* 0x000000de23887211 */ /* 0x082fe400078010ff */
[-C--:B------:R-:W-:Y:S01]  /*6210*/  LEA.HI.X.SX32 R35, R139, R223.reuse, 0x2, P2 ;  /* 0x000000df8b237211 */ /* 0x080fe200010f16ff */
[----:B------:R-:W-:Y:S04]  /*6220*/  IMAD.U32 R139, RZ, RZ, UR23 ;  /* 0x00000017ff8b7e24 */ /* 0x000fe8000f8e00ff */
[----:B------:R1:W-:Y:S01]  /*6230*/  REDG.E.ADD.F32.FTZ.RN.STRONG.GPU desc[UR36][R34.64], R7 ;  /* 0x00000007220079a6 */ /* 0x0003e2000c10f3a4 */
[----:B--2---:R-:W-:Y:S03]  /*6240*/  IMAD.U32 R5, RZ, RZ, UR25 ;  /* 0x00000019ff057e24 */ /* 0x004fe6000f8e00ff */
[----:B------:R2:W-:Y:S02]  /*6250*/  REDG.E.ADD.F32.FTZ.RN.STRONG.GPU desc[UR36][R32.64], R8 ;  /* 0x00000008200079a6 */ /* 0x0005e4000c10f3a4 */
[-C--:B------:R-:W-:Y:S01]  /*6260*/  LEA.HI.X.SX32 R137, R5, R223.reuse, 0x2, P0 ;  /* 0x000000df05897211 */ /* 0x080fe200000f16ff */
[----:B------:R-:W-:Y:S01]  /*6270*/  IMAD.U32 R5, RZ, RZ, UR24 ;  /* 0x00000018ff057e24 */ /* 0x000fe2000f8e00ff */
[-C--:B---3--:R-:W-:Y:S03]  /*6280*/  LEA R134, P0, R139, R222.reuse, 0x2 ;  /* 0x000000de8b867211 */ /* 0x088fe600078010ff */
[----:B------:R3:W-:Y:S01]  /*6290*/  REDG.E.ADD.F32.FTZ.RN.STRONG.GPU desc[UR36][R136.64], R9 ;  /* 0x00000009880079a6 */ /* 0x0007e2000c10f3a4 */
[-C--:B------:R-:W-:Y:S01]  /*62a0*/  LEA R138, P1, R5, R222.reuse, 0x2 ;  /* 0x000000de058a7211 */ /* 0x080fe200078210ff */
[----:B------:R-:W-:Y:S01]  /*62b0*/  IMAD.U32 R5, RZ, RZ, UR19 ;  /* 0x00000013ff057e24 */ /* 0x000fe2000f8e00ff */
[-C--:B------:R-:W-:Y:S02]  /*62c0*/  LEA.HI.X.SX32 R135, R143, R223.reuse, 0x2, P0 ;  /* 0x000000df8f877211 */ /* 0x080fe400000f16ff */
[-C--:B------:R-:W-:Y:S02]  /*62d0*/  LEA.HI.X.SX32 R139, R141, R223.reuse, 0x2, P1 ;  /* 0x000000df8d8b7211 */ /* 0x080fe400008f16ff */
[-C--:B------:R-:W-:Y:S01]  /*62e0*/  LEA R140, P1, R5, R222.reuse, 0x2 ;  /* 0x000000de058c7211 */ /* 0x080fe200078210ff */
[----:B------:R-:W-:Y:S02]  /*62f0*/  IMAD.U32 R5, RZ, RZ, UR18 ;  /* 0x00000012ff057e24 */ /* 0x000fe4000f8e00ff */
[----:B------:R4:W-:Y:S04]  /*6300*/  REDG.E.ADD.F32.FTZ.RN.STRONG.GPU desc[UR36][R138.64], R10 ;  /* 0x0000000a8a0079a6 */ /* 0x0009e8000c10f3a4 */
[----:B------:R4:W-:Y:S01]  /*6310*/  REDG.E.ADD.F32.FTZ.RN.STRONG.GPU desc[UR36][R134.64], R11 ;  /* 0x0000000b860079a6 */ /* 0x0009e2000c10f3a4 */
[----:B-1----:R-:W-:Y:S02]  /*6320*/  IMAD.U32 R7, RZ, RZ, UR18 ;  /* 0x00000012ff077e24 */ /* 0x002fe4000f8e00ff */
[----:B------:R-:W-:Y:S01]  /*6330*/  IMAD.U32 R35, RZ, RZ, UR17 ;  /* 0x00000011ff237e24 */ /* 0x000fe2000f8e00ff */
[----:B------:R-:W-:Y:S01]  /*6340*/  REDG.E.ADD.F32.FTZ.RN.STRONG.GPU desc[UR36][R222.64+0x80], R12 ;  /* 0x0000800cde0079a6 */ /* 0x000fe2000c10f3a4 */
[----:B--2---:R-:W-:Y:S03]  /*6350*/  IMAD.U32 R33, RZ, RZ, UR19 ;  /* 0x00000013ff217e24 */ /* 0x004fe6000f8e00ff */
[----:B------:R1:W-:Y:S02]  /*6360*/  REDG.E.ADD.F32.FTZ.RN.STRONG.GPU desc[UR36][R132.64+0x80], R13 ;  /* 0x0000800d840079a6 */ /* 0x0003e4000c10f3a4 */
[-C--:B------:R-:W-:Y:S01]  /*6370*/  LEA.HI.X.SX32 R141, R33, R223.reuse, 0x2, P1 ;  /* 0x000000df218d7211 */ /* 0x080fe200008f16ff */
[----:B------:R-:W-:Y:S01]  /*6380*/  IMAD.U32 R33, RZ, RZ, UR16 ;  /* 0x00000010ff217e24 */ /* 0x000fe2000f8e00ff */
[-C--:B---3--:R-:W-:Y:S01]  /*6390*/  LEA R136, P0, R7, R222.reuse, 0x2 ;  /* 0x000000de07887211 */ /* 0x088fe200078010ff */
[----:B------:R-:W-:Y:S02]  /*63a0*/  IMAD.U32 R7, RZ, RZ, UR14 ;  /* 0x0000000eff077e24 */ /* 0x000fe4000f8e00ff */
[----:B------:R2:W-:Y:S01]  /*63b0*/  REDG.E.ADD.F32.FTZ.RN.STRONG.GPU desc[UR36][R140.64], R14 ;  /* 0x0000000e8c0079a6 */ /* 0x0005e2000c10f3a4 */
[-C--:B------:R-:W-:Y:S01]  /*63c0*/  LEA R6, P2, R33, R222.reuse, 0x2 ;  /* 0x000000de21067211 */ /* 0x080fe200078410ff */
[----:B------:R-:W-:Y:S01]  /*63d0*/  IMAD.U32 R33, RZ, RZ, UR10 ;  /* 0x0000000aff217e24 */ /* 0x000fe2000f8e00ff */
[-C--:B------:R-:W-:Y:S01]  /*63e0*/  LEA.HI.X.SX32 R137, R5, R223.reuse, 0x2, P0 ;  /* 0x000000df05897211 */ /* 0x080fe200000f16ff */
[----:B------:R-:W-:Y:S01]  /*63f0*/  IMAD.U32 R5, RZ, RZ, UR17 ;  /* 0x00000011ff057e24 */ /* 0x000fe2000f8e00ff */
[----:B------:R-:W-:Y:S03]  /*6400*/  MOV R9, UR15 ;  /* 0x0000000f00097c02 */ /* 0x000fe60008000f00 */
[----:B------:R3:W-:Y:S01]  /*6410*/  REDG.E.ADD.F32.FTZ.RN.STRONG.GPU desc[UR36][R136.64], R15 ;  /* 0x0000000f880079a6 */ /* 0x0007e2000c10f3a4 */
[-C--:B----4-:R-:W-:Y:S01]  /*6420*/  LEA R10, P1, R9, R222.reuse, 0x2 ;  /* 0x000000de090a7211 */ /* 0x090fe200078210ff */
[----:B------:R-:W-:Y:S01]  /*6430*/  IMAD.U32 R9, RZ, RZ, UR14 ;  /* 0x0000000eff097e24 */ /* 0x000fe2000f8e00ff */
[-C--:B------:R-:W-:Y:S01]  /*6440*/  LEA R134, P0, R5, R222.reuse, 0x2 ;  /* 0x000000de05867211 */ /* 0x080fe200078010ff */
[----:B------:R-:W-:Y:S02]  /*6450*/  IMAD.U32 R11, RZ, RZ, UR16 ;  /* 0x00000010ff0b7e24 */ /* 0x000fe4000f8e00ff */
[----:B------:R-:W-:Y:S01]  /*6460*/  IMAD.U32 R5, RZ, RZ, UR15 ;  /* 0x0000000fff057e24 */ /* 0x000fe2000f8e00ff */
[-C--:B------:R-:W-:Y:S01]  /*6470*/  LEA.HI.X.SX32 R135, R35, R223.reuse, 0x2, P0 ;  /* 0x000000df23877211 */ /* 0x080fe200000f16ff */
[----:B------:R-:W-:Y:S02]  /*6480*/  IMAD.U32 R139, RZ, RZ, UR13 ;  /* 0x0000000dff8b7e24 */ /* 0x000fe4000f8e00ff */
[----:B------:R-:W-:Y:S02]  /*6490*/  IMAD.U32 R35, RZ, RZ, UR11 ;  /* 0x0000000bff237e24 */ /* 0x000fe4000f8e00ff */
[----:B------:R4:W-:Y:S01]  /*64a0*/  REDG.E.ADD.F32.FTZ.RN.STRONG.GPU desc[UR36][R134.64], R16 ;  /* 0x00000010860079a6 */ /* 0x0009e2000c10f3a4 */
[----:B-1----:R-:W-:Y:S01]  /*64b0*/  IMAD.U32 R13, RZ, RZ, UR9 ;  /* 0x00000009ff0d7e24 */ /* 0x002fe2000f8e00ff */
[-C--:B--2---:R-:W-:Y:S02]  /*64c0*/  LEA R140, P0, R7, R222.reuse, 0x2 ;  /* 0x000000de078c7211 */ /* 0x084fe400078010ff */
[-C--:B------:R-:W-:Y:S02]  /*64d0*/  LEA.HI.X.SX32 R7, R11, R223.reuse, 0x2, P2 ;  /* 0x000000df0b077211 */ /* 0x080fe400010f16ff */
[-C--:B------:R-:W-:Y:S01]  /*64e0*/  LEA.HI.X.SX32 R11, R5, R223.reuse, 0x2, P1 ;  /* 0x000000df050b7211 */ /* 0x080fe200008f16ff */
[----:B------:R-:W-:Y:S01]  /*64f0*/  IMAD.U32 R5, RZ, RZ, UR13 ;  /* 0x0000000dff057e24 */ /* 0x000fe2000f8e00ff */
[-C--:B------:R-:W-:Y:S01]  /*6500*/  LEA.HI.X.SX32 R141, R9, R223.reuse, 0x2, P0 ;  /* 0x000000df098d7211 */ /* 0x080fe200000f16ff */
[----:B------:R1:W-:Y:S01]  /*6510*/  REDG.E.ADD.F32.FTZ.RN.STRONG.GPU desc[UR36][R6.64], R17 ;  /* 0x00000011060079a6 */ /* 0x0003e2000c10f3a4 */
[----:B------:R-:W-:Y:S01]  /*6520*/  IMAD.U32 R9, RZ, RZ, UR8 ;  /* 0x00000008ff097e24 */ /* 0x000fe2000f8e00ff */
[-C--:B------:R-:W-:Y:S01]  /*6530*/  LEA R138, P2, R33, R222.reuse, 0x2 ;  /* 0x000000de218a7211 */ /* 0x080fe200078410ff */
[----:B---3--:R-:W-:Y:S01]  /*6540*/  IMAD.U32 R15, RZ, RZ, UR10 ;  /* 0x0000000aff0f7e24 */ /* 0x008fe2000f8e00ff */
[----:B------:R2:W-:Y:S01]  /*6550*/  REDG.E.ADD.F32.FTZ.RN.STRONG.GPU desc[UR36][R10.64], R18 ;  /* 0x000000120a0079a6 */ /* 0x0005e2000c10f3a4 */
[-C--:B------:R-:W-:Y:S01]  /*6560*/  LEA R32, P0, R5, R222.reuse, 0x2 ;  /* 0x000000de05207211 */ /* 0x080fe200078010ff */
[----:B------:R-:W-:Y:S01]  /*6570*/  IMAD.U32 R137, RZ, RZ, UR12 ;  /* 0x0000000cff897e24 */ /* 0x000fe2000f8e00ff */
[-C--:B------:R-:W-:Y:S01]  /*6580*/  LEA R136, P3, R35, R222.reuse, 0x2 ;  /* 0x000000de23887211 */ /* 0x080fe200078610ff */
[----:B------:R3:W-:Y:S01]  /*6590*/  REDG.E.ADD.F32.FTZ.RN.STRONG.GPU desc[UR36][R140.64], R19 ;  /* 0x000000138c0079a6 */ /* 0x0007e2000c10f3a4 */
[-C--:B------:R-:W-:Y:S02]  /*65a0*/  LEA.HI.X.SX32 R33, R139, R223.reuse, 0x2, P0 ;  /* 0x000000df8b217211 */ /* 0x080fe400000f16ff */
[-C--:B------:R-:W-:Y:S01]  /*65b0*/  LEA R142, P0, R9, R222.reuse, 0x2 ;  /* 0x000000de098e7211 */ /* 0x080fe200078010ff */
[----:B------:R-:W-:Y:S01]  /*65c0*/  REDG.E.ADD.F32.FTZ.RN.STRONG.GPU desc[UR36][R222.64+0x100], R20 ;  /* 0x00010014de0079a6 */ /* 0x000fe2000c10f3a4 */
[-C--:B------:R-:W-:Y:S02]  /*65d0*/  LEA.HI.X.SX32 R139, R15, R223.reuse, 0x2, P2 ;  /* 0x000000df0f8b7211 */ /* 0x080fe400010f16ff */
[-C--:B----4-:R-:W-:Y:S01]  /*65e0*/  LEA R134, P4, R137, R222.reuse, 0x2 ;  /* 0x000000de89867211 */ /* 0x090fe200078810ff */
[----:B------:R-:W-:Y:S01]  /*65f0*/  REDG.E.ADD.F32.FTZ.RN.STRONG.GPU desc[UR36][R132.64+0x100], R21 ;  /* 0x00010015840079a6 */ /* 0x000fe2000c10f3a4 */
[----:B------:R-:W-:Y:S03]  /*6600*/  MOV R135, UR12 ;  /* 0x0000000c00877c02 */ /* 0x000fe60008000f00 */
[----:B------:R-:W-:Y:S01]  /*6610*/  REDG.E.ADD.F32.FTZ.RN.STRONG.GPU desc[UR36][R32.64], R22 ;  /* 0x00000016200079a6 */ /* 0x000fe2000c10f3a4 */
[-C--:B------:R-:W-:Y:S03]  /*6620*/  LEA.HI.X.SX32 R135, R135, R223.reuse, 0x2, P4 ;  /* 0x000000df87877211 */ /* 0x080fe600020f16ff */
[----:B------:R-:W-:Y:S01]  /*6630*/  LDSM.16.MT88.4 R32, [R174+0x15800] ;  /* 0x01580000ae20783b */ /* 0x000fe20000004200 */
[----:B-1----:R-:W-:Y:S03]  /*6640*/  IMAD.U32 R7, RZ, RZ, UR8 ;  /* 0x00000008ff077e24 */ /* 0x002fe6000f8e00ff */
[----:B------:R-:W-:Y:S01]  /*6650*/  REDG.E.ADD.F32.FTZ.RN.STRONG.GPU desc[UR36][R134.64], R23 ;  /* 0x00000017860079a6 */ /* 0x000fe2000c10f3a4 */
[----:B------:R-:W-:Y:S02]  /*6660*/  IMAD.U32 R17, RZ, RZ, UR11 ;  /* 0x0000000bff117e24 */ /* 0x000fe4000f8e00ff */
[----:B--2---:R-:W-:Y:S01]  /*6670*/  IMAD.U32 R11, RZ, RZ, UR9 ;  /* 0x00000009ff0b7e24 */ /* 0x004fe2000f8e00ff */
[-C--:B------:R-:W-:Y:S01]  /*6680*/  LEA.HI.X.SX32 R143, R7, R223.reuse, 0x2, P0 ;  /* 0x000000df078f7211 */ /* 0x080fe200000f16ff */
[----:B------:R-:W-:Y:S01]  /*6690*/  LDSM.16.MT88.4 R20, [R0+0x400] ;  /* 0x000400000014783b */ /* 0x000fe20000004200 */
[-C--:B------:R-:W-:Y:S02]  /*66a0*/  LEA.HI.X.SX32 R137, R17, R223.reuse, 0x2, P3 ;  /* 0x000000df11897211 */ /* 0x080fe400018f16ff */
[----:B---3--:R-:W-:Y:S01]  /*66b0*/  LEA R140, P1, R13, R222, 0x2 ;  /* 0x000000de0d8c7211 */ /* 0x008fe200078210ff */
[----:B------:R-:W-:Y:S01]  /*66c0*/  LDSM.16.MT88.4 R4, [R174+0x15000] ;  /* 0x01500000ae04783b */ /* 0x000fe20000004200 */
[----:B------:R-:W-:Y:S02]  /*66d0*/  ISETP.GT.AND P3, PT, R208, RZ, PT ;  /* 0x000000ffd000720c */ /* 0x000fe40003f64270 */
[----:B------:R-:W-:Y:S01]  /*66e0*/  LEA.HI.X.SX32 R141, R11, R223, 0x2, P1 ;  /* 0x000000df0b8d7211 */ /* 0x000fe200008f16ff */
[----:B------:R-:W-:Y:S01]  /*66f0*/  LDSM.16.MT88.4 R12, [R174+0x17000] ;  /* 0x01700000ae0c783b */ /* 0x000fe20000004200 */
[----:B------:R-:W-:Y:S03]  /*6700*/  @P6 IADD3 R198, P1, R198, -0x100, RZ ;  /* 0xffffff00c6c66810 */ /* 0x000fe60007f3e0ff */
[----:B------:R-:W1:Y:S01]  /*6710*/  LDSM.16.MT88.4 R8, [R0] ;  /* 0x000000000008783b */ /* 0x000e620000004200 */
[----:B------:R-:W-:Y:S03]  /*6720*/  @P6 IADD3.X R199, R199, -0x1, RZ, P1, !PT ;  /* 0xffffffffc7c76810 */ /* 0x000fe60000ffe4ff */
[----:B------:R-:W2:Y:S04]  /*6730*/  LDSM.16.MT88.4 R16, [R0+0x1000] ;  /* 0x001000000010783b */ /* 0x000ea80000004200 */
[----:B------:R-:W-:Y:S04]  /*6740*/  REDG.E.ADD.F32.FTZ.RN.STRONG.GPU desc[UR36][R136.64], R24 ;  /* 0x00000018880079a6 */ /* 0x000fe8000c10f3a4 */
[----:B------:R-:W-:Y:S04]  /*6750*/  REDG.E.ADD.F32.FTZ.RN.STRONG.GPU desc[UR36][R138.64], R25 ;  /* 0x000000198a0079a6 */ /* 0x000fe8000c10f3a4 */
[----:B------:R-:W3:Y:S04]  /*6760*/  LDSM.16.MT88.4 R132, [R174+0x17800] ;  /* 0x01780000ae84783b */ /* 0x000ee80000004200 */
[----:B------:R-:W4:Y:S04]  /*6770*/  LDSM.16.MT88.4 R136, [R0+0x1400] ;  /* 0x001400000088783b */ /* 0x000f280000004200 */
[----:B------:R-:W-:Y:S04]  /*6780*/  REDG.E.ADD.F32.FTZ.RN.STRONG.GPU desc[UR36][R140.64], R26 ;  /* 0x0000001a8c0079a6 */ /* 0x000fe8000c10f3a4 */
[----:B------:R-:W-:Y:S04]  /*6790*/  REDG.E.ADD.F32.FTZ.RN.STRONG.GPU desc[UR36][R142.64], R27 ;  /* 0x0000001b8e0079a6 */ /* 0x000fe8000c10f3a4 */
[----:B------:R-:W4:Y:S04]  /*67a0*/  LDSM.16.MT88.4 R24, [R0+0x2400] ;  /* 0x002400000018783b */ /* 0x000f280000004200 */
[----:B------:R-:W-:Y:S01]  /*67b0*/  LDSM.16.MT88.4 R140, [R0+0x1c00] ;  /* 0x001c0000008c783b */ /* 0x000fe20000004200 */
        /* <DEDUP_REMOVED lines=16> */
[----:B------:R-:W2:Y:S01]  /*68c0*/  LDSM.16.MT88.4 R28, [R0+0x2800] ;  /* 0x00280000001c783b */ /* 0x000ea20000004200 */
[-C--:B------:R-:W-:Y:S06]  /*68d0*/  HMMA.16816.F32 R84, R32, R20.reuse, R84 ;  /* 0x000000142054723c */ /* 0x080fec0000001854 */
        /* <DEDUP_REMOVED lines=14> */
[----:B------:R4:W4:Y:S05]  /*69c0*/  LDSM.16.MT88.4 R24, [R0+0x2c00] ;  /* 0x002c00000018783b */ /* 0x00092a0000004200 */
        /* <DEDUP_REMOVED lines=12> */
[-C--:B---3--:R-:W-:Y:S05]  /*6a90*/  HMMA.16816.F32 R84, R20, R132.reuse, R84 ;  /* 0x000000841454723c */ /* 0x088fea0000001854 */
[----:B------:R-:W-:Y:S01]  /*6aa0*/  VIADD R6, R0, 0xffffd000 ;  /* 0xffffd00000067836 */ /* 0x000fe20000000000 */
[C---:B------:R-:W-:Y:S05]  /*6ab0*/  HMMA.16816.F32 R88, R136.reuse, R132, R88 ;  /* 0x000000848858723c */ /* 0x040fea0000001858 */
[----:B------:R-:W-:Y:S01]  /*6ac0*/  LOP3.LUT R4, R208, 0x1, RZ, 0xc0, !PT ;  /* 0x00000001d0047812 */ /* 0x000fe200078ec0ff */
[-C--:B------:R-:W-:Y:S03]  /*6ad0*/  HMMA.16816.F32 R92, R136, R134.reuse, R92 ;  /* 0x00000086885c723c */ /* 0x080fe6000000185c */
[----:B------:R-:W-:Y:S02]  /*6ae0*/  ISETP.NE.U32.AND P0, PT, R4, 0x1, PT ;  /* 0x000000010400780c */ /* 0x000fe40003f05070 */
[----:B------:R-:W-:Y:S01]  /*6af0*/  @P6 IADD3 R5, P2, R220, -0x100, RZ ;  /* 0xffffff00dc056810 */ /* 0x000fe20007f5e0ff */
[C---:B------:R-:W-:Y:S05]  /*6b00*/  HMMA.16816.F32 R96, R20.reuse, R134, R96 ;  /* 0x000000861460723c */ /* 0x040fea0000001860 */
[----:B------:R-:W-:Y:S01]  /*6b10*/  @P6 IADD3.X R4, R221, -0x1, RZ, P2, !PT ;  /* 0xffffffffdd046810 */ /* 0x000fe200017fe4ff */
[-C--:B------:R-:W-:Y:S05]  /*6b20*/  HMMA.16816.F32 R100, R20, R140.reuse, R100 ;  /* 0x0000008c1464723c */ /* 0x080fea0000001864 */
[----:B------:R-:W-:Y:S01]  /*6b30*/  @P0 VIADD R6, R0, 0x3000 ;  /* 0x0000300000060836 */ /* 0x000fe20000000000 */
[C---:B------:R-:W-:Y:S05]  /*6b40*/  HMMA.16816.F32 R104, R136.reuse, R140, R104 ;  /* 0x0000008c8868723c */ /* 0x040fea0000001868 */
[----:B------:R-:W-:Y:S01]  /*6b50*/  VIADD R208, R208, 0xffffffff ;  /* 0xffffffffd0d07836 */ /* 0x000fe20000000000 */
[-C--:B------:R-:W-:Y:S05]  /*6b60*/  HMMA.16816.F32 R108, R136, R142.reuse, R108 ;  /* 0x0000008e886c723c */ /* 0x080fea000000186c */
[----:B----4-:R-:W-:Y:S01]  /*6b70*/  IMAD.MOV.U32 R0, RZ, RZ, R6 ;  /* 0x000000ffff007224 */ /* 0x010fe200078e0006 */
[C---:B------:R-:W-:Y:S05]  /*6b80*/  HMMA.16816.F32 R112, R20.reuse, R142, R112 ;  /* 0x0000008e1470723c */ /* 0x040fea0000001870 */
[----:B------:R-:W-:Y:S01]  /*6b90*/  @P6 IMAD.MOV.U32 R220, RZ, RZ, R5 ;  /* 0x000000ffffdc6224 */ /* 0x000fe200078e0005 */
[-C--:B------:R-:W-:Y:S05]  /*6ba0*/  HMMA.16816.F32 R116, R20, R24.reuse, R116 ;  /* 0x000000181474723c */ /* 0x080fea0000001874 */
[----:B------:R-:W-:Y:S01]  /*6bb0*/  @P6 IMAD.MOV.U32 R221, RZ, RZ, R4 ;  /* 0x000000ffffdd6224 */ /* 0x000fe200078e0004 */
[C---:B------:R-:W-:Y:S06]  /*6bc0*/  HMMA.16816.F32 R120, R136.reuse, R24, R120 ;  /* 0x000000188878723c */ /* 0x040fec0000001878 */
[-C--:B------:R-:W-:Y:S06]  /*6bd0*/  HMMA.16816.F32 R124, R136, R26.reuse, R124 ;  /* 0x0000001a887c723c */ /* 0x080fec000000187c */
[----:B------:R-:W-:Y:S01]  /*6be0*/  HMMA.16816.F32 R128, R20, R26, R128 ;  /* 0x0000001a1480723c */ /* 0x000fe20000001880 */
[----:B------:R-:W-:Y:S11]  /*6bf0*/  @!UPT UIADD3 URZ, URZ, URZ, URZ ;  /* 0x0000003f3f3ff290 */ /* 0x000ff6000fffe03f */
[----:B------:R-:W-:Y:S01]  /*6c00*/  @!UPT UIADD3 URZ, URZ, URZ, URZ ;  /* 0x0000003f3f3ff290 */ /* 0x000fe2000fffe03f */
[----:B------:R-:W-:Y:S11]  /*6c10*/  @P3 BRA `(.L_x_776) ;  /* 0xffffffbc00c43947 */ /* 0x000ff6000383ffff */
[----:B------:R-:W-:Y:S01]  /*6c20*/  BAR.SYNC.DEFER_BLOCKING 0x0 ;  /* 0x0000000000007b1d */ /* 0x000fe20000010000 */
[----:B------:R-:W-:Y:S02]  /*6c30*/  ISETP.NE.AND P0, PT, R212, -0x1, PT ;  /* 0xffffffffd400780c */ /* 0x000fe40003f05270 */
[----:B------:R-:W-:-:S03]  /*6c40*/  SHF.R.S32.HI R11, RZ, 0x1f, R189 ;  /* 0x0000001fff0b7819 */ /* 0x000fc600000114bd */
[----:B------:R-:W-:Y:S01]  /*6c50*/  ULDC UR8, c[0x0][0x390] ;  /* 0x0000e40000087ab9 */ /* 0x000fe20000000800 */
[----:B------:R-:W-:Y:S01]  /*6c60*/  ULDC UR9, c[0x0][0x38c] ;  /* 0x0000e30000097ab9 */ /* 0x000fe20000000800 */
        /* <DEDUP_REMOVED lines=55> */
[----:B------:R-:W-:Y:S01]  /*6fe0*/  STS [R194], R85 ;  /* 0x00000055c2007388 */ /* 0x000fe20000000800 */
[----:B------:R-:W-:Y:S01]  /*6ff0*/  F2FP.F16.F32.PACK_AB R114, R115, R114 ;  /* 0x000000727372723e */ /* 0x000fe200000000ff */
[----:B------:R-:W-:Y:S01]  /*7000*/  FMUL.FTZ R124, R124, UR8 ;  /* 0x000000087c7c7c20 */ /* 0x000fe20008410000 */
[----:B------:R-:W-:Y:S01]  /*7010*/  FMUL.FTZ R125, R125, UR8 ;  /* 0x000000087d7d7c20 */ /* 0x000fe20008410000 */
[----:B------:R-:W-:Y:S01]  /*7020*/  STS [R194+0x200], R87 ;  /* 0x00020057c2007388 */ /* 0x000fe20000000800 */
        /* <DEDUP_REMOVED lines=11> */
[----:B------:R-:W-:Y:S01]  /*70e0*/  STS [R194+0x1000], R89 ;  /* 0x00100059c2007388 */ /* 0x000fe20000000800 */
        /* <DEDUP_REMOVED lines=73> */
[----:B------:R-:W1:Y:S01]  /*7580*/  @P0 LDC.64 R6, c[0x0][0x450] ;  /* 0x00011400ff060b82 */ /* 0x000e620000000a00 */
[----:B------:R-:W-:Y:S01]  /*7590*/  FMUL.FTZ R72, R72, UR9 ;  /* 0x0000000948487c20 */ /* 0x000fe20008410000 */
[----:B------:R-:W-:Y:S01]  /*75a0*/  STS [R197+0x5200], R126 ;  /* 0x0052007ec5007388 */ /* 0x000fe20000000800 */
[----:B------:R-:W-:Y:S01]  /*75b0*/  FMUL.FTZ R73, R73, UR9 ;  /* 0x0000000949497c20 */ /* 0x000fe20008410000 */
[----:B------:R-:W-:Y:S01]  /*75c0*/  FMUL.FTZ R74, R74, UR9 ;  /* 0x000000094a4a7c20 */ /* 0x000fe20008410000 */
[----:B------:R-:W-:Y:S01]  /*75d0*/  FMUL.FTZ R75, R75, UR9 ;  /* 0x000000094b4b7c20 */ /* 0x000fe20008410000 */
[----:B------:R-:W-:Y:S01]  /*75e0*/  F2FP.F16.F32.PACK_AB R64, R65, R64 ;  /* 0x000000404140723e */ /* 0x000fe200000000ff */
[----:B------:R-:W-:Y:S01]  /*75f0*/  STS [R194+0x6000], R37 ;  /* 0x00600025c2007388 */ /* 0x000fe20000000800 */
[----:B------:R-:W-:Y:S01]  /*7600*/  F2FP.F16.F32.PACK_AB R66, R67, R66 ;  /* 0x000000424342723e */ /* 0x000fe200000000ff */
[----:B------:R-:W2:Y:S01]  /*7610*/  @P0 LDC.64 R4, c[0x0][0x458] ;  /* 0x00011600ff040b82 */ /* 0x000ea20000000a00 */
[----:B------:R-:W-:Y:S01]  /*7620*/  F2FP.F16.F32.PACK_AB R57, R57, R56 ;  /* 0x000000383939723e */ /* 0x000fe200000000ff */
[----:B------:R-:W-:Y:S01]  /*7630*/  STS [R194+0x6200], R39 ;  /* 0x00620027c2007388 */ /* 0x000fe20000000800 */
[----:B------:R-:W-:Y:S01]  /*7640*/  F2FP.F16.F32.PACK_AB R59, R59, R58 ;  /* 0x0000003a3b3b723e */ /* 0x000fe200000000ff */
[----:B------:R-:W-:Y:S01]  /*7650*/  FMUL.FTZ R77, R77, UR9 ;  /* 0x000000094d4d7c20 */ /* 0x000fe20008410000 */
[----:B------:R-:W-:Y:S01]  /*7660*/  F2FP.F16.F32.PACK_AB R60, R61, R60 ;  /* 0x0000003c3d3c723e */ /* 0x000fe200000000ff */
[----:B------:R-:W-:Y:S01]  /*7670*/  STS [R197+0x6000], R48 ;  /* 0x00600030c5007388 */ /* 0x000fe20000000800 */
[----:B------:R-:W-:Y:S01]  /*7680*/  F2FP.F16.F32.PACK_AB R62, R63, R62 ;  /* 0x0000003e3f3e723e */ /* 0x000fe200000000ff */
[----:B------:R-:W-:Y:S01]  /*7690*/  FMUL.FTZ R79, R79, UR9 ;  /* 0x000000094f4f7c20 */ /* 0x000fe20008410000 */
[----:B------:R-:W-:Y:S01]  /*76a0*/  F2FP.F16.F32.PACK_AB R69, R69, R68 ;  /* 0x000000444545723e */ /* 0x000fe200000000ff */
[----:B------:R-:W-:Y:S01]  /*76b0*/  STS [R197+0x6200], R50 ;  /* 0x00620032c5007388 */ /* 0x000fe20000000800 */
[----:B------:R-:W-:-:S02]  /*76c0*/  F2FP.F16.F32.PACK_AB R71, R71, R70 ;  /* 0x000000464747723e */ /* 0x000fc400000000ff */
[----:B------:R-:W-:Y:S01]  /*76d0*/  F2FP.F16.F32.PACK_AB R80, R81, R80 ;  /* 0x000000505150723e */ /* 0x000fe200000000ff */
[----:B------:R-:W-:Y:S01]  /*76e0*/  STS [R194+0x7000], R41 ;  /* 0x00700029c2007388 */ /* 0x000fe20000000800 */
[----:B------:R-:W-:Y:S02]  /*76f0*/  F2FP.F16.F32.PACK_AB R82, R83, R82 ;  /* 0x000000525352723e */ /* 0x000fe400000000ff */
[----:B------:R-:W-:Y:S01]  /*7700*/  F2FP.F16.F32.PACK_AB R73, R73, R72 ;  /* 0x000000484949723e */ /* 0x000fe200000000ff */
[----:B------:R3:W-:Y:S01]  /*7710*/  STS [R194+0x7200], R43 ;  /* 0x0072002bc2007388 */ /* 0x0007e20000000800 */
[----:B------:R-:W-:Y:S02]  /*7720*/  F2FP.F16.F32.PACK_AB R75, R75, R74 ;  /* 0x0000004a4b4b723e */ /* 0x000fe400000000ff */
[CC--:B------:R-:W-:Y:S01]  /*7730*/  @P0 IADD3 R0, R207.reuse, R212.reuse, RZ ;  /* 0x000000d4cf000210 */ /* 0x0c0fe20007ffe0ff */
[----:B------:R4:W-:Y:S01]  /*7740*/  STS [R197+0x7000], R44 ;  /* 0x0070002cc5007388 */ /* 0x0009e20000000800 */
[----:B------:R-:W-:-:S03]  /*7750*/  @P0 IADD3 R8, R207, R212, RZ ;  /* 0x000000d4cf080210 */ /* 0x000fc60007ffe0ff */
[----:B------:R4:W-:Y:S01]  /*7760*/  STS [R197+0x7200], R46 ;  /* 0x0072002ec5007388 */ /* 0x0009e20000000800 */
[----:B-1----:R-:W-:-:S03]  /*7770*/  @P0 IMAD R40, R0, R7, RZ ;  /* 0x0000000700280224 */ /* 0x002fc600078e02ff */
[----:B------:R1:W-:Y:S04]  /*7780*/  STS [R194+0x8000], R53 ;  /* 0x00800035c2007388 */ /* 0x0003e80000000800 */
[----:B------:R1:W-:Y:S04]  /*7790*/  STS [R194+0x8200], R55 ;  /* 0x00820037c2007388 */ /* 0x0003e80000000800 */
[----:B------:R1:W-:Y:S04]  /*77a0*/  STS [R197+0x8000], R64 ;  /* 0x00800040c5007388 */ /* 0x0003e80000000800 */
[----:B------:R1:W-:Y:S01]  /*77b0*/  STS [R197+0x8200], R66 ;  /* 0x00820042c5007388 */ /* 0x0003e20000000800 */
[----:B---3--:R-:W-:-:S03]  /*77c0*/  @P0 IMAD.WIDE.U32 R42, R0, R6, RZ ;  /* 0x00000006002a0225 */ /* 0x008fc600078e00ff */
[----:B------:R1:W-:Y:S01]  /*77d0*/  STS [R194+0x9000], R57 ;  /* 0x00900039c2007388 */ /* 0x0003e20000000800 */
[----:B--2---:R-:W-:Y:S02]  /*77e0*/  @P0 IMAD R0, R8, R5, RZ ;  /* 0x0000000508000224 */ /* 0x004fe400078e02ff */
[----:B----4-:R-:W-:Y:S01]  /*77f0*/  FMUL.FTZ R44, R78, UR9 ;  /* 0x000000094e2c7c20 */ /* 0x010fe20008410000 */
[----:B------:R-:W-:Y:S01]  /*7800*/  @P0 IMAD.WIDE.U32 R8, R8, R4, RZ ;  /* 0x0000000408080225 */ /* 0x000fe200078e00ff */
[----:B------:R1:W-:Y:S03]  /*7810*/  STS [R194+0x9200], R59 ;  /* 0x0092003bc2007388 */ /* 0x0003e60000000800 */
[----:B------:R-:W-:Y:S01]  /*7820*/  FMUL.FTZ R46, R76, UR9 ;  /* 0x000000094c2e7c20 */ /* 0x000fe20008410000 */
[----:B------:R-:W-:Y:S01]  /*7830*/  @P0 IADD3 R40, R43, R40, RZ ;  /* 0x000000282b280210 */ /* 0x000fe20007ffe0ff */
[----:B------:R1:W-:Y:S01]  /*7840*/  STS [R197+0x9000], R60 ;  /* 0x0090003cc5007388 */ /* 0x0003e20000000800 */
[----:B------:R-:W-:-:S02]  /*7850*/  F2FP.F16.F32.PACK_AB R44, R79, R44 ;  /* 0x0000002c4f2c723e */ /* 0x000fc400000000ff */
[----:B------:R-:W-:Y:S01]  /*7860*/  F2FP.F16.F32.PACK_AB R46, R77, R46 ;  /* 0x0000002e4d2e723e */ /* 0x000fe200000000ff */
[----:B------:R1:W-:Y:S01]  /*7870*/  STS [R197+0x9200], R62 ;  /* 0x0092003ec5007388 */ /* 0x0003e20000000800 */
[----:B------:R-:W-:Y:S02]  /*7880*/  @P0 IADD3 R0, R9, R0, RZ ;  /* 0x0000000009000210 */ /* 0x000fe40007ffe0ff */
[----:B------:R-:W-:Y:S01]  /*7890*/  @P0 MOV R2, R8 ;  /* 0x0000000800020202 */ /* 0x000fe20000000f00 */
[----:B------:R1:W-:Y:S04]  /*78a0*/  STS [R194+0xa000], R69 ;  /* 0x00a00045c2007388 */ /* 0x0003e80000000800 */
[----:B------:R1:W-:Y:S04]  /*78b0*/  STS [R194+0xa200], R71 ;  /* 0x00a20047c2007388 */ /* 0x0003e80000000800 */
[----:B------:R1:W-:Y:S04]  /*78c0*/  STS [R197+0xa000], R80 ;  /* 0x00a00050c5007388 */ /* 0x0003e80000000800 */
[----:B------:R1:W-:Y:S04]  /*78d0*/  STS [R197+0xa200], R82 ;  /* 0x00a20052c5007388 */ /* 0x0003e80000000800 */
[----:B------:R1:W-:Y:S04]  /*78e0*/  STS [R194+0xb000], R73 ;  /* 0x00b00049c2007388 */ /* 0x0003e80000000800 */
[----:B------:R1:W-:Y:S01]  /*78f0*/  STS [R194+0xb200], R75 ;  /* 0x00b2004bc2007388 */ /* 0x0003e20000000800 */
[----:B------:R-:W-:Y:S05]  /*7900*/  @P0 BRA `(.L_x_777) ;  /* 0x00000000002c0947 */ /* 0x000fea0003800000 */
[----:B------:R-:W2:Y:S01]  /*7910*/  LDC.64 R6, c[0x0][0x450] ;  /* 0x00011400ff067b82 */ /* 0x000ea20000000a00 */
[----:B------:R-:W-:-:S07]  /*7920*/  SHF.R.S32.HI R13, RZ, 0x1f, R207 ;  /* 0x0000001fff0d7819 */ /* 0x000fce00000114cf */
[----:B------:R-:W3:Y:S01]  /*7930*/  LDC.64 R8, c[0x0][0x438] ;  /* 0x00010e00ff087b82 */ /* 0x000ee20000000a00 */
[-C--:B--2---:R-:W-:Y:S02]  /*7940*/  IMAD R12, R13, R6.reuse, RZ ;  /* 0x000000060d0c7224 */ /* 0x084fe400078e02ff */
[----:B------:R-:W-:-:S04]  /*7950*/  IMAD.WIDE.U32 R14, R207, R6, RZ ;  /* 0x00000006cf0e7225 */ /* 0x000fc800078e00ff */
[----:B------:R-:W-:Y:S02]  /*7960*/  IMAD R12, R207, R7, R12 ;  /* 0x00000007cf0c7224 */ /* 0x000fe400078e020c */
[----:B---3--:R-:W-:-:S03]  /*7970*/  IMAD R10, R11, R8, RZ ;  /* 0x000000080b0a7224 */ /* 0x008fc600078e02ff */
[----:B------:R-:W-:Y:S01]  /*7980*/  IADD3 R15, R15, R12, RZ ;  /* 0x0000000c0f0f7210 */ /* 0x000fe20007ffe0ff */
[C---:B------:R-:W-:Y:S02]  /*7990*/  IMAD R9, R189.reuse, R9, R10 ;  /* 0x00000009bd097224 */ /* 0x040fe400078e020a */
[----:B------:R-:W-:-:S05]  /*79a0*/  IMAD.WIDE.U32 R42, R189, R8, R14 ;  /* 0x00000008bd2a7225 */ /* 0x000fca00078e000e */
[----:B------:R-:W-:Y:S02]  /*79b0*/  IADD3 R40, R43, R9, RZ ;  /* 0x000000092b287210 */ /* 0x000fe40007ffe0ff */
.L_x_777:
        /* <DEDUP_REMOVED lines=12> */
[----:B------:R-:W-:-:S07]  /*7a80*/  MOV R2, R8 ;  /* 0x0000000800027202 */ /* 0x000fce0000000f00 */
.L_x_778:
[----:B------:R-:W-:Y:S01]  /*7a90*/  STS [R197+0xb000], R46 ;  /* 0x00b0002ec5007388 */ /* 0x000fe20000000800 */
[C---:B------:R-:W-:Y:S01]  /*7aa0*/  IMAD.SHL.U32 R54, R191.reuse, 0x80, RZ ;  /* 0x00000080bf367824 */ /* 0x040fe200078e00ff */
[--C-:B-1----:R-:W-:Y:S01]  /*7ab0*/  SHF.R.S32.HI R59, RZ, 0x1f, R186.reuse ;  /* 0x0000001fff3b7819 */ /* 0x102fe200000114ba */
[----:B------:R-:W-:Y:S01]  /*7ac0*/  IMAD.MOV.U32 R58, RZ, RZ, R186 ;  /* 0x000000ffff3a7224 */ /* 0x000fe200078e00ba */
[----:B------:R1:W-:Y:S01]  /*7ad0*/  STS [R197+0xb200], R44 ;  /* 0x00b2002cc5007388 */ /* 0x0003e20000000800 */
[----:B------:R-:W-:Y:S01]  /*7ae0*/  IMAD R210, R191, -0x80, R210 ;  /* 0xffffff80bfd27824 */ /* 0x000fe200078e02d2 */
[----:B------:R-:W-:Y:S01]  /*7af0*/  SHF.R.S32.HI R53, RZ, 0x1f, R54 ;  /* 0x0000001fff357819 */ /* 0x000fe20000011436 */
[----:B------:R-:W-:Y:S01]  /*7b00*/  ULDC.64 UR8, c[0x0][0x468] ;  /* 0x00011a0000087ab9 */ /* 0x000fe20000000a00 */
[----:B------:R-:W-:Y:S01]  /*7b10*/  BAR.SYNC.DEFER_BLOCKING 0x0 ;  /* 0x0000000000007b1d */ /* 0x000fe20000010000 */
[----:B------:R-:W-:Y:S02]  /*7b20*/  SHF.R.S32.HI R52, RZ, 0x1f, R188 ;  /* 0x0000001fff347819 */ /* 0x000fe400000114bc */
[----:B------:R-:W-:Y:S01]  /*7b30*/  IMAD R41, R53, R6, RZ ;  /* 0x0000000635297224 */ /* 0x000fe200078e02ff */
[----:B------:R-:W-:-:S02]  /*7b40*/  ISETP.GE.AND P2, PT, R185, R210, PT ;  /* 0x000000d2b900720c */ /* 0x000fc40003f46270 */
[----:B------:R-:W-:Y:S01]  /*7b50*/  BSSY B0, `(.L_x_779) ;  /* 0x0000024000007945 */ /* 0x000fe20003800000 */
[C---:B------:R-:W-:Y:S01]  /*7b60*/  IMAD R41, R54.reuse, R7, R41 ;  /* 0x0000000736297224 */ /* 0x040fe200078e0229 */
[----:B------:R-:W-:Y:S01]  /*7b70*/  SHF.R.S32.HI R55, RZ, 0x1f, R185 ;  /* 0x0000001fff377819 */ /* 0x000fe200000114b9 */
[----:B-1----:R-:W-:Y:S01]  /*7b80*/  IMAD.WIDE.U32 R44, R54, R6, R58 ;  /* 0x00000006362c7225 */ /* 0x002fe200078e003a */
[----:B------:R1:W2:Y:S02]  /*7b90*/  LDS.128 R36, [R161+0xa000] ;  /* 0x00a00000a1247984 */ /* 0x0002a40000000c00 */
[----:B------:R-:W-:Y:S02]  /*7ba0*/  IADD3 R60, P0, R42, R44, RZ ;  /* 0x0000002c2a3c7210 */ /* 0x000fe40007f1e0ff */
[----:B------:R1:W3:Y:S01]  /*7bb0*/  LDS.128 R32, [R161+0xc000] ;  /* 0x00c00000a1207984 */ /* 0x0002e20000000c00 */
[----:B------:R-:W-:Y:S02]  /*7bc0*/  IADD3 R42, R185, 0x40, RZ ;  /* 0x00000040b92a7810 */ /* 0x000fe40007ffe0ff */
[----:B------:R-:W-:Y:S01]  /*7bd0*/  IADD3.X R61, R40, R45, R41, P0, !PT ;  /* 0x0000002d283d7210 */ /* 0x000fe200007fe429 */
[----:B------:R1:W4:Y:S01]  /*7be0*/  LDS.128 R28, [R161+0xf000] ;  /* 0x00f00000a11c7984 */ /* 0x0003220000000c00 */
[----:B------:R-:W-:Y:S01]  /*7bf0*/  IMAD R41, R52, UR8, RZ ;  /* 0x0000000834297c24 */ /* 0x000fe2000f8e02ff */
[----:B------:R-:W-:-:S02]  /*7c00*/  ISETP.GE.AND P1, PT, R42, R210, PT ;  /* 0x000000d22a00720c */ /* 0x000fc40003f26270 */
[----:B------:R1:W1:Y:S01]  /*7c10*/  LDS.128 R24, [R161+0x10000] ;  /* 0x01000000a1187984 */ /* 0x0002620000000c00 */
[C---:B------:R-:W-:Y:S02]  /*7c20*/  IMAD R41, R188.reuse, UR9, R41 ;  /* 0x00000009bc297c24 */ /* 0x040fe4000f8e0229 */
[----:B------:R-:W-:Y:S01]  /*7c30*/  IMAD.WIDE.U32 R60, R188, UR8, R60 ;  /* 0x00000008bc3c7c25 */ /* 0x000fe2000f8e003c */
[----:B------:R1:W1:Y:S04]  /*7c40*/  LDS.128 R20, [R161+0x11000] ;  /* 0x01100000a1147984 */ /* 0x0002680000000c00 */
[----:B------:R1:W1:Y:S01]  /*7c50*/  LDS.128 R16, [R161+0x12000] ;  /* 0x01200000a1107984 */ /* 0x0002620000000c00 */
[----:B------:R-:W-:-:S03]  /*7c60*/  IADD3 R57, R61, R41, RZ ;  /* 0x000000293d397210 */ /* 0x000fc60007ffe0ff */
[----:B------:R1:W1:Y:S04]  /*7c70*/  LDS.128 R12, [R161+0x13000] ;  /* 0x01300000a10c7984 */ /* 0x0002680000000c00 */
[----:B------:R1:W1:Y:S01]  /*7c80*/  LDS.128 R8, [R161+0x14000] ;  /* 0x01400000a1087984 */ /* 0x0002620000000c00 */
[----:B------:R-:W-:Y:S05]  /*7c90*/  @P2 BRA `(.L_x_780) ;  /* 0x00000000003c2947 */ /* 0x000fea0003800000 */
[----:B------:R-:W2:Y:S01]  /*7ca0*/  LDS.128 R44, [R161+0xb000] ;  /* 0x00b00000a12c7984 */ /* 0x000ea20000000c00 */
[----:B------:R-:W-:Y:S01]  /*7cb0*/  MOV R62, R60 ;  /* 0x0000003c003e7202 */ /* 0x000fe20000000f00 */
[-C--:B------:R-:W-:Y:S01]  /*7cc0*/  IMAD R56, R55, R6.reuse, RZ ;  /* 0x0000000637387224 */ /* 0x080fe200078e02ff */
[----:B------:R-:W-:Y:S01]  /*7cd0*/  MOV R63, R57 ;  /* 0x00000039003f7202 */ /* 0x000fe20000000f00 */
[----:B------:R-:W3:Y:S01]  /*7ce0*/  LDS.128 R40, [R161+0x9000] ;  /* 0x00900000a1287984 */ /* 0x000ee20000000c00 */
[----:B------:R-:W-:Y:S01]  /*7cf0*/  ULDC.64 UR8, c[0x0][0x3f0] ;  /* 0x0000fc0000087ab9 */ /* 0x000fe20000000a00 */
[C---:B------:R-:W-:Y:S02]  /*7d00*/  IMAD R56, R185.reuse, R7, R56 ;  /* 0x00000007b9387224 */ /* 0x040fe400078e0238 */
[----:B------:R-:W4:Y:S01]  /*7d10*/  LDS.128 R48, [R161+0xd000] ;  /* 0x00d00000a1307984 */ /* 0x000f220000000c00 */
[----:B------:R-:W-:-:S05]  /*7d20*/  IMAD.WIDE.U32 R62, R185, R6, R62 ;  /* 0x00000006b93e7225 */ /* 0x000fca00078e003e */
[----:B------:R-:W-:Y:S02]  /*7d30*/  IADD3 R56, R63, R56, RZ ;  /* 0x000000383f387210 */ /* 0x000fe40007ffe0ff */
[----:B------:R-:W-:-:S04]  /*7d40*/  LEA R64, P0, R62, UR8, 0x1 ;  /* 0x000000083e407c11 */ /* 0x000fc8000f8008ff */
[----:B------:R-:W-:-:S05]  /*7d50*/  LEA.HI.X R65, R62, UR9, R56, 0x1, P0 ;  /* 0x000000093e417c11 */ /* 0x000fca00080f0c38 */
[----:B--2---:R2:W-:Y:S04]  /*7d60*/  STG.E.128 desc[UR36][R64.64+0x40], R44 ;  /* 0x0000402c40007986 */ /* 0x0045e8000c101d24 */
[----:B---3--:R2:W-:Y:S04]  /*7d70*/  STG.E.128 desc[UR36][R64.64], R40 ;  /* 0x0000002840007986 */ /* 0x0085e8000c101d24 */
[----:B----4-:R2:W-:Y:S02]  /*7d80*/  STG.E.128 desc[UR36][R64.64+0x80], R48 ;  /* 0x0000803040007986 */ /* 0x0105e4000c101d24 */
.L_x_780:
[----:B------:R-:W-:Y:S05]  /*7d90*/  BSYNC B0 ;  /* 0x0000000000007941 */ /* 0x000fea0003800000 */
.L_x_779:
[----:B--2---:R2:W1:Y:S01]  /*7da0*/  LDS.128 R40, [R161+0xe000] ;  /* 0x00e00000a1287984 */ /* 0x0044620000000c00 */
[----:B------:R-:W-:Y:S04]  /*7db0*/  BSSY B0, `(.L_x_781) ;  /* 0x000000f000007945 */ /* 0x000fe80003800000 */
[----:B------:R-:W-:Y:S05]  /*7dc0*/  @P1 BRA `(.L_x_782) ;  /* 0x0000000000341947 */ /* 0x000fea0003800000 */
[----:B------:R-:W-:Y:S01]  /*7dd0*/  IADD3 R44, P0, R185, 0x40, RZ ;  /* 0x00000040b92c7810 */ /* 0x000fe20007f1e0ff */
[----:B------:R-:W-:Y:S01]  /*7de0*/  ULDC.64 UR8, c[0x0][0x3f0] ;  /* 0x0000fc0000087ab9 */ /* 0x000fe20000000a00 */
[----:B------:R-:W-:Y:S02]  /*7df0*/  MOV R56, R60 ;  /* 0x0000003c00387202 */ /* 0x000fe40000000f00 */
[----:B------:R-:W-:-:S03]  /*7e00*/  IADD3.X R45, RZ, R55, RZ, P0, !PT ;  /* 0x00000037ff2d7210 */ /* 0x000fc600007fe4ff */
[----:B------:R-:W-:-:S04]  /*7e10*/  IMAD.WIDE.U32 R46, R44, R6, R56 ;  /* 0x000000062c2e7225 */ /* 0x000fc800078e0038 */
[----:B------:R-:W-:Y:S01]  /*7e20*/  IMAD R45, R45, R6, RZ ;  /* 0x000000062d2d7224 */ /* 0x000fe200078e02ff */
[----:B------:R-:W-:-:S03]  /*7e30*/  LEA R6, P0, R46, UR8, 0x1 ;  /* 0x000000082e067c11 */ /* 0x000fc6000f8008ff */
[----:B------:R-:W-:-:S05]  /*7e40*/  IMAD R45, R44, R7, R45 ;  /* 0x000000072c2d7224 */ /* 0x000fca00078e022d */
[----:B------:R-:W-:-:S04]  /*7e50*/  IADD3 R45, R47, R45, RZ ;  /* 0x0000002d2f2d7210 */ /* 0x000fc80007ffe0ff */
[----:B------:R-:W-:-:S05]  /*7e60*/  LEA.HI.X R7, R46, UR9, R45, 0x1, P0 ;  /* 0x000000092e077c11 */ /* 0x000fca00080f0c2d */
[----:B------:R2:W-:Y:S04]  /*7e70*/  STG.E.128 desc[UR36][R6.64], R36 ;  /* 0x0000002406007986 */ /* 0x0005e8000c101d24 */
[----:B---3--:R2:W-:Y:S04]  /*7e80*/  STG.E.128 desc[UR36][R6.64+0x40], R32 ;  /* 0x0000402006007986 */ /* 0x0085e8000c101d24 */
[----:B-1----:R2:W-:Y:S02]  /*7e90*/  STG.E.128 desc[UR36][R6.64+0x80], R40 ;  /* 0x0000802806007986 */ /* 0x0025e4000c101d24 */
.L_x_782:
[----:B------:R-:W-:Y:S05]  /*7ea0*/  BSYNC B0 ;  /* 0x0000000000007941 */ /* 0x000fea0003800000 */
.L_x_781:
[-C--:B------:R-:W-:Y:S01]  /*7eb0*/  IMAD.WIDE.U32 R58, R54, R4.reuse, R58 ;  /* 0x00000004363a7225 */ /* 0x080fe200078e003a */
[----:B------:R-:W-:Y:S01]  /*7ec0*/  ULDC.64 UR8, c[0x0][0x470] ;  /* 0x00011c0000087ab9 */ /* 0x000fe20000000a00 */
[----:B------:R-:W-:Y:S02]  /*7ed0*/  BSSY B0, `(.L_x_783) ;  /* 0x0000015000007945 */ /* 0x000fe40003800000 */
[----:B------:R-:W-:Y:S01]  /*7ee0*/  IMAD R53, R53, R4, RZ ;  /* 0x0000000435357224 */ /* 0x000fe200078e02ff */
[----:B--23--:R-:W-:Y:S01]  /*7ef0*/  IADD3 R32, P0, R2, R58, RZ ;  /* 0x0000003a02207210 */ /* 0x00cfe20007f1e0ff */
[----:B------:R-:W-:Y:S02]  /*7f00*/  IMAD R7, R52, UR8, RZ ;  /* 0x0000000834077c24 */ /* 0x000fe4000f8e02ff */
[----:B------:R-:W-:Y:S02]  /*7f10*/  IMAD R53, R54, R5, R53 ;  /* 0x0000000536357224 */ /* 0x000fe400078e0235 */
[----:B------:R-:W-:-:S03]  /*7f20*/  IMAD R7, R188, UR9, R7 ;  /* 0x00000009bc077c24 */ /* 0x000fc6000f8e0207 */
[----:B------:R-:W-:-:S03]  /*7f30*/  IADD3.X R33, R0, R59, R53, P0, !PT ;  /* 0x0000003b00217210 */ /* 0x000fc600007fe435 */
[----:B------:R-:W-:-:S05]  /*7f40*/  IMAD.WIDE.U32 R32, R188, UR8, R32 ;  /* 0x00000008bc207c25 */ /* 0x000fca000f8e0020 */
[----:B------:R-:W-:Y:S01]  /*7f50*/  IADD3 R7, R33, R7, RZ ;  /* 0x0000000721077210 */ /* 0x000fe20007ffe0ff */
[----:B------:R-:W-:Y:S06]  /*7f60*/  @P2 BRA `(.L_x_784) ;  /* 0x00000000002c2947 */ /* 0x000fec0003800000 */
[----:B------:R-:W-:Y:S01]  /*7f70*/  MOV R6, R32 ;  /* 0x0000002000067202 */ /* 0x000fe20000000f00 */
[----:B------:R-:W-:Y:S01]  /*7f80*/  IMAD R0, R55, R4, RZ ;  /* 0x0000000437007224 */ /* 0x000fe200078e02ff */
[----:B------:R-:W-:-:S03]  /*7f90*/  ULDC.64 UR8, c[0x0][0x3f8] ;  /* 0x0000fe0000087ab9 */ /* 0x000fc60000000a00 */
[----:B------:R-:W-:-:S04]  /*7fa0*/  IMAD.WIDE.U32 R34, R185, R4, R6 ;  /* 0x00000004b9227225 */ /* 0x000fc800078e0006 */
[----:B------:R-:W-:Y:S01]  /*7fb0*/  IMAD R0, R185, R5, R0 ;  /* 0x00000005b9007224 */ /* 0x000fe200078e0200 */
[----:B------:R-:W-:-:S04]  /*7fc0*/  LEA R36, P0, R34, UR8, 0x1 ;  /* 0x0000000822247c11 */ /* 0x000fc8000f8008ff */
[----:B------:R-:W-:-:S04]  /*7fd0*/  IADD3 R0, R35, R0, RZ ;  /* 0x0000000023007210 */ /* 0x000fc80007ffe0ff */
[----:B------:R-:W-:-:S05]  /*7fe0*/  LEA.HI.X R37, R34, UR9, R0, 0x1, P0 ;  /* 0x0000000922257c11 */ /* 0x000fca00080f0c00 */
[----:B----4-:R2:W-:Y:S04]  /*7ff0*/  STG.E.128 desc[UR36][R36.64], R28 ;  /* 0x0000001c24007986 */ /* 0x0105e8000c101d24 */
[----:B-1----:R2:W-:Y:S04]  /*8000*/  STG.E.128 desc[UR36][R36.64+0x40], R20 ;  /* 0x0000401424007986 */ /* 0x0025e8000c101d24 */
[----:B------:R2:W-:Y:S02]  /*8010*/  STG.E.128 desc[UR36][R36.64+0x80], R12 ;  /* 0x0000800c24007986 */ /* 0x0005e4000c101d24 */
.L_x_784:
[----:B------:R-:W-:Y:S05]  /*8020*/  BSYNC B0 ;  /* 0x0000000000007941 */ /* 0x000fea0003800000 */
.L_x_783:
        /* <DEDUP_REMOVED lines=11> */
[----:B-1----:R1:W-:Y:S04]  /*80e0*/  STG.E.128 desc[UR36][R4.64], R24 ;  /* 0x0000001804007986 */ /* 0x0023e8000c101d24 */
[----:B------:R1:W-:Y:S04]  /*80f0*/  STG.E.128 desc[UR36][R4.64+0x40], R16 ;  /* 0x0000401004007986 */ /* 0x0003e8000c101d24 */
[----:B------:R1:W-:Y:S01]  /*8100*/  STG.E.128 desc[UR36][R4.64+0x80], R8 ;  /* 0x0000800804007986 */ /* 0x0003e2000c101d24 */
[----:B------:R-:W-:Y:S05]  /*8110*/  BRA `(.L_x_785) ;  /* 0x0000000400f87947 */ /* 0x000fea0003800000 */
.L_x_773:
[----:B------:R-:W-:Y:S01]  /*8120*/  ISETP.NE.AND P0, PT, R212, -0x1, PT ;  /* 0xffffffffd400780c */ /* 0x000fe20003f05270 */
[----:B------:R-:W-:-:S05]  /*8130*/  IMAD.SHL.U32 R13, R191, 0x80, RZ ;  /* 0x00000080bf0d7824 */ /* 0x000fca00078e00ff */
[----:B------:R-:W-:-:S07]  /*8140*/  SHF.R.S32.HI R11, RZ, 0x1f, R13 ;  /* 0x0000001fff0b7819 */ /* 0x000fce000001140d */
[----:B------:R-:W1:Y:S01]  /*8150*/  @P0 LDC.64 R6, c[0x0][0x450] ;  /* 0x00011400ff060b82 */ /* 0x000e620000000a00 */
[CC--:B------:R-:W-:Y:S02]  /*8160*/  @P0 IADD3 R14, R207.reuse, R212.reuse, RZ ;  /* 0x000000d4cf0e0210 */ /* 0x0c0fe40007ffe0ff */
[----:B------:R-:W-:-:S05]  /*8170*/  @P0 IADD3 R8, R207, R212, RZ ;  /* 0x000000d4cf080210 */ /* 0x000fca0007ffe0ff */
[----:B------:R-:W2:Y:S01]  /*8180*/  @P0 LDC.64 R4, c[0x0][0x458] ;  /* 0x00011600ff040b82 */ /* 0x000ea20000000a00 */
[C---:B-1----:R-:W-:Y:S02]  /*8190*/  @P0 IMAD R0, R14.reuse, R7, RZ ;  /* 0x000000070e000224 */ /* 0x042fe400078e02ff */
[----:B------:R-:W-:-:S04]  /*81a0*/  @P0 IMAD.WIDE.U32 R14, R14, R6, RZ ;  /* 0x000000060e0e0225 */ /* 0x000fc800078e00ff */
[----:B------:R-:W-:Y:S01]  /*81b0*/  @P0 IMAD.MOV.U32 R2, RZ, RZ, R14 ;  /* 0x000000ffff020224 */ /* 0x000fe200078e000e */
[----:B------:R-:W-:Y:S01]  /*81c0*/  @P0 IADD3 R0, R15, R0, RZ ;  /* 0x000000000f000210 */ /* 0x000fe20007ffe0ff */
[C---:B--2---:R-:W-:Y:S01]  /*81d0*/  @P0 IMAD R10, R8.reuse, R5, RZ ;  /* 0x00000005080a0224 */ /* 0x044fe200078e02ff */
[----:B------:R-:W-:Y:S01]  /*81e0*/  SHF.R.S32.HI R15, RZ, 0x1f, R189 ;  /* 0x0000001fff0f7819 */ /* 0x000fe200000114bd */
[----:B------:R-:W-:-:S04]  /*81f0*/  @P0 IMAD.WIDE.U32 R8, R8, R4, RZ ;  /* 0x0000000408080225 */ /* 0x000fc800078e00ff */
[----:B------:R-:W-:Y:S01]  /*8200*/  @P0 IMAD.MOV.U32 R12, RZ, RZ, R8 ;  /* 0x000000ffff0c0224 */ /* 0x000fe200078e0008 */
[----:B------:R-:W-:Y:S01]  /*8210*/  @P0 IADD3 R10, R9, R10, RZ ;  /* 0x0000000a090a0210 */ /* 0x000fe20007ffe0ff */
[----:B------:R-:W-:Y:S06]  /*8220*/  @P0 BRA `(.L_x_786) ;  /* 0x0000000000300947 */ /* 0x000fec0003800000 */
[----:B------:R-:W1:Y:S01]  /*8230*/  LDC.64 R6, c[0x0][0x450] ;  /* 0x00011400ff067b82 */ /* 0x000e620000000a00 */
[----:B------:R-:W-:-:S07]  /*8240*/  SHF.R.S32.HI R17, RZ, 0x1f, R207 ;  /* 0x0000001fff117819 */ /* 0x000fce00000114cf */
[----:B------:R-:W2:Y:S01]  /*8250*/  LDC.64 R8, c[0x0][0x438] ;  /* 0x00010e00ff087b82 */ /* 0x000ea20000000a00 */
[-C--:B-1----:R-:W-:Y:S02]  /*8260*/  IMAD R2, R17, R6.reuse, RZ ;  /* 0x0000000611027224 */ /* 0x082fe400078e02ff */
[----:B------:R-:W-:-:S04]  /*8270*/  IMAD.WIDE.U32 R16, R207, R6, RZ ;  /* 0x00000006cf107225 */ /* 0x000fc800078e00ff */
[----:B------:R-:W-:Y:S02]  /*8280*/  IMAD R2, R207, R7, R2 ;  /* 0x00000007cf027224 */ /* 0x000fe400078e0202 */
[----:B--2---:R-:W-:-:S03]  /*8290*/  IMAD R0, R15, R8, RZ ;  /* 0x000000080f007224 */ /* 0x004fc600078e02ff */
[----:B------:R-:W-:Y:S01]  /*82a0*/  IADD3 R17, R17, R2, RZ ;  /* 0x0000000211117210 */ /* 0x000fe20007ffe0ff */
[C---:B------:R-:W-:Y:S02]  /*82b0*/  IMAD R0, R189.reuse, R9, R0 ;  /* 0x00000009bd007224 */ /* 0x040fe400078e0200 */
[----:B------:R-:W-:-:S05]  /*82c0*/  IMAD.WIDE.U32 R8, R189, R8, R16 ;  /* 0x00000008bd087225 */ /* 0x000fca00078e0010 */
[----:B------:R-:W-:Y:S02]  /*82d0*/  IADD3 R0, R9, R0, RZ ;  /* 0x0000000009007210 */ /* 0x000fe40007ffe0ff */
[----:B------:R-:W-:Y:S02]  /*82e0*/  MOV R2, R8 ;  /* 0x0000000800027202 */ /* 0x000fe40000000f00 */
.L_x_786:
[----:B------:R-:W-:Y:S05]  /*82f0*/  @P0 BRA `(.L_x_787) ;  /* 0x0000000000300947 */ /* 0x000fea0003800000 */
        /* <DEDUP_REMOVED lines=11> */
[----:B------:R-:W-:-:S07]  /*83b0*/  MOV R12, R16 ;  /* 0x00000010000c7202 */ /* 0x000fce0000000f00 */
.L_x_787:
[----:B------:R-:W-:Y:S01]  /*83c0*/  IMAD R210, R191, -0x80, R210 ;  /* 0xffffff80bfd27824 */ /* 0x000fe200078e02d2 */
[----:B------:R-:W-:Y:S01]  /*83d0*/  SHF.R.S32.HI R8, RZ, 0x1f, R188 ;  /* 0x0000001fff087819 */ /* 0x000fe200000114bc */
[-C--:B------:R-:W-:Y:S01]  /*83e0*/  IMAD R14, R11, R6.reuse, RZ ;  /* 0x000000060b0e7224 */ /* 0x080fe200078e02ff */
[----:B------:R-:W-:Y:S01]  /*83f0*/  ULDC.64 UR8, c[0x0][0x468] ;  /* 0x00011a0000087ab9 */ /* 0x000fe20000000a00 */
[----:B------:R-:W-:Y:S01]  /*8400*/  IMAD.WIDE.U32 R16, R13, R6, R186 ;  /* 0x000000060d107225 */ /* 0x000fe200078e00ba */
[----:B------:R-:W-:Y:S01]  /*8410*/  ISETP.GE.AND P2, PT, R185, R210, PT ;  /* 0x000000d2b900720c */ /* 0x000fe20003f46270 */
[----:B------:R-:W-:Y:S02]  /*8420*/  BSSY B0, `(.L_x_788) ;  /* 0x0000017000007945 */ /* 0x000fe40003800000 */
[----:B------:R-:W-:Y:S01]  /*8430*/  IMAD R9, R13, R7, R14 ;  /* 0x000000070d097224 */ /* 0x000fe200078e020e */
[----:B------:R-:W-:Y:S02]  /*8440*/  IADD3 R14, P0, R2, R16, RZ ;  /* 0x00000010020e7210 */ /* 0x000fe40007f1e0ff */
[----:B------:R-:W-:-:S02]  /*8450*/  IADD3 R2, R185, 0x40, RZ ;  /* 0x00000040b9027810 */ /* 0x000fc40007ffe0ff */
[----:B------:R-:W-:Y:S01]  /*8460*/  IADD3.X R15, R0, R17, R9, P0, !PT ;  /* 0x00000011000f7210 */ /* 0x000fe200007fe409 */
[----:B------:R-:W-:Y:S01]  /*8470*/  IMAD R17, R8, UR8, RZ ;  /* 0x0000000808117c24 */ /* 0x000fe2000f8e02ff */
[----:B------:R-:W-:Y:S02]  /*8480*/  ISETP.GE.AND P1, PT, R2, R210, PT ;  /* 0x000000d20200720c */ /* 0x000fe40003f26270 */
[----:B------:R-:W-:Y:S01]  /*8490*/  SHF.R.S32.HI R9, RZ, 0x1f, R185 ;  /* 0x0000001fff097819 */ /* 0x000fe200000114b9 */
[C---:B------:R-:W-:Y:S02]  /*84a0*/  IMAD R17, R188.reuse, UR9, R17 ;  /* 0x00000009bc117c24 */ /* 0x040fe4000f8e0211 */
        /* <DEDUP_REMOVED lines=11> */
[----:B------:R1:W-:Y:S04]  /*8560*/  STG.E.128 desc[UR36][R20.64], RZ ;  /* 0x000000ff14007986 */ /* 0x0003e8000c101d24 */
[----:B------:R1:W-:Y:S04]  /*8570*/  STG.E.128 desc[UR36][R20.64+0x40], RZ ;  /* 0x000040ff14007986 */ /* 0x0003e8000c101d24 */
[----:B------:R1:W-:Y:S02]  /*8580*/  STG.E.128 desc[UR36][R20.64+0x80], RZ ;  /* 0x000080ff14007986 */ /* 0x0003e4000c101d24 */
.L_x_789:
[----:B------:R-:W-:Y:S05]  /*8590*/  BSYNC B0 ;  /* 0x0000000000007941 */ /* 0x000fea0003800000 */
.L_x_788:
        /* <DEDUP_REMOVED lines=12> */
[----:B------:R2:W-:Y:S04]  /*8660*/  STG.E.128 desc[UR36][R6.64], RZ ;  /* 0x000000ff06007986 */ /* 0x0005e8000c101d24 */
[----:B------:R2:W-:Y:S04]  /*8670*/  STG.E.128 desc[UR36][R6.64+0x40], RZ ;  /* 0x000040ff06007986 */ /* 0x0005e8000c101d24 */
[----:B------:R2:W-:Y:S02]  /*8680*/  STG.E.128 desc[UR36][R6.64+0x80], RZ ;  /* 0x000080ff06007986 */ /* 0x0005e4000c101d24 */
.L_x_791:
[----:B------:R-:W-:Y:S05]  /*8690*/  BSYNC B0 ;  /* 0x0000000000007941 */ /* 0x000fea0003800000 */
.L_x_790:
[-C--:B--2---:R-:W-:Y:S01]  /*86a0*/  IMAD.WIDE.U32 R6, R13, R4.reuse, R186 ;  /* 0x000000040d067225 */ /* 0x084fe200078e00ba */
[----:B------:R-:W-:Y:S01]  /*86b0*/  ULDC.64 UR8, c[0x0][0x470] ;  /* 0x00011c0000087ab9 */ /* 0x000fe20000000a00 */
[----:B------:R-:W-:Y:S02]  /*86c0*/  BSSY B0, `(.L_x_792) ;  /* 0x0000015000007945 */ /* 0x000fe40003800000 */
[----:B------:R-:W-:Y:S01]  /*86d0*/  IMAD R0, R11, R4, RZ ;  /* 0x000000040b007224 */ /* 0x000fe200078e02ff */
[----:B------:R-:W-:Y:S01]  /*86e0*/  IADD3 R12, P0, R12, R6, RZ ;  /* 0x000000060c0c7210 */ /* 0x000fe20007f1e0ff */
[----:B------:R-:W-:Y:S02]  /*86f0*/  IMAD R11, R8, UR8, RZ ;  /* 0x00000008080b7c24 */ /* 0x000fe4000f8e02ff */
[----:B------:R-:W-:-:S05]  /*8700*/  IMAD R13, R13, R5, R0 ;  /* 0x000000050d0d7224 */ /* 0x000fca00078e0200 */
[----:B------:R-:W-:Y:S01]  /*8710*/  IADD3.X R13, R10, R7, R13, P0, !PT ;  /* 0x000000070a0d7210 */ /* 0x000fe200007fe40d */
        /* <DEDUP_REMOVED lines=15> */
.L_x_793:
[----:B------:R-:W-:Y:S05]  /*8810*/  BSYNC B0 ;  /* 0x0000000000007941 */ /* 0x000fea0003800000 */
.L_x_792:
        /* <DEDUP_REMOVED lines=14> */
.L_x_785:
[----:B------:R-:W-:Y:S05]  /*8900*/  BSYNC B1 ;  /* 0x0000000000017941 */ /* 0x000fea0003800000 */
.L_x_768:
[----:B------:R-:W4:Y:S02]  /*8910*/  LDC R0, c[0x0][0xc] ;  /* 0x00000300ff007b82 */ /* 0x000f240000000800 */
[----:B----4-:R-:W-:-:S04]  /*8920*/  IADD3 R191, R0, R191, RZ ;  /* 0x000000bf00bf7210 */ /* 0x010fc80007ffe0ff */
[----:B------:R-:W-:-:S13]  /*8930*/  ISETP.GE.AND P0, PT, R191, UR7, PT ;  /* 0x00000007bf007c0c */ /* 0x000fda000bf06270 */
[----:B------:R-:W-:Y:S05]  /*8940*/  @P0 BRA `(.L_x_794) ;  /* 0x0000000000040947 */ /* 0x000fea0003800000 */
[----:B------:R-:W-:Y:S05]  /*8950*/  BRA `(.L_x_795) ;  /* 0xffffff8000647947 */ /* 0x000fea000383ffff */
.L_x_794:
[----:B------:R-:W-:Y:S05]  /*8960*/  EXIT ;  /* 0x000000000000794d */ /* 0x000fea0003800000 */
.L_x_796:
        /* <DEDUP_REMOVED lines=9> */
.L_x_1303:


//--------------------- .text._ZN5flash44flash_bwd_dq_dk_dv_loop_seqk_parallel_kernelI23Flash_bwd_kernel_traitsILi96ELi64ELi128ELi8ELi2ELi4ELi4ELb0ELb0EN7cutlass6half_tE19Flash_kernel_traitsILi96ELi64ELi128ELi8ES3_EELb0ELb0ELb0ELb0ELb0ELb1ELb1EEEvNS_16Flash_bwd_paramsE --------------------------
	.section	.text._ZN5flash44flash_bwd_dq_dk_dv_loop_seqk_parallel_kernelI23Flash_bwd_kernel_traitsILi96ELi64ELi128ELi8ELi2ELi4ELi4ELb0ELb0EN7cutlass6half_tE19Flash_kernel_traitsILi96ELi64ELi128ELi8ES3_EELb0ELb0ELb0ELb0ELb0ELb1ELb1EEEvNS_16Flash_bwd_paramsE,"ax",@progbits
	.align	128
        .global         _ZN5flash44flash_bwd_dq_dk_dv_loop_seqk_parallel_kernelI23Flash_bwd_kernel_traitsILi96ELi64ELi128ELi8ELi2ELi4ELi4ELb0ELb0EN7cutlass6half_tE19Flash_kernel_traitsILi96ELi64ELi128ELi8ES3_EELb0ELb0ELb0ELb0ELb0ELb1ELb1EEEvNS_16Flash_bwd_paramsE
        .type           _ZN5flash44flash_bwd_dq_dk_dv_loop_seqk_parallel_kernelI23Flash_bwd_kernel_traitsILi96ELi64ELi128ELi8ELi2ELi4ELi4ELb0ELb0EN7cutlass6half_tE19Flash_kernel_traitsILi96ELi64ELi128ELi8ES3_EELb0ELb0ELb0ELb0ELb0ELb1ELb1EEEvNS_16Flash_bwd_paramsE,@function
        .size           _ZN5flash44flash_bwd_dq_dk_dv_loop_seqk_parallel_kernelI23Flash_bwd_kernel_traitsILi96ELi64ELi128ELi8ELi2ELi4ELi4ELb0ELb0EN7cutlass6half_tE19Flash_kernel_traitsILi96ELi64ELi128ELi8ES3_EELb0ELb0ELb0ELb0ELb0ELb1ELb1EEEvNS_16Flash_bwd_paramsE,(.L_x_1304 - _ZN5flash44flash_bwd_dq_dk_dv_loop_seqk_parallel_kernelI23Flash_bwd_kernel_traitsILi96ELi64ELi128ELi8ELi2ELi4ELi4ELb0ELb0EN7cutlass6half_tE19Flash_kernel_traitsILi96ELi64ELi128ELi8ES3_EELb0ELb0ELb0ELb0ELb0ELb1ELb1EEEvNS_16Flash_bwd_paramsE)
        .other          _ZN5flash44flash_bwd_dq_dk_dv_loop_seqk_parallel_kernelI23Flash_bwd_kernel_traitsILi96ELi64ELi128ELi8ELi2ELi4ELi4ELb0ELb0EN7cutlass6half_tE19Flash_kernel_traitsILi96ELi64ELi128ELi8ES3_EELb0ELb0ELb0ELb0ELb0ELb1ELb1EEEvNS_16Flash_bwd_paramsE,@"STO_CUDA_ENTRY STV_DEFAULT"
_ZN5flash44flash_bwd_dq_dk_dv_loop_seqk_parallel_kernelI23Flash_bwd_kernel_traitsILi96ELi64ELi128ELi8ELi2ELi4ELi4ELb0ELb0EN7cutlass6half_tE19Flash_kernel_traitsILi96ELi64ELi128ELi8ES3_EELb0ELb0ELb0ELb0ELb0ELb1ELb1EEEvNS_16Flash_bwd_paramsE:
.text._ZN5flash44flash_bwd_dq_dk_dv_loop_seqk_parallel_kernelI23Flash_bwd_kernel_traitsILi96ELi64ELi128ELi8ELi2ELi4ELi4ELb0ELb0EN7cutlass6half_tE19Flash_kernel_traitsILi96ELi64ELi128ELi8ES3_EELb0ELb0ELb0ELb0ELb0ELb1ELb1EEEvNS_16Flash_bwd_paramsE:
        /* <DEDUP_REMOVED lines=24> */
[----:B------:R-:W-:Y:S01]  /*0180*/  IMAD.SHL.U32 R249, R13, 0x2, RZ ;  /* 0x000000020df97824 */ /* 0x000fe200078e00ff */
[----:B----4-:R-:W-:-:S02]  /*0190*/  USHF.R.S32.HI UR6, URZ, 0x1f, UR57 ;  /* 0x0000001f3f067899 */ /* 0x010fc40008011439 */
[CC--:B------:R-:W-:Y:S02]  /*01a0*/  LEA.HI R2, R15.reuse, R13.reuse, RZ, 0x4 ;  /* 0x0000000d0f027211 */ /* 0x0c0fe400078f20ff */
[CC--:B------:R-:W-:Y:S02]  /*01b0*/  LEA.HI R18, R15.reuse, R13.reuse, RZ, 0x3 ;  /* 0x0000000d0f127211 */ /* 0x0c0fe400078f18ff */
[----:B------:R-:W-:Y:S01]  /*01c0*/  LEA.HI R11, R15, R13, RZ, 0x2 ;  /* 0x0000000d0f0b7211 */ /* 0x000fe200078f10ff */
[----:B-----5:R-:W-:Y:S01]  /*01d0*/  USHF.L.U32 UR5, UR45, 0x7, URZ ;  /* 0x000000072d057899 */ /* 0x020fe2000800063f */
[----:B-1----:R-:W-:Y:S02]  /*01e0*/  LOP3.LUT R0, R2, 0xfffffff0, RZ, 0xc0, !PT ;  /* 0xfffffff002007812 */ /* 0x002fe400078ec0ff */
[----:B------:R-:W-:Y:S02]  /*01f0*/  SHF.R.S32.HI R6, RZ, 0x4, R2 ;  /* 0x00000004ff067819 */ /* 0x000fe40000011402 */
[----:B------:R-:W-:Y:S01]  /*0200*/  SHF.R.S32.HI R4, RZ, 0x3, R18 ;  /* 0x00000003ff047819 */ /* 0x000fe20000011412 */
[----:B------:R-:W-:Y:S01]  /*0210*/  IMAD.IADD R0, R13, 0x1, -R0 ;  /* 0x000000010d007824 */ /* 0x000fe200078e0a00 */
[----:B------:R-:W-:-:S02]  /*0220*/  LOP3.LUT R5, R11, 0xfffffffc, RZ, 0xc0, !PT ;  /* 0xfffffffc0b057812 */ /* 0x000fc400078ec0ff */
[----:B------:R-:W-:Y:S01]  /*0230*/  LEA.HI R3, R2, R6, RZ, 0x1 ;  /* 0x0000000602037211 */ /* 0x000fe200078f08ff */
[----:B------:R-:W-:Y:S01]  /*0240*/  IMAD.SHL.U32 R2, R4, 0x40, RZ ;  /* 0x0000004004027824 */ /* 0x000fe200078e00ff */
[----:B------:R-:W-:Y:S01]  /*0250*/  SHF.R.S32.HI R241, RZ, 0x2, R11 ;  /* 0x00000002fff17819 */ /* 0x000fe2000001140b */
[----:B------:R-:W-:Y:S01]  /*0260*/  IMAD.IADD R12, R13, 0x1, -R5 ;  /* 0x000000010d0c7824 */ /* 0x000fe200078e0a05 */
[----:B------:R-:W-:Y:S02]  /*0270*/  LOP3.LUT R8, R3, 0xfffffffe, RZ, 0xc0, !PT ;  /* 0xfffffffe03087812 */ /* 0x000fe400078ec0ff */
[----:B------:R-:W-:Y:S01]  /*0280*/  SHF.R.S32.HI R3, RZ, 0x1f, R0 ;  /* 0x0000001fff037819 */ /* 0x000fe20000011400 */
[----:B------:R-:W-:Y:S01]  /*0290*/  IMAD.SHL.U32 R250, R12, 0x8, RZ ;  /* 0x000000080cfa7824 */ /* 0x000fe200078e00ff */
[----:B------:R-:W-:Y:S01]  /*02a0*/  LEA.HI R5, R0, R0, RZ, 0x1 ;  /* 0x0000000000057211 */ /* 0x000fe200078f08ff */
[----:B------:R-:W-:Y:S01]  /*02b0*/  IMAD.IADD R14, R6, 0x1, -R8 ;  /* 0x00000001060e7824 */ /* 0x000fe200078e0a08 */
[----:B------:R-:W-:-:S02]  /*02c0*/  LOP3.LUT R2, R2, 0xc0, RZ, 0xc0, !PT ;  /* 0x000000c002027812 */ /* 0x000fc400078ec0ff */
[----:B------:R-:W-:Y:S02]  /*02d0*/  LEA.HI R16, R3, R0, RZ, 0x3 ;  /* 0x0000000003107211 */ /* 0x000fe400078f18ff */
[----:B------:R-:W-:Y:S02]  /*02e0*/  LOP3.LUT R3, R5, 0x7fffffe, RZ, 0xc0, !PT ;  /* 0x07fffffe05037812 */ /* 0x000fe400078ec0ff */
[----:B------:R-:W-:Y:S02]  /*02f0*/  SHF.R.U32.HI R7, RZ, 0x3, R2 ;  /* 0x00000003ff077819 */ /* 0x000fe40000011602 */
[----:B------:R-:W-:Y:S01]  /*0300*/  LOP3.LUT R4, R2, 0x18, R250, 0xf8, !PT ;  /* 0x0000001802047812 */ /* 0x000fe200078ef8fa */
[----:B------:R-:W-:Y:S01]  /*0310*/  IMAD.IADD R20, R0, 0x1, -R3 ;  /* 0x0000000100147824 */ /* 0x000fe200078e0a03 */
[----:B------:R-:W-:Y:S02]  /*0320*/  LOP3.LUT R2, R16, 0xfffffff8, RZ, 0xc0, !PT ;  /* 0xfffffff810027812 */ /* 0x000fe400078ec0ff */
[----:B------:R-:W-:-:S02]  /*0330*/  LOP3.LUT R3, R18, 0xfffffff8, RZ, 0xc0, !PT ;  /* 0xfffffff812037812 */ /* 0x000fc400078ec0ff */
[----:B------:R-:W-:Y:S01]  /*0340*/  LOP3.LUT R246, R4, R7, RZ, 0x3c, !PT ;  /* 0x0000000704f67212 */ /* 0x000fe200078e3cff */
[----:B------:R-:W-:Y:S01]  /*0350*/  IMAD.IADD R19, R0, 0x1, -R2 ;  /* 0x0000000100137824 */ /* 0x000fe200078e0a02 */
[----:B------:R-:W-:Y:S01]  /*0360*/  LEA.HI R2, R15, R13, RZ, 0x6 ;  /* 0x0000000d0f027211 */ /* 0x000fe200078f30ff */
[----:B------:R-:W-:Y:S01]  /*0370*/  IMAD.IADD R8, R13, 0x1, -R3 ;  /* 0x000000010d087824 */ /* 0x000fe200078e0a03 */
[----:B------:R-:W-:Y:S02]  /*0380*/  SHF.R.S32.HI R0, RZ, 0x1f, R11 ;  /* 0x0000001fff007819 */ /* 0x000fe4000001140b */
[----:B------:R-:W-:Y:S02]  /*0390*/  SHF.R.S32.HI R9, RZ, 0x6, R2 ;  /* 0x00000006ff097819 */ /* 0x000fe40000011402 */
[-C--:B------:R-:W-:Y:S02]  /*03a0*/  LEA.HI R2, R11, R241.reuse, RZ, 0x1 ;  /* 0x000000f10b027211 */ /* 0x080fe400078f08ff */
[----:B------:R-:W-:-:S02]  /*03b0*/  LEA.HI R0, R0, R241, RZ, 0x3 ;  /* 0x000000f100007211 */ /* 0x000fc400078f18ff */
[----:B------:R-:W-:Y:S02]  /*03c0*/  LEA.HI R11, R8, R8, RZ, 0x1 ;  /* 0x00000008080b7211 */ /* 0x000fe400078f08ff */
[----:B------:R-:W-:Y:S02]  /*03d0*/  LOP3.LUT R3, R2, 0x7fffffe, RZ, 0xc0, !PT ;  /* 0x07fffffe02037812 */ /* 0x000fe400078ec0ff */
[----:B------:R-:W-:Y:S02]  /*03e0*/  LOP3.LUT R0, R0, 0xfffffff8, RZ, 0xc0, !PT ;  /* 0xfffffff800007812 */ /* 0x000fe400078ec0ff */
[----:B------:R-:W-:Y:S01]  /*03f0*/  LOP3.LUT R2, R11, 0x3fffffe, RZ, 0xc0, !PT ;  /* 0x03fffffe0b027812 */ /* 0x000fe200078ec0ff */
[C---:B------:R-:W-:Y:S01]  /*0400*/  IMAD.IADD R6, R241.reuse, 0x1, -R3 ;  /* 0x00000001f1067824 */ /* 0x040fe200078e0a03 */
[--C-:B------:R-:W-:Y:S02]  /*0410*/  SHF.R.S32.HI R7, RZ, 0x1, R5.reuse ;  /* 0x00000001ff077819 */ /* 0x100fe40000011405 */
[----:B------:R-:W-:Y:S01]  /*0420*/  SHF.R.S32.HI R4, RZ, 0x1f, R5 ;  /* 0x0000001fff047819 */ /* 0x000fe20000011405 */
[----:B------:R-:W-:Y:S01]  /*0430*/  IMAD.IADD R5, R241, 0x1, -R0 ;  /* 0x00000001f1057824 */ /* 0x000fe200078e0a00 */
[----:B------:R-:W-:Y:S01]  /*0440*/  LEA.HI R10, R15, R13, RZ, 0x5 ;  /* 0x0000000d0f0a7211 */ /* 0x000fe200078f28ff */
[----:B------:R-:W-:Y:S01]  /*0450*/  IMAD.IADD R2, R8, 0x1, -R2 ;  /* 0x0000000108027824 */ /* 0x000fe200078e0a02 */
[----:B------:R-:W-:Y:S01]  /*0460*/  LEA.HI R3, R4, R7, RZ, 0x2 ;  /* 0x0000000704037211 */ /* 0x000fe200078f10ff */
[C---:B------:R-:W-:Y:S01]  /*0470*/  IMAD R0, R9.reuse, 0x4, R14 ;  /* 0x0000000409007824 */ /* 0x040fe200078e020e */
[----:B------:R-:W-:Y:S01]  /*0480*/  SHF.R.S32.HI R21, RZ, 0x5, R10 ;  /* 0x00000005ff157819 */ /* 0x000fe2000001140a */
[----:B------:R-:W-:Y:S01]  /*0490*/  IMAD.SHL.U32 R9, R9, 0x20, RZ ;  /* 0x0000002009097824 */ /* 0x000fe200078e00ff */
[----:B------:R-:W-:Y:S01]  /*04a0*/  LOP3.LUT P4, RZ, R5, 0x2, RZ, 0xc0, !PT ;  /* 0x0000000205ff7812 */ /* 0x000fe2000788c0ff */
[----:B------:R-:W-:Y:S01]  /*04b0*/  IMAD R173, R0, 0x8, R2 ;  /* 0x0000000800ad7824 */ /* 0x000fe200078e0202 */
[----:B------:R-:W-:Y:S01]  /*04c0*/  LOP3.LUT R0, R3, 0xfffffffc, RZ, 0xc0, !PT ;  /* 0xfffffffc03007812 */ /* 0x000fe200078ec0ff */
[----:B------:R-:W-:Y:S01]  /*04d0*/  IMAD R4, R21, 0x8, R6 ;  /* 0x0000000815047824 */ /* 0x000fe200078e0206 */
[----:B------:R-:W-:-:S02]  /*04e0*/  LOP3.LUT R3, R10, 0xffffffe0, RZ, 0xc0, !PT ;  /* 0xffffffe00a037812 */ /* 0x000fc400078ec0ff */
[----:B------:R-:W-:Y:S01]  /*04f0*/  LEA.HI R2, R15, R13, RZ, 0x7 ;  /* 0x0000000d0f027211 */ /* 0x000fe200078f38ff */
[----:B------:R-:W-:Y:S01]  /*0500*/  IMAD.IADD R17, R7, 0x1, -R0 ;  /* 0x0000000107117824 */ /* 0x000fe200078e0a00 */
[----:B------:R-:W-:Y:S01]  /*0510*/  SHF.R.S32.HI R0, RZ, 0x1f, R10 ;  /* 0x0000001fff007819 */ /* 0x000fe2000001140a */
[----:B------:R-:W-:Y:S01]  /*0520*/  IMAD.IADD R22, R13, 0x1, -R3 ;  /* 0x000000010d167824 */ /* 0x000fe200078e0a03 */
[-C--:B------:R-:W-:Y:S01]  /*0530*/  LEA.HI R3, R10, R21.reuse, RZ, 0x1 ;  /* 0x000000150a037211 */ /* 0x080fe200078f08ff */
[----:B------:R-:W-:Y:S01]  /*0540*/  IMAD.U32 R246, R4, 0x20, R246 ;  /* 0x0000002004f67824 */ /* 0x000fe200078e00f6 */
[----:B------:R-:W-:Y:S02]  /*0550*/  LEA.HI R0, R0, R21, RZ, 0x2 ;  /* 0x0000001500007211 */ /* 0x000fe400078f10ff */
[----:B------:R-:W-:Y:S01]  /*0560*/  SHF.R.S32.HI R13, RZ, 0x7, R2 ;  /* 0x00000007ff0d7819 */ /* 0x000fe20000011402 */
[----:B------:R1:W-:Y:S01]  /*0570*/  STL [R1], R22 ;  /* 0x0000001601007387 */ /* 0x0003e20000100800 */
[----:B------:R-:W-:Y:S01]  /*0580*/  LOP3.LUT R2, R3, 0xfffffffe, RZ, 0xc0, !PT ;  /* 0xfffffffe03027812 */ /* 0x000fe200078ec0ff */
[----:B------:R-:W-:Y:S01]  /*0590*/  IMAD.SHL.U32 R3, R8, 0x40, RZ ;  /* 0x0000004008037824 */ /* 0x000fe200078e00ff */
[----:B------:R-:W-:Y:S01]  /*05a0*/  LOP3.LUT R0, R0, 0xfffffffc, RZ, 0xc0, !PT ;  /* 0xfffffffc00007812 */ /* 0x000fe200078ec0ff */
[----:B------:R-:W-:Y:S01]  /*05b0*/  IMAD.SHL.U32 R8, R12, 0x2, RZ ;  /* 0x000000020c087824 */ /* 0x000fe200078e00ff */
[----:B------:R-:W-:Y:S01]  /*05c0*/  LEA.HI R12, R5, R5, RZ, 0x1 ;  /* 0x00000005050c7211 */ /* 0x000fe200078f08ff */
[----:B------:R-:W-:Y:S01]  /*05d0*/  IMAD.IADD R15, R21, 0x1, -R2 ;  /* 0x00000001150f7824 */ /* 0x000fe200078e0a02 */
[----:B------:R-:W-:Y:S01]  /*05e0*/  LOP3.LUT R6, R5, 0x1, RZ, 0xc0, !PT ;  /* 0x0000000105067812 */ /* 0x000fe200078ec0ff */
[----:B------:R-:W-:Y:S01]  /*05f0*/  IMAD.IADD R0, R21, 0x1, -R0 ;  /* 0x0000000115007824 */ /* 0x000fe200078e0a00 */
[----:B------:R-:W-:-:S02]  /*0600*/  SHF.R.S32.HI R2, RZ, 0x1, R11 ;  /* 0x00000001ff027819 */ /* 0x000fc4000001140b */
[----:B------:R-:W-:Y:S01]  /*0610*/  LOP3.LUT R4, R12, 0x3fffffe, RZ, 0xc0, !PT ;  /* 0x03fffffe0c047812 */ /* 0x000fe200078ec0ff */
[----:B------:R-:W-:Y:S01]  /*0620*/  IMAD R11, R0, 0x200, R8 ;  /* 0x00000200000b7824 */ /* 0x000fe200078e0208 */
[----:B------:R-:W-:Y:S02]  /*0630*/  LOP3.LUT R7, R3, 0x1c0, RZ, 0xc0, !PT ;  /* 0x000001c003077812 */ /* 0x000fe400078ec0ff */
[----:B------:R-:W-:Y:S01]  /*0640*/  ISETP.NE.U32.AND P5, PT, R6, 0x1, PT ;  /* 0x000000010600780c */ /* 0x000fe20003fa5070 */
[C---:B------:R-:W-:Y:S01]  /*0650*/  IMAD.SHL.U32 R6, R2.reuse, 0x40, RZ ;  /* 0x0000004002067824 */ /* 0x040fe200078e00ff */
[----:B------:R-:W-:Y:S01]  /*0660*/  SHF.R.S32.HI R3, RZ, 0x3, R16 ;  /* 0x00000003ff037819 */ /* 0x000fe20000011410 */
[----:B------:R-:W-:Y:S01]  /*0670*/  IMAD.IADD R16, R5, 0x1, -R4 ;  /* 0x0000000105107824 */ /* 0x000fe200078e0a04 */
[----:B------:R-:W-:Y:S01]  /*0680*/  LOP3.LUT P6, RZ, R2, 0x2, RZ, 0xc0, !PT ;  /* 0x0000000202ff7812 */ /* 0x000fe200078cc0ff */
[C---:B------:R-:W-:Y:S01]  /*0690*/  IMAD.SHL.U32 R2, R0.reuse, 0x10, RZ ;  /* 0x0000001000027824 */ /* 0x040fe200078e00ff */
[----:B------:R-:W-:Y:S01]  /*06a0*/  LOP3.LUT R249, R9, 0x6, R249, 0xf8, !PT ;  /* 0x0000000609f97812 */ /* 0x000fe200078ef8f9 */
[----:B------:R-:W-:Y:S01]  /*06b0*/  IMAD.SHL.U32 R4, R5, 0x40, RZ ;  /* 0x0000004005047824 */ /* 0x000fe200078e00ff */
[----:B------:R-:W-:Y:S01]  /*06c0*/  R2P PR, R19, 0x6 ;  /* 0x0000000613007804 */ /* 0x000fe20000000000 */
        /* <DEDUP_REMOVED lines=14> */
[----:B------:R-:W-:-:S02]  /*07b0*/  SHF.R.U32.HI R6, RZ, 0x3, R7 ;  /* 0x00000003ff067819 */ /* 0x000fc40000011607 */
[----:B------:R-:W-:Y:S01]  /*07c0*/  LOP3.LUT R2, R3, R2, RZ, 0x3c, !PT ;  /* 0x0000000203027212 */ /* 0x000fe200078e3cff */
[----:B------:R-:W-:Y:S01]  /*07d0*/  IMAD R0, R15, 0x400, R0 ;  /* 0x000004000f007824 */ /* 0x000fe200078e0200 */
[----:B------:R-:W-:Y:S01]  /*07e0*/  LOP3.LUT R4, R5, R4, RZ, 0x3c, !PT ;  /* 0x0000000405047212 */ /* 0x000fe200078e3cff */
[----:B------:R-:W-:Y:S01]  /*07f0*/  IMAD.SHL.U32 R3, R19, 0x40, RZ ;  /* 0x0000004013037824 */ /* 0x000fe200078e00ff */
[----:B------:R-:W-:Y:S01]  /*0800*/  LOP3.LUT R5, R10, R6, RZ, 0x3c, !PT ;  /* 0x000000060a057212 */ /* 0x000fe200078e3cff */
[----:B------:R-:W-:Y:S01]  /*0810*/  IMAD.IADD R196, R2, 0x1, R0 ;  /* 0x0000000102c47824 */ /* 0x000fe200078e0200 */
[----:B------:R-:W-:Y:S01]  /*0820*/  SHF.R.S32.HI R10, RZ, 0x1f, R22 ;  /* 0x0000001fff0a7819 */ /* 0x000fe20000011416 */
[----:B------:R-:W-:Y:S01]  /*0830*/  IMAD.SHL.U32 R0, R13, 0x8, RZ ;  /* 0x000000080d007824 */ /* 0x000fe200078e00ff */
[----:B------:R-:W-:Y:S01]  /*0840*/  LOP3.LUT R3, R3, 0x1c0, RZ, 0xc0, !PT ;  /* 0x000001c003037812 */ /* 0x000fe200078ec0ff */
[----:B------:R-:W-:Y:S01]  /*0850*/  IMAD.SHL.U32 R2, R17, 0x40, RZ ;  /* 0x0000004011027824 */ /* 0x000fe200078e00ff */
[----:B------:R-:W-:Y:S01]  /*0860*/  LEA R196, R196, UR4, 0x1 ;  /* 0x00000004c4c47c11 */ /* 0x000fe2000f8e08ff */
[----:B------:R-:W-:Y:S01]  /*0870*/  IMAD.U32 R173, R173, 0x20, R4 ;  /* 0x00000020adad7824 */ /* 0x000fe200078e0004 */
        /* <DEDUP_REMOVED lines=10> */
[----:B------:R-:W-:Y:S01]  /*0920*/  SHF.R.U32.HI R176, RZ, 0x3, R3 ;  /* 0x00000003ffb07819 */ /* 0x000fe20000011603 */
[----:B------:R-:W-:Y:S01]  /*0930*/  IMAD.IADD R195, R196, 0x1, R193 ;  /* 0x00000001c4c37824 */ /* 0x000fe200078e02c1 */
[----:B------:R-:W-:Y:S01]  /*0940*/  LOP3.LUT R0, R0, 0xc0, RZ, 0xc0, !PT ;  /* 0x000000c000007812 */ /* 0x000fe200078ec0ff */
[----:B------:R-:W-:Y:S01]  /*0950*/  IMAD.IADD R193, R193, 0x1, R194 ;  /* 0x00000001c1c17824 */ /* 0x000fe200078e02c2 */
[----:B------:R-:W-:-:S02]  /*0960*/  SHF.R.U32.HI R6, RZ, 0x3, R2 ;  /* 0x00000003ff067819 */ /* 0x000fc40000011602 */
[----:B------:R-:W-:Y:S02]  /*0970*/  SHF.R.U32.HI R8, RZ, 0x3, R0 ;  /* 0x00000003ff087819 */ /* 0x000fe40000011600 */
[----:B------:R-:W-:Y:S02]  /*0980*/  LOP3.LUT R176, R176, R3, R4, 0x1e, !PT ;  /* 0x00000003b0b07212 */ /* 0x000fe400078e1e04 */
[----:B------:R-:W-:Y:S02]  /*0990*/  LOP3.LUT R8, R8, R0, R7, 0x1e, !PT ;  /* 0x0000000008087212 */ /* 0x000fe400078e1e07 */
[----:B------:R-:W-:Y:S01]  /*09a0*/  LEA.HI R0, R10, R22, RZ, 0x2 ;  /* 0x000000160a007211 */ /* 0x000fe200078f10ff */
[----:B------:R-:W-:Y:S01]  /*09b0*/  IMAD.U32 R176, R20, 0x200, R176 ;  /* 0x0000020014b07824 */ /* 0x000fe200078e00b0 */
[----:B------:R-:W-:Y:S01]  /*09c0*/  LOP3.LUT R3, R6, R2, R4, 0x1e, !PT ;  /* 0x0000000206037212 */ /* 0x000fe200078e1e04 */
[----:B------:R-:W-:Y:S01]  /*09d0*/  IMAD.IADD R8, R8, 0x1, R11 ;  /* 0x0000000108087824 */ /* 0x000fe200078e020b */
[----:B------:R-:W-:Y:S01]  /*09e0*/  SHF.R.S32.HI R4, RZ, 0x2, R0 ;  /* 0x00000002ff047819 */ /* 0x000fe20000011400 */
[----:B------:R-:W-:Y:S01]  /*09f0*/  IMAD.SHL.U32 R0, R21, 0x20, RZ ;  /* 0x0000002015007824 */ /* 0x000fe200078e00ff */
[----:B------:R-:W-:-:S02]  /*0a00*/  LOP3.LUT R9, R7, 0x10, R9, 0xf8, !PT ;  /* 0x0000001007097812 */ /* 0x000fc400078ef809 */
[----:B------:R-:W-:Y:S01]  /*0a10*/  SEL R177, R180, 0xffffffe0, !P1 ;  /* 0xffffffe0b4b17807 */ /* 0x000fe20004800000 */
[C---:B------:R-:W-:Y:S01]  /*0a20*/  IMAD R252, R15.reuse, 0x10, R4 ;  /* 0x000000100ffc7824 */ /* 0x040fe200078e0204 */
[----:B------:R-:W-:Y:S01]  /*0a30*/  LOP3.LUT R2, R6, R9, R2, 0x1e, !PT ;  /* 0x0000000906027212 */ /* 0x000fe200078e1e02 */
[----:B------:R-:W-:Y:S01]  /*0a40*/  IMAD R4, R15, 0x200, R0 ;  /* 0x000002000f047824 */ /* 0x000fe200078e0200 */
[----:B------:R-:W-:Y:S02]  /*0a50*/  SEL R178, R178, 0x40, P2 ;  /* 0x00000040b2b27807 */ /* 0x000fe40001000000 */
[----:B------:R-:W-:Y:S01]  /*0a60*/  SEL R174, R180, 0xffffffe0, !P6 ;  /* 0xffffffe0b4ae7807 */ /* 0x000fe20007000000 */
[----:B------:R-:W-:Y:S01]  /*0a70*/  IMAD.IADD R182, R4, 0x1, R3 ;  /* 0x0000000104b67824 */ /* 0x000fe200078e0203 */
[----:B------:R-:W-:Y:S01]  /*0a80*/  LEA R173, R173, UR4, 0x1 ;  /* 0x00000004adad7c11 */ /* 0x000fe2000f8e08ff */
[----:B------:R-:W-:Y:S01]  /*0a90*/  IMAD.U32 R3, RZ, RZ, UR6 ;  /* 0x00000006ff037e24 */ /* 0x000fe2000f8e00ff */
[----:B------:R-:W-:Y:S01]  /*0aa0*/  USHF.R.S32.HI UR6, URZ, 0x1f, UR45 ;  /* 0x0000001f3f067899 */ /* 0x000fe2000801142d */
[----:B------:R-:W-:Y:S01]  /*0ab0*/  IMAD.IADD R181, R0, 0x1, R2 ;  /* 0x0000000100b57824 */ /* 0x000fe200078e0202 */
[----:B------:R-:W-:Y:S01]  /*0ac0*/  LOP3.LUT P0, RZ, R17, 0x2, RZ, 0xc0, !PT ;  /* 0x0000000211ff7812 */ /* 0x000fe2000780c0ff */
[----:B------:R-:W-:Y:S01]  /*0ad0*/  IMAD.U32 R0, RZ, RZ, UR5 ;  /* 0x00000005ff007e24 */ /* 0x000fe2000f8e00ff */
[----:B------:R-:W-:Y:S01]  /*0ae0*/  USHF.R.S32.HI UR5, URZ, 0x1f, UR57 ;  /* 0x0000001f3f057899 */ /* 0x000fe20008011439 */
[----:B------:R-:W-:Y:S01]  /*0af0*/  LEA R3, R5, UR4, 0x1 ;  /* 0x0000000405037c11 */ /* 0x000fe2000f8e08ff */
[----:B------:R-:W-:Y:S01]  /*0b00*/  IMAD.U32 R2, RZ, RZ, UR6 ;  /* 0x00000006ff027e24 */ /* 0x000fe2000f8e00ff */
[----:B------:R-:W-:Y:S01]  /*0b10*/  UIADD3 UR6, UR4, 0x9000, URZ ;  /* 0x0000900004067890 */ /* 0x000fe2000fffe03f */
[----:B------:R-:W-:Y:S01]  /*0b20*/  SEL R180, R180, 0xffffffe0, !P0 ;  /* 0xffffffe0b4b47807 */ /* 0x000fe20004000000 */
[----:B------:R-:W-:-:S02]  /*0b30*/  IMAD.IADD R174, R174, 0x1, R173 ;  /* 0x00000001aeae7824 */ /* 0x000fc400078e02ad */
[----:B------:R-:W-:Y:S02]  /*0b40*/  IMAD.U32 R0, RZ, RZ, UR5 ;  /* 0x00000005ff007e24 */ /* 0x000fe4000f8e00ff */
[----:B------:R-:W-:Y:S01]  /*0b50*/  IMAD.U32 R2, RZ, RZ, UR5 ;  /* 0x00000005ff027e24 */ /* 0x000fe2000f8e00ff */
[----:B------:R-:W-:Y:S01]  /*0b60*/  UIADD3 UR5, UR4, 0x15000, URZ ;  /* 0x0001500004057890 */ /* 0x000fe2000fffe03f */
[----:B------:R-:W-:Y:S01]  /*0b70*/  VIADD R0, R252, 0xffffffc0 ;  /* 0xffffffc0fc007836 */ /* 0x000fe20000000000 */
[----:B------:R-:W-:Y:S01]  /*0b80*/  LEA R242, R8, UR6, 0x1 ;  /* 0x0000000608f27c11 */ /* 0x000fe2000f8e08ff */
[----:B------:R-:W-:Y:S02]  /*0b90*/  ULDC.64 UR6, c[0x0][0x208] ;  /* 0x0000820000067ab9 */ /* 0x000fe40000000a00 */
[----:B------:R-:W-:Y:S01]  /*0ba0*/  IMAD.SHL.U32 R247, R0, 0x4, RZ ;  /* 0x0000000400f77824 */ /* 0x000fe200078e00ff */
[----:B------:R-:W-:Y:S01]  /*0bb0*/  LEA R176, R176, UR5, 0x1 ;  /* 0x00000005b0b07c11 */ /* 0x000fe2000f8e08ff */
[C---:B------:R-:W-:Y:S01]  /*0bc0*/  VIADD R243, R242.reuse, 0x20 ;  /* 0x00000020f2f37836 */ /* 0x040fe20000000000 */
[----:B------:R-:W-:Y:S01]  /*0bd0*/  SHF.R.S32.HI R2, RZ, 0x1f, R0 ;  /* 0x0000001fff027819 */ /* 0x000fe20000011400 */
[----:B------:R-:W-:-:S02]  /*0be0*/  @P3 VIADD R243, R242, 0xffffffe0 ;  /* 0xffffffe0f2f33836 */ /* 0x000fc40000000000 */
[----:B------:R-:W-:Y:S01]  /*0bf0*/  IMAD.IADD R177, R176, 0x1, R177 ;  /* 0x00000001b0b17824 */ /* 0x000fe200078e02b1 */
[----:B------:R-:W-:Y:S01]  /*0c00*/  SHF.L.U64.HI R248, R0, 0x2, R2 ;  /* 0x0000000200f87819 */ /* 0x000fe20000010202 */
[--C-:B------:R-:W-:Y:S02]  /*0c10*/  IMAD.IADD R179, R176, 0x1, R178.reuse ;  /* 0x00000001b0b37824 */ /* 0x100fe400078e02b2 */
[----:B-1----:R-:W-:-:S07]  /*0c20*/  IMAD.IADD R178, R177, 0x1, R178 ;  /* 0x00000001b1b27824 */ /* 0x002fce00078e02b2 */
.L_x_825:
        /* <DEDUP_REMOVED lines=67> */
.L_x_797:
        /* <DEDUP_REMOVED lines=70> */
[----:B------:R-:W-:Y:S02]  /*14c0*/  @UP3 UIMAD UR16, UR45, UR34, URZ ;  /* 0x000000222d1032a4 */ /* 0x000fe4000f8e023f */
[----:B------:R-:W-:Y:S01]  /*14d0*/  ULOP3.LUT UR9, UR44, 0xffffffc0, URZ, 0xc0, !UPT ;  /* 0xffffffc02c097892 */ /* 0x000fe2000f8ec03f */
[----:B------:R-:W-:Y:S01]  /*14e0*/  IMAD.MOV R4, RZ, RZ, -R0 ;  /* 0x000000ffff047224 */ /* 0x000fe200078e0a00 */
[----:B------:R-:W-:Y:S02]  /*14f0*/  UIADD3 UR46, UR15, UR5, URZ ;  /* 0x000000050f2e7290 */ /* 0x000fe4000fffe03f */
[----:B------:R-:W-:Y:S01]  /*1500*/  USHF.L.U64.HI UR19, UR45, 0x7, UR58 ;  /* 0x000000072d137899 */ /* 0x000fe2000801023a */
[----:B------:R-:W-:Y:S01]  /*1510*/  IMAD R2, R6, R4, R2 ;  /* 0x0000000406027224 */ /* 0x000fe200078e0202 */
[----:B------:R-:W-:Y:S02]  /*1520*/  @UP3 USEL UR5, UR16, UR18, !UP1 ;  /* 0x0000001210053287 */ /* 0x000fe4000c800000 */
[----:B------:R-:W-:-:S02]  /*1530*/  UIADD3 UR15, UR9, -0x40, URZ ;  /* 0xffffffc0090f7890 */ /* 0x000fc4000fffe03f */
[----:B------:R-:W-:Y:S01]  /*1540*/  ISETP.GT.U32.AND P1, PT, R6, R2, PT ;  /* 0x000000020600720c */ /* 0x000fe20003f24070 */
[----:B------:R-:W-:Y:S01]  /*1550*/  @UP3 ULDC UR17, c[0x0][0x2e4] ;  /* 0x0000b90000113ab9 */ /* 0x000fe20000000800 */
[----:B------:R-:W-:Y:S02]  /*1560*/  UIMAD.WIDE.U32 UR12, UR10, UR18, URZ ;  /* 0x000000120a0c72a5 */ /* 0x000fe4000f8e003f */
[----:B------:R-:W-:Y:S02]  /*1570*/  USEL UR19, UR19, URZ, UP2 ;  /* 0x0000003f13137287 */ /* 0x000fe40009000000 */
[----:B------:R-:W-:Y:S02]  /*1580*/  @UP3 UIMAD UR17, UR57, UR17, UR5 ;  /* 0x00000011391132a4 */ /* 0x000fe4000f8e0205 */
[----:B------:R-:W-:Y:S02]  /*1590*/  USHF.R.S32.HI UR16, URZ, 0x1f, UR15 ;  /* 0x0000001f3f107899 */ /* 0x000fe4000801140f */
[----:B------:R-:W-:-:S02]  /*15a0*/  UIADD3 UR5, UP2, UR15, UR30, URZ ;  /* 0x0000001e0f057290 */ /* 0x000fc4000ff5e03f */
[----:B------:R-:W-:Y:S01]  /*15b0*/  USEL UR56, UR14, UR12, !UP1 ;  /* 0x0000000c0e387287 */ /* 0x000fe2000c800000 */
[-C--:B------:R-:W-:Y:S01]  /*15c0*/  @!P1 IADD3 R2, R2, -R6.reuse, RZ ;  /* 0x8000000602029210 */ /* 0x080fe20007ffe0ff */
[----:B------:R-:W-:Y:S01]  /*15d0*/  @!UP3 UIMAD UR12, UR45, UR61, UR57 ;  /* 0x0000003d2d0cb2a4 */ /* 0x000fe2000f8e0239 */
[----:B------:R-:W-:Y:S01]  /*15e0*/  @!P1 VIADD R0, R0, 0x1 ;  /* 0x0000000100009836 */ /* 0x000fe20000000000 */
[----:B------:R-:W-:Y:S01]  /*15f0*/  UIADD3.X UR14, UR16, UR19, URZ, UP2, !UPT ;  /* 0x00000013100e7290 */ /* 0x000fe200097fe43f */
[----:B------:R-:W-:Y:S01]  /*1600*/  ISETP.GE.U32.AND P0, PT, R2, R6, PT ;  /* 0x000000060200720c */ /* 0x000fe20003f06070 */
[----:B------:R-:W-:Y:S01]  /*1610*/  UIMAD UR9, UR11, UR5, URZ ;  /* 0x000000050b0972a4 */ /* 0x000fe2000f8e023f */
[----:B------:R-:W-:Y:S01]  /*1620*/  LOP3.LUT R2, R7, UR57, RZ, 0x3c, !PT ;  /* 0x0000003907027c12 */ /* 0x000fe2000f8e3cff */
[----:B------:R-:W-:Y:S01]  /*1630*/  @UP0 UIADD3 UR25, UR35, UR37, URZ ;  /* 0x0000002523190290 */ /* 0x000fe2000fffe03f */
[----:B------:R-:W-:Y:S01]  /*1640*/  PLOP3.LUT P1, PT, PT, PT, UP0, 0x80, 0x0 ;  /* 0x000000000000781c */ /* 0x000fe20003f2f008 */
[----:B------:R-:W-:Y:S01]  /*1650*/  UIMAD UR51, UR57, UR38, URZ ;  /* 0x00000026393372a4 */ /* 0x000fe2000f8e023f */
[----:B------:R-:W-:Y:S01]  /*1660*/  ISETP.GE.AND P2, PT, R2, RZ, PT ;  /* 0x000000ff0200720c */ /* 0x000fe20003f46270 */
[----:B------:R-:W-:Y:S01]  /*1670*/  @!UP3 UIMAD UR17, UR12, UR34, URZ ;  /* 0x000000220c11b2a4 */ /* 0x000fe2000f8e023f */
[----:B------:R-:W-:Y:S01]  /*1680*/  @UP0 ULDC.64 UR20, c[0x0][0x250] ;  /* 0x0000940000140ab9 */ /* 0x000fe20000000a00 */
[----:B------:R-:W-:-:S02]  /*1690*/  UIMAD.WIDE.U32 UR38, UR10, UR5, URZ ;  /* 0x000000050a2672a5 */ /* 0x000fc4000f8e003f */
[----:B------:R-:W-:Y:S02]  /*16a0*/  UIMAD UR12, UR11, UR18, URZ ;  /* 0x000000120b0c72a4 */ /* 0x000fe4000f8e023f */
[----:B------:R-:W-:Y:S01]  /*16b0*/  @P0 VIADD R0, R0, 0x1 ;  /* 0x0000000100000836 */ /* 0x000fe20000000000 */
[----:B------:R-:W-:Y:S01]  /*16c0*/  UIMAD UR5, UR10, UR14, UR9 ;  /* 0x0000000e0a0572a4 */ /* 0x000fe2000f8e0209 */
[----:B------:R-:W-:Y:S01]  /*16d0*/  PLOP3.LUT P0, PT, PT, PT, UP3, 0x80, 0x0 ;  /* 0x000000000000781c */ /* 0x000fe20003f0f038 */
[----:B------:R-:W-:Y:S02]  /*16e0*/  @UP0 UIMAD.WIDE.U32 UR10, UR25, UR20, URZ ;  /* 0x00000014190a02a5 */ /* 0x000fe4000f8e003f */
[----:B------:R-:W-:Y:S01]  /*16f0*/  @UP0 UIMAD UR9, UR25, UR21, URZ ;  /* 0x00000015190902a4 */ /* 0x000fe2000f8e023f */
[----:B------:R-:W-:Y:S01]  /*1700*/  @!P2 IADD3 R0, -R0, RZ, RZ ;  /* 0x000000ff0000a210 */ /* 0x000fe20007ffe1ff */
[----:B------:R-:W-:Y:S01]  /*1710*/  USHF.R.S32.HI UR53, URZ, 0x1f, UR31 ;  /* 0x0000001f3f357899 */ /* 0x000fe2000801141f */
[----:B------:R-:W-:Y:S01]  /*1720*/  @!P3 LOP3.LUT R0, RZ, R7, RZ, 0x33, !PT ;  /* 0x00000007ff00b212 */ /* 0x000fe200078e33ff */
[----:B------:R-:W-:-:S02]  /*1730*/  @!UP1 UIADD3 UR47, UR29, UR27, URZ ;  /* 0x0000001b1d2f9290 */ /* 0x000fc4000fffe03f */
[----:B------:R-:W-:Y:S02]  /*1740*/  @UP1 UIADD3 UR46, UR13, UR12, URZ ;  /* 0x0000000c0d2e1290 */ /* 0x000fe4000fffe03f */
        /* <DEDUP_REMOVED lines=19> */
.L_x_799:
        /* <DEDUP_REMOVED lines=13> */
.L_x_800:
        /* <DEDUP_REMOVED lines=11> */
.L_x_801:
[----:B------:R-:W-:-:S04]  /*1a00*/  UIMAD UR9, UR45, UR61, UR57 ;  /* 0x0000003d2d0972a4 */ /* 0x000fc8000f8e0239 */
[----:B------:R-:W-:-:S12]  /*1a10*/  UIMAD UR9, UR9, UR59, URZ ;  /* 0x0000003b090972a4 */ /* 0x000fd8000f8e023f */
.L_x_802:
[----:B------:R-:W2:Y:S01]  /*1a20*/  LDL R13, [R1] ;  /* 0x00000000010d7983 */ /* 0x000ea20000100800 */
[----:B------:R-:W-:Y:S01]  /*1a30*/  SHF.R.S32.HI R17, RZ, 0x1f, R241 ;  /* 0x0000001fff117819 */ /* 0x000fe200000114f1 */
[----:B------:R-:W-:Y:S01]  /*1a40*/  ULDC.64 UR10, c[0x0][0x420] ;  /* 0x00010800000a7ab9 */ /* 0x000fe20000000a00 */
[----:B------:R-:W-:Y:S01]  /*1a50*/  IADD3 R2, P1, R241, UR15, RZ ;  /* 0x0000000ff1027c10 */ /* 0x000fe2000ff3e0ff */
[----:B------:R-:W1:Y:S01]  /*1a60*/  S2R R11, SR_TID.X ;  /* 0x00000000000b7919 */ /* 0x000e620000002100 */
[--C-:B------:R-:W-:Y:S01]  /*1a70*/  SHF.R.S32.HI R251, RZ, 0x1f, R250.reuse ;  /* 0x0000001ffffb7819 */ /* 0x100fe200000114fa */
[----:B------:R-:W-:Y:S01]  /*1a80*/  IMAD.U32 R9, RZ, RZ, UR10 ;  /* 0x0000000aff097e24 */ /* 0x000fe2000f8e00ff */
[----:B------:R-:W-:Y:S01]  /*1a90*/  IADD3 R4, P0, R250, UR5, RZ ;  /* 0x00000005fa047c10 */ /* 0x000fe2000ff1e0ff */
[----:B------:R-:W3:Y:S01]  /*1aa0*/  S2R R12, SR_TID.X ;  /* 0x00000000000c7919 */ /* 0x000ee20000002100 */
[----:B------:R-:W-:Y:S01]  /*1ab0*/  IADD3.X R6, R17, UR16, RZ, P1, !PT ;  /* 0x0000001011067c10 */ /* 0x000fe20008ffe4ff */
[----:B------:R-:W-:Y:S01]  /*1ac0*/  UIMAD UR5, UR16, UR10, URZ ;  /* 0x0000000a100572a4 */ /* 0x000fe2000f8e023f */
[----:B------:R-:W-:Y:S01]  /*1ad0*/  IADD3.X R5, R251, UR47, RZ, P0, !PT ;  /* 0x0000002ffb057c10 */ /* 0x000fe200087fe4ff */
[----:B------:R-:W-:Y:S01]  /*1ae0*/  USHF.R.S32.HI UR25, URZ, 0x1f, UR57 ;  /* 0x0000001f3f197899 */ /* 0x000fe20008011439 */
[----:B------:R-:W-:Y:S01]  /*1af0*/  BSSY B1, `(.L_x_798) ;  /* 0x00006f6000017945 */ /* 0x000fe20003800000 */
[----:B------:R-:W-:Y:S01]  /*1b00*/  IMAD R8, R6, UR40, RZ ;  /* 0x0000002806087c24 */ /* 0x000fe2000f8e02ff */
[----:B------:R-:W-:Y:S01]  /*1b10*/  UIMAD UR14, UR15, UR11, UR5 ;  /* 0x0000000b0f0e72a4 */ /* 0x000fe2000f8e0205 */
[----:B------:R-:W-:Y:S01]  /*1b20*/  IMAD.WIDE.U32 R6, R2, UR40, R250 ;  /* 0x0000002802067c25 */ /* 0x000fe2000f8e00fa */
[----:B------:R-:W-:Y:S01]  /*1b30*/  ULDC.64 UR12, c[0x0][0x428] ;  /* 0x00010a00000c7ab9 */ /* 0x000fe20000000a00 */
[----:B------:R-:W-:-:S02]  /*1b40*/  UIADD3 UR16, UR15, UR9, URZ ;  /* 0x000000090f107290 */ /* 0x000fc4000fffe03f */
[----:B------:R-:W-:Y:S01]  /*1b50*/  IMAD.WIDE.U32 R4, R9, UR15, R4 ;  /* 0x0000000f09047c25 */ /* 0x000fe2000f8e0004 */
[----:B------:R-:W-:Y:S01]  /*1b60*/  UIMAD UR5, UR25, UR12, URZ ;  /* 0x0000000c190572a4 */ /* 0x000fe2000f8e023f */
[----:B------:R-:W-:Y:S01]  /*1b70*/  IADD3 R6, P0, R6, UR55, RZ ;  /* 0x0000003706067c10 */ /* 0x000fe2000ff1e0ff */
[----:B------:R-:W-:Y:S01]  /*1b80*/  UIADD3 UR18, UR15, UR17, URZ ;  /* 0x000000110f127290 */ /* 0x000fe2000fffe03f */
[----:B------:R-:W-:Y:S01]  /*1b90*/  IMAD R8, R2, UR41, R8 ;  /* 0x0000002902087c24 */ /* 0x000fe2000f8e0208 */
[----:B------:R-:W-:Y:S01]  /*1ba0*/  UIMAD UR9, UR57, UR13, UR5 ;  /* 0x0000000d390972a4 */ /* 0x000fe2000f8e0205 */
[----:B------:R-:W-:Y:S01]  /*1bb0*/  VIADD R5, R5, UR14 ;  /* 0x0000000e05057c36 */ /* 0x000fe20008000000 */
[----:B------:R-:W-:Y:S01]  /*1bc0*/  ULDC.64 UR14, c[0x0][0x210] ;  /* 0x00008400000e7ab9 */ /* 0x000fe20000000a00 */
[----:B------:R-:W-:Y:S01]  /*1bd0*/  IMAD.U32 R2, RZ, RZ, UR12 ;  /* 0x0000000cff027e24 */ /* 0x000fe2000f8e00ff */
[----:B------:R-:W-:Y:S01]  /*1be0*/  ULDC.64 UR12, c[0x0][0x258] ;  /* 0x00009600000c7ab9 */ /* 0x000fe20000000a00 */
[----:B------:R-:W-:Y:S01]  /*1bf0*/  IADD3.X R7, R7, UR24, R8, P0, !PT ;  /* 0x0000001807077c10 */ /* 0x000fe200087fe408 */
[----:B------:R-:W-:Y:S01]  /*1c00*/  UIMAD UR5, UR25, UR12, URZ ;  /* 0x0000000c190572a4 */ /* 0x000fe2000f8e023f */
[----:B------:R-:W-:Y:S01]  /*1c10*/  IMAD.WIDE.U32 R4, R2, UR57, R4 ;  /* 0x0000003902047c25 */ /* 0x000fe2000f8e0004 */
[----:B------:R-:W-:Y:S01]  /*1c20*/  UISETP.GE.AND UP4, UPT, UR32, 0x1, UPT ;  /* 0x000000012000788c */ /* 0x000fe2000bf86270 */
[----:B------:R-:W-:-:S02]  /*1c30*/  ULDC UR25, c[0x0][0x2dc] ;  /* 0x0000b70000197ab9 */ /* 0x000fc40000000800 */
[----:B------:R-:W-:Y:S01]  /*1c40*/  IMAD.U32 R2, RZ, RZ, UR12 ;  /* 0x0000000cff027e24 */ /* 0x000fe2000f8e00ff */
[----:B------:R-:W-:Y:S01]  /*1c50*/  UIMAD UR30, UR25, UR61, URZ ;  /* 0x0000003d191e72a4 */ /* 0x000fe2000f8e023f */
[----:B-1----:R-:W-:Y:S01]  /*1c60*/  SHF.R.S32.HI R11, RZ, 0x1f, R11 ;  /* 0x0000001fff0b7819 */ /* 0x002fe2000001140b */
[----:B------:R-:W-:Y:S01]  /*1c70*/  UIMAD UR13, UR57, UR13, UR5 ;  /* 0x0000000d390d72a4 */ /* 0x000fe2000f8e0205 */
[----:B------:R-:W-:Y:S01]  /*1c80*/  IMAD.WIDE.U32 R6, R2, UR57, R6 ;  /* 0x0000003902067c25 */ /* 0x000fe2000f8e0006 */
[----:B------:R-:W-:Y:S01]  /*1c90*/  USHF.L.U32 UR26, UR30, 0x6, URZ ;  /* 0x000000061e1a7899 */ /* 0x000fe2000800063f */
[----:B---3--:R-:W-:Y:S01]  /*1ca0*/  LEA.HI R11, R11, R12, RZ, 0x5 ;  /* 0x0000000c0b0b7211 */ /* 0x008fe200078f28ff */
[----:B------:R-:W-:Y:S01]  /*1cb0*/  ULDC.64 UR28, c[0x0][0x3e0] ;  /* 0x0000f800001c7ab9 */ /* 0x000fe20000000a00 */
[----:B------:R-:W-:Y:S01]  /*1cc0*/  IMAD R2, R17, UR10, RZ ;  /* 0x0000000a11027c24 */ /* 0x000fe2000f8e02ff */
[----:B------:R-:W-:Y:S01]  /*1cd0*/  UIADD3 UR5, UP3, UP2, UR38, UR26, UR51 ;  /* 0x0000001a26057290 */ /* 0x000fe2000fa7e033 */
[----:B------:R-:W-:Y:S01]  /*1ce0*/  SHF.R.S32.HI R11, RZ, 0x5, R11 ;  /* 0x00000005ff0b7819 */ /* 0x000fe2000001140b */
[----:B------:R-:W-:Y:S01]  /*1cf0*/  USHF.R.S32.HI UR12, URZ, 0x1f, UR26 ;  /* 0x0000001f3f0c7899 */ /* 0x000fe2000801141a */
[----:B------:R-:W-:Y:S01]  /*1d00*/  IMAD R9, R241, UR11, R2 ;  /* 0x0000000bf1097c24 */ /* 0x000fe2000f8e0202 */
[----:B------:R-:W-:Y:S01]  /*1d10*/  LEA R200, P0, R6, UR14, 0x1 ;  /* 0x0000000e06c87c11 */ /* 0x000fe2000f8008ff */
[----:B------:R-:W-:Y:S01]  /*1d20*/  VIADD R2, R7, UR13 ;  /* 0x0000000d07027c36 */ /* 0x000fe20008000000 */
[----:B------:R-:W-:Y:S01]  /*1d30*/  ULDC.64 UR24, c[0x0][0x400] ;  /* 0x0001000000187ab9 */ /* 0x000fe20000000a00 */
[----:B------:R-:W-:Y:S01]  /*1d40*/  VIADD R5, R5, UR9 ;  /* 0x0000000905057c36 */ /* 0x000fe20008000000 */
[----:B------:R-:W-:-:S02]  /*1d50*/  UIADD3 UR9, UP1, UP0, UR52, UR5, UR56 ;  /* 0x0000000534097290 */ /* 0x000fc4000f83e038 */
[----:B------:R-:W-:Y:S01]  /*1d60*/  UIADD3.X UR5, UR19, UR12, UR54, UP3, UP2 ;  /* 0x0000000c13057290 */ /* 0x000fe20009fe4436 */
[----:B------:R-:W-:Y:S01]  /*1d70*/  LEA.HI.X R201, R6, UR15, R2, 0x1, P0 ;  /* 0x0000000f06c97c11 */ /* 0x000fe200080f0c02 */
[----:B------:R-:W-:Y:S01]  /*1d80*/  IMAD.WIDE.U32 R4, R241, UR10, R4 ;  /* 0x0000000af1047c25 */ /* 0x000fe2000f8e0004 */
[----:B------:R-:W-:Y:S01]  /*1d90*/  PLOP3.LUT P0, PT, PT, PT, UP4, 0x80, 0x0 ;  /* 0x000000000000781c */ /* 0x000fe20003f0f048 */
[----:B------:R-:W-:Y:S02]  /*1da0*/  UIADD3.X UR5, UR49, UR5, UR46, UP1, UP0 ;  /* 0x0000000531057290 */ /* 0x000fe40008fe042e */
[----:B------:R-:W-:Y:S01]  /*1db0*/  IMAD.IADD R5, R5, 0x1, R9 ;  /* 0x0000000105057824 */ /* 0x000fe200078e0209 */
[C---:B------:R-:W-:Y:S01]  /*1dc0*/  LEA R198, P3, R4.reuse, UR28, 0x1 ;  /* 0x0000001c04c67c11 */ /* 0x040fe2000f8608ff */
[----:B------:R-:W-:Y:S01]  /*1dd0*/  ULDC.64 UR40, c[0x0][0x2b0] ;  /* 0x0000ac0000287ab9 */ /* 0x000fe20000000a00 */
[----:B------:R-:W-:Y:S01]  /*1de0*/  ULDC.64 UR42, c[0x0][0x478] ;  /* 0x00011e00002a7ab9 */ /* 0x000fe20000000a00 */
[----:B------:R-:W-:Y:S01]  /*1df0*/  ULEA.HI.SX32 UR27, UR44, 0xffffffff, 0x1a ;  /* 0xffffffff2c1b7891 */ /* 0x000fe2000f8fd23f */
[----:B------:R-:W-:Y:S01]  /*1e00*/  LEA.HI.X R199, R4, UR29, R5, 0x1, P3 ;  /* 0x0000001d04c77c11 */ /* 0x000fe200098f0c05 */
[----:B------:R-:W-:-:S02]  /*1e10*/  UIMAD.WIDE UR18, UR18, 0x4, UR40 ;  /* 0x00000004121278a5 */ /* 0x000fc4000f8e0228 */
[----:B------:R-:W-:Y:S01]  /*1e20*/  UIMAD.WIDE UR16, UR16, 0x4, UR42 ;  /* 0x00000004101078a5 */ /* 0x000fe2000f8e022a */
[----:B--2---:R-:W-:-:S05]  /*1e30*/  IMAD R8, R11, UR30, R13 ;  /* 0x0000001e0b087c24 */ /* 0x004fca000f8e020d */
[----:B------:R-:W-:-:S04]  /*1e40*/  IADD3 R2, P2, R8, UR9, RZ ;  /* 0x0000000908027c10 */ /* 0x000fc8000ff5e0ff */
[----:B------:R-:W-:Y:S02]  /*1e50*/  LEA R213, P1, R2, UR24, 0x2 ;  /* 0x0000001802d57c11 */ /* 0x000fe4000f8210ff */
[----:B------:R-:W-:-:S04]  /*1e60*/  LEA.HI.X.SX32 R8, R8, UR5, 0x1, P2 ;  /* 0x0000000508087c11 */ /* 0x000fc800090f0eff */
[----:B------:R-:W-:Y:S01]  /*1e70*/  LEA.HI.X R212, R2, UR25, R8, 0x2, P1 ;  /* 0x0000001902d47c11 */ /* 0x000fe200088f1408 */
[----:B------:R-:W-:Y:S06]  /*1e80*/  @!P0 BRA `(.L_x_803) ;  /* 0x0000006000cc8947 */ /* 0x000fec0003800000 */
[----:B------:R-:W-:Y:S01]  /*1e90*/  UIMAD UR10, UR36, -0x80, UR8 ;  /* 0xffffff80240a78a4 */ /* 0x000fe2000f8e0208 */
[C---:B------:R-:W-:Y:S01]  /*1ea0*/  VIADD R2, R241.reuse, 0x40 ;  /* 0x00000040f1027836 */ /* 0x040fe20000000000 */
[----:B------:R-:W-:Y:S01]  /*1eb0*/  UIMAD UR11, UR53, UR22, URZ ;  /* 0x00000016350b72a4 */ /* 0x000fe2000f8e023f */
[----:B------:R-:W-:Y:S01]  /*1ec0*/  IMAD.U32 R6, RZ, RZ, UR22 ;  /* 0x00000016ff067e24 */ /* 0x000fe2000f8e00ff */
[----:B------:R-:W-:Y:S01]  /*1ed0*/  UIMAD UR12, UR53, UR20, URZ ;  /* 0x00000014350c72a4 */ /* 0x000fe2000f8e023f */
[----:B------:R-:W-:Y:S01]  /*1ee0*/  IMAD.U32 R4, RZ, RZ, UR20 ;  /* 0x00000014ff047e24 */ /* 0x000fe2000f8e00ff */
[----:B------:R-:W-:Y:S01]  /*1ef0*/  ISETP.GE.AND P2, PT, R241, UR10, PT ;  /* 0x0000000af1007c0c */ /* 0x000fe2000bf46270 */
[----:B------:R-:W-:Y:S01]  /*1f00*/  UMOV UR9, UR27 ;  /* 0x0000001b00097c82 */ /* 0x000fe20008000000 */
[----:B------:R-:W-:Y:S01]  /*1f10*/  ISETP.GE.AND P1, PT, R2, UR10, PT ;  /* 0x0000000a02007c0c */ /* 0x000fe2000bf26270 */
[----:B------:R-:W-:Y:S01]  /*1f20*/  UIMAD UR5, UR9, -0x40, UR32 ;  /* 0xffffffc0090578a4 */ /* 0x000fe2000f8e0220 */
[----:B------:R-:W-:Y:S01]  /*1f30*/  VIADD R2, R252, 0x20 ;  /* 0x00000020fc027836 */ /* 0x000fe20000000000 */
[----:B------:R-:W-:Y:S01]  /*1f40*/  UIMAD UR11, UR31, UR23, UR11 ;  /* 0x000000171f0b72a4 */ /* 0x000fe2000f8e020b */
[----:B------:R-:W-:Y:S01]  /*1f50*/  IMAD.WIDE.U32 R6, R6, UR31, R250 ;  /* 0x0000001f06067c25 */ /* 0x000fe2000f8e00fa */
[----:B------:R-:W-:-:S02]  /*1f60*/  UIMAD UR14, UR31, UR21, UR12 ;  /* 0x000000151f0e72a4 */ /* 0x000fc4000f8e020c */
[----:B------:R-:W-:Y:S01]  /*1f70*/  ISETP.GE.AND P5, PT, R2, UR5, PT ;  /* 0x0000000502007c0c */ /* 0x000fe2000bfa6270 */
[----:B------:R-:W-:Y:S01]  /*1f80*/  IMAD.WIDE.U32 R4, R4, UR31, R250 ;  /* 0x0000001f04047c25 */ /* 0x000fe2000f8e00fa */
[----:B------:R-:W-:Y:S01]  /*1f90*/  IADD3 R6, P3, R6, UR48, RZ ;  /* 0x0000003006067c10 */ /* 0x000fe2000ff7e0ff */
[----:B------:R-:W-:Y:S01]  /*1fa0*/  ULDC.64 UR12, c[0x0][0x260] ;  /* 0x00009800000c7ab9 */ /* 0x000fe20000000a00 */
[----:B------:R-:W1:Y:S01]  /*1fb0*/  @!P2 LDC.64 R20, c[0x0][0x218] ;  /* 0x00008600ff14ab82 */ /* 0x000e620000000a00 */
[----:B------:R-:W-:Y:S01]  /*1fc0*/  VIADD R8, R252, 0x8 ;  /* 0x00000008fc087836 */ /* 0x000fe20000000000 */
[----:B------:R-:W-:Y:S01]  /*1fd0*/  IADD3 R4, P0, R4, UR33, RZ ;  /* 0x0000002104047c10 */ /* 0x000fe2000ff1e0ff */
[----:B------:R-:W-:Y:S01]  /*1fe0*/  IMAD.U32 R2, RZ, RZ, UR11 ;  /* 0x0000000bff027e24 */ /* 0x000fe2000f8e00ff */
[----:B------:R-:W-:Y:S01]  /*1ff0*/  ULDC.64 UR10, c[0x0][0x268] ;  /* 0x00009a00000a7ab9 */ /* 0x000fe20000000a00 */
[----:B------:R-:W-:Y:S01]  /*2000*/  IMAD.U32 R9, RZ, RZ, UR14 ;  /* 0x0000000eff097e24 */ /* 0x000fe2000f8e00ff */
[----:B------:R-:W-:Y:S01]  /*2010*/  ISETP.GE.AND P6, PT, R8, UR5, PT ;  /* 0x0000000508007c0c */ /* 0x000fe2000bfc6270 */
[C---:B------:R-:W-:Y:S01]  /*2020*/  IMAD R8, R10.reuse, UR12, RZ ;  /* 0x0000000c0a087c24 */ /* 0x040fe2000f8e02ff */
[----:B------:R-:W-:Y:S01]  /*2030*/  IADD3.X R7, R7, UR50, R2, P3, !PT ;  /* 0x0000003207077c10 */ /* 0x000fe20009ffe402 */
[----:B------:R-:W-:Y:S01]  /*2040*/  IMAD R2, R10, UR10, RZ ;  /* 0x0000000a0a027c24 */ /* 0x000fe2000f8e02ff */
[----:B------:R-:W-:Y:S01]  /*2050*/  IADD3.X R5, R5, UR34, R9, P0, !PT ;  /* 0x0000002205057c10 */ /* 0x000fe200087fe409 */
[C---:B------:R-:W-:Y:S01]  /*2060*/  IMAD R9, R0.reuse, UR13, R8 ;  /* 0x0000000d00097c24 */ /* 0x040fe2000f8e0208 */
[----:B------:R-:W2:Y:S01]  /*2070*/  @!P1 LDC.64 R18, c[0x0][0x218] ;  /* 0x00008600ff129b82 */ /* 0x000ea20000000a00 */
[----:B------:R-:W-:Y:S01]  /*2080*/  IMAD.WIDE.U32 R6, R0, UR12, R6 ;  /* 0x0000000c00067c25 */ /* 0x000fe2000f8e0006 */
[----:B------:R-:W-:-:S03]  /*2090*/  UMOV UR12, UR18 ;  /* 0x00000012000c7c82 */ /* 0x000fc60008000000 */
[C---:B------:R-:W-:Y:S01]  /*20a0*/  IMAD R8, R0.reuse, UR11, R2 ;  /* 0x0000000b00087c24 */ /* 0x040fe2000f8e0202 */
[C---:B------:R-:W-:Y:S01]  /*20b0*/  @!P1 IADD3 R2, P0, R241.reuse, 0x40, RZ ;  /* 0x00000040f1029810 */ /* 0x040fe20007f1e0ff */
[----:B------:R-:W-:Y:S01]  /*20c0*/  IMAD.WIDE.U32 R4, R0, UR10, R4 ;  /* 0x0000000a00047c25 */ /* 0x000fe2000f8e0004 */
[----:B------:R-:W-:Y:S01]  /*20d0*/  @!P1 IADD3 R0, P3, R241, 0x40, RZ ;  /* 0x00000040f1009810 */ /* 0x000fe20007f7e0ff */
[----:B------:R-:W-:Y:S02]  /*20e0*/  ULEA.HI UR10, UR9, UR9, URZ, 0x1 ;  /* 0x00000009090a7291 */ /* 0x000fe4000f8f083f */
[----:B------:R-:W-:Y:S01]  /*20f0*/  @!P2 IMAD R11, R17, UR22, RZ ;  /* 0x00000016110bac24 */ /* 0x000fe2000f8e02ff */
[----:B------:R-:W-:Y:S01]  /*2100*/  UMOV UR11, UR19 ;  /* 0x00000013000b7c82 */ /* 0x000fe20008000000 */
[----:B------:R-:W-:Y:S01]  /*2110*/  IMAD.IADD R7, R7, 0x1, R9 ;  /* 0x0000000107077824 */ /* 0x000fe200078e0209 */
[----:B------:R-:W-:Y:S01]  /*2120*/  ULOP3.LUT UR10, UR10, 0xfffffffe, URZ, 0xc0, !UPT ;  /* 0xfffffffe0a0a7892 */ /* 0x000fe2000f8ec03f */
[----:B------:R-:W-:Y:S01]  /*2130*/  @!P1 IMAD.X R10, RZ, RZ, R17, P3 ;  /* 0x000000ffff0a9224 */ /* 0x000fe200018e0611 */
[----:B------:R-:W-:Y:S01]  /*2140*/  ISETP.GE.AND P3, PT, R241, UR5, PT ;  /* 0x00000005f1007c0c */ /* 0x000fe2000bf66270 */
[----:B------:R-:W-:Y:S01]  /*2150*/  IMAD.IADD R5, R5, 0x1, R8 ;  /* 0x0000000105057824 */ /* 0x000fe200078e0208 */
[----:B------:R-:W-:Y:S01]  /*2160*/  UIADD3 UR10, UR9, -UR10, URZ ;  /* 0x8000000a090a7290 */ /* 0x000fe2000fffe03f */
[----:B------:R-:W-:-:S02]  /*2170*/  @!P1 IMAD.MOV.U32 R8, RZ, RZ, R6 ;  /* 0x000000ffff089224 */ /* 0x000fc400078e0006 */
[----:B------:R-:W-:Y:S01]  /*2180*/  @!P1 IMAD.MOV.U32 R9, RZ, RZ, R7 ;  /* 0x000000ffff099224 */ /* 0x000fe200078e0007 */
[----:B------:R-:W-:Y:S01]  /*2190*/  UISETP.NE.AND UP0, UPT, UR10, 0x1, UPT ;  /* 0x000000010a00788c */ /* 0x000fe2000bf05270 */
[----:B------:R-:W-:Y:S02]  /*21a0*/  @!P2 IMAD R16, R241, UR23, R11 ;  /* 0x00000017f110ac24 */ /* 0x000fe4000f8e020b */
[----:B------:R-:W-:Y:S02]  /*21b0*/  @!P1 IMAD R14, R10, UR22, RZ ;  /* 0x000000160a0e9c24 */ /* 0x000fe4000f8e02ff */
[----:B------:R-:W-:Y:S02]  /*21c0*/  IMAD.MOV.U32 R238, RZ, RZ, 0x7f800000 ;  /* 0x7f800000ffee7424 */ /* 0x000fe400078e00ff */
[----:B------:R-:W-:Y:S02]  /*21d0*/  IMAD.MOV.U32 R239, RZ, RZ, 0x7f800000 ;  /* 0x7f800000ffef7424 */ /* 0x000fe400078e00ff */
[----:B------:R-:W-:-:S02]  /*21e0*/  IMAD.MOV.U32 R236, RZ, RZ, 0x7f800000 ;  /* 0x7f800000ffec7424 */ /* 0x000fc400078e00ff */
[----:B------:R-:W-:Y:S01]  /*21f0*/  IMAD.MOV.U32 R237, RZ, RZ, 0x7f800000 ;  /* 0x7f800000ffed7424 */ /* 0x000fe200078e00ff */
[----:B------:R-:W-:Y:S01]  /*2200*/  UMOV UR13, UR17 ;  /* 0x00000011000d7c82 */ /* 0x000fe20008000000 */
[----:B------:R-:W-:Y:S01]  /*2210*/  @!P2 IMAD.WIDE.U32 R10, R241, UR22, R6 ;  /* 0x00000016f10aac25 */ /* 0x000fe2000f8e0006 */
[----:B------:R-:W-:-:S03]  /*2220*/  UMOV UR14, UR16 ;  /* 0x00000010000e7c82 */ /* 0x000fc60008000000 */
[----:B------:R-:W-:Y:S01]  /*2230*/  IMAD R240, RZ, RZ, -UR26 ;  /* 0x8000001afff07e24 */ /* 0x000fe2000f8e02ff */
[----:B------:R-:W-:Y:S01]  /*2240*/  CS2R R126, SRZ ;  /* 0x00000000007e7805 */ /* 0x000fe2000001ff00 */
[----:B------:R-:W-:Y:S01]  /*2250*/  @!P1 IMAD.WIDE.U32 R6, R0, UR22, R8 ;  /* 0x0000001600069c25 */ /* 0x000fe2000f8e0008 */
[----:B------:R-:W-:Y:S02]  /*2260*/  CS2R R124, SRZ ;  /* 0x00000000007c7805 */ /* 0x000fe4000001ff00 */
[----:B------:R-:W-:Y:S02]  /*2270*/  CS2R R130, SRZ ;  /* 0x0000000000827805 */ /* 0x000fe4000001ff00 */
[----:B------:R-:W-:Y:S01]  /*2280*/  CS2R R128, SRZ ;  /* 0x0000000000807805 */ /* 0x000fe2000001ff00 */
[----:B------:R-:W-:Y:S01]  /*2290*/  @!P1 IMAD.X R15, RZ, RZ, R17, P0 ;  /* 0x000000ffff0f9224 */ /* 0x000fe200000e0611 */
[----:B-1----:R-:W-:Y:S01]  /*22a0*/  @!P2 LEA R8, P0, R10, R20, 0x1 ;  /* 0x000000140a08a211 */ /* 0x002fe200078008ff */
[----:B------:R-:W-:Y:S01]  /*22b0*/  @!P2 IMAD.IADD R9, R11, 0x1, R16 ;  /* 0x000000010b09a824 */ /* 0x000fe200078e0210 */
[----:B------:R-:W-:Y:S01]  /*22c0*/  CS2R R122, SRZ ;  /* 0x00000000007a7805 */ /* 0x000fe2000001ff00 */
[----:B------:R-:W-:Y:S01]  /*22d0*/  @!P1 IMAD R14, R0, UR23, R14 ;  /* 0x00000017000e9c24 */ /* 0x000fe2000f8e020e */
[----:B------:R-:W-:Y:S01]  /*22e0*/  CS2R R120, SRZ ;  /* 0x0000000000787805 */ /* 0x000fe2000001ff00 */
[----:B------:R-:W-:Y:S01]  /*22f0*/  @!P1 IMAD.MOV.U32 R12, RZ, RZ, R4 ;  /* 0x000000ffff0c9224 */ /* 0x000fe200078e0004 */
[----:B------:R-:W-:Y:S01]  /*2300*/  @!P2 LEA.HI.X R9, R10, R21, R9, 0x1, P0 ;  /* 0x000000150a09a211 */ /* 0x000fe200000f0c09 */
[----:B------:R-:W-:Y:S01]  /*2310*/  @!P1 IMAD.MOV.U32 R13, RZ, RZ, R5 ;  /* 0x000000ffff0d9224 */ /* 0x000fe200078e0005 */
[----:B------:R-:W-:Y:S01]  /*2320*/  PLOP3.LUT P0, PT, PT, PT, UP5, 0x80, 0x0 ;  /* 0x000000000000781c */ /* 0x000fe20003f0f058 */
[----:B------:R-:W-:Y:S01]  /*2330*/  @!P1 IMAD R0, R15, UR20, RZ ;  /* 0x000000140f009c24 */ /* 0x000fe2000f8e02ff */
[----:B--2---:R-:W-:Y:S01]  /*2340*/  @!P1 LEA R10, P4, R6, R18, 0x1 ;  /* 0x00000012060a9211 */ /* 0x004fe200078808ff */
[----:B------:R-:W-:Y:S01]  /*2350*/  @!P1 IMAD.WIDE.U32 R12, R2, UR20, R12 ;  /* 0x00000014020c9c25 */ /* 0x000fe2000f8e000c */
[----:B------:R-:W-:-:S02]  /*2360*/  CS2R R118, SRZ ;  /* 0x0000000000767805 */ /* 0x000fc4000001ff00 */
[----:B------:R-:W-:Y:S02]  /*2370*/  CS2R R116, SRZ ;  /* 0x0000000000747805 */ /* 0x000fe4000001ff00 */
[----:B------:R-:W-:Y:S01]  /*2380*/  CS2R R110, SRZ ;  /* 0x00000000006e7805 */ /* 0x000fe2000001ff00 */
[----:B------:R-:W-:Y:S01]  /*2390*/  @!P1 IMAD R15, R2, UR21, R0 ;  /* 0x00000015020f9c24 */ /* 0x000fe2000f8e0200 */
[----:B------:R-:W-:Y:S01]  /*23a0*/  CS2R R108, SRZ ;  /* 0x00000000006c7805 */ /* 0x000fe2000001ff00 */
[----:B------:R-:W-:Y:S01]  /*23b0*/  @!P1 IMAD.IADD R2, R7, 0x1, R14 ;  /* 0x0000000107029824 */ /* 0x000fe200078e020e */
[----:B------:R-:W-:Y:S01]  /*23c0*/  CS2R R114, SRZ ;  /* 0x0000000000727805 */ /* 0x000fe2000001ff00 */
[----:B------:R-:W-:Y:S01]  /*23d0*/  @!P2 IMAD R0, R17, UR20, RZ ;  /* 0x000000141100ac24 */ /* 0x000fe2000f8e02ff */
[----:B------:R-:W-:Y:S01]  /*23e0*/  CS2R R112, SRZ ;  /* 0x0000000000707805 */ /* 0x000fe2000001ff00 */
[----:B------:R-:W-:Y:S01]  /*23f0*/  @P0 BAR.SYNC.DEFER_BLOCKING 0x0 ;  /* 0x0000000000000b1d */ /* 0x000fe20000010000 */
[----:B------:R-:W-:Y:S01]  /*2400*/  @!P1 LEA.HI.X R11, R6, R19, R2, 0x1, P4 ;  /* 0x00000013060b9211 */ /* 0x000fe200020f0c02 */
[C---:B------:R-:W-:Y:S01]  /*2410*/  VIADD R2, R246.reuse, 0x1800 ;  /* 0x00001800f6027836 */ /* 0x040fe20000000000 */
[----:B------:R-:W-:Y:S01]  /*2420*/  PLOP3.LUT P0, PT, PT, PT, UP0, 0x80, 0x0 ;  /* 0x000000000000781c */ /* 0x000fe20003f0f008 */
[----:B------:R-:W-:Y:S01]  /*2430*/  @!P2 IMAD R14, R241, UR21, R0 ;  /* 0x00000015f10eac24 */ /* 0x000fe2000f8e0200 */
[----:B------:R-:W-:-:S03]  /*2440*/  LEA R0, R246, UR4, 0x1 ;  /* 0x00000004f6007c11 */ /* 0x000fc6000f8e08ff */
[----:B------:R-:W1:Y:S01]  /*2450*/  @!P2 LDC.64 R6, c[0x0][0x220] ;  /* 0x00008800ff06ab82 */ /* 0x000e620000000a00 */
[----:B------:R-:W-:Y:S01]  /*2460*/  SEL R2, R2, R246, !P0 ;  /* 0x000000f602027207 */ /* 0x000fe20004000000 */
[----:B------:R-:W-:Y:S01]  /*2470*/  @!P2 IMAD.WIDE.U32 R4, R241, UR20, R4 ;  /* 0x00000014f104ac25 */ /* 0x000fe2000f8e0004 */
[----:B------:R-:W-:Y:S02]  /*2480*/  ISETP.GE.AND P4, PT, R252, UR5, PT ;  /* 0x00000005fc007c0c */ /* 0x000fe4000bf86270 */
[----:B------:R-:W-:Y:S02]  /*2490*/  CS2R R106, SRZ ;  /* 0x00000000006a7805 */ /* 0x000fe4000001ff00 */
[----:B------:R-:W-:Y:S01]  /*24a0*/  LEA R203, R2, UR4, 0x1 ;  /* 0x0000000402cb7c11 */ /* 0x000fe2000f8e08ff */
[----:B------:R-:W-:Y:S01]  /*24b0*/  @!P2 IMAD.IADD R2, R5, 0x1, R14 ;  /* 0x000000010502a824 */ /* 0x000fe200078e020e */
[----:B------:R-:W-:Y:S01]  /*24c0*/  CS2R R104, SRZ ;  /* 0x0000000000687805 */ /* 0x000fe2000001ff00 */
[----:B------:R-:W2:Y:S01]  /*24d0*/  @!P1 LDC.64 R16, c[0x0][0x220] ;  /* 0x00008800ff109b82 */ /* 0x000ea20000000a00 */
[----:B------:R-:W-:Y:S01]  /*24e0*/  IMAD.SHL.U32 R245, R252, 0x4, RZ ;  /* 0x00000004fcf57824 */ /* 0x000fe200078e00ff */
        /* <DEDUP_REMOVED lines=17> */
[----:B------:R-:W-:Y:S02]  /*2600*/  CS2R R74, SRZ ;  /* 0x00000000004a7805 */ /* 0x000fe4000001ff00 */
[----:B------:R-:W-:Y:S02]  /*2610*/  CS2R R72, SRZ ;  /* 0x0000000000487805 */ /* 0x000fe4000001ff00 */
[----:B------:R-:W-:Y:S01]  /*2620*/  CS2R R70, SRZ ;  /* 0x0000000000467805 */ /* 0x000fe2000001ff00 */
[----:B------:R-:W-:Y:S01]  /*2630*/  @P3 STS.128 [R0+0x7000], RZ ;  /* 0x007000ff00003388 */ /* 0x000fe20000000c00 */
[----:B------:R-:W-:Y:S02]  /*2640*/  CS2R R68, SRZ ;  /* 0x0000000000447805 */ /* 0x000fe4000001ff00 */
[----:B------:R-:W-:-:S02]  /*2650*/  CS2R R62, SRZ ;  /* 0x00000000003e7805 */ /* 0x000fc4000001ff00 */
[----:B------:R-:W-:Y:S01]  /*2660*/  CS2R R60, SRZ ;  /* 0x00000000003c7805 */ /* 0x000fe2000001ff00 */
[----:B------:R-:W-:Y:S01]  /*2670*/  @P3 STS.128 [R0+0x8000], RZ ;  /* 0x008000ff00003388 */ /* 0x000fe20000000c00 */
[----:B------:R-:W-:Y:S02]  /*2680*/  CS2R R66, SRZ ;  /* 0x0000000000427805 */ /* 0x000fe4000001ff00 */
[----:B------:R-:W-:Y:S02]  /*2690*/  CS2R R64, SRZ ;  /* 0x0000000000407805 */ /* 0x000fe4000001ff00 */
[----:B------:R-:W-:Y:S01]  /*26a0*/  CS2R R58, SRZ ;  /* 0x00000000003a7805 */ /* 0x000fe2000001ff00 */
[----:B------:R-:W-:Y:S01]  /*26b0*/  @!PT LDS RZ, [RZ] ;  /* 0x00000000fffff984 */ /* 0x000fe20000000800 */
[----:B------:R-:W-:Y:S01]  /*26c0*/  @!PT LDS RZ, [RZ] ;  /* 0x00000000fffff984 */ /* 0x000fe20000000800 */
[----:B------:R-:W-:Y:S01]  /*26d0*/  @!PT LDS RZ, [RZ] ;  /* 0x00000000fffff984 */ /* 0x000fe20000000800 */
[----:B------:R-:W-:Y:S01]  /*26e0*/  @!P3 LDGSTS.E.BYPASS.LTC128B.128 [R0+0x6000], desc[UR6][R198.64] ;  /* 0x06000000c600bfae */ /* 0x000fe2000b901d46 */
[----:B------:R-:W-:Y:S02]  /*26f0*/  CS2R R56, SRZ ;  /* 0x0000000000387805 */ /* 0x000fe4000001ff00 */
[----:B------:R-:W-:-:S02]  /*2700*/  CS2R R54, SRZ ;  /* 0x0000000000367805 */ /* 0x000fc4000001ff00 */
[----:B------:R-:W-:Y:S01]  /*2710*/  CS2R R52, SRZ ;  /* 0x0000000000347805 */ /* 0x000fe2000001ff00 */
[----:B------:R-:W-:Y:S01]  /*2720*/  @!P3 LDGSTS.E.BYPASS.LTC128B.128 [R0+0x7000], desc[UR6][R198.64+0x40] ;  /* 0x07000040c600bfae */ /* 0x000fe2000b901d46 */
[----:B------:R-:W-:Y:S02]  /*2730*/  CS2R R46, SRZ ;  /* 0x00000000002e7805 */ /* 0x000fe4000001ff00 */
[----:B------:R-:W-:Y:S02]  /*2740*/  CS2R R44, SRZ ;  /* 0x00000000002c7805 */ /* 0x000fe4000001ff00 */
[----:B------:R-:W-:Y:S01]  /*2750*/  CS2R R50, SRZ ;  /* 0x0000000000327805 */ /* 0x000fe2000001ff00 */
[----:B------:R-:W-:Y:S01]  /*2760*/  @!P3 LDGSTS.E.BYPASS.LTC128B.128 [R0+0x8000], desc[UR6][R198.64+0x80] ;  /* 0x08000080c600bfae */ /* 0x000fe2000b901d46 */
[----:B------:R-:W-:Y:S02]  /*2770*/  CS2R R48, SRZ ;  /* 0x0000000000307805 */ /* 0x000fe4000001ff00 */
[----:B------:R-:W-:-:S02]  /*2780*/  CS2R R42, SRZ ;  /* 0x00000000002a7805 */ /* 0x000fc4000001ff00 */
[----:B------:R-:W-:Y:S01]  /*2790*/  CS2R R40, SRZ ;  /* 0x0000000000287805 */ /* 0x000fe2000001ff00 */
[----:B------:R-:W-:Y:S01]  /*27a0*/  @P3 STS [R203], RZ ;  /* 0x000000ffcb003388 */ /* 0x000fe20000000800 */
[----:B------:R-:W-:Y:S02]  /*27b0*/  CS2R R38, SRZ ;  /* 0x0000000000267805 */ /* 0x000fe4000001ff00 */
[----:B------:R-:W-:Y:S01]  /*27c0*/  CS2R R36, SRZ ;  /* 0x0000000000247805 */ /* 0x000fe2000001ff00 */
[----:B------:R-:W-:Y:S01]  /*27d0*/  UIMAD UR34, UR30, 0x18, URZ ;  /* 0x000000181e2278a4 */ /* 0x000fe2000f8e023f */
[----:B------:R-:W-:Y:S01]  /*27e0*/  @P3 STS [R203+0x4], RZ ;  /* 0x000004ffcb003388 */ /* 0x000fe20000000800 */
[----:B------:R-:W-:Y:S02]  /*27f0*/  USHF.L.U32 UR33, UR30, 0x5, URZ ;  /* 0x000000051e217899 */ /* 0x000fe4000800063f */
[----:B------:R-:W-:Y:S01]  /*2800*/  UIMAD UR32, UR30, 0x28, URZ ;  /* 0x000000281e2078a4 */ /* 0x000fe2000f8e023f */
[----:B------:R-:W-:Y:S01]  /*2810*/  @P3 STS [R203+0x8], RZ ;  /* 0x000008ffcb003388 */ /* 0x000fe20000000800 */
[----:B------:R-:W-:-:S03]  /*2820*/  ULDC UR10, c[0x0][0x2ec] ;  /* 0x0000bb00000a7ab9 */ /* 0x000fc60000000800 */
        /* <DEDUP_REMOVED lines=15> */
[----:B-1----:R-:W-:-:S03]  /*2920*/  @!P2 LEA R6, P3, R4, R6, 0x1 ;  /* 0x000000060406a211 */ /* 0x002fc600078608ff */
[----:B------:R-:W-:Y:S01]  /*2930*/  @P2 STS [R0+0x9000], RZ ;  /* 0x009000ff00002388 */ /* 0x000fe20000000800 */
[----:B------:R-:W-:Y:S01]  /*2940*/  @!P2 LEA.HI.X R7, R4, R7, R2, 0x1, P3 ;  /* 0x000000070407a211 */ /* 0x000fe200018f0c02 */
[----:B------:R-:W-:Y:S01]  /*2950*/  @!P1 IMAD.IADD R2, R13, 0x1, R15 ;  /* 0x000000010d029824 */ /* 0x000fe200078e020f */
[C---:B--2---:R-:W-:Y:S01]  /*2960*/  @!P1 LEA R4, P3, R12.reuse, R16, 0x1 ;  /* 0x000000100c049211 */ /* 0x044fe200078608ff */
[----:B------:R-:W-:Y:S03]  /*2970*/  @P2 STS [R0+0x9004], RZ ;  /* 0x009004ff00002388 */ /* 0x000fe60000000800 */
[----:B------:R-:W-:Y:S01]  /*2980*/  @!P1 LEA.HI.X R5, R12, R17, R2, 0x1, P3 ;  /* 0x000000110c059211 */ /* 0x000fe200018f0c02 */
[----:B------:R-:W-:Y:S01]  /*2990*/  @P2 STS.64 [R0+0x9008], RZ ;  /* 0x009008ff00002388 */ /* 0x000fe20000000a00 */
[----:B------:R-:W-:-:S03]  /*29a0*/  VIADD R2, R252, 0x28 ;  /* 0x00000028fc027836 */ /* 0x000fc60000000000 */
        /* <DEDUP_REMOVED lines=16> */
[----:B------:R-:W-:Y:S01]  /*2ab0*/  @!P1 LDGSTS.E.BYPASS.LTC128B.128 [R0+0xe000], desc[UR6][R10.64+0x80] ;  /* 0x0e0000800a009fae */ /* 0x000fe2000b901d46 */
[----:B-1----:R-:W-:-:S03]  /*2ac0*/  SHF.R.S32.HI R8, RZ, 0x1f, R252 ;  /* 0x0000001fff087819 */ /* 0x002fc600000114fc */
        /* <DEDUP_REMOVED lines=11> */
[----:B------:R-:W-:-:S03]  /*2b80*/  ISETP.GE.AND P2, PT, R2, UR5, PT ;  /* 0x0000000502007c0c */ /* 0x000fc6000bf46270 */
        /* <DEDUP_REMOVED lines=9> */
[----:B-1----:R-:W-:Y:S01]  /*2c20*/  IMAD.SHL.U32 R6, R252, 0x4, RZ ;  /* 0x00000004fc067824 */ /* 0x002fe200078e00ff */
[----:B------:R-:W-:-:S02]  /*2c30*/  USHF.L.U32 UR17, UR30, 0x4, URZ ;  /* 0x000000041e117899 */ /* 0x000fc4000800063f */
[----:B------:R-:W0:Y:S02]  /*2c40*/  LDGDEPBAR ;  /* 0x00000000000079af */ /* 0x000e240000000000 */
[----:B---3--:R-:W-:Y:S02]  /*2c50*/  IADD3 R4, P3, R6, UR12, RZ ;  /* 0x0000000c06047c10 */ /* 0x008fe4000ff7e0ff */
[----:B--2---:R-:W-:Y:S02]  /*2c60*/  SHF.R.S32.HI R0, RZ, 0x1f, R2 ;  /* 0x0000001fff007819 */ /* 0x004fe40000011402 */
[----:B------:R-:W-:Y:S02]  /*2c70*/  @!P2 LEA R6, P1, R2, UR12, 0x2 ;  /* 0x0000000c0206ac11 */ /* 0x000fe4000f8210ff */
[----:B------:R-:W-:Y:S02]  /*2c80*/  SHF.L.U64.HI R5, R252, 0x2, R8 ;  /* 0x00000002fc057819 */ /* 0x000fe40000010208 */
[----:B------:R-:W-:-:S02]  /*2c90*/  @!P2 LEA.HI.X R7, R2, UR11, R0, 0x2, P1 ;  /* 0x0000000b0207ac11 */ /* 0x000fc400088f1400 */
[----:B------:R-:W-:-:S03]  /*2ca0*/  IADD3.X R5, R5, UR11, RZ, P3, !PT ;  /* 0x0000000b05057c10 */ /* 0x000fc60009ffe4ff */
[----:B------:R1:W5:Y:S04]  /*2cb0*/  @!P2 LDG.E R237, desc[UR6][R6.64] ;  /* 0x0000000606eda981 */ /* 0x000368000c1e1900 */
[----:B------:R1:W5:Y:S04]  /*2cc0*/  @!P4 LDG.E R238, desc[UR6][R4.64] ;  /* 0x0000000604eec981 */ /* 0x000368000c1e1900 */
[----:B------:R1:W5:Y:S04]  /*2cd0*/  @!P6 LDG.E R239, desc[UR6][R4.64+0x20] ;  /* 0x0000200604efe981 */ /* 0x000368000c1e1900 */
[----:B------:R1:W5:Y:S01]  /*2ce0*/  @!P5 LDG.E R236, desc[UR6][R4.64+0x80] ;  /* 0x0000800604ecd981 */ /* 0x000362000c1e1900 */
[----:B------:R-:W-:-:S02]  /*2cf0*/  USHF.L.U32 UR16, UR30, 0x3, URZ ;  /* 0x000000031e107899 */ /* 0x000fc4000800063f */
[----:B------:R-:W-:Y:S02]  /*2d00*/  UIADD3 UR27, UR17, 0x20, URZ ;  /* 0x00000020111b7890 */ /* 0x000fe4000fffe03f */
        /* <DEDUP_REMOVED lines=11> */
[----:B------:R-:W-:Y:S01]  /*2dc0*/  UIADD3 UR5, UR31, 0x80, URZ ;  /* 0x000000801f057890 */ /* 0x000fe2000fffe03f */
[----:B------:R-:W-:Y:S01]  /*2dd0*/  SHF.L.U64.HI R244, R252, 0x2, R8 ;  /* 0x00000002fcf47819 */ /* 0x000fe20000010208 */
[----:B------:R-:W-:Y:S01]  /*2de0*/  UIADD3 UR23, UR16, UR24, URZ ;  /* 0x0000001810177290 */ /* 0x000fe2000fffe03f */
[----:B------:R-:W-:Y:S01]  /*2df0*/  LEA R175, R2, UR4, 0x1 ;  /* 0x0000000402af7c11 */ /* 0x000fe2000f8e08ff */
[----:B------:R-:W-:Y:S01]  /*2e00*/  UIADD3 UR18, UR16, UR19, URZ ;  /* 0x0000001310127290 */ /* 0x000fe2000fffe03f */
[----:B------:R-:W-:Y:S01]  /*2e10*/  LEA R172, R0, UR4, 0x1 ;  /* 0x0000000400ac7c11 */ /* 0x000fe2000f8e08ff */
[----:B------:R-:W-:-:S02]  /*2e20*/  UIMAD UR31, UR30, 0x30, URZ ;  /* 0x000000301e1f78a4 */ /* 0x000fc4000f8e023f */
[----:B------:R-:W-:Y:S02]  /*2e30*/  UISETP.GE.AND UP0, UPT, UR5, UR8, UPT ;  /* 0x000000080500728c */ /* 0x000fe4000bf06270 */
[----:B------:R-:W-:Y:S02]  /*2e40*/  UIMAD UR30, UR30, 0x38, URZ ;  /* 0x000000381e1e78a4 */ /* 0x000fe4000f8e023f */
[----:B------:R-:W-:Y:S02]  /*2e50*/  UIADD3 UR29, UR16, UR23, URZ ;  /* 0x00000017101d7290 */ /* 0x000fe4000fffe03f */
[----:B------:R-:W-:Y:S01]  /*2e60*/  UIADD3 UR28, UR16, UR18, URZ ;  /* 0x00000012101c7290 */ /* 0x000fe2000fffe03f */
[----:B-1----:R-:W-:-:S11]  /*2e70*/  ULDC UR5, c[0x0][0x39c] ;  /* 0x0000e70000057ab9 */ /* 0x002fd60000000800 */
.L_x_806:
[----:B------:R-:W0:Y:S01]  /*2e80*/  LDGDEPBAR ;  /* 0x00000000000079af */ /* 0x000e220000000000 */
[----:B------:R-:W-:Y:S01]  /*2e90*/  IADD3 R0, R180, R175, RZ ;  /* 0x000000afb4007210 */ /* 0x000fe20007ffe0ff */
[----:B------:R-:W-:Y:S01]  /*2ea0*/  UISETP.GE.AND UP3, UPT, UR9, 0x1, UPT ;  /* 0x000000010900788c */ /* 0x000fe2000bf66270 */
[----:B------:R-:W-:Y:S02]  /*2eb0*/  PLOP3.LUT P1, PT, PT, PT, UP0, 0x80, 0x0 ;  /* 0x000000000000781c */ /* 0x000fe40003f2f008 */
[----:B------:R-:W-:Y:S02]  /*2ec0*/  PLOP3.LUT P0, PT, PT, PT, UP0, 0x80, 0x0 ;  /* 0x000000000000781c */ /* 0x000fe40003f0f008 */
[----:B------:R-:W-:Y:S02]  /*2ed0*/  PLOP3.LUT P4, PT, PT, PT, UP0, 0x80, 0x0 ;  /* 0x000000000000781c */ /* 0x000fe40003f8f008 */
[----:B------:R-:W-:Y:S02]  /*2ee0*/  PLOP3.LUT P5, PT, PT, PT, UP0, 0x80, 0x0 ;  /* 0x000000000000781c */ /* 0x000fe40003faf008 */
[----:B-----5:R-:W-:Y:S02]  /*2ef0*/  FSETP.NEU.FTZ.AND P3, PT, R238, -INF , PT ;  /* 0xff800000ee00780b */ /* 0x020fe40003f7d000 */
[----:B------:R-:W-:Y:S02]  /*2f00*/  PLOP3.LUT P2, PT, PT, PT, UP0, 0x80, 0x0 ;  /* 0x000000000000781c */ /* 0x000fe40003f4f008 */
[----:B------:R-:W-:Y:S01]  /*2f10*/  PLOP3.LUT P6, PT, PT, PT, UP0, 0x80, 0x0 ;  /* 0x000000000000781c */ /* 0x000fe20003fcf008 */
[----:B------:R-:W-:Y:S04]  /*2f20*/  DEPBAR.LE SB0, 0x0 ;  /* 0x000080000000791a */ /* 0x000fe80000000000 */
[----:B------:R-:W-:Y:S06]  /*2f30*/  BAR.SYNC.DEFER_BLOCKING 0x0 ;  /* 0x0000000000007b1d */ /* 0x000fec0000010000 */
[----:B------:R-:W-:Y:S08]  /*2f40*/  LDSM.16.M88.4 R32, [R175] ;  /* 0x00000000af20783b */ /* 0x000ff00000000200 */
[----:B------:R-:W1:Y:S08]  /*2f50*/  LDSM.16.M88.4 R16, [R173+0x9000] ;  /* 0x00900000ad10783b */ /* 0x000e700000000200 */
[----:B------:R-:W2:Y:S08]  /*2f60*/  LDSM.16.M88.4 R28, [R175+0x800] ;  /* 0x00080000af1c783b */ /* 0x000eb00000000200 */
[----:B------:R-:W3:Y:S08]  /*2f70*/  LDSM.16.M88.4 R132, [R173+0x9400] ;  /* 0x00940000ad84783b */ /* 0x000ef00000000200 */
[----:B------:R-:W-:Y:S08]  /*2f80*/  LDSM.16.M88.4 R136, [R0] ;  /* 0x000000000088783b */ /* 0x000ff00000000200 */
[----:B------:R-:W4:Y:S01]  /*2f90*/  LDSM.16.M88.4 R140, [R174+0x9000] ;  /* 0x00900000ae8c783b */ /* 0x000f220000000200 */
[-C--:B-1----:R-:W-:Y:S07]  /*2fa0*/  HMMA.16816.F32 R4, R32, R16.reuse, RZ ;  /* 0x000000102004723c */ /* 0x082fee00000018ff */
[----:B------:R-:W1:Y:S01]  /*2fb0*/  LDSM.16.M88.4 R144, [R0+0x800] ;  /* 0x000800000090783b */ /* 0x000e620000000200 */
[C---:B--2---:R-:W-:Y:S07]  /*2fc0*/  HMMA.16816.F32 R8, R28.reuse, R16, RZ ;  /* 0x000000101c08723c */ /* 0x044fee00000018ff */
[----:B------:R-:W2:Y:S01]  /*2fd0*/  LDSM.16.M88.4 R148, [R174+0x9400] ;  /* 0x00940000ae94783b */ /* 0x000ea20000000200 */
[-C--:B------:R-:W-:Y:S07]  /*2fe0*/  HMMA.16816.F32 R12, R28, R18.reuse, RZ ;  /* 0x000000121c0c723c */ /* 0x080fee00000018ff */
[----:B------:R-:W-:Y:S01]  /*2ff0*/  LDSM.16.M88.4 R152, [R175+0x1000] ;  /* 0x00100000af98783b */ /* 0x000fe20000000200 */
[C---:B------:R-:W-:Y:S07]  /*3000*/  HMMA.16816.F32 R16, R32.reuse, R18, RZ ;  /* 0x000000122010723c */ /* 0x040fee00000018ff */
[----:B------:R-:W2:Y:S01]  /*3010*/  LDSM.16.M88.4 R156, [R173+0xb000] ;  /* 0x00b00000ad9c783b */ /* 0x000ea20000000200 */
[-C--:B---3--:R-:W-:Y:S06]  /*3020*/  HMMA.16816.F32 R20, R32, R132.reuse, RZ ;  /* 0x000000842014723c */ /* 0x088fec00000018ff */
[C---:B------:R-:W-:Y:S01]  /*3030*/  HMMA.16816.F32 R24, R28.reuse, R132, RZ ;  /* 0x000000841c18723c */ /* 0x040fe200000018ff */
[----:B------:R-:W-:Y:S05]  /*3040*/  LDSM.16.M88.4 R160, [R173+0xb400] ;  /* 0x00b40000ada0783b */ /* 0x000fea0000000200 */
[-C--:B------:R-:W-:Y:S03]  /*3050*/  HMMA.16816.F32 R28, R28, R134.reuse, RZ ;  /* 0x000000861c1c723c */ /* 0x080fe600000018ff */
[----:B------:R-:W-:Y:S03]  /*3060*/  LDSM.16.M88.4 R164, [R0+0x1000] ;  /* 0x0010000000a4783b */ /* 0x000fe60000000200 */
[----:B------:R-:W-:Y:S05]  /*3070*/  HMMA.16816.F32 R32, R32, R134, RZ ;  /* 0x000000862020723c */ /* 0x000fea00000018ff */
[----:B------:R-:W3:Y:S01]  /*3080*/  LDSM.16.M88.4 R132, [R175+0x1800] ;  /* 0x00180000af84783b */ /* 0x000ee20000000200 */
[-C--:B----4-:R-:W-:Y:S06]  /*3090*/  HMMA.16816.F32 R4, R136, R140.reuse, R4 ;  /* 0x0000008c8804723c */ /* 0x090fec0000001804 */
[C---:B-1----:R-:W-:Y:S01]  /*30a0*/  HMMA.16816.F32 R8, R144.reuse, R140, R8 ;  /* 0x0000008c9008723c */ /* 0x042fe20000001808 */
[----:B------:R-:W1:Y:S05]  /*30b0*/  LDSM.16.M88.4 R168, [R174+0xb000] ;  /* 0x00b00000aea8783b */ /* 0x000e6a0000000200 */
        /* <DEDUP_REMOVED lines=8> */
[----:B------:R-:W2:Y:S03]  /*3140*/  LDSM.16.M88.4 R136, [R0+0x1800] ;  /* 0x001800000088783b */ /* 0x000ea60000000200 */
[-C--:B------:R-:W-:Y:S05]  /*3150*/  HMMA.16816.F32 R4, R152, R156.reuse, R4 ;  /* 0x0000009c9804723c */ /* 0x080fea0000001804 */
[----:B------:R-:W4:Y:S01]  /*3160*/  LDSM.16.M88.4 R148, [R173+0xd000] ;  /* 0x00d00000ad94783b */ /* 0x000f220000000200 */
[C---:B---3--:R-:W-:Y:S06]  /*3170*/  HMMA.16816.F32 R8, R132.reuse, R156, R8 ;  /* 0x0000009c8408723c */ /* 0x048fec0000001808 */
        /* <DEDUP_REMOVED lines=15> */
[C---:B------:R-:W-:Y:S06]  /*3270*/  HMMA.16816.F32 R24, R136.reuse, R140, R24 ;  /* 0x0000008c8818723c */ /* 0x040fec0000001818 */
[-C--:B------:R-:W-:Y:S01]  /*3280*/  HMMA.16816.F32 R28, R136, R142.reuse, R28 ;  /* 0x0000008e881c723c */ /* 0x080fe2000000181c */
[----:B------:R-:W2:Y:S05]  /*3290*/  LDSM.16.M88.4 R136, [R0+0x2800] ;  /* 0x002800000088783b */ /* 0x000eaa0000000200 */
        /* <DEDUP_REMOVED lines=29> */
[----:B------:R-:W3:Y:S01]  /*3470*/  MUFU.TANH R210, R5 ;  /* 0x0000000500d27308 */ /* 0x000ee20000002400 */
[----:B------:R-:W-:Y:S01]  /*3480*/  FMUL.FTZ R18, R18, UR5 ;  /* 0x0000000512127c20 */ /* 0x000fe20008410000 */
[----:B------:R-:W-:Y:S01]  /*3490*/  FMUL.FTZ R19, R19, UR5 ;  /* 0x0000000513137c20 */ /* 0x000fe20008410000 */
[----:B-1----:R-:W-:Y:S07]  /*34a0*/  IMAD.MOV.U32 R2, RZ, RZ, R211 ;  /* 0x000000ffff027224 */ /* 0x002fee00078e00d3 */
[----:B------:R-:W1:Y:S01]  /*34b0*/  MUFU.TANH R219, R6 ;  /* 0x0000000600db7308 */ /* 0x000e620000002400 */
[----:B--2---:R-:W-:Y:S09]  /*34c0*/  MOV R10, R169 ;  /* 0x000000a9000a7202 */ /* 0x004ff20000000f00 */
[----:B------:R2:W4:Y:S10]  /*34d0*/  MUFU.TANH R218, R7 ;  /* 0x0000000700da7308 */ /* 0x0005340000002400 */
[----:B------:R3:W-:Y:S10]  /*34e0*/  MUFU.TANH R164, R9 ;  /* 0x0000000900a47308 */ /* 0x0007f40000002400 */
[----:B------:R1:W-:Y:S01]  /*34f0*/  MUFU.TANH R165, R8 ;  /* 0x0000000800a57308 */ /* 0x0003e20000002400 */
[----:B--2---:R-:W2:Y:S09]  /*3500*/  LDSM.16.M88.4 R4, [R174+0xd400] ;  /* 0x00d40000ae04783b */ /* 0x004eb20000000200 */
[----:B------:R4:W-:Y:S01]  /*3510*/  MUFU.TANH R168, R11 ;  /* 0x0000000b00a87308 */ /* 0x0009e20000002400 */
[----:B---3--:R-:W-:Y:S04]  /*3520*/  MOV R9, UR36 ;  /* 0x0000002400097c02 */ /* 0x008fe80008000f00 */
[----:B------:R-:W-:Y:S02]  /*3530*/  @P1 LEA R9, R9, R249, 0x7 ;  /* 0x000000f909091211 */ /* 0x000fe400078e38ff */
[----:B------:R-:W-:Y:S03]  /*3540*/  PLOP3.LUT P1, PT, PT, PT, UP0, 0x80, 0x0 ;  /* 0x000000000000781c */ /* 0x000fe60003f2f008 */
[----:B------:R-:W-:Y:S01]  /*3550*/  MUFU.TANH R161, R12 ;  /* 0x0000000c00a17308 */ /* 0x000fe20000002400 */
[C---:B------:R-:W-:Y:S01]  /*3560*/  @P0 IADD3 R0, R9.reuse, 0x1, RZ ;  /* 0x0000000109000810 */ /* 0x040fe20007ffe0ff */
[----:B-1----:R-:W-:Y:S01]  /*3570*/  FMUL.FTZ R8, R238, 1.4426950216293334961 ;  /* 0x3fb8aa3bee087820 */ /* 0x002fe20000410000 */
[----:B------:R-:W-:Y:S02]  /*3580*/  PLOP3.LUT P0, PT, PT, PT, UP0, 0x80, 0x0 ;  /* 0x000000000000781c */ /* 0x000fe40003f0f008 */
[----:B------:R-:W-:Y:S02]  /*3590*/  @P4 ISETP.GE.AND P4, PT, R9, UR8, PT ;  /* 0x0000000809004c0c */ /* 0x000fe4000bf86270 */
[----:B------:R-:W-:Y:S03]  /*35a0*/  FSEL R8, R8, RZ, P3 ;  /* 0x000000ff08087208 */ /* 0x000fe60001800000 */
[----:B------:R-:W-:Y:S01]  /*35b0*/  MUFU.TANH R160, R13 ;  /* 0x0000000d00a07308 */ /* 0x000fe20000002400 */
[----:B------:R-:W-:Y:S01]  /*35c0*/  @P5 ISETP.GE.AND P5, PT, R0, UR8, PT ;  /* 0x0000000800005c0c */ /* 0x000fe2000bfa6270 */
[----:B----4-:R-:W-:Y:S01]  /*35d0*/  FMUL.FTZ R11, R237, 1.4426950216293334961 ;  /* 0x3fb8aa3bed0b7820 */ /* 0x010fe20000410000 */
[----:B------:R-:W-:Y:S02]  /*35e0*/  MOV R0, R210 ;  /* 0x000000d200007202 */ /* 0x000fe40000000f00 */
[----:B------:R-:W-:Y:S02]  /*35f0*/  @P1 FSEL R2, R211, -INF , !P4 ;  /* 0xff800000d3021808 */ /* 0x000fe40006000000 */
[C---:B------:R-:W-:Y:S03]  /*3600*/  FSETP.NEU.FTZ.AND P3, PT, R239.reuse, -INF , PT ;  /* 0xff800000ef00780b */ /* 0x040fe60003f7d000 */
[----:B------:R-:W-:Y:S01]  /*3610*/  MUFU.TANH R167, R14 ;  /* 0x0000000e00a77308 */ /* 0x000fe20000002400 */
[----:B------:R-:W-:Y:S01]  /*3620*/  @P0 FSEL R0, R210, -INF , !P5 ;  /* 0xff800000d2000808 */ /* 0x000fe20006800000 */
[--C-:B------:R-:W-:Y:S01]  /*3630*/  FFMA.FTZ R2, R2, UR10, -R8.reuse ;  /* 0x0000000a02027c23 */ /* 0x100fe20008010808 */
[----:B------:R-:W-:Y:S02]  /*3640*/  PLOP3.LUT P1, PT, PT, PT, UP0, 0x80, 0x0 ;  /* 0x000000000000781c */ /* 0x000fe40003f2f008 */
[----:B------:R-:W-:Y:S01]  /*3650*/  PLOP3.LUT P0, PT, PT, PT, UP0, 0x80, 0x0 ;  /* 0x000000000000781c */ /* 0x000fe20003f0f008 */
[----:B------:R-:W-:Y:S04]  /*3660*/  FFMA.FTZ R0, R0, UR10, -R8 ;  /* 0x0000000a00007c23 */ /* 0x000fe80008010808 */
[----:B------:R1:W-:Y:S01]  /*3670*/  MUFU.EX2 R233, R2 ;  /* 0x0000000200e97308 */ /* 0x0003e20000000800 */
[-C--:B--2---:R-:W-:Y:S06]  /*3680*/  HMMA.16816.F32 R20, R156, R4.reuse, R20 ;  /* 0x000000049c14723c */ /* 0x084fec0000001814 */
[C---:B------:R-:W-:Y:S03]  /*3690*/  HMMA.16816.F32 R24, R136.reuse, R4, R24 ;  /* 0x000000048818723c */ /* 0x040fe60000001818 */
[----:B------:R2:W-:Y:S03]  /*36a0*/  MUFU.EX2 R232, R0 ;  /* 0x0000000000e87308 */ /* 0x0005e60000000800 */
[-C--:B------:R-:W-:Y:S07]  /*36b0*/  HMMA.16816.F32 R28, R136, R6.reuse, R28 ;  /* 0x00000006881c723c */ /* 0x080fee000000181c */
[----:B------:R-:W3:Y:S01]  /*36c0*/  MUFU.TANH R166, R15 ;  /* 0x0000000f00a67308 */ /* 0x000ee20000002400 */
[----:B------:R-:W-:Y:S03]  /*36d0*/  FMUL.FTZ R4, R239, 1.4426950216293334961 ;  /* 0x3fb8aa3bef047820 */ /* 0x000fe60000410000 */
[----:B-1----:R-:W-:Y:S01]  /*36e0*/  MOV R2, R219 ;  /* 0x000000db00027202 */ /* 0x002fe20000000f00 */
[----:B------:R-:W-:Y:S05]  /*36f0*/  HMMA.16816.F32 R32, R156, R6, R32 ;  /* 0x000000069c20723c */ /* 0x000fea0000001820 */
[----:B------:R-:W1:Y:S01]  /*3700*/  MUFU.TANH R209, R16 ;  /* 0x0000001000d17308 */ /* 0x000e620000002400 */
[----:B------:R-:W-:Y:S01]  /*3710*/  FSEL R4, R4, RZ, P3 ;  /* 0x000000ff04047208 */ /* 0x000fe20001800000 */
[----:B------:R-:W-:Y:S01]  /*3720*/  FMUL.FTZ R20, R20, UR5 ;  /* 0x0000000514147c20 */ /* 0x000fe20008410000 */
[----:B------:R-:W-:Y:S03]  /*3730*/  @P2 FSEL R2, R219, -INF , !P4 ;  /* 0xff800000db022808 */ /* 0x000fe60006000000 */
[----:B------:R-:W-:Y:S01]  /*3740*/  FMUL.FTZ R21, R21, UR5 ;  /* 0x0000000515157c20 */ /* 0x000fe20008410000 */
[----:B------:R-:W-:Y:S02]  /*3750*/  FSETP.NEU.FTZ.AND P3, PT, R236, -INF , PT ;  /* 0xff800000ec00780b */ /* 0x000fe40003f7d000 */
[----:B------:R-:W-:Y:S01]  /*3760*/  MOV R5, R218 ;  /* 0x000000da00057202 */ /* 0x000fe20000000f00 */
[----:B------:R-:W-:Y:S01]  /*3770*/  MUFU.TANH R208, R17 ;  /* 0x0000001100d07308 */ /* 0x000fe20000002400 */
[--C-:B--2---:R-:W-:Y:S01]  /*3780*/  FFMA.FTZ R0, R2, UR10, -R4.reuse ;  /* 0x0000000a02007c23 */ /* 0x104fe20008010804 */
[----:B------:R-:W-:Y:S01]  /*3790*/  FMUL.FTZ R22, R22, UR5 ;  /* 0x0000000516167c20 */ /* 0x000fe20008410000 */
[----:B------:R-:W-:Y:S01]  /*37a0*/  FMUL.FTZ R23, R23, UR5 ;  /* 0x0000000517177c20 */ /* 0x000fe20008410000 */
[----:B------:R-:W-:Y:S01]  /*37b0*/  FMUL.FTZ R24, R24, UR5 ;  /* 0x0000000518187c20 */ /* 0x000fe20008410000 */
[----:B------:R-:W-:Y:S01]  /*37c0*/  FMUL.FTZ R28, R28, UR5 ;  /* 0x000000051c1c7c20 */ /* 0x000fe20008410000 */
[----:B------:R-:W-:Y:S01]  /*37d0*/  FMUL.FTZ R29, R29, UR5 ;  /* 0x000000051d1d7c20 */ /* 0x000fe20008410000 */
[----:B------:R-:W-:Y:S03]  /*37e0*/  FMUL.FTZ R30, R30, UR5 ;  /* 0x000000051e1e7c20 */ /* 0x000fe60008410000 */
[----:B------:R2:W-:Y:S01]  /*37f0*/  MUFU.EX2 R234, R0 ;  /* 0x0000000000ea7308 */ /* 0x0005e20000000800 */
[----:B------:R-:W-:Y:S01]  /*3800*/  @P1 FSEL R5, R218, -INF , !P5 ;  /* 0xff800000da051808 */ /* 0x000fe20006800000 */
[----:B------:R-:W-:Y:S01]  /*3810*/  FMUL.FTZ R2, R236, 1.4426950216293334961 ;  /* 0x3fb8aa3bec027820 */ /* 0x000fe20000410000 */
[----:B------:R-:W-:Y:S01]  /*3820*/  PLOP3.LUT P1, PT, PT, PT, UP0, 0x80, 0x0 ;  /* 0x000000000000781c */ /* 0x000fe20003f2f008 */
[----:B------:R-:W-:Y:S01]  /*3830*/  FMUL.FTZ R32, R32, UR5 ;  /* 0x0000000520207c20 */ /* 0x000fe20008410000 */
[----:B------:R-:W-:Y:S01]  /*3840*/  PLOP3.LUT P2, PT, PT, PT, UP0, 0x80, 0x0 ;  /* 0x000000000000781c */ /* 0x000fe20003f4f008 */
[----:B------:R-:W-:Y:S01]  /*3850*/  FMUL.FTZ R33, R33, UR5 ;  /* 0x0000000521217c20 */ /* 0x000fe20008410000 */
[----:B------:R-:W-:Y:S03]  /*3860*/  FSEL R2, R2, RZ, P3 ;  /* 0x000000ff02027208 */ /* 0x000fe60001800000 */
[----:B------:R-:W4:Y:S01]  /*3870*/  MUFU.TANH R216, R18 ;  /* 0x0000001200d87308 */ /* 0x000f220000002400 */
[----:B------:R-:W-:Y:S01]  /*3880*/  FSETP.NEU.FTZ.AND P3, PT, R237, -INF , PT ;  /* 0xff800000ed00780b */ /* 0x000fe20003f7d000 */
[----:B------:R-:W-:Y:S01]  /*3890*/  FMUL.FTZ R34, R34, UR5 ;  /* 0x0000000522227c20 */ /* 0x000fe20008410000 */
[----:B---3--:R-:W-:Y:S01]  /*38a0*/  MOV R7, R166 ;  /* 0x000000a600077202 */ /* 0x008fe20000000f00 */
[----:B------:R-:W-:Y:S01]  /*38b0*/  FMUL.FTZ R35, R35, UR5 ;  /* 0x0000000523237c20 */ /* 0x000fe20008410000 */
[----:B------:R-:W-:Y:S01]  /*38c0*/  FMUL.FTZ R31, R31, UR5 ;  /* 0x000000051f1f7c20 */ /* 0x000fe20008410000 */
[----:B------:R-:W-:Y:S01]  /*38d0*/  FMUL.FTZ R25, R25, UR5 ;  /* 0x0000000519197c20 */ /* 0x000fe20008410000 */
[----:B------:R-:W-:Y:S03]  /*38e0*/  FMUL.FTZ R26, R26, UR5 ;  /* 0x000000051a1a7c20 */ /* 0x000fe60008410000 */
[----:B------:R-:W-:Y:S01]  /*38f0*/  MUFU.TANH R215, R19 ;  /* 0x0000001300d77308 */ /* 0x000fe20000002400 */
[----:B--2---:R-:W-:Y:S01]  /*3900*/  FFMA.FTZ R0, R5, UR10, -R4 ;  /* 0x0000000a05007c23 */ /* 0x004fe20008010804 */
[----:B------:R-:W-:Y:S01]  /*3910*/  FMUL.FTZ R27, R27, UR5 ;  /* 0x000000051b1b7c20 */ /* 0x000fe20008410000 */
[----:B------:R-:W-:Y:S02]  /*3920*/  @P2 FSEL R10, R169, -INF , !P4 ;  /* 0xff800000a90a2808 */ /* 0x000fe40006000000 */
[----:B------:R-:W-:Y:S02]  /*3930*/  MOV R5, R164 ;  /* 0x000000a400057202 */ /* 0x000fe40000000f00 */
[----:B------:R-:W-:Y:S03]  /*3940*/  @P0 FSEL R5, R164, -INF , !P5 ;  /* 0xff800000a4050808 */ /* 0x000fe60006800000 */
[----:B------:R2:W-:Y:S01]  /*3950*/  MUFU.EX2 R235, R0 ;  /* 0x0000000000eb7308 */ /* 0x0005e20000000800 */
[----:B------:R-:W-:Y:S02]  /*3960*/  PLOP3.LUT P2, PT, PT, PT, UP0, 0x80, 0x0 ;  /* 0x000000000000781c */ /* 0x000fe40003f4f008 */
[----:B------:R-:W-:Y:S01]  /*3970*/  PLOP3.LUT P0, PT, PT, PT, UP0, 0x80, 0x0 ;  /* 0x000000000000781c */ /* 0x000fe20003f0f008 */
[--C-:B------:R-:W-:Y:S06]  /*3980*/  FFMA.FTZ R5, R5, UR10, -R2.reuse ;  /* 0x0000000a05057c23 */ /* 0x100fec0008010802 */
[----:B------:R-:W-:Y:S10]  /*3990*/  MUFU.EX2 R187, R5 ;  /* 0x0000000500bb7308 */ /* 0x000ff40000000800 */
[----:B------:R-:W3:Y:S01]  /*39a0*/  MUFU.TANH R206, R20 ;  /* 0x0000001400ce7308 */ /* 0x000ee20000002400 */
[----:B--2---:R-:W-:Y:S01]  /*39b0*/  IMAD.MOV.U32 R0, RZ, RZ, R165 ;  /* 0x000000ffff007224 */ /* 0x004fe200078e00a5 */
[----:B------:R-:W-:Y:S02]  /*39c0*/  @P1 FSEL R0, R165, -INF , !P4 ;  /* 0xff800000a5001808 */ /* 0x000fe40006000000 */
[----:B------:R-:W-:Y:S02]  /*39d0*/  PLOP3.LUT P1, PT, PT, PT, UP0, 0x80, 0x0 ;  /* 0x000000000000781c */ /* 0x000fe40003f2f008 */
[----:B------:R-:W-:Y:S01]  /*39e0*/  PLOP3.LUT P4, PT, PT, PT, UP0, 0x80, 0x0 ;  /* 0x000000000000781c */ /* 0x000fe20003f8f008 */
[----:B------:R-:W-:Y:S03]  /*39f0*/  FFMA.FTZ R0, R0, UR10, -R2 ;  /* 0x0000000a00007c23 */ /* 0x000fe60008010802 */
[----:B------:R-:W-:Y:S10]  /*3a00*/  MUFU.TANH R207, R21 ;  /* 0x0000001500cf7308 */ /* 0x000ff40000002400 */
[----:B------:R2:W-:Y:S10]  /*3a10*/  MUFU.EX2 R188, R0 ;  /* 0x0000000000bc7308 */ /* 0x0005f40000000800 */
[----:B------:R-:W3:Y:S10]  /*3a20*/  MUFU.TANH R217, R22 ;  /* 0x0000001600d97308 */ /* 0x000ef40000002400 */
[----:B------:R-:W-:Y:S01]  /*3a30*/  MUFU.TANH R214, R23 ;  /* 0x0000001700d67308 */ /* 0x000fe20000002400 */
[----:B--2---:R-:W-:Y:S02]  /*3a40*/  FSEL R0, R11, RZ, P3 ;  /* 0x000000ff0b007208 */ /* 0x004fe40001800000 */
[----:B------:R-:W-:Y:S02]  /*3a50*/  MOV R11, R168 ;  /* 0x000000a8000b7202 */ /* 0x000fe40000000f00 */
[----:B------:R-:W-:Y:S01]  /*3a60*/  @P1 FSEL R11, R168, -INF , !P5 ;  /* 0xff800000a80b1808 */ /* 0x000fe20006800000 */
[--C-:B------:R-:W-:Y:S01]  /*3a70*/  FFMA.FTZ R5, R10, UR10, -R0.reuse ;  /* 0x0000000a0a057c23 */ /* 0x100fe20008010800 */
[----:B------:R-:W-:Y:S03]  /*3a80*/  PLOP3.LUT P1, PT, PT, PT, UP0, 0x80, 0x0 ;  /* 0x000000000000781c */ /* 0x000fe60003f2f008 */
[----:B------:R-:W2:Y:S01]  /*3a90*/  MUFU.TANH R153, R24 ;  /* 0x0000001800997308 */ /* 0x000ea20000002400 */
[----:B------:R-:W-:Y:S02]  /*3aa0*/  MOV R10, R161 ;  /* 0x000000a1000a7202 */ /* 0x000fe40000000f00 */
[----:B------:R-:W-:Y:S02]  /*3ab0*/  PLOP3.LUT P3, PT, PT, PT, UP0, 0x80, 0x0 ;  /* 0x000000000000781c */ /* 0x000fe40003f6f008 */
[----:B------:R-:W-:Y:S05]  /*3ac0*/  PLOP3.LUT P5, PT, PT, PT, UP0, 0x80, 0x0 ;  /* 0x000000000000781c */ /* 0x000fea0003faf008 */
[----:B------:R1:W-:Y:S10]  /*3ad0*/  MUFU.EX2 R192, R5 ;  /* 0x0000000500c07308 */ /* 0x0003f40000000800 */
[----:B------:R-:W-:Y:S10]  /*3ae0*/  MUFU.TANH R152, R25 ;  /* 0x0000001900987308 */ /* 0x000ff40000002400 */
[----:B------:R-:W2:Y:S01]  /*3af0*/  MUFU.TANH R163, R26 ;  /* 0x0000001a00a37308 */ /* 0x000ea20000002400 */
[----:B-1----:R-:W-:Y:S09]  /*3b00*/  FFMA.FTZ R5, R11, UR10, -R0 ;  /* 0x0000000a0b057c23 */ /* 0x002ff20008010800 */
[----:B------:R1:W-:Y:S10]  /*3b10*/  MUFU.EX2 R191, R5 ;  /* 0x0000000500bf7308 */ /* 0x0003f40000000800 */
[----:B------:R-:W-:Y:S10]  /*3b20*/  MUFU.TANH R162, R27 ;  /* 0x0000001b00a27308 */ /* 0x000ff40000002400 */
[----:B------:R-:W2:Y:S01]  /*3b30*/  MUFU.TANH R151, R28 ;  /* 0x0000001c00977308 */ /* 0x000ea20000002400 */
[----:B-1----:R-:W-:Y:S02]  /*3b40*/  @P2 IADD3 R5, R9, 0x8, RZ ;  /* 0x0000000809052810 */ /* 0x002fe40007ffe0ff */
[----:B------:R-:W-:Y:S02]  /*3b50*/  PLOP3.LUT P2, PT, PT, PT, UP0, 0x80, 0x0 ;  /* 0x000000000000781c */ /* 0x000fe40003f4f008 */
[----:B------:R-:W-:Y:S01]  /*3b60*/  @P4 ISETP.GE.AND P4, PT, R5, UR8, PT ;  /* 0x0000000805004c0c */ /* 0x000fe2000bf86270 */
[----:B------:R-:W-:Y:S01]  /*3b70*/  @P0 VIADD R5, R9, 0x9 ;  /* 0x0000000909050836 */ /* 0x000fe20000000000 */
[----:B------:R-:W-:Y:S03]  /*3b80*/  PLOP3.LUT P0, PT, PT, PT, UP0, 0x80, 0x0 ;  /* 0x000000000000781c */ /* 0x000fe60003f0f008 */
[----:B------:R-:W-:Y:S01]  /*3b90*/  MUFU.TANH R150, R29 ;  /* 0x0000001d00967308 */ /* 0x000fe20000002400 */
[----:B------:R-:W-:Y:S02]  /*3ba0*/  @P1 FSEL R10, R161, -INF , !P4 ;  /* 0xff800000a10a1808 */ /* 0x000fe40006000000 */
[----:B------:R-:W-:Y:S02]  /*3bb0*/  @P6 ISETP.GE.AND P6, PT, R5, UR8, PT ;  /* 0x0000000805006c0c */ /* 0x000fe4000bfc6270 */
[----:B------:R-:W-:Y:S01]  /*3bc0*/  MOV R5, R160 ;  /* 0x000000a000057202 */ /* 0x000fe20000000f00 */
[--C-:B------:R-:W-:Y:S01]  /*3bd0*/  FFMA.FTZ R6, R10, UR10, -R2.reuse ;  /* 0x0000000a0a067c23 */ /* 0x100fe20008010802 */
[----:B------:R-:W-:Y:S03]  /*3be0*/  PLOP3.LUT P1, PT, PT, PT, UP0, 0x80, 0x0 ;  /* 0x000000000000781c */ /* 0x000fe60003f2f008 */
[----:B------:R-:W1:Y:S01]  /*3bf0*/  MUFU.TANH R197, R32 ;  /* 0x0000002000c57308 */ /* 0x000e620000002400 */
[----:B------:R-:W-:Y:S02]  /*3c00*/  @P0 FSEL R5, R160, -INF , !P6 ;  /* 0xff800000a0050808 */ /* 0x000fe40007000000 */
[----:B------:R-:W-:Y:S07]  /*3c10*/  PLOP3.LUT P0, PT, PT, PT, UP0, 0x80, 0x0 ;  /* 0x000000000000781c */ /* 0x000fee0003f0f008 */
[----:B------:R4:W-:Y:S01]  /*3c20*/  MUFU.EX2 R183, R6 ;  /* 0x0000000600b77308 */ /* 0x0009e20000000800 */
[----:B------:R-:W-:Y:S01]  /*3c30*/  FFMA.FTZ R5, R5, UR10, -R2 ;  /* 0x0000000a05057c23 */ /* 0x000fe20008010802 */
[----:B------:R-:W-:Y:S02]  /*3c40*/  @P1 FSEL R7, R166, -INF , !P6 ;  /* 0xff800000a6071808 */ /* 0x000fe40007000000 */
[----:B------:R-:W-:Y:S06]  /*3c50*/  PLOP3.LUT P1, PT, PT, PT, UP0, 0x80, 0x0 ;  /* 0x000000000000781c */ /* 0x000fec0003f2f008 */
[----:B------:R3:W-:Y:S10]  /*3c60*/  MUFU.EX2 R171, R5 ;  /* 0x0000000500ab7308 */ /* 0x0007f40000000800 */
[----:B------:R-:W-:Y:S01]  /*3c70*/  MUFU.TANH R202, R33 ;  /* 0x0000002100ca7308 */ /* 0x000fe20000002400 */
[----:B----4-:R-:W-:Y:S02]  /*3c80*/  MOV R6, R167 ;  /* 0x000000a700067202 */ /* 0x010fe40000000f00 */
[----:B------:R-:W-:Y:S02]  /*3c90*/  @P2 FSEL R6, R167, -INF , !P4 ;  /* 0xff800000a7062808 */ /* 0x000fe40006000000 */
[----:B------:R-:W-:Y:S05]  /*3ca0*/  PLOP3.LUT P2, PT, PT, PT, UP0, 0x80, 0x0 ;  /* 0x000000000000781c */ /* 0x000fea0003f4f008 */
[----:B------:R-:W-:Y:S01]  /*3cb0*/  MUFU.TANH R205, R34 ;  /* 0x0000002200cd7308 */ /* 0x000fe20000002400 */
[----:B---3--:R-:W-:Y:S01]  /*3cc0*/  FFMA.FTZ R5, R6, UR10, -R0 ;  /* 0x0000000a06057c23 */ /* 0x008fe20008010800 */
[----:B------:R-:W-:Y:S01]  /*3cd0*/  IMAD.MOV.U32 R6, RZ, RZ, R209 ;  /* 0x000000ffff067224 */ /* 0x000fe200078e00d1 */
[----:B------:R-:W-:Y:S02]  /*3ce0*/  @P0 FSEL R6, R209, -INF , !P4 ;  /* 0xff800000d1060808 */ /* 0x000fe40006000000 */
[----:B------:R-:W-:Y:S05]  /*3cf0*/  PLOP3.LUT P0, PT, PT, PT, UP0, 0x80, 0x0 ;  /* 0x000000000000781c */ /* 0x000fea0003f0f008 */
[----:B------:R3:W-:Y:S01]  /*3d00*/  MUFU.EX2 R190, R5 ;  /* 0x0000000500be7308 */ /* 0x0007e20000000800 */
[----:B------:R-:W-:Y:S09]  /*3d10*/  FFMA.FTZ R6, R6, UR10, -R8 ;  /* 0x0000000a06067c23 */ /* 0x000ff20008010808 */
[----:B------:R4:W-:Y:S10]  /*3d20*/  MUFU.EX2 R225, R6 ;  /* 0x0000000600e17308 */ /* 0x0009f40000000800 */
[----:B------:R-:W-:Y:S01]  /*3d30*/  MUFU.TANH R204, R35 ;  /* 0x0000002300cc7308 */ /* 0x000fe20000002400 */
[----:B---3--:R-:W-:Y:S01]  /*3d40*/  FFMA.FTZ R5, R7, UR10, -R0 ;  /* 0x0000000a07057c23 */ /* 0x008fe20008010800 */
[----:B------:R-:W-:Y:S02]  /*3d50*/  @P3 IADD3 R7, R9, 0x10, RZ ;  /* 0x0000001009073810 */ /* 0x000fe40007ffe0ff */
[----:B------:R-:W-:Y:S02]  /*3d60*/  PLOP3.LUT P3, PT, PT, PT, UP0, 0x80, 0x0 ;  /* 0x000000000000781c */ /* 0x000fe40003f6f008 */
[----:B------:R-:W-:Y:S01]  /*3d70*/  @P2 ISETP.GE.AND P2, PT, R7, UR8, PT ;  /* 0x0000000807002c0c */ /* 0x000fe2000bf46270 */
[----:B------:R-:W-:Y:S03]  /*3d80*/  @P5 VIADD R7, R9, 0x11 ;  /* 0x0000001109075836 */ /* 0x000fe60000000000 */
[----:B------:R3:W-:Y:S01]  /*3d90*/  MUFU.EX2 R189, R5 ;  /* 0x0000000500bd7308 */ /* 0x0007e20000000800 */
[----:B----4-:R-:W-:Y:S02]  /*3da0*/  MOV R6, R216 ;  /* 0x000000d800067202 */ /* 0x010fe40000000f00 */
[----:B------:R-:W-:Y:S02]  /*3db0*/  @P0 FSEL R6, R216, -INF , !P4 ;  /* 0xff800000d8060808 */ /* 0x000fe40006000000 */
[----:B------:R-:W-:Y:S02]  /*3dc0*/  PLOP3.LUT P0, PT, PT, PT, UP0, 0x80, 0x0 ;  /* 0x000000000000781c */ /* 0x000fe40003f0f008 */
[----:B------:R-:W-:Y:S01]  /*3dd0*/  PLOP3.LUT P4, PT, PT, PT, UP0, 0x80, 0x0 ;  /* 0x000000000000781c */ /* 0x000fe20003f8f008 */
[----:B------:R-:W-:Y:S01]  /*3de0*/  FFMA.FTZ R6, R6, UR10, -R4 ;  /* 0x0000000a06067c23 */ /* 0x000fe20008010804 */
[----:B------:R-:W-:Y:S01]  /*3df0*/  PLOP3.LUT P5, PT, PT, PT, UP0, 0x80, 0x0 ;  /* 0x000000000000781c */ /* 0x000fe20003faf008 */
[----:B------:R-:W4:Y:S01]  /*3e00*/  MUFU.TANH R155, R30 ;  /* 0x0000001e009b7308 */ /* 0x000f220000002400 */
[----:B---3--:R-:W-:Y:S09]  /*3e10*/  MOV R5, R208 ;  /* 0x000000d000057202 */ /* 0x008ff20000000f00 */
[----:B------:R3:W-:Y:S01]  /*3e20*/  MUFU.EX2 R231, R6 ;  /* 0x0000000600e77308 */ /* 0x0007e20000000800 */
[----:B------:R-:W-:Y:S02]  /*3e30*/  @P1 FSEL R5, R208, -INF , !P6 ;  /* 0xff800000d0051808 */ /* 0x000fe40007000000 */
[----:B------:R-:W-:Y:S02]  /*3e40*/  PLOP3.LUT P1, PT, PT, PT, UP0, 0x80, 0x0 ;  /* 0x000000000000781c */ /* 0x000fe40003f2f008 */
[----:B------:R-:W-:Y:S01]  /*3e50*/  @P4 ISETP.GE.AND P4, PT, R7, UR8, PT ;  /* 0x0000000807004c0c */ /* 0x000fe2000bf86270 */
[--C-:B------:R-:W-:Y:S01]  /*3e60*/  FFMA.FTZ R5, R5, UR10, -R8.reuse ;  /* 0x0000000a05057c23 */ /* 0x100fe20008010808 */
[----:B------:R-:W-:Y:S03]  /*3e70*/  @P5 IADD3 R7, R9, 0x18, RZ ;  /* 0x0000001809075810 */ /* 0x000fe60007ffe0ff */
[----:B------:R-:W-:Y:S10]  /*3e80*/  MUFU.TANH R154, R31 ;  /* 0x0000001f009a7308 */ /* 0x000ff40000002400 */
        /* <DEDUP_REMOVED lines=15> */
[----:B------:R-:W-:Y:S01]  /*3f80*/  FFMA.FTZ R6, R6, UR10, -R4 ;  /* 0x0000000a06067c23 */ /* 0x000fe20008010804 */
[----:B------:R-:W-:Y:S03]  /*3f90*/  @P6 IADD3 R9, R9, 0x19, RZ ;  /* 0x0000001909096810 */ /* 0x000fe60007ffe0ff */
[----:B------:R3:W-:Y:S01]  /*3fa0*/  MUFU.EX2 R228, R6 ;  /* 0x0000000600e47308 */ /* 0x0007e20000000800 */
[----:B--2---:R-:W-:Y:S02]  /*3fb0*/  MOV R5, R207 ;  /* 0x000000cf00057202 */ /* 0x004fe40000000f00 */
[----:B------:R-:W-:Y:S02]  /*3fc0*/  @P1 FSEL R5, R207, -INF , !P4 ;  /* 0xff800000cf051808 */ /* 0x000fe40006000000 */
[----:B------:R-:W-:Y:S03]  /*3fd0*/  PLOP3.LUT P1, PT, PT, PT, UP0, 0x80, 0x0 ;  /* 0x000000000000781c */ /* 0x000fe60003f2f008 */
[----:B------:R-:W-:Y:S04]  /*3fe0*/  FFMA.FTZ R5, R5, UR10, -R8 ;  /* 0x0000000a05057c23 */ /* 0x000fe80008010808 */
[----:B------:R2:W-:Y:S01]  /*3ff0*/  MUFU.EX2 R223, R5 ;  /* 0x0000000500df7308 */ /* 0x0005e20000000800 */
[----:B---3--:R-:W-:Y:S01]  /*4000*/  IMAD.MOV.U32 R6, RZ, RZ, R153 ;  /* 0x000000ffff067224 */ /* 0x008fe200078e0099 */
        /* <DEDUP_REMOVED lines=10> */
[----:B---3--:R-:W-:Y:S05]  /*40b0*/  MOV R6, R163 ;  /* 0x000000a300067202 */ /* 0x008fea0000000f00 */
        /* <DEDUP_REMOVED lines=30> */
[----:B----4-:R-:W-:Y:S02]  /*42a0*/  MOV R6, R155 ;  /* 0x0000009b00067202 */ /* 0x010fe40000000f00 */
        /* <DEDUP_REMOVED lines=10> */
[----:B------:R-:W-:Y:S02]  /*4350*/  MOV R2, R204 ;  /* 0x000000cc00027202 */ /* 0x000fe40000000f00 */
[----:B------:R-:W-:Y:S01]  /*4360*/  @P1 FSEL R5, R205, -INF , !P3 ;  /* 0xff800000cd051808 */ /* 0x000fe20005800000 */
[----:B------:R-:W-:Y:S01]  /*4370*/  MUFU.EX2 R220, R8 ;  /* 0x0000000800dc7308 */ /* 0x000fe20000000800 */
[----:B------:R-:W-:Y:S03]  /*4380*/  PLOP3.LUT P1, PT, PT, PT, UP0, 0x80, 0x0 ;  /* 0x000000000000781c */ /* 0x000fe60003f2f008 */
[--C-:B------:R-:W-:Y:S01]  /*4390*/  FFMA.FTZ R5, R5, UR10, -R4.reuse ;  /* 0x0000000a05057c23 */ /* 0x100fe20008010804 */
[----:B------:R-:W-:Y:S02]  /*43a0*/  @P0 FSEL R2, R204, -INF , !P2 ;  /* 0xff800000cc020808 */ /* 0x000fe40005000000 */
[----:B---3--:R-:W-:Y:S03]  /*43b0*/  F2FP.F16.F32.PACK_AB R6, R230, R231 ;  /* 0x000000e7e606723e */ /* 0x008fe600000000ff */
[----:B------:R1:W-:Y:S01]  /*43c0*/  MUFU.EX2 R227, R5 ;  /* 0x0000000500e37308 */ /* 0x0003e20000000800 */
[----:B------:R-:W-:Y:S01]  /*43d0*/  IADD3 R148, P0, R245, UR14, RZ ;  /* 0x0000000ef5947c10 */ /* 0x000fe2000ff1e0ff */
[----:B------:R-:W-:Y:S01]  /*43e0*/  FFMA.FTZ R4, R2, UR10, -R4 ;  /* 0x0000000a02047c23 */ /* 0x000fe20008010804 */
[----:B------:R-:W-:Y:S02]  /*43f0*/  F2FP.F16.F32.PACK_AB R2, R232, R233 ;  /* 0x000000e9e802723e */ /* 0x000fe400000000ff */
[----:B------:R-:W-:Y:S03]  /*4400*/  IADD3.X R149, R244, UR13, RZ, P0, !PT ;  /* 0x0000000df4957c10 */ /* 0x000fe600087fe4ff */
[----:B------:R2:W-:Y:S02]  /*4410*/  STS [R196+0x19000], R2 ;  /* 0x01900002c4007388 */ /* 0x0005e40000000800 */
[----:B------:R3:W4:Y:S01]  /*4420*/  MUFU.EX2 R226, R4 ;  /* 0x0000000400e27308 */ /* 0x0007220000000800 */
[----:B-1----:R-:W-:Y:S02]  /*4430*/  MOV R5, R154 ;  /* 0x0000009a00057202 */ /* 0x002fe40000000f00 */
[----:B------:R-:W-:Y:S02]  /*4440*/  @P1 FSEL R5, R154, -INF , !P2 ;  /* 0xff8000009a051808 */ /* 0x000fe40005000000 */
[----:B------:R-:W-:Y:S03]  /*4450*/  PLOP3.LUT P1, PT, PT, PT, UP3, 0x80, 0x0 ;  /* 0x000000000000781c */ /* 0x000fe60003f2f038 */
[----:B------:R-:W-:Y:S01]  /*4460*/  FFMA.FTZ R0, R5, UR10, -R0 ;  /* 0x0000000a05007c23 */ /* 0x000fe20008010800 */
[----:B------:R-:W-:Y:S02]  /*4470*/  F2FP.F16.F32.PACK_AB R5, R187, R188 ;  /* 0x000000bcbb05723e */ /* 0x000fe400000000ff */
[----:B---3--:R-:W-:Y:S01]  /*4480*/  F2FP.F16.F32.PACK_AB R4, R235, R234 ;  /* 0x000000eaeb04723e */ /* 0x008fe200000000ff */
[----:B------:R4:W1:Y:S04]  /*4490*/  MUFU.EX2 R170, R0 ;  /* 0x0000000000aa7308 */ /* 0x0008680000000800 */
[----:B------:R3:W-:Y:S01]  /*44a0*/  STS [R196+0x19400], R4 ;  /* 0x01940004c4007388 */ /* 0x0007e20000000800 */
[----:B--2---:R-:W-:Y:S03]  /*44b0*/  F2FP.F16.F32.PACK_AB R2, R224, R225 ;  /* 0x000000e1e002723e */ /* 0x004fe600000000ff */
[----:B------:R2:W-:Y:S04]  /*44c0*/  STS [R195+0x19400], R6 ;  /* 0x01940006c3007388 */ /* 0x0005e80000000800 */
[----:B------:R1:W-:Y:S04]  /*44d0*/  STS [R195+0x19000], R2 ;  /* 0x01900002c3007388 */ /* 0x0003e80000000800 */
[----:B------:R1:W-:Y:S01]  /*44e0*/  STS [R196+0x1a000], R5 ;  /* 0x01a00005c4007388 */ /* 0x0003e20000000800 */
[----:B----4-:R-:W-:Y:S02]  /*44f0*/  F2FP.F16.F32.PACK_AB R0, R226, R227 ;  /* 0x000000e3e200723e */ /* 0x010fe400000000ff */
[----:B---3--:R-:W-:Y:S02]  /*4500*/  F2FP.F16.F32.PACK_AB R4, R191, R192 ;  /* 0x000000c0bf04723e */ /* 0x008fe400000000ff */
[----:B--2---:R-:W-:Y:S03]  /*4510*/  F2FP.F16.F32.PACK_AB R6, R189, R190 ;  /* 0x000000bebd06723e */ /* 0x004fe600000000ff */
[----:B------:R2:W-:Y:S01]  /*4520*/  STS [R196+0x1a400], R4 ;  /* 0x01a40004c4007388 */ /* 0x0005e20000000800 */
[----:B-1----:R-:W-:Y:S03]  /*4530*/  F2FP.F16.F32.PACK_AB R2, R171, R183 ;  /* 0x000000b7ab02723e */ /* 0x002fe600000000ff */
[----:B------:R1:W-:Y:S01]  /*4540*/  STS [R195+0x1a400], R6 ;  /* 0x01a40006c3007388 */ /* 0x0003e20000000800 */
[----:B------:R-:W-:Y:S03]  /*4550*/  F2FP.F16.F32.PACK_AB R5, R223, R222 ;  /* 0x000000dedf05723e */ /* 0x000fe600000000ff */
[----:B------:R3:W-:Y:S04]  /*4560*/  STS [R195+0x1a000], R2 ;  /* 0x01a00002c3007388 */ /* 0x0007e80000000800 */
[----:B------:R4:W-:Y:S01]  /*4570*/  STS [R194+0x19000], R5 ;  /* 0x01900005c2007388 */ /* 0x0009e20000000800 */
[----:B--2---:R-:W-:Y:S02]  /*4580*/  F2FP.F16.F32.PACK_AB R4, R229, R228 ;  /* 0x000000e4e504723e */ /* 0x004fe400000000ff */
[----:B-1----:R-:W-:Y:S03]  /*4590*/  F2FP.F16.F32.PACK_AB R6, R158, R159 ;  /* 0x0000009f9e06723e */ /* 0x002fe600000000ff */
[----:B------:R1:W-:Y:S01]  /*45a0*/  STS [R194+0x19400], R4 ;  /* 0x01940004c2007388 */ /* 0x0003e20000000800 */
[----:B---3--:R-:W-:Y:S03]  /*45b0*/  F2FP.F16.F32.PACK_AB R2, R220, R221 ;  /* 0x000000dddc02723e */ /* 0x008fe600000000ff */
[----:B------:R2:W-:Y:S01]  /*45c0*/  STS [R193+0x19400], R0 ;  /* 0x01940000c1007388 */ /* 0x0005e20000000800 */
[----:B----4-:R-:W-:Y:S03]  /*45d0*/  F2FP.F16.F32.PACK_AB R5, R185, R186 ;  /* 0x000000bab905723e */ /* 0x010fe600000000ff */
[----:B------:R3:W-:Y:S04]  /*45e0*/  STS [R193+0x19000], R2 ;  /* 0x01900002c1007388 */ /* 0x0007e80000000800 */
[----:B------:R-:W-:Y:S04]  /*45f0*/  STS [R194+0x1a000], R6 ;  /* 0x01a00006c2007388 */ /* 0x000fe80000000800 */
[----:B------:R-:W-:Y:S01]  /*4600*/  STS [R194+0x1a400], R5 ;  /* 0x01a40005c2007388 */ /* 0x000fe20000000800 */
[----:B-1----:R-:W-:Y:S02]  /*4610*/  F2FP.F16.F32.PACK_AB R4, R156, R157 ;  /* 0x0000009d9c04723e */ /* 0x002fe400000000ff */
[----:B--2---:R-:W-:Y:S03]  /*4620*/  LEA R0, R182, UR4, 0x1 ;  /* 0x00000004b6007c11 */ /* 0x004fe6000f8e08ff */
[----:B------:R-:W-:Y:S01]  /*4630*/  STS [R193+0x1a000], R4 ;  /* 0x01a00004c1007388 */ /* 0x000fe20000000800 */
[----:B---3--:R-:W-:Y:S05]  /*4640*/  F2FP.F16.F32.PACK_AB R2, R170, R184 ;  /* 0x000000b8aa02723e */ /* 0x008fea00000000ff */
[----:B------:R1:W-:Y:S04]  /*4650*/  STS [R193+0x1a400], R2 ;  /* 0x01a40002c1007388 */ /* 0x0003e80000000800 */
[----:B------:R-:W-:Y:S08]  /*4660*/  LDSM.16.M88.4 R32, [R0+0x6000] ;  /* 0x006000000020783b */ /* 0x000ff00000000200 */
[----:B------:R-:W2:Y:S08]  /*4670*/  LDSM.16.M88.4 R16, [R173+0xf000] ;  /* 0x00f00000ad10783b */ /* 0x000eb00000000200 */
[----:B------:R-:W3:Y:S01]  /*4680*/  LDSM.16.M88.4 R28, [R0+0x6800] ;  /* 0x00680000001c783b */ /* 0x000ee20000000200 */
[----:B-1----:R-:W-:Y:S07]  /*4690*/  IADD3 R2, R0, R180, RZ ;  /* 0x000000b400027210 */ /* 0x002fee0007ffe0ff */
[----:B------:R-:W1:Y:S08]  /*46a0*/  LDSM.16.M88.4 R132, [R173+0xf400] ;  /* 0x00f40000ad84783b */ /* 0x000e700000000200 */
[----:B------:R-:W-:Y:S08]  /*46b0*/  LDSM.16.M88.4 R136, [R2+0x6000] ;  /* 0x006000000288783b */ /* 0x000ff00000000200 */
[----:B------:R-:W4:Y:S01]  /*46c0*/  LDSM.16.M88.4 R140, [R174+0xf000] ;  /* 0x00f00000ae8c783b */ /* 0x000f220000000200 */
[-C--:B--2---:R-:W-:Y:S07]  /*46d0*/  HMMA.16816.F32 R4, R32, R16.reuse, RZ ;  /* 0x000000102004723c */ /* 0x084fee00000018ff */
[----:B------:R-:W2:Y:S01]  /*46e0*/  LDSM.16.M88.4 R144, [R2+0x6800] ;  /* 0x006800000290783b */ /* 0x000ea20000000200 */
[C---:B---3--:R-:W-:Y:S06]  /*46f0*/  HMMA.16816.F32 R8, R28.reuse, R16, RZ ;  /* 0x000000101c08723c */ /* 0x048fec00000018ff */
[-C--:B------:R-:W-:Y:S06]  /*4700*/  HMMA.16816.F32 R12, R28, R18.reuse, RZ ;  /* 0x000000121c0c723c */ /* 0x080fec00000018ff */
[C---:B------:R-:W-:Y:S06]  /*4710*/  HMMA.16816.F32 R16, R32.reuse, R18, RZ ;  /* 0x000000122010723c */ /* 0x040fec00000018ff */
[-C--:B-1----:R-:W-:Y:S06]  /*4720*/  HMMA.16816.F32 R20, R32, R132.reuse, RZ ;  /* 0x000000842014723c */ /* 0x082fec00000018ff */
[C---:B------:R-:W-:Y:S06]  /*4730*/  HMMA.16816.F32 R24, R28.reuse, R132, RZ ;  /* 0x000000841c18723c */ /* 0x040fec00000018ff */
[-C--:B------:R-:W-:Y:S06]  /*4740*/  HMMA.16816.F32 R28, R28, R134.reuse, RZ ;  /* 0x000000861c1c723c */ /* 0x080fec00000018ff */
[----:B------:R-:W-:Y:S01]  /*4750*/  HMMA.16816.F32 R32, R32, R134, RZ ;  /* 0x000000862020723c */ /* 0x000fe200000018ff */
[----:B------:R-:W1:Y:S05]  /*4760*/  LDSM.16.M88.4 R132, [R174+0xf400] ;  /* 0x00f40000ae84783b */ /* 0x000e6a0000000200 */
[-C--:B----4-:R-:W-:Y:S06]  /*4770*/  HMMA.16816.F32 R4, R136, R140.reuse, R4 ;  /* 0x0000008c8804723c */ /* 0x090fec0000001804 */
[C---:B--2---:R-:W-:Y:S06]  /*4780*/  HMMA.16816.F32 R8, R144.reuse, R140, R8 ;  /* 0x0000008c9008723c */ /* 0x044fec0000001808 */
[-C--:B------:R-:W-:Y:S06]  /*4790*/  HMMA.16816.F32 R12, R144, R142.reuse, R12 ;  /* 0x0000008e900c723c */ /* 0x080fec000000180c */
[C---:B------:R-:W-:Y:S01]  /*47a0*/  HMMA.16816.F32 R16, R136.reuse, R142, R16 ;  /* 0x0000008e8810723c */ /* 0x040fe20000001810 */
[----:B------:R-:W-:Y:S05]  /*47b0*/  LDSM.16.M88.4 R140, [R0+0x7000] ;  /* 0x00700000008c783b */ /* 0x000fea0000000200 */
[-C--:B-1----:R-:W-:Y:S06]  /*47c0*/  HMMA.16816.F32 R20, R136, R132.reuse, R20 ;  /* 0x000000848814723c */ /* 0x082fec0000001814 */
[C---:B------:R-:W-:Y:S06]  /*47d0*/  HMMA.16816.F32 R24, R144.reuse, R132, R24 ;  /* 0x000000849018723c */ /* 0x040fec0000001818 */
[-C--:B------:R-:W-:Y:S01]  /*47e0*/  HMMA.16816.F32 R28, R144, R134.reuse, R28 ;  /* 0x00000086901c723c */ /* 0x080fe2000000181c */
[----:B------:R-:W1:Y:S05]  /*47f0*/  LDSM.16.M88.4 R144, [R173+0x11000] ;  /* 0x01100000ad90783b */ /* 0x000e6a0000000200 */
[----:B------:R-:W-:Y:S03]  /*4800*/  HMMA.16816.F32 R32, R136, R134, R32 ;  /* 0x000000868820723c */ /* 0x000fe60000001820 */
[----:B------:R-:W2:Y:S08]  /*4810*/  LDSM.16.M88.4 R132, [R0+0x7800] ;  /* 0x007800000084783b */ /* 0x000eb00000000200 */
[----:B------:R-:W3:Y:S01]  /*4820*/  LDSM.16.M88.4 R136, [R173+0x11400] ;  /* 0x01140000ad88783b */ /* 0x000ee20000000200 */
[-C--:B-1----:R-:W-:Y:S06]  /*4830*/  HMMA.16816.F32 R4, R140, R144.reuse, R4 ;  /* 0x000000908c04723c */ /* 0x082fec0000001804 */
[C---:B--2---:R-:W-:Y:S06]  /*4840*/  HMMA.16816.F32 R8, R132.reuse, R144, R8 ;  /* 0x000000908408723c */ /* 0x044fec0000001808 */
[-C--:B------:R-:W-:Y:S06]  /*4850*/  HMMA.16816.F32 R12, R132, R146.reuse, R12 ;  /* 0x00000092840c723c */ /* 0x080fec000000180c */
[C---:B------:R-:W-:Y:S01]  /*4860*/  HMMA.16816.F32 R16, R140.reuse, R146, R16 ;  /* 0x000000928c10723c */ /* 0x040fe20000001810 */
[----:B------:R-:W-:Y:S05]  /*4870*/  LDSM.16.M88.4 R144, [R174+0x11000] ;  /* 0x01100000ae90783b */ /* 0x000fea0000000200 */
[-C--:B---3--:R-:W-:Y:S06]  /*4880*/  HMMA.16816.F32 R20, R140, R136.reuse, R20 ;  /* 0x000000888c14723c */ /* 0x088fec0000001814 */
        /* <DEDUP_REMOVED lines=16> */
[----:B------:R2:W3:Y:S08]  /*4990*/  LDSM.16.M88.4 R132, [R0+0x8800] ;  /* 0x008800000084783b */ /* 0x0004f00000000200 */
[----:B------:R-:W4:Y:S08]  /*49a0*/  LDSM.16.M88.4 R140, [R173+0x13400] ;  /* 0x01340000ad8c783b */ /* 0x000f300000000200 */
[----:B--2---:R2:W5:Y:S01]  /*49b0*/  LDG.E R0, desc[UR6][R148.64+0xa0] ;  /* 0x0000a00694007981 */ /* 0x004562000c1e1900 */
[-C--:B-1----:R-:W-:Y:S06]  /*49c0*/  HMMA.16816.F32 R4, R136, R144.reuse, R4 ;  /* 0x000000908804723c */ /* 0x082fec0000001804 */
[C---:B---3--:R-:W-:Y:S01]  /*49d0*/  HMMA.16816.F32 R8, R132.reuse, R144, R8 ;  /* 0x000000908408723c */ /* 0x048fe20000001808 */
[----:B------:R-:W3:Y:S04]  /*49e0*/  LDG.E R145, desc[UR6][R148.64] ;  /* 0x0000000694917981 */ /* 0x000ee8000c1e1900 */
[----:B------:R-:W2:Y:S01]  /*49f0*/  LDG.E R144, desc[UR6][R148.64+0x20] ;  /* 0x0000200694907981 */ /* 0x000ea2000c1e1900 */
[-C--:B------:R-:W-:Y:S06]  /*4a00*/  HMMA.16816.F32 R12, R132, R146.reuse, R12 ;  /* 0x00000092840c723c */ /* 0x080fec000000180c */
[C---:B------:R-:W-:Y:S06]  /*4a10*/  HMMA.16816.F32 R16, R136.reuse, R146, R16 ;  /* 0x000000928810723c */ /* 0x040fec0000001810 */
[-C--:B----4-:R-:W-:Y:S06]  /*4a20*/  HMMA.16816.F32 R20, R136, R140.reuse, R20 ;  /* 0x0000008c8814723c */ /* 0x090fec0000001814 */
[C---:B------:R-:W-:Y:S06]  /*4a30*/  HMMA.16816.F32 R24, R132.reuse, R140, R24 ;  /* 0x0000008c8418723c */ /* 0x040fec0000001818 */
[-C--:B------:R-:W-:Y:S01]  /*4a40*/  HMMA.16816.F32 R28, R132, R142.reuse, R28 ;  /* 0x0000008e841c723c */ /* 0x080fe2000000181c */
[----:B------:R-:W-:Y:S05]  /*4a50*/  LDSM.16.M88.4 R132, [R2+0x8000] ;  /* 0x008000000284783b */ /* 0x000fea0000000200 */
[----:B------:R-:W-:Y:S03]  /*4a60*/  HMMA.16816.F32 R32, R136, R142, R32 ;  /* 0x0000008e8820723c */ /* 0x000fe60000001820 */
[----:B------:R1:W-:Y:S08]  /*4a70*/  LDSM.16.M88.4 R140, [R2+0x8800] ;  /* 0x00880000028c783b */ /* 0x0003f00000000200 */
[----:B------:R-:W4:Y:S08]  /*4a80*/  LDSM.16.M88.4 R136, [R174+0x13000] ;  /* 0x01300000ae88783b */ /* 0x000f300000000200 */
[----:B-1----:R1:W5:Y:S01]  /*4a90*/  LDG.E R2, desc[UR6][R148.64+0x80] ;  /* 0x0000800694027981 */ /* 0x002362000c1e1900 */
[-C--:B----4-:R-:W-:Y:S06]  /*4aa0*/  HMMA.16816.F32 R4, R132, R136.reuse, R4 ;  /* 0x000000888404723c */ /* 0x090fec0000001804 */
[C---:B------:R-:W-:Y:S06]  /*4ab0*/  HMMA.16816.F32 R8, R140.reuse, R136, R8 ;  /* 0x000000888c08723c */ /* 0x040fec0000001808 */
[-C--:B------:R-:W-:Y:S06]  /*4ac0*/  HMMA.16816.F32 R12, R140, R138.reuse, R12 ;  /* 0x0000008a8c0c723c */ /* 0x080fec000000180c */
[C---:B------:R-:W-:Y:S01]  /*4ad0*/  HMMA.16816.F32 R16, R132.reuse, R138, R16 ;  /* 0x0000008a8410723c */ /* 0x040fe20000001810 */
[----:B------:R-:W4:Y:S05]  /*4ae0*/  LDSM.16.M88.4 R136, [R174+0x13400] ;  /* 0x01340000ae88783b */ /* 0x000f2a0000000200 */
[-C--:B----4-:R-:W-:Y:S06]  /*4af0*/  HMMA.16816.F32 R20, R132, R136.reuse, R20 ;  /* 0x000000888414723c */ /* 0x090fec0000001814 */
[C---:B------:R-:W-:Y:S06]  /*4b00*/  HMMA.16816.F32 R24, R140.reuse, R136, R24 ;  /* 0x000000888c18723c */ /* 0x040fec0000001818 */
[-C--:B------:R-:W-:Y:S06]  /*4b10*/  HMMA.16816.F32 R28, R140, R138.reuse, R28 ;  /* 0x0000008a8c1c723c */ /* 0x080fec000000181c */
[----:B------:R-:W-:Y:S07]  /*4b20*/  HMMA.16816.F32 R32, R132, R138, R32 ;  /* 0x0000008a8420723c */ /* 0x000fee0000001820 */
[----:B------:R-:W-:Y:S04]  /*4b30*/  FFMA.FTZ R132, -R206, R206, 1 ;  /* 0x3f800000ce847423 */ /* 0x000fe800000101ce */
[----:B------:R-:W-:Y:S01]  /*4b40*/  FMUL.FTZ R132, R132, UR5 ;  /* 0x0000000584847c20 */ /* 0x000fe20008410000 */
[C---:B---3--:R-:W-:Y:S01]  /*4b50*/  FADD.FTZ R136, -R145.reuse, R4 ;  /* 0x0000000491887221 */ /* 0x048fe20000010100 */
[----:B------:R-:W-:Y:S01]  /*4b60*/  FADD.FTZ R137, -R145, R5 ;  /* 0x0000000591897221 */ /* 0x000fe20000010100 */
[----:B------:R-:W-:Y:S01]  /*4b70*/  FFMA.FTZ R5, -R211, R211, 1 ;  /* 0x3f800000d3057423 */ /* 0x000fe200000101d3 */
[----:B------:R-:W-:Y:S01]  /*4b80*/  FFMA.FTZ R4, -R210, R210, 1 ;  /* 0x3f800000d2047423 */ /* 0x000fe200000101d2 */
[----:B------:R-:W-:Y:S01]  /*4b90*/  FMUL.FTZ R136, R233, R136 ;  /* 0x00000088e9887220 */ /* 0x000fe20000410000 */
[----:B------:R-:W-:Y:S01]  /*4ba0*/  FMUL.FTZ R137, R232, R137 ;  /* 0x00000089e8897220 */ /* 0x000fe20000410000 */
[----:B------:R-:W-:Y:S01]  /*4bb0*/  FMUL.FTZ R5, R5, UR5 ;  /* 0x0000000505057c20 */ /* 0x000fe20008410000 */
[----:B------:R-:W-:Y:S01]  /*4bc0*/  FMUL.FTZ R4, R4, UR5 ;  /* 0x0000000504047c20 */ /* 0x000fe20008410000 */
[C---:B------:R-:W-:Y:S01]  /*4bd0*/  FADD.FTZ R17, -R145.reuse, R17 ;  /* 0x0000001191117221 */ /* 0x040fe20000010100 */
[----:B------:R-:W-:Y:S01]  /*4be0*/  FADD.FTZ R133, -R145, R20 ;  /* 0x0000001491857221 */ /* 0x000fe20000010100 */
[----:B------:R-:W-:Y:S01]  /*4bf0*/  FMUL.FTZ R5, R136, R5 ;  /* 0x0000000588057220 */ /* 0x000fe20000410000 */
[----:B------:R-:W-:Y:S01]  /*4c00*/  FMUL.FTZ R4, R137, R4 ;  /* 0x0000000489047220 */ /* 0x000fe20000410000 */
[----:B------:R-:W-:Y:S01]  /*4c10*/  FMUL.FTZ R20, R224, R17 ;  /* 0x00000011e0147220 */ /* 0x000fe20000410000 */
[----:B------:R-:W-:Y:S01]  /*4c20*/  FADD.FTZ R16, -R145, R16 ;  /* 0x0000001091107221 */ /* 0x000fe20000010100 */
[----:B------:R-:W-:Y:S01]  /*4c30*/  FFMA.FTZ R17, -R209, R209, 1 ;  /* 0x3f800000d1117423 */ /* 0x000fe200000101d1 */
[----:B------:R-:W-:Y:S01]  /*4c40*/  FADD.FTZ R21, -R145, R21 ;  /* 0x0000001591157221 */ /* 0x000fe20000010100 */
[----:B------:R-:W-:Y:S01]  /*4c50*/  F2FP.F16.F32.PACK_AB R4, R4, R5 ;  /* 0x000000050404723e */ /* 0x000fe200000000ff */
[----:B------:R-:W-:Y:S01]  /*4c60*/  FFMA.FTZ R5, -R208, R208, 1 ;  /* 0x3f800000d0057423 */ /* 0x000fe200000101d0 */
[----:B------:R-:W-:Y:S01]  /*4c70*/  FMUL.FTZ R16, R225, R16 ;  /* 0x00000010e1107220 */ /* 0x000fe20000410000 */
[----:B------:R-:W-:Y:S01]  /*4c80*/  FMUL.FTZ R17, R17, UR5 ;  /* 0x0000000511117c20 */ /* 0x000fe20008410000 */
[----:B------:R-:W-:Y:S01]  /*4c90*/  FMUL.FTZ R134, R223, R21 ;  /* 0x00000015df867220 */ /* 0x000fe20000410000 */
[----:B------:R-:W-:Y:S01]  /*4ca0*/  FMUL.FTZ R5, R5, UR5 ;  /* 0x0000000505057c20 */ /* 0x000fe20008410000 */
[----:B------:R-:W-:Y:S01]  /*4cb0*/  FFMA.FTZ R21, -R207, R207, 1 ;  /* 0x3f800000cf157423 */ /* 0x000fe200000101cf */
[----:B------:R-:W-:Y:S01]  /*4cc0*/  FMUL.FTZ R17, R16, R17 ;  /* 0x0000001110117220 */ /* 0x000fe20000410000 */
[----:B------:R-:W-:Y:S01]  /*4cd0*/  FFMA.FTZ R16, -R197, R197, 1 ;  /* 0x3f800000c5107423 */ /* 0x000fe200000101c5 */
[----:B------:R-:W-:Y:S01]  /*4ce0*/  FMUL.FTZ R5, R20, R5 ;  /* 0x0000000514057220 */ /* 0x000fe20000410000 */
[----:B------:R-:W-:Y:S01]  /*4cf0*/  FADD.FTZ R20, -R145, R32 ;  /* 0x0000002091147221 */ /* 0x000fe20000010100 */
[----:B------:R-:W-:Y:S01]  /*4d00*/  FMUL.FTZ R21, R21, UR5 ;  /* 0x0000000515157c20 */ /* 0x000fe20008410000 */
[----:B------:R-:W-:Y:S01]  /*4d10*/  FADD.FTZ R33, -R145, R33 ;  /* 0x0000002191217221 */ /* 0x000fe20000010100 */
[----:B------:R-:W-:Y:S01]  /*4d20*/  FMUL.FTZ R16, R16, UR5 ;  /* 0x0000000510107c20 */ /* 0x000fe20008410000 */
[----:B------:R-:W-:Y:S01]  /*4d30*/  FMUL.FTZ R20, R221, R20 ;  /* 0x00000014dd147220 */ /* 0x000fe20000410000 */
[----:B------:R-:W-:Y:S01]  /*4d40*/  FMUL.FTZ R21, R134, R21 ;  /* 0x0000001586157220 */ /* 0x000fe20000410000 */
[----:B------:R-:W-:Y:S01]  /*4d50*/  FMUL.FTZ R134, R220, R33 ;  /* 0x00000021dc867220 */ /* 0x000fe20000410000 */
[----:B------:R-:W-:Y:S01]  /*4d60*/  FMUL.FTZ R133, R222, R133 ;  /* 0x00000085de857220 */ /* 0x000fe20000410000 */
[C---:B--2---:R-:W-:Y:S01]  /*4d70*/  FADD.FTZ R33, -R144.reuse, R7 ;  /* 0x0000000790217221 */ /* 0x044fe20000010100 */
[----:B------:R-:W-:Y:S01]  /*4d80*/  FADD.FTZ R6, -R144, R6 ;  /* 0x0000000690067221 */ /* 0x000fe20000010100 */
[----:B------:R-:W-:Y:S01]  /*4d90*/  FMUL.FTZ R16, R20, R16 ;  /* 0x0000001014107220 */ /* 0x000fe20000410000 */
[----:B------:R-:W-:Y:S01]  /*4da0*/  FFMA.FTZ R7, -R219, R219, 1 ;  /* 0x3f800000db077423 */ /* 0x000fe200000101db */
[----:B------:R-:W-:Y:S01]  /*4db0*/  FFMA.FTZ R32, -R218, R218, 1 ;  /* 0x3f800000da207423 */ /* 0x000fe200000101da */
[----:B------:R-:W-:Y:S01]  /*4dc0*/  FFMA.FTZ R20, -R202, R202, 1 ;  /* 0x3f800000ca147423 */ /* 0x000fe200000101ca */
[----:B------:R-:W-:Y:S01]  /*4dd0*/  FMUL.FTZ R132, R133, R132 ;  /* 0x0000008485847220 */ /* 0x000fe20000410000 */
[----:B------:R-:W-:Y:S01]  /*4de0*/  FMUL.FTZ R133, R234, R6 ;  /* 0x00000006ea857220 */ /* 0x000fe20000410000 */
[----:B------:R-:W-:Y:S01]  /*4df0*/  FMUL.FTZ R33, R235, R33 ;  /* 0x00000021eb217220 */ /* 0x000fe20000410000 */
[----:B------:R-:W-:Y:S01]  /*4e00*/  FMUL.FTZ R7, R7, UR5 ;  /* 0x0000000507077c20 */ /* 0x000fe20008410000 */
[----:B------:R-:W-:Y:S01]  /*4e10*/  FMUL.FTZ R32, R32, UR5 ;  /* 0x0000000520207c20 */ /* 0x000fe20008410000 */
[----:B------:R-:W-:Y:S01]  /*4e20*/  FMUL.FTZ R20, R20, UR5 ;  /* 0x0000000514147c20 */ /* 0x000fe20008410000 */
[----:B------:R-:W-:Y:S01]  /*4e30*/  F2FP.F16.F32.PACK_AB R6, R5, R17 ;  /* 0x000000110506723e */ /* 0x000fe200000000ff */
[----:B------:R-:W-:Y:S01]  /*4e40*/  FMUL.FTZ R7, R133, R7 ;  /* 0x0000000785077220 */ /* 0x000fe20000410000 */
[----:B------:R-:W-:Y:S01]  /*4e50*/  FMUL.FTZ R5, R33, R32 ;  /* 0x0000002021057220 */ /* 0x000fe20000410000 */
[----:B------:R-:W-:Y:S01]  /*4e60*/  FMUL.FTZ R20, R134, R20 ;  /* 0x0000001486147220 */ /* 0x000fe20000410000 */
[C---:B------:R-:W-:Y:S01]  /*4e70*/  FADD.FTZ R18, -R144.reuse, R18 ;  /* 0x0000001290127221 */ /* 0x040fe20000010100 */
[C---:B------:R-:W-:Y:S01]  /*4e80*/  FADD.FTZ R22, -R144.reuse, R22 ;  /* 0x0000001690167221 */ /* 0x040fe20000010100 */
[----:B------:R-:W-:Y:S01]  /*4e90*/  FADD.FTZ R23, -R144, R23 ;  /* 0x0000001790177221 */ /* 0x000fe20000010100 */
[----:B------:R-:W-:Y:S01]  /*4ea0*/  F2FP.F16.F32.PACK_AB R5, R5, R7 ;  /* 0x000000070505723e */ /* 0x000fe200000000ff */
[----:B------:R-:W-:Y:S01]  /*4eb0*/  FMUL.FTZ R7, R231, R18 ;  /* 0x00000012e7077220 */ /* 0x000fe20000410000 */
[----:B------:R-:W-:Y:S01]  /*4ec0*/  F2FP.F16.F32.PACK_AB R20, R20, R16 ;  /* 0x000000101414723e */ /* 0x000fe200000000ff */
[----:B------:R-:W-:Y:S01]  /*4ed0*/  FADD.FTZ R16, -R144, R19 ;  /* 0x0000001390107221 */ /* 0x000fe20000010100 */
[----:B------:R-:W-:Y:S01]  /*4ee0*/  FFMA.FTZ R18, -R216, R216, 1 ;  /* 0x3f800000d8127423 */ /* 0x000fe200000101d8 */
[----:B------:R-:W-:Y:S01]  /*4ef0*/  FFMA.FTZ R17, -R215, R215, 1 ;  /* 0x3f800000d7117423 */ /* 0x000fe200000101d7 */
[----:B------:R-:W-:Y:S01]  /*4f00*/  F2FP.F16.F32.PACK_AB R21, R21, R132 ;  /* 0x000000841515723e */ /* 0x000fe200000000ff */
[----:B------:R-:W-:Y:S01]  /*4f10*/  FMUL.FTZ R16, R230, R16 ;  /* 0x00000010e6107220 */ /* 0x000fe20000410000 */
[----:B------:R-:W-:Y:S01]  /*4f20*/  FMUL.FTZ R33, R228, R22 ;  /* 0x00000016e4217220 */ /* 0x000fe20000410000 */
[----:B------:R-:W-:Y:S01]  /*4f30*/  FMUL.FTZ R132, R229, R23 ;  /* 0x00000017e5847220 */ /* 0x000fe20000410000 */
[----:B------:R-:W-:Y:S01]  /*4f40*/  FMUL.FTZ R18, R18, UR5 ;  /* 0x0000000512127c20 */ /* 0x000fe20008410000 */
[----:B------:R-:W-:Y:S01]  /*4f50*/  FMUL.FTZ R17, R17, UR5 ;  /* 0x0000000511117c20 */ /* 0x000fe20008410000 */
[C---:B------:R-:W-:Y:S01]  /*4f60*/  FADD.FTZ R34, -R144.reuse, R34 ;  /* 0x0000002290227221 */ /* 0x040fe20000010100 */
[----:B------:R-:W-:Y:S01]  /*4f70*/  FADD.FTZ R35, -R144, R35 ;  /* 0x0000002390237221 */ /* 0x000fe20000010100 */
[----:B------:R-:W-:Y:S01]  /*4f80*/  FFMA.FTZ R22, -R217, R217, 1 ;  /* 0x3f800000d9167423 */ /* 0x000fe200000101d9 */
[----:B------:R-:W-:Y:S01]  /*4f90*/  FFMA.FTZ R19, -R214, R214, 1 ;  /* 0x3f800000d6137423 */ /* 0x000fe200000101d6 */
[----:B------:R-:W-:Y:S01]  /*4fa0*/  FFMA.FTZ R32, -R205, R205, 1 ;  /* 0x3f800000cd207423 */ /* 0x000fe200000101cd */
[----:B------:R-:W-:Y:S01]  /*4fb0*/  FFMA.FTZ R23, -R204, R204, 1 ;  /* 0x3f800000cc177423 */ /* 0x000fe200000101cc */
[----:B------:R-:W-:Y:S01]  /*4fc0*/  FMUL.FTZ R18, R7, R18 ;  /* 0x0000001207127220 */ /* 0x000fe20000410000 */
[----:B------:R-:W-:Y:S01]  /*4fd0*/  FMUL.FTZ R17, R16, R17 ;  /* 0x0000001110117220 */ /* 0x000fe20000410000 */
[----:B------:R-:W-:Y:S01]  /*4fe0*/  FMUL.FTZ R7, R227, R34 ;  /* 0x00000022e3077220 */ /* 0x000fe20000410000 */
[----:B------:R-:W-:Y:S01]  /*4ff0*/  FMUL.FTZ R16, R226, R35 ;  /* 0x00000023e2107220 */ /* 0x000fe20000410000 */
[----:B------:R-:W-:Y:S01]  /*5000*/  FMUL.FTZ R22, R22, UR5 ;  /* 0x0000000516167c20 */ /* 0x000fe20008410000 */
[----:B------:R-:W-:Y:S01]  /*5010*/  FMUL.FTZ R19, R19, UR5 ;  /* 0x0000000513137c20 */ /* 0x000fe20008410000 */
[----:B------:R-:W-:Y:S01]  /*5020*/  FMUL.FTZ R32, R32, UR5 ;  /* 0x0000000520207c20 */ /* 0x000fe20008410000 */
[----:B------:R-:W-:Y:S01]  /*5030*/  FMUL.FTZ R23, R23, UR5 ;  /* 0x0000000517177c20 */ /* 0x000fe20008410000 */
[----:B------:R-:W-:Y:S01]  /*5040*/  FMUL.FTZ R22, R33, R22 ;  /* 0x0000001621167220 */ /* 0x000fe20000410000 */
[----:B------:R-:W-:Y:S01]  /*5050*/  FMUL.FTZ R19, R132, R19 ;  /* 0x0000001384137220 */ /* 0x000fe20000410000 */
[----:B------:R-:W-:Y:S01]  /*5060*/  FMUL.FTZ R32, R7, R32 ;  /* 0x0000002007207220 */ /* 0x000fe20000410000 */
[----:B------:R-:W-:Y:S01]  /*5070*/  FMUL.FTZ R23, R16, R23 ;  /* 0x0000001710177220 */ /* 0x000fe20000410000 */
[----:B-1----:R-:W-:Y:S06]  /*5080*/  @!P1 BRA `(.L_x_804) ;  /* 0x0000000000489947 */ /* 0x002fec0003800000 */
        /* <DEDUP_REMOVED lines=18> */
.L_x_804:
[----:B------:R2:W-:Y:S01]  /*51b0*/  STS [R196+0x15000], R4 ;  /* 0x01500004c4007388 */ /* 0x0005e20000000800 */
[C---:B-----5:R-:W-:Y:S01]  /*51c0*/  FADD.FTZ R8, -R2.reuse, R8 ;  /* 0x0000000802087221 */ /* 0x060fe20000010100 */
[----:B------:R-:W-:Y:S01]  /*51d0*/  FADD.FTZ R9, -R2, R9 ;  /* 0x0000000902097221 */ /* 0x000fe20000010100 */
        /* <DEDUP_REMOVED lines=22> */
[----:B--2---:R-:W-:Y:S01]  /*5340*/  F2FP.F16.F32.PACK_AB R4, R17, R18 ;  /* 0x000000121104723e */ /* 0x004fe200000000ff */
[----:B------:R-:W-:Y:S01]  /*5350*/  FMUL.FTZ R18, R188, R8 ;  /* 0x00000008bc127220 */ /* 0x000fe20000410000 */
[----:B------:R-:W-:Y:S01]  /*5360*/  FFMA.FTZ R8, -R165, R165, 1 ;  /* 0x3f800000a5087423 */ /* 0x000fe200000101a5 */
[----:B------:R-:W-:Y:S01]  /*5370*/  FMUL.FTZ R24, R24, R7 ;  /* 0x0000000718187220 */ /* 0x000fe20000410000 */
[----:B---3--:R-:W-:Y:S01]  /*5380*/  FFMA.FTZ R5, -R160, R160, 1 ;  /* 0x3f800000a0057423 */ /* 0x008fe200000101a0 */
[----:B------:R2:W-:Y:S01]  /*5390*/  STS [R195+0x15400], R4 ;  /* 0x01540004c3007388 */ /* 0x0005e20000000800 */
[----:B------:R-:W-:Y:S01]  /*53a0*/  FMUL.FTZ R8, R8, UR5 ;  /* 0x0000000508087c20 */ /* 0x000fe20008410000 */
[----:B------:R-:W-:Y:S01]  /*53b0*/  FMUL.FTZ R28, R157, R28 ;  /* 0x0000001c9d1c7220 */ /* 0x000fe20000410000 */
[----:B----4-:R-:W-:Y:S01]  /*53c0*/  FFMA.FTZ R6, -R161, R161, 1 ;  /* 0x3f800000a1067423 */ /* 0x010fe200000101a1 */
        /* <DEDUP_REMOVED lines=21> */
[----:B--2---:R-:W-:Y:S01]  /*5520*/  FFMA.FTZ R4, -R166, R166, 1 ;  /* 0x3f800000a6047423 */ /* 0x004fe200000101a6 */
        /* <DEDUP_REMOVED lines=19> */
[----:B---3--:R-:W-:Y:S01]  /*5660*/  F2FP.F16.F32.PACK_AB R2, R15, R14 ;  /* 0x0000000e0f02723e */ /* 0x008fe200000000ff */
        /* <DEDUP_REMOVED lines=25> */
[----:B------:R-:W-:Y:S02]  /*5800*/  F2FP.F16.F32.PACK_AB R5, R5, R30 ;  /* 0x0000001e0505723e */ /* 0x000fe400000000ff */
[----:B------:R-:W-:Y:S01]  /*5810*/  LEA R162, R246, UR4, 0x1 ;  /* 0x00000004f6a27c11 */ /* 0x000fe2000f8e08ff */
[----:B------:R-:W-:Y:S01]  /*5820*/  STS [R193+0x15400], R16 ;  /* 0x01540010c1007388 */ /* 0x000fe20000000800 */
[----:B------:R-:W-:Y:S02]  /*5830*/  MOV R160, R213 ;  /* 0x000000d500a07202 */ /* 0x000fe40000000f00 */
[----:B------:R-:W-:Y:S01]  /*5840*/  MOV R161, R212 ;  /* 0x000000d400a17202 */ /* 0x000fe20000000f00 */
        /* <DEDUP_REMOVED lines=91> */
.L_x_805:
[----:B------:R-:W-:Y:S01]  /*5e00*/  LDSM.16.M88.4 R24, [R176] ;  /* 0x00000000b018783b */ /* 0x000fe20000000200 */
[C---:B------:R-:W-:Y:S01]  /*5e10*/  LEA R213, P0, R240.reuse, R160, 0x2 ;  /* 0x000000a0f0d57211 */ /* 0x040fe200078010ff */
[----:B------:R-:W-:Y:S01]  /*5e20*/  IMAD.U32 R2, RZ, RZ, UR16 ;  /* 0x00000010ff027e24 */ /* 0x000fe2000f8e00ff */
[----:B------:R-:W-:Y:S01]  /*5e30*/  ULOP3.LUT UR15, UR9, 0x1, URZ, 0xc0, !UPT ;  /* 0x00000001090f7892 */ /* 0x000fe2000f8ec03f */
[----:B------:R-:W2:Y:S01]  /*5e40*/  LDSM.16.MT88.4 R8, [R0+0x9000] ;  /* 0x009000000008783b */ /* 0x000ea20000004200 */
[----:B------:R-:W-:Y:S02]  /*5e50*/  LEA.HI.X.SX32 R212, R240, R161, 0x2, P0 ;  /* 0x000000a1f0d47211 */ /* 0x000fe400000f16ff */
[----:B------:R-:W-:Y:S01]  /*5e60*/  UISETP.NE.U32.AND UP1, UPT, UR15, 0x1, UPT ;  /* 0x000000010f00788c */ /* 0x000fe2000bf25070 */
[----:B------:R-:W3:Y:S01]  /*5e70*/  LDSM.16.MT88.4 R16, [R0+0xb000] ;  /* 0x00b000000010783b */ /* 0x000ee20000004200 */
[----:B------:R-:W-:Y:S03]  /*5e80*/  UIADD3 UR15, UR9, -0x1, URZ ;  /* 0xffffffff090f7890 */ /* 0x000fe6000fffe03f */
        /* <DEDUP_REMOVED lines=18> */
[----:B------:R-:W-:Y:S05]  /*5fb0*/  LDSM.16.M88.4 R132, [R178] ;  /* 0x00000000b284783b */ /* 0x000fea0000000200 */
        /* <DEDUP_REMOVED lines=43> */
[C---:B---3--:R-:W-:Y:S06]  /*6270*/  HMMA.16816.F32 R20, R136.reuse, R32, R20 ;  /* 0x000000208814723c */ /* 0x048fec0000001814 */
[----:B------:R-:W-:Y:S01]  /*6280*/  HMMA.16816.F32 R24, R136, R34, R24 ;  /* 0x000000228818723c */ /* 0x000fe20000001818 */
[----:B------:R3:W1:Y:S04]  /*6290*/  LDSM.16.MT88.4 R32, [R0+0xec00] ;  /* 0x00ec00000020783b */ /* 0x0006680000004200 */
[----:B------:R-:W-:Y:S01]  /*62a0*/  LDSM.16.MT88.4 R136, [R172+0x2400] ;  /* 0x00240000ac88783b */ /* 0x000fe20000004200 */
[C---:B----4-:R-:W-:Y:S06]  /*62b0*/  HMMA.16816.F32 R4, R132.reuse, R148, R4 ;  /* 0x000000948404723c */ /* 0x050fec0000001804 */
[C---:B------:R-:W-:Y:S06]  /*62c0*/  HMMA.16816.F32 R8, R132.reuse, R150, R8 ;  /* 0x000000968408723c */ /* 0x040fec0000001808 */
[C---:B------:R-:W-:Y:S06]  /*62d0*/  HMMA.16816.F32 R12, R132.reuse, R152, R12 ;  /* 0x00000098840c723c */ /* 0x040fec000000180c */
[C---:B------:R-:W-:Y:S01]  /*62e0*/  HMMA.16816.F32 R16, R132.reuse, R154, R16 ;  /* 0x0000009a8410723c */ /* 0x040fe20000001810 */
[----:B---3--:R-:W-:Y:S05]  /*62f0*/  IMAD.U32 R0, RZ, RZ, UR16 ;  /* 0x00000010ff007e24 */ /* 0x008fea000f8e00ff */
[C---:B--2---:R-:W-:Y:S06]  /*6300*/  HMMA.16816.F32 R20, R132.reuse, R28, R20 ;  /* 0x0000001c8414723c */ /* 0x044fec0000001814 */
[----:B------:R-:W-:Y:S05]  /*6310*/  HMMA.16816.F32 R24, R132, R30, R24 ;  /* 0x0000001e8418723c */ /* 0x000fea0000001818 */
[----:B------:R-:W-:Y:S01]  /*6320*/  IMAD.MOV.U32 R28, RZ, RZ, R213 ;  /* 0x000000ffff1c7224 */ /* 0x000fe200078e00d5 */
[C---:B-1----:R-:W-:Y:S01]  /*6330*/  HMMA.16816.F32 R4, R140.reuse, R144, R4 ;  /* 0x000000908c04723c */ /* 0x042fe20000001804 */
        /* <DEDUP_REMOVED lines=8> */
[----:B------:R-:W5:Y:S01]  /*63c0*/  @P1 LDG.E R238, desc[UR6][R30.64] ;  /* 0x000000061eee1981 */ /* 0x000f62000c1e1900 */
[----:B------:R-:W-:Y:S01]  /*63d0*/  IMAD.MOV.U32 R29, RZ, RZ, R212 ;  /* 0x000000ffff1d7224 */ /* 0x000fe200078e00d4 */
[C---:B------:R-:W-:Y:S02]  /*63e0*/  HMMA.16816.F32 R16, R140.reuse, R158, R16 ;  /* 0x0000009e8c10723c */ /* 0x040fe40000001810 */
[----:B------:R-:W5:Y:S04]  /*63f0*/  @P1 LDG.E R239, desc[UR6][R30.64+0x20] ;  /* 0x000020061eef1981 */ /* 0x000f68000c1e1900 */
[C---:B------:R-:W-:Y:S01]  /*6400*/  HMMA.16816.F32 R20, R140.reuse, R32, R20 ;  /* 0x000000208c14723c */ /* 0x040fe20000001814 */
[----:B------:R-:W5:Y:S04]  /*6410*/  @P1 LDG.E R236, desc[UR6][R30.64+0x80] ;  /* 0x000080061eec1981 */ /* 0x000f68000c1e1900 */
[----:B------:R1:W5:Y:S01]  /*6420*/  @P1 LDG.E R237, desc[UR6][R30.64+0xa0] ;  /* 0x0000a0061eed1981 */ /* 0x000362000c1e1900 */
[----:B------:R-:W-:Y:S03]  /*6430*/  HMMA.16816.F32 R24, R140, R34, R24 ;  /* 0x000000228c18723c */ /* 0x000fe60000001818 */
[----:B------:R2:W-:Y:S02]  /*6440*/  REDG.E.ADD.F32.FTZ.RN.STRONG.GPU desc[UR6][R28.64], R4 ;  /* 0x000000041c0079a6 */ /* 0x0005e4000c10f386 */
[-C--:B------:R-:W-:Y:S01]  /*6450*/  LEA R32, P0, R2, R28.reuse, 0x2 ;  /* 0x0000001c02207211 */ /* 0x080fe200078010ff */
[----:B------:R-:W-:Y:S01]  /*6460*/  IMAD.U32 R2, RZ, RZ, UR33 ;  /* 0x00000021ff027e24 */ /* 0x000fe2000f8e00ff */
[----:B------:R-:W-:Y:S01]  /*6470*/  LDSM.16.MT88.4 R140, [R172+0x1800] ;  /* 0x00180000ac8c783b */ /* 0x000fe20000004200 */
[----:B------:R-:W-:Y:S03]  /*6480*/  IMAD.U32 R34, RZ, RZ, UR34 ;  /* 0x00000022ff227e24 */ /* 0x000fe6000f8e00ff */
[-C--:B------:R-:W-:Y:S01]  /*6490*/  LEA.HI.X.SX32 R33, R0, R29.reuse, 0x2, P0 ;  /* 0x0000001d00217211 */ /* 0x080fe200000f16ff */
[----:B------:R-:W-:Y:S01]  /*64a0*/  IMAD.U32 R0, RZ, RZ, UR17 ;  /* 0x00000011ff007e24 */ /* 0x000fe2000f8e00ff */
[-C--:B------:R-:W-:Y:S02]  /*64b0*/  LEA R132, P0, R132, R28.reuse, 0x2 ;  /* 0x0000001c84847211 */ /* 0x080fe400078010ff */
[-C--:B------:R-:W-:Y:S01]  /*64c0*/  LEA R34, P2, R34, R28.reuse, 0x2 ;  /* 0x0000001c22227211 */ /* 0x080fe200078410ff */
[----:B------:R3:W-:Y:S01]  /*64d0*/  REDG.E.ADD.F32.FTZ.RN.STRONG.GPU desc[UR6][R32.64], R5 ;  /* 0x00000005200079a6 */ /* 0x0007e2000c10f386 */
[-C--:B------:R-:W-:Y:S01]  /*64e0*/  LEA.HI.X.SX32 R133, R0, R29.reuse, 0x2, P0 ;  /* 0x0000001d00857211 */ /* 0x080fe200000f16ff */
[----:B------:R-:W-:Y:S04]  /*64f0*/  IMAD.U32 R0, RZ, RZ, UR32 ;  /* 0x00000020ff007e24 */ /* 0x000fe8000f8e00ff */
[----:B------:R4:W-:Y:S01]  /*6500*/  REDG.E.ADD.F32.FTZ.RN.STRONG.GPU desc[UR6][R132.64], R6 ;  /* 0x00000006840079a6 */ /* 0x0009e2000c10f386 */
[----:B-1----:R-:W-:Y:S03]  /*6510*/  IMAD.U32 R30, RZ, RZ, UR33 ;  /* 0x00000021ff1e7e24 */ /* 0x002fe6000f8e00ff */
[----:B------:R-:W-:Y:S02]  /*6520*/  LDSM.16.MT88.4 R132, [R3+0x17800] ;  /* 0x017800000384783b */ /* 0x000fe40000004200 */
[-C--:B------:R-:W-:Y:S01]  /*6530*/  LEA R30, P1, R30, R28.reuse, 0x2 ;  /* 0x0000001c1e1e7211 */ /* 0x080fe200078210ff */
[----:B--2---:R-:W-:Y:S03]  /*6540*/  IMAD.U32 R4, RZ, RZ, UR32 ;  /* 0x00000020ff047e24 */ /* 0x004fe6000f8e00ff */
[-C--:B------:R-:W-:Y:S01]  /*6550*/  LEA.HI.X.SX32 R31, R2, R29.reuse, 0x2, P1 ;  /* 0x0000001d021f7211 */ /* 0x080fe200008f16ff */
[----:B------:R-:W-:Y:S01]  /*6560*/  IMAD.U32 R2, RZ, RZ, UR31 ;  /* 0x0000001fff027e24 */ /* 0x000fe2000f8e00ff */
[-C--:B------:R-:W-:Y:S01]  /*6570*/  LEA R4, P0, R4, R28.reuse, 0x2 ;  /* 0x0000001c04047211 */ /* 0x080fe200078010ff */
[----:B---3--:R-:W-:Y:S05]  /*6580*/  IMAD.U32 R5, RZ, RZ, UR34 ;  /* 0x00000022ff057e24 */ /* 0x008fea000f8e00ff */
[-C--:B------:R-:W-:Y:S01]  /*6590*/  LEA.HI.X.SX32 R35, R5, R29.reuse, 0x2, P2 ;  /* 0x0000001d05237211 */ /* 0x080fe200010f16ff */
[----:B----4-:R-:W-:Y:S01]  /*65a0*/  IMAD.U32 R6, RZ, RZ, UR27 ;  /* 0x0000001bff067e24 */ /* 0x010fe2000f8e00ff */
        /* <DEDUP_REMOVED lines=151> */
[----:B------:R-:W-:Y:S01]  /*6f20*/  BAR.SYNC.DEFER_BLOCKING 0x0 ;  /* 0x0000000000007b1d */ /* 0x000fe20000010000 */
[----:B------:R-:W-:Y:S01]  /*6f30*/  F2FP.F16.F32.PACK_AB R36, R37, R36 ;  /* 0x000000242524723e */ /* 0x000fe200000000ff */
[----:B------:R-:W-:Y:S01]  /*6f40*/  UISETP.NE.AND UP0, UPT, UR37, -0x1, UPT ;  /* 0xffffffff2500788c */ /* 0x000fe2000bf05270 */
[----:B------:R-:W-:Y:S02]  /*6f50*/  F2FP.F16.F32.PACK_AB R38, R39, R38 ;  /* 0x000000262726723e */ /* 0x000fe400000000ff */
[----:B------:R-:W-:Y:S01]  /*6f60*/  F2FP.F16.F32.PACK_AB R48, R49, R48 ;  /* 0x000000303130723e */ /* 0x000fe200000000ff */
[----:B------:R-:W-:Y:S01]  /*6f70*/  ULDC UR5, c[0x0][0x390] ;  /* 0x0000e40000057ab9 */ /* 0x000fe20000000800 */
        /* <DEDUP_REMOVED lines=56> */
[----:B------:R1:W-:Y:S01]  /*7300*/  STS [R242], R25 ;  /* 0x00000019f2007388 */ /* 0x0003e20000000800 */
[----:B------:R-:W-:Y:S01]  /*7310*/  F2FP.F16.F32.PACK_AB R12, R12, R114 ;  /* 0x000000720c0c723e */ /* 0x000fe200000000ff */
[----:B------:R-:W-:Y:S01]  /*7320*/  FMUL.FTZ R124, R124, UR5 ;  /* 0x000000057c7c7c20 */ /* 0x000fe20008410000 */
[----:B------:R-:W-:Y:S01]  /*7330*/  FMUL.FTZ R2, R125, UR5 ;  /* 0x000000057d027c20 */ /* 0x000fe20008410000 */
[----:B------:R1:W-:Y:S01]  /*7340*/  STS [R242+0x200], R24 ;  /* 0x00020018f2007388 */ /* 0x0003e20000000800 */
[----:B------:R-:W-:Y:S01]  /*7350*/  FMUL.FTZ R126, R126, UR5 ;  /* 0x000000057e7e7c20 */ /* 0x000fe20008410000 */
[----:B------:R-:W-:Y:S01]  /*7360*/  FMUL.FTZ R0, R127, UR5 ;  /* 0x000000057f007c20 */ /* 0x000fe20008410000 */
[----:B------:R-:W-:Y:S01]  /*7370*/  F2FP.F16.F32.PACK_AB R15, R15, R104 ;  /* 0x000000680f0f723e */ /* 0x000fe200000000ff */
[----:B------:R1:W-:Y:S01]  /*7380*/  STS [R243], R21 ;  /* 0x00000015f3007388 */ /* 0x0003e20000000800 */
[----:B------:R-:W-:Y:S01]  /*7390*/  F2FP.F16.F32.PACK_AB R14, R14, R106 ;  /* 0x0000006a0e0e723e */ /* 0x000fe200000000ff */
[----:B------:R-:W-:Y:S01]  /*73a0*/  @UP0 UIADD3 UR5, UR35, UR37, URZ ;  /* 0x0000002523050290 */ /* 0x000fe2000fffe03f */
[----:B------:R-:W-:Y:S01]  /*73b0*/  F2FP.F16.F32.PACK_AB R11, R11, R108 ;  /* 0x0000006c0b0b723e */ /* 0x000fe200000000ff */
[----:B------:R1:W-:Y:S01]  /*73c0*/  STS [R243+0x200], R20 ;  /* 0x00020014f3007388 */ /* 0x0003e20000000800 */
[----:B------:R-:W-:Y:S01]  /*73d0*/  F2FP.F16.F32.PACK_AB R10, R10, R110 ;  /* 0x0000006e0a0a723e */ /* 0x000fe200000000ff */
[----:B------:R-:W-:Y:S01]  /*73e0*/  @UP0 ULDC.64 UR10, c[0x0][0x450] ;  /* 0x00011400000a0ab9 */ /* 0x000fe20000000a00 */
[----:B------:R-:W-:Y:S01]  /*73f0*/  F2FP.F16.F32.PACK_AB R9, R9, R116 ;  /* 0x000000740909723e */ /* 0x000fe200000000ff */
[----:B------:R1:W-:Y:S01]  /*7400*/  STS [R242+0x1000], R23 ;  /* 0x00100017f2007388 */ /* 0x0003e20000000800 */
[----:B------:R-:W-:Y:S01]  /*7410*/  F2FP.F16.F32.PACK_AB R8, R8, R118 ;  /* 0x000000760808723e */ /* 0x000fe200000000ff */
[----:B------:R-:W-:Y:S01]  /*7420*/  @UP0 UIMAD.WIDE.U32 UR12, UR5, UR10, URZ ;  /* 0x0000000a050c02a5 */ /* 0x000fe2000f8e003f */
[----:B------:R-:W-:Y:S01]  /*7430*/  F2FP.F16.F32.PACK_AB R5, R5, R128 ;  /* 0x000000800505723e */ /* 0x000fe200000000ff */
[----:B------:R1:W-:Y:S01]  /*7440*/  STS [R242+0x1200], R22 ;  /* 0x00120016f2007388 */ /* 0x0003e20000000800 */
[----:B------:R-:W-:Y:S01]  /*7450*/  F2FP.F16.F32.PACK_AB R4, R4, R130 ;  /* 0x000000820404723e */ /* 0x000fe200000000ff */
[----:B------:R-:W-:Y:S01]  /*7460*/  @UP0 UIMAD UR5, UR5, UR11, URZ ;  /* 0x0000000b050502a4 */ /* 0x000fe2000f8e023f */
[----:B------:R-:W-:Y:S01]  /*7470*/  F2FP.F16.F32.PACK_AB R7, R7, R120 ;  /* 0x000000780707723e */ /* 0x000fe200000000ff */
[----:B------:R1:W-:Y:S01]  /*7480*/  STS [R243+0x1000], R19 ;  /* 0x00100013f3007388 */ /* 0x0003e20000000800 */
[----:B------:R-:W-:Y:S01]  /*7490*/  F2FP.F16.F32.PACK_AB R6, R6, R122 ;  /* 0x0000007a0606723e */ /* 0x000fe200000000ff */
[----:B------:R-:W-:Y:S01]  /*74a0*/  @UP0 UIADD3 UR20, UR13, UR5, URZ ;  /* 0x000000050d140290 */ /* 0x000fe2000fffe03f */
[----:B------:R-:W-:Y:S01]  /*74b0*/  F2FP.F16.F32.PACK_AB R2, R2, R124 ;  /* 0x0000007c0202723e */ /* 0x000fe200000000ff */
[----:B------:R1:W-:Y:S01]  /*74c0*/  STS [R243+0x1200], R18 ;  /* 0x00120012f3007388 */ /* 0x0003e20000000800 */
[----:B------:R-:W-:Y:S01]  /*74d0*/  F2FP.F16.F32.PACK_AB R0, R0, R126 ;  /* 0x0000007e0000723e */ /* 0x000fe200000000ff */
[----:B------:R-:W-:Y:S01]  /*74e0*/  @UP0 UMOV UR19, UR12 ;  /* 0x0000000c00130c82 */ /* 0x000fe20008000000 */
[----:B------:R-:W-:Y:S01]  /*74f0*/  F2FP.F16.F32.PACK_AB R40, R41, R40 ;  /* 0x000000282928723e */ /* 0x000fe200000000ff */
[----:B------:R1:W-:Y:S01]  /*7500*/  STS [R242+0x2000], R17 ;  /* 0x00200011f2007388 */ /* 0x0003e20000000800 */
[----:B------:R-:W-:-:S02]  /*7510*/  F2FP.F16.F32.PACK_AB R42, R43, R42 ;  /* 0x0000002a2b2a723e */ /* 0x000fc400000000ff */
[----:B------:R-:W-:Y:S01]  /*7520*/  F2FP.F16.F32.PACK_AB R44, R45, R44 ;  /* 0x0000002c2d2c723e */ /* 0x000fe200000000ff */
[----:B------:R1:W-:Y:S01]  /*7530*/  STS [R242+0x2200], R16 ;  /* 0x00220010f2007388 */ /* 0x0003e20000000800 */
[----:B------:R-:W-:Y:S02]  /*7540*/  F2FP.F16.F32.PACK_AB R46, R47, R46 ;  /* 0x0000002e2f2e723e */ /* 0x000fe400000000ff */
[----:B------:R-:W-:Y:S01]  /*7550*/  F2FP.F16.F32.PACK_AB R52, R53, R52 ;  /* 0x000000343534723e */ /* 0x000fe200000000ff */
[----:B------:R1:W-:Y:S01]  /*7560*/  STS [R243+0x2000], R13 ;  /* 0x0020000df3007388 */ /* 0x0003e20000000800 */
[----:B------:R-:W-:Y:S02]  /*7570*/  F2FP.F16.F32.PACK_AB R54, R55, R54 ;  /* 0x000000363736723e */ /* 0x000fe400000000ff */
        /* <DEDUP_REMOVED lines=21> */
[----:B------:R-:W-:Y:S01]  /*76d0*/  PLOP3.LUT P0, PT, PT, PT, UP0, 0x80, 0x0 ;  /* 0x000000000000781c */ /* 0x000fe20003f0f008 */
        /* <DEDUP_REMOVED lines=44> */
.L_x_807:
[----:B------:R-:W-:Y:S01]  /*79a0*/  @UP0 UIADD3 UR9, UR35, UR37, URZ ;  /* 0x0000002523090290 */ /* 0x000fe2000fffe03f */
        /* <DEDUP_REMOVED lines=18> */
.L_x_808:
[----:B------:R-:W-:Y:S01]  /*7ad0*/  BAR.SYNC.DEFER_BLOCKING 0x0 ;  /* 0x0000000000007b1d */ /* 0x000fe20000010000 */
[----:B------:R-:W-:Y:S01]  /*7ae0*/  USHF.R.S32.HI UR9, URZ, 0x1f, UR5 ;  /* 0x0000001f3f097899 */ /* 0x000fe20008011405 */
[--C-:B-1----:R-:W-:Y:S01]  /*7af0*/  SHF.R.S32.HI R7, RZ, 0x1f, R250.reuse ;  /* 0x0000001fff077819 */ /* 0x102fe200000114fa */
[----:B------:R-:W-:Y:S01]  /*7b00*/  IMAD.U32 R0, RZ, RZ, UR10 ;  /* 0x0000000aff007e24 */ /* 0x000fe2000f8e00ff */
[----:B------:R-:W-:Y:S01]  /*7b10*/  UIMAD UR8, UR36, -0x80, UR8 ;  /* 0xffffff80240878a4 */ /* 0x000fe2000f8e0208 */
[----:B------:R-:W-:Y:S01]  /*7b20*/  IMAD.MOV.U32 R6, RZ, RZ, R250 ;  /* 0x000000ffff067224 */ /* 0x000fe200078e00fa */
[----:B------:R-:W-:Y:S01]  /*7b30*/  UIMAD UR15, UR9, UR10, URZ ;  /* 0x0000000a090f72a4 */ /* 0x000fe2000f8e023f */
[C---:B------:R-:W-:Y:S01]  /*7b40*/  IADD3 R2, R241.reuse, 0x40, RZ ;  /* 0x00000040f1027810 */ /* 0x040fe20007ffe0ff */
[----:B------:R-:W-:Y:S01]  /*7b50*/  USHF.R.S32.HI UR21, URZ, 0x1f, UR57 ;  /* 0x0000001f3f157899 */ /* 0x000fe20008011439 */
[----:B------:R-:W-:Y:S01]  /*7b60*/  IMAD.WIDE.U32 R4, R0, UR5, R6 ;  /* 0x0000000500047c25 */ /* 0x000fe2000f8e0006 */
[----:B------:R-:W-:Y:S01]  /*7b70*/  UIMAD UR15, UR5, UR11, UR15 ;  /* 0x0000000b050f72a4 */ /* 0x000fe2000f8e020f */
[----:B------:R-:W-:Y:S01]  /*7b80*/  ISETP.GE.AND P2, PT, R241, UR8, PT ;  /* 0x00000008f1007c0c */ /* 0x000fe2000bf46270 */
[----:B------:R-:W-:Y:S01]  /*7b90*/  ULDC.64 UR16, c[0x0][0x468] ;  /* 0x00011a0000107ab9 */ /* 0x000fe20000000a00 */
[----:B------:R-:W-:Y:S01]  /*7ba0*/  BSSY B0, `(.L_x_809) ;  /* 0x0000021000007945 */ /* 0x000fe20003800000 */
[----:B------:R-:W-:-:S02]  /*7bb0*/  IADD3 R4, P0, R4, UR19, RZ ;  /* 0x0000001304047c10 */ /* 0x000fc4000ff1e0ff */
[----:B------:R-:W-:Y:S01]  /*7bc0*/  IMAD.U32 R0, RZ, RZ, UR15 ;  /* 0x0000000fff007e24 */ /* 0x000fe2000f8e00ff */
[----:B------:R-:W-:Y:S01]  /*7bd0*/  UIMAD UR15, UR21, UR16, URZ ;  /* 0x00000010150f72a4 */ /* 0x000fe2000f8e023f */
[----:B------:R-:W-:Y:S02]  /*7be0*/  ISETP.GE.AND P1, PT, R2, UR8, PT ;  /* 0x0000000802007c0c */ /* 0x000fe4000bf26270 */
[----:B------:R-:W-:Y:S01]  /*7bf0*/  SHF.R.S32.HI R25, RZ, 0x1f, R241 ;  /* 0x0000001fff197819 */ /* 0x000fe200000114f1 */
[----:B------:R-:W-:Y:S01]  /*7c00*/  UIMAD UR17, UR57, UR17, UR15 ;  /* 0x00000011391172a4 */ /* 0x000fe2000f8e020f */
[----:B------:R-:W-:Y:S01]  /*7c10*/  IADD3.X R5, R5, UR20, R0, P0, !PT ;  /* 0x0000001405057c10 */ /* 0x000fe200087fe400 */
[----:B------:R-:W-:Y:S01]  /*7c20*/  IMAD.U32 R0, RZ, RZ, UR16 ;  /* 0x00000010ff007e24 */ /* 0x000fe2000f8e00ff */
[----:B------:R1:W2:Y:S03]  /*7c30*/  LDS.128 R36, [R162+0xa000] ;  /* 0x00a00000a2247984 */ /* 0x0002a60000000c00 */
[----:B------:R-:W-:Y:S01]  /*7c40*/  IMAD.WIDE.U32 R8, R0, UR57, R4 ;  /* 0x0000003900087c25 */ /* 0x000fe2000f8e0004 */
[----:B------:R1:W3:Y:S04]  /*7c50*/  LDS.128 R32, [R162+0xc000] ;  /* 0x00c00000a2207984 */ /* 0x0002e80000000c00 */
[----:B------:R1:W4:Y:S01]  /*7c60*/  LDS.128 R28, [R162+0xe000] ;  /* 0x00e00000a21c7984 */ /* 0x0003220000000c00 */
[----:B------:R-:W-:-:S03]  /*7c70*/  IADD3 R24, R9, UR17, RZ ;  /* 0x0000001109187c10 */ /* 0x000fc6000fffe0ff */
[----:B------:R1:W1:Y:S04]  /*7c80*/  LDS.128 R48, [R162+0x10000] ;  /* 0x01000000a2307984 */ /* 0x0002680000000c00 */
[----:B------:R1:W1:Y:S04]  /*7c90*/  LDS.128 R44, [R162+0x12000] ;  /* 0x01200000a22c7984 */ /* 0x0002680000000c00 */
[----:B------:R1:W1:Y:S01]  /*7ca0*/  LDS.128 R40, [R162+0x14000] ;  /* 0x01400000a2287984 */ /* 0x0002620000000c00 */
[----:B------:R-:W-:Y:S05]  /*7cb0*/  @P2 BRA `(.L_x_810) ;  /* 0x00000000003c2947 */ /* 0x000fea0003800000 */
[----:B------:R-:W2:Y:S01]  /*7cc0*/  LDS.128 R16, [R162+0xb000] ;  /* 0x00b00000a2107984 */ /* 0x000ea20000000c00 */
[----:B------:R-:W-:Y:S01]  /*7cd0*/  MOV R4, R8 ;  /* 0x0000000800047202 */ /* 0x000fe20000000f00 */
[----:B------:R-:W-:Y:S01]  /*7ce0*/  IMAD R0, R25, UR10, RZ ;  /* 0x0000000a19007c24 */ /* 0x000fe2000f8e02ff */
[----:B------:R-:W-:Y:S01]  /*7cf0*/  MOV R5, R24 ;  /* 0x0000001800057202 */ /* 0x000fe20000000f00 */
[----:B------:R-:W3:Y:S01]  /*7d00*/  LDS.128 R12, [R162+0x9000] ;  /* 0x00900000a20c7984 */ /* 0x000ee20000000c00 */
[----:B------:R-:W-:Y:S01]  /*7d10*/  ULDC.64 UR16, c[0x0][0x3f0] ;  /* 0x0000fc0000107ab9 */ /* 0x000fe20000000a00 */
[C---:B------:R-:W-:Y:S02]  /*7d20*/  IMAD R0, R241.reuse, UR11, R0 ;  /* 0x0000000bf1007c24 */ /* 0x040fe4000f8e0200 */
[----:B------:R-:W4:Y:S01]  /*7d30*/  LDS.128 R20, [R162+0xd000] ;  /* 0x00d00000a2147984 */ /* 0x000f220000000c00 */
[----:B------:R-:W-:-:S05]  /*7d40*/  IMAD.WIDE.U32 R10, R241, UR10, R4 ;  /* 0x0000000af10a7c25 */ /* 0x000fca000f8e0004 */
[----:B------:R-:W-:Y:S02]  /*7d50*/  IADD3 R0, R11, R0, RZ ;  /* 0x000000000b007210 */ /* 0x000fe40007ffe0ff */
[----:B------:R-:W-:-:S04]  /*7d60*/  LEA R4, P0, R10, UR16, 0x1 ;  /* 0x000000100a047c11 */ /* 0x000fc8000f8008ff */
[----:B------:R-:W-:-:S05]  /*7d70*/  LEA.HI.X R5, R10, UR17, R0, 0x1, P0 ;  /* 0x000000110a057c11 */ /* 0x000fca00080f0c00 */
[----:B--2---:R2:W-:Y:S04]  /*7d80*/  STG.E.128 desc[UR6][R4.64+0x40], R16 ;  /* 0x0000401004007986 */ /* 0x0045e8000c101d06 */
[----:B---3--:R2:W-:Y:S04]  /*7d90*/  STG.E.128 desc[UR6][R4.64], R12 ;  /* 0x0000000c04007986 */ /* 0x0085e8000c101d06 */
[----:B----4-:R2:W-:Y:S02]  /*7da0*/  STG.E.128 desc[UR6][R4.64+0x80], R20 ;  /* 0x0000801404007986 */ /* 0x0105e4000c101d06 */
.L_x_810:
[----:B------:R-:W-:Y:S05]  /*7db0*/  BSYNC B0 ;  /* 0x0000000000007941 */ /* 0x000fea0003800000 */
.L_x_809:
[----:B------:R-:W-:Y:S04]  /*7dc0*/  BSSY B0, `(.L_x_811) ;  /* 0x0000010000007945 */ /* 0x000fe80003800000 */
[----:B------:R-:W-:Y:S05]  /*7dd0*/  @P1 BRA `(.L_x_812) ;  /* 0x0000000000381947 */ /* 0x000fea0003800000 */
[----:B------:R-:W-:Y:S01]  /*7de0*/  IADD3 R0, P0, R241, 0x40, RZ ;  /* 0x00000040f1007810 */ /* 0x000fe20007f1e0ff */
[----:B--2---:R-:W-:Y:S01]  /*7df0*/  IMAD.MOV.U32 R4, RZ, RZ, R8 ;  /* 0x000000ffff047224 */ /* 0x004fe200078e0008 */
[----:B------:R-:W-:Y:S01]  /*7e00*/  MOV R5, R24 ;  /* 0x0000001800057202 */ /* 0x000fe20000000f00 */
[----:B------:R-:W-:Y:S02]  /*7e10*/  ULDC.64 UR16, c[0x0][0x3f0] ;  /* 0x0000fc0000107ab9 */ /* 0x000fe40000000a00 */
[----:B------:R-:W-:Y:S02]  /*7e20*/  IMAD.X R2, RZ, RZ, R25, P0 ;  /* 0x000000ffff027224 */ /* 0x000fe400000e0619 */
[----:B------:R-:W-:-:S04]  /*7e30*/  IMAD.WIDE.U32 R8, R0, UR10, R4 ;  /* 0x0000000a00087c25 */ /* 0x000fc8000f8e0004 */
[----:B------:R-:W-:Y:S01]  /*7e40*/  IMAD R2, R2, UR10, RZ ;  /* 0x0000000a02027c24 */ /* 0x000fe2000f8e02ff */
[----:B------:R-:W-:-:S03]  /*7e50*/  LEA R4, P0, R8, UR16, 0x1 ;  /* 0x0000001008047c11 */ /* 0x000fc6000f8008ff */
[----:B------:R-:W-:-:S05]  /*7e60*/  IMAD R0, R0, UR11, R2 ;  /* 0x0000000b00007c24 */ /* 0x000fca000f8e0202 */
[----:B------:R-:W-:-:S04]  /*7e70*/  IADD3 R0, R9, R0, RZ ;  /* 0x0000000009007210 */ /* 0x000fc80007ffe0ff */
[----:B------:R-:W-:-:S05]  /*7e80*/  LEA.HI.X R5, R8, UR17, R0, 0x1, P0 ;  /* 0x0000001108057c11 */ /* 0x000fca00080f0c00 */
[----:B------:R2:W-:Y:S04]  /*7e90*/  STG.E.128 desc[UR6][R4.64], R36 ;  /* 0x0000002404007986 */ /* 0x0005e8000c101d06 */
[----:B---3--:R2:W-:Y:S04]  /*7ea0*/  STG.E.128 desc[UR6][R4.64+0x40], R32 ;  /* 0x0000402004007986 */ /* 0x0085e8000c101d06 */
[----:B----4-:R2:W-:Y:S02]  /*7eb0*/  STG.E.128 desc[UR6][R4.64+0x80], R28 ;  /* 0x0000801c04007986 */ /* 0x0105e4000c101d06 */
.L_x_812:
[----:B------:R-:W-:Y:S05]  /*7ec0*/  BSYNC B0 ;  /* 0x0000000000007941 */ /* 0x000fea0003800000 */
.L_x_811:
[----:B--2---:R2:W2:Y:S01]  /*7ed0*/  LDS.128 R16, [R162+0xf000] ;  /* 0x00f00000a2107984 */ /* 0x0044a20000000c00 */
[----:B------:R-:W-:Y:S01]  /*7ee0*/  IMAD.U32 R0, RZ, RZ, UR12 ;  /* 0x0000000cff007e24 */ /* 0x000fe2000f8e00ff */
[----:B------:R-:W-:Y:S01]  /*7ef0*/  UIMAD UR9, UR9, UR12, URZ ;  /* 0x0000000c090972a4 */ /* 0x000fe2000f8e023f */
[----:B------:R-:W-:Y:S01]  /*7f00*/  BSSY B0, `(.L_x_813) ;  /* 0x000001c000007945 */ /* 0x000fe20003800000 */
[----:B------:R2:W2:Y:S01]  /*7f10*/  LDS.128 R12, [R162+0x11000] ;  /* 0x01100000a20c7984 */ /* 0x0004a20000000c00 */
[----:B------:R-:W-:Y:S01]  /*7f20*/  IMAD.WIDE.U32 R6, R0, UR5, R6 ;  /* 0x0000000500067c25 */ /* 0x000fe2000f8e0006 */
[----:B------:R-:W-:Y:S02]  /*7f30*/  UIMAD UR5, UR5, UR13, UR9 ;  /* 0x0000000d050572a4 */ /* 0x000fe4000f8e0209 */
[----:B-1----:R-:W1:Y:S01]  /*7f40*/  LDS.128 R160, [R162+0x13000] ;  /* 0x01300000a2a07984 */ /* 0x002e620000000c00 */
[----:B------:R-:W-:Y:S01]  /*7f50*/  USHF.R.S32.HI UR10, URZ, 0x1f, UR57 ;  /* 0x0000001f3f0a7899 */ /* 0x000fe20008011439 */
[----:B------:R-:W-:Y:S01]  /*7f60*/  IADD3 R6, P0, R6, UR14, RZ ;  /* 0x0000000e06067c10 */ /* 0x000fe2000ff1e0ff */
[----:B------:R-:W-:Y:S01]  /*7f70*/  ULDC.64 UR8, c[0x0][0x470] ;  /* 0x00011c0000087ab9 */ /* 0x000fe20000000a00 */
[----:B------:R-:W-:Y:S01]  /*7f80*/  IMAD.U32 R0, RZ, RZ, UR5 ;  /* 0x00000005ff007e24 */ /* 0x000fe2000f8e00ff */
[----:B------:R-:W-:-:S04]  /*7f90*/  UIMAD UR5, UR10, UR8, URZ ;  /* 0x000000080a0572a4 */ /* 0x000fc8000f8e023f */
        /* <DEDUP_REMOVED lines=15> */
[----:B--2---:R2:W-:Y:S04]  /*8090*/  STG.E.128 desc[UR6][R4.64], R16 ;  /* 0x0000001004007986 */ /* 0x0045e8000c101d06 */
[----:B------:R2:W-:Y:S04]  /*80a0*/  STG.E.128 desc[UR6][R4.64+0x40], R12 ;  /* 0x0000400c04007986 */ /* 0x0005e8000c101d06 */
[----:B-1----:R2:W-:Y:S02]  /*80b0*/  STG.E.128 desc[UR6][R4.64+0x80], R160 ;  /* 0x000080a004007986 */ /* 0x0025e4000c101d06 */
.L_x_814:
[----:B------:R-:W-:Y:S05]  /*80c0*/  BSYNC B0 ;  /* 0x0000000000007941 */ /* 0x000fea0003800000 */
.L_x_813:
[----:B------:R-:W-:Y:S05]  /*80d0*/  @P1 BRA `(.L_x_815) ;  /* 0x00000008005c1947 */ /* 0x000fea0003800000 */
[----:B------:R-:W-:Y:S01]  /*80e0*/  IADD3 R0, P0, R241, 0x40, RZ ;  /* 0x00000040f1007810 */ /* 0x000fe20007f1e0ff */
[----:B------:R-:W-:Y:S01]  /*80f0*/  ULDC.64 UR8, c[0x0][0x3f8] ;  /* 0x0000fe0000087ab9 */ /* 0x000fe20000000a00 */
[----:B------:R-:W-:Y:S02]  /*8100*/  MOV R7, R2 ;  /* 0x0000000200077202 */ /* 0x000fe40000000f00 */
[----:B--2---:R-:W-:Y:S01]  /*8110*/  IADD3.X R4, RZ, R25, RZ, P0, !PT ;  /* 0x00000019ff047210 */ /* 0x004fe200007fe4ff */
        /* <DEDUP_REMOVED lines=10> */
.L_x_803:
        /* <DEDUP_REMOVED lines=23> */
.L_x_816:
        /* <DEDUP_REMOVED lines=21> */
.L_x_817:
[----:B------:R-:W-:Y:S01]  /*8480*/  UIMAD UR5, UR19, UR10, URZ ;  /* 0x0000000a130572a4 */ /* 0x000fe2000f8e023f */
[----:B------:R-:W-:Y:S01]  /*8490*/  IMAD.U32 R4, RZ, RZ, UR10 ;  /* 0x0000000aff047e24 */ /* 0x000fe2000f8e00ff */
[----:B------:R-:W-:Y:S01]  /*84a0*/  UIMAD UR8, UR36, -0x80, UR8 ;  /* 0xffffff80240878a4 */ /* 0x000fe2000f8e0208 */
[C---:B------:R-:W-:Y:S01]  /*84b0*/  IADD3 R2, R241.reuse, 0x40, RZ ;  /* 0x00000040f1027810 */ /* 0x040fe20007ffe0ff */
[----:B------:R-:W-:Y:S01]  /*84c0*/  UIMAD UR5, UR18, UR11, UR5 ;  /* 0x0000000b120572a4 */ /* 0x000fe2000f8e0205 */
[----:B------:R-:W-:Y:S01]  /*84d0*/  IMAD.WIDE.U32 R4, R4, UR18, R250 ;  /* 0x0000001204047c25 */ /* 0x000fe2000f8e00fa */
[----:B------:R-:W-:Y:S01]  /*84e0*/  USHF.R.S32.HI UR21, URZ, 0x1f, UR57 ;  /* 0x0000001f3f157899 */ /* 0x000fe20008011439 */
[----:B------:R-:W-:Y:S01]  /*84f0*/  BSSY B0, `(.L_x_818) ;  /* 0x000001a000007945 */ /* 0x000fe20003800000 */
[----:B------:R-:W-:Y:S01]  /*8500*/  ULDC.64 UR14, c[0x0][0x468] ;  /* 0x00011a00000e7ab9 */ /* 0x000fe20000000a00 */
[----:B------:R-:W-:Y:S01]  /*8510*/  ISETP.GE.AND P2, PT, R241, UR8, PT ;  /* 0x00000008f1007c0c */ /* 0x000fe2000bf46270 */
[----:B------:R-:W-:Y:S01]  /*8520*/  IMAD.U32 R0, RZ, RZ, UR5 ;  /* 0x00000005ff007e24 */ /* 0x000fe2000f8e00ff */
[----:B------:R-:W-:Y:S01]  /*8530*/  IADD3 R6, P0, R4, UR9, RZ ;  /* 0x0000000904067c10 */ /* 0x000fe2000ff1e0ff */
[----:B------:R-:W-:Y:S01]  /*8540*/  UIMAD UR5, UR21, UR14, URZ ;  /* 0x0000000e150572a4 */ /* 0x000fe2000f8e023f */
[----:B------:R-:W-:-:S02]  /*8550*/  ISETP.GE.AND P1, PT, R2, UR8, PT ;  /* 0x0000000802007c0c */ /* 0x000fc4000bf26270 */
[----:B------:R-:W-:Y:S01]  /*8560*/  IADD3.X R7, R5, UR20, R0, P0, !PT ;  /* 0x0000001405077c10 */ /* 0x000fe200087fe400 */
[----:B------:R-:W-:Y:S01]  /*8570*/  IMAD.U32 R0, RZ, RZ, UR14 ;  /* 0x0000000eff007e24 */ /* 0x000fe2000f8e00ff */
[----:B------:R-:W-:Y:S01]  /*8580*/  UIMAD UR15, UR57, UR15, UR5 ;  /* 0x0000000f390f72a4 */ /* 0x000fe2000f8e0205 */
[----:B------:R-:W-:Y:S02]  /*8590*/  SHF.R.S32.HI R10, RZ, 0x1f, R241 ;  /* 0x0000001fff0a7819 */ /* 0x000fe400000114f1 */
        /* <DEDUP_REMOVED lines=15> */
.L_x_819:
[----:B------:R-:W-:Y:S05]  /*8690*/  BSYNC B0 ;  /* 0x0000000000007941 */ /* 0x000fea0003800000 */
.L_x_818:
        /* <DEDUP_REMOVED lines=15> */
.L_x_821:
[----:B------:R-:W-:Y:S05]  /*8790*/  BSYNC B0 ;  /* 0x0000000000007941 */ /* 0x000fea0003800000 */
.L_x_820:
        /* <DEDUP_REMOVED lines=28> */
.L_x_823:
[----:B------:R-:W-:Y:S05]  /*8960*/  BSYNC B0 ;  /* 0x0000000000007941 */ /* 0x000fea0003800000 */
.L_x_822:
        /* <DEDUP_REMOVED lines=14> */
.L_x_815:
[----:B------:R-:W-:Y:S05]  /*8a50*/  BSYNC B1 ;  /* 0x0000000000017941 */ /* 0x000fea0003800000 */
.L_x_798:
        /* <DEDUP_REMOVED lines=8> */
.L_x_824:
[----:B------:R-:W-:Y:S05]  /*8ae0*/  EXIT ;  /* 0x000000000000794d */ /* 0x000fea0003800000 */
.L_x_826:
        /* <DEDUP_REMOVED lines=9> */
.L_x_1304:


//--------------------- .text._ZN5flash44flash_bwd_dq_dk_dv_loop_seqk_parallel_kernelI23Flash_bwd_kernel_traitsILi96ELi64ELi128ELi8ELi2ELi4ELi4ELb0ELb0EN7cutlass6half_tE19Flash_kernel_traitsILi96ELi64ELi128ELi8ES3_EELb1ELb0ELb0ELb0ELb0ELb0ELb0EEEvNS_16Flash_bwd_paramsE --------------------------
	.section	.text._ZN5flash44flash_bwd_dq_dk_dv_loop_seqk_parallel_kernelI23Flash_bwd_kernel_traitsILi96ELi64ELi128ELi8ELi2ELi4ELi4ELb0ELb0EN7cutlass6half_tE19Flash_kernel_traitsILi96ELi64ELi128ELi8ES3_EELb1ELb0ELb0ELb0ELb0ELb0ELb0EEEvNS_16Flash_bwd_paramsE,"ax",@progbits
	.align	128
        .global         _ZN5flash44flash_bwd_dq_dk_dv_loop_seqk_parallel_kernelI23Flash_bwd_kernel_traitsILi96ELi64ELi128ELi8ELi2ELi4ELi4ELb0ELb0EN7cutlass6half_tE19Flash_kernel_traitsILi96ELi64ELi128ELi8ES3_EELb1ELb0ELb0ELb0ELb0ELb0ELb0EEEvNS_16Flash_bwd_paramsE
        .type           _ZN5flash44flash_bwd_dq_dk_dv_loop_seqk_parallel_kernelI23Flash_bwd_kernel_traitsILi96ELi64ELi128ELi8ELi2ELi4ELi4ELb0ELb0EN7cutlass6half_tE19Flash_kernel_traitsILi96ELi64ELi128ELi8ES3_EELb1ELb0ELb0ELb0ELb0ELb0ELb0EEEvNS_16Flash_bwd_paramsE,@function
        .size           _ZN5flash44flash_bwd_dq_dk_dv_loop_seqk_parallel_kernelI23Flash_bwd_kernel_traitsILi96ELi64ELi128ELi8ELi2ELi4ELi4ELb0ELb0EN7cutlass6half_tE19Flash_kernel_traitsILi96ELi64ELi128ELi8ES3_EELb1ELb0ELb0ELb0ELb0ELb0ELb0EEEvNS_16Flash_bwd_paramsE,(.L_x_1305 - _ZN5flash44flash_bwd_dq_dk_dv_loop_seqk_parallel_kernelI23Flash_bwd_kernel_traitsILi96ELi64ELi128ELi8ELi2ELi4ELi4ELb0ELb0EN7cutlass6half_tE19Flash_kernel_traitsILi96ELi64ELi128ELi8ES3_EELb1ELb0ELb0ELb0ELb0ELb0ELb0EEEvNS_16Flash_bwd_paramsE)
        .other          _ZN5flash44flash_bwd_dq_dk_dv_loop_seqk_parallel_kernelI23Flash_bwd_kernel_traitsILi96ELi64ELi128ELi8ELi2ELi4ELi4ELb0ELb0EN7cutlass6half_tE19Flash_kernel_traitsILi96ELi64ELi128ELi8ES3_EELb1ELb0ELb0ELb0ELb0ELb0ELb0EEEvNS_16Flash_bwd_paramsE,@"STO_CUDA_ENTRY STV_DEFAULT"
_ZN5flash44flash_bwd_dq_dk_dv_loop_seqk_parallel_kernelI23Flash_bwd_kernel_traitsILi96ELi64ELi128ELi8ELi2ELi4ELi4ELb0ELb0EN7cutlass6half_tE19Flash_kernel_traitsILi96ELi64ELi128ELi8ES3_EELb1ELb0ELb0ELb0ELb0ELb0ELb0EEEvNS_16Flash_bwd_paramsE:
.text._ZN5flash44flash_bwd_dq_dk_dv_loop_seqk_parallel_kernelI23Flash_bwd_kernel_traitsILi96ELi64ELi128ELi8ELi2ELi4ELi4ELb0ELb0EN7cutlass6half_tE19Flash_kernel_traitsILi96ELi64ELi128ELi8ES3_EELb1ELb0ELb0ELb0ELb0ELb0ELb0EEEvNS_16Flash_bwd_paramsE:
        /* <DEDUP_REMOVED lines=16> */
[----:B------:R-:W-:Y:S01]  /*0100*/  IMAD.MOV.U32 R172, RZ, RZ, 0x40 ;  /* 0x00000040ffac7424 */ /* 0x000fe200078e00ff */
        /* <DEDUP_REMOVED lines=8> */
[----:B------:R-:W-:Y:S02]  /*0190*/  LEA.HI R5, R7, R15, RZ, 0x4 ;  /* 0x0000000f07057211 */ /* 0x000fe400078f20ff */
[----:B------:R-:W-:Y:S02]  /*01a0*/  LOP3.LUT R3, R184, 0xffffffe0, RZ, 0xc0, !PT ;  /* 0xffffffe0b8037812 */ /* 0x000fe400078ec0ff */
[----:B------:R-:W-:-:S02]  /*01b0*/  SHF.R.S32.HI R6, RZ, 0x2, R11 ;  /* 0x00000002ff067819 */ /* 0x000fc4000001140b */
[----:B------:R-:W-:Y:S01]  /*01c0*/  LOP3.LUT R8, R14, 0xfffffff8, RZ, 0xc0, !PT ;  /* 0xfffffff80e087812 */ /* 0x000fe200078ec0ff */
[----:B------:R-:W-:Y:S01]  /*01d0*/  IMAD.IADD R3, R15, 0x1, -R3 ;  /* 0x000000010f037824 */ /* 0x000fe200078e0a03 */
[----:B------:R-:W-:Y:S02]  /*01e0*/  LOP3.LUT R10, R11, 0xfffffffc, RZ, 0xc0, !PT ;  /* 0xfffffffc0b0a7812 */ /* 0x000fe400078ec0ff */
[----:B------:R-:W-:Y:S01]  /*01f0*/  SHF.R.S32.HI R185, RZ, 0x5, R184 ;  /* 0x00000005ffb97819 */ /* 0x000fe200000114b8 */
[C---:B------:R-:W-:Y:S01]  /*0200*/  IMAD.IADD R8, R15.reuse, 0x1, -R8 ;  /* 0x000000010f087824 */ /* 0x040fe200078e0a08 */
[----:B------:R-:W-:Y:S01]  /*0210*/  SHF.R.S32.HI R194, RZ, 0x1f, R184 ;  /* 0x0000001fffc27819 */ /* 0x000fe200000114b8 */
[----:B------:R-:W-:Y:S01]  /*0220*/  IMAD.IADD R10, R15, 0x1, -R10 ;  /* 0x000000010f0a7824 */ /* 0x000fe200078e0a0a */
[----:B------:R-:W-:Y:S01]  /*0230*/  LOP3.LUT R2, R5, 0xfffffff0, RZ, 0xc0, !PT ;  /* 0xfffffff005027812 */ /* 0x000fe200078ec0ff */
[----:B------:R-:W-:Y:S01]  /*0240*/  IMAD.SHL.U32 R175, R8, 0x40, RZ ;  /* 0x0000004008af7824 */ /* 0x000fe200078e00ff */
[----:B------:R-:W-:Y:S01]  /*0250*/  LEA.HI R0, R11, R6, RZ, 0x1 ;  /* 0x000000060b007211 */ /* 0x000fe200078f08ff */
[C---:B------:R-:W-:Y:S01]  /*0260*/  IMAD.SHL.U32 R186, R10.reuse, 0x8, RZ ;  /* 0x000000080aba7824 */ /* 0x040fe200078e00ff */
[----:B------:R-:W-:Y:S01]  /*0270*/  SHF.R.S32.HI R9, RZ, 0x3, R14 ;  /* 0x00000003ff097819 */ /* 0x000fe2000001140e */
[----:B------:R-:W-:Y:S01]  /*0280*/  IMAD.SHL.U32 R10, R10, 0x2, RZ ;  /* 0x000000020a0a7824 */ /* 0x000fe200078e00ff */
[----:B------:R-:W-:-:S02]  /*0290*/  LEA.HI R183, R7, R15, RZ, 0x6 ;  /* 0x0000000f07b77211 */ /* 0x000fc400078f30ff */
[----:B------:R-:W-:Y:S01]  /*02a0*/  SHF.R.S32.HI R4, RZ, 0x4, R5 ;  /* 0x00000004ff047819 */ /* 0x000fe20000011405 */
[----:B------:R-:W-:Y:S01]  /*02b0*/  IMAD.SHL.U32 R9, R9, 0x40, RZ ;  /* 0x0000004009097824 */ /* 0x000fe200078e00ff */
[----:B------:R-:W-:Y:S01]  /*02c0*/  LEA.HI R7, R7, R15, RZ, 0x7 ;  /* 0x0000000f07077211 */ /* 0x000fe200078f38ff */
[----:B------:R-:W-:Y:S01]  /*02d0*/  IMAD.IADD R15, R15, 0x1, -R2 ;  /* 0x000000010f0f7824 */ /* 0x000fe200078e0a02 */
[-C--:B------:R-:W-:Y:S02]  /*02e0*/  LEA.HI R184, R184, R185.reuse, RZ, 0x1 ;  /* 0x000000b9b8b87211 */ /* 0x080fe400078f08ff */
[----:B------:R-:W-:Y:S02]  /*02f0*/  LEA.HI R194, R194, R185, RZ, 0x2 ;  /* 0x000000b9c2c27211 */ /* 0x000fe400078f10ff */
[----:B------:R-:W-:Y:S02]  /*0300*/  LOP3.LUT R0, R0, 0x7fffffe, RZ, 0xc0, !PT ;  /* 0x07fffffe00007812 */ /* 0x000fe400078ec0ff */
[----:B------:R-:W-:-:S02]  /*0310*/  SHF.R.S32.HI R2, RZ, 0x1f, R3 ;  /* 0x0000001fff027819 */ /* 0x000fc40000011403 */
[----:B------:R-:W-:Y:S01]  /*0320*/  LEA.HI R5, R5, R4, RZ, 0x1 ;  /* 0x0000000405057211 */ /* 0x000fe200078f08ff */
[----:B------:R-:W-:Y:S01]  /*0330*/  IMAD.IADD R0, R6, 0x1, -R0 ;  /* 0x0000000106007824 */ /* 0x000fe200078e0a00 */
[----:B------:R-:W-:Y:S02]  /*0340*/  LOP3.LUT R184, R184, 0xfffffffe, RZ, 0xc0, !PT ;  /* 0xfffffffeb8b87812 */ /* 0x000fe400078ec0ff */
[----:B------:R-:W-:Y:S02]  /*0350*/  LOP3.LUT R194, R194, 0xfffffffc, RZ, 0xc0, !PT ;  /* 0xfffffffcc2c27812 */ /* 0x000fe400078ec0ff */
[----:B------:R-:W-:Y:S01]  /*0360*/  LEA.HI R2, R2, R3, RZ, 0x2 ;  /* 0x0000000302027211 */ /* 0x000fe200078f10ff */
[----:B------:R-:W-:Y:S01]  /*0370*/  IMAD.IADD R184, R185, 0x1, -R184 ;  /* 0x00000001b9b87824 */ /* 0x000fe200078e0ab8 */
[----:B------:R-:W-:Y:S01]  /*0380*/  LOP3.LUT R9, R9, 0xc0, RZ, 0xc0, !PT ;  /* 0x000000c009097812 */ /* 0x000fe200078ec0ff */
[----:B------:R-:W-:Y:S01]  /*0390*/  IMAD.IADD R194, R185, 0x1, -R194 ;  /* 0x00000001b9c27824 */ /* 0x000fe200078e0ac2 */
[----:B------:R-:W-:Y:S01]  /*03a0*/  LOP3.LUT R5, R5, 0xfffffffe, RZ, 0xc0, !PT ;  /* 0xfffffffe05057812 */ /* 0x000fe200078ec0ff */
[----:B------:R-:W-:Y:S01]  /*03b0*/  IMAD R185, R185, 0x8, R0 ;  /* 0x00000008b9b97824 */ /* 0x000fe200078e0200 */
[----:B------:R-:W-:-:S02]  /*03c0*/  LEA.HI R3, R8, R8, RZ, 0x1 ;  /* 0x0000000808037211 */ /* 0x000fc400078f08ff */
[----:B------:R-:W-:Y:S01]  /*03d0*/  SHF.R.U32.HI R0, RZ, 0x3, R9 ;  /* 0x00000003ff007819 */ /* 0x000fe20000011609 */
[----:B------:R-:W-:Y:S01]  /*03e0*/  IMAD.IADD R5, R4, 0x1, -R5 ;  /* 0x0000000104057824 */ /* 0x000fe200078e0a05 */
[----:B------:R-:W-:Y:S02]  /*03f0*/  SHF.R.S32.HI R183, RZ, 0x6, R183 ;  /* 0x00000006ffb77819 */ /* 0x000fe400000114b7 */
[----:B------:R-:W-:Y:S01]  /*0400*/  LOP3.LUT R13, R3, 0x7fffffe, RZ, 0xc0, !PT ;  /* 0x07fffffe030d7812 */ /* 0x000fe200078ec0ff */
[----:B------:R-:W-:Y:S01]  /*0410*/  IMAD.SHL.U32 R180, R5, 0x10, RZ ;  /* 0x0000001005b47824 */ /* 0x000fe200078e00ff */
[----:B------:R-:W-:Y:S01]  /*0420*/  LOP3.LUT R9, R9, 0x18, R186, 0xf8, !PT ;  /* 0x0000001809097812 */ /* 0x000fe200078ef8ba */
[----:B------:R-:W-:Y:S01]  /*0430*/  IMAD R178, R183, 0x4, R5 ;  /* 0x00000004b7b27824 */ /* 0x000fe200078e0205 */
[----:B------:R-:W-:Y:S01]  /*0440*/  SHF.R.S32.HI R11, RZ, 0x1f, R11 ;  /* 0x0000001fff0b7819 */ /* 0x000fe2000001140b */
[----:B------:R-:W-:Y:S01]  /*0450*/  IMAD.IADD R13, R8, 0x1, -R13 ;  /* 0x00000001080d7824 */ /* 0x000fe200078e0a0d */
[----:B------:R-:W-:-:S02]  /*0460*/  LOP3.LUT R0, R9, R0, RZ, 0x3c, !PT ;  /* 0x0000000009007212 */ /* 0x000fc400078e3cff */
[----:B------:R-:W-:Y:S01]  /*0470*/  SHF.R.S32.HI R8, RZ, 0x1, R3 ;  /* 0x00000001ff087819 */ /* 0x000fe20000011403 */
[----:B------:R-:W-:Y:S01]  /*0480*/  IMAD R178, R178, 0x8, R13 ;  /* 0x00000008b2b27824 */ /* 0x000fe200078e020d */
[----:B------:R-:W-:Y:S01]  /*0490*/  LEA.HI R11, R11, R6, RZ, 0x3 ;  /* 0x000000060b0b7211 */ /* 0x000fe200078f18ff */
[----:B------:R-:W-:Y:S01]  /*04a0*/  IMAD.U32 R185, R185, 0x20, R0 ;  /* 0x00000020b9b97824 */ /* 0x000fe200078e0000 */
[----:B------:R-:W-:Y:S01]  /*04b0*/  LOP3.LUT P4, RZ, R8, 0x2, RZ, 0xc0, !PT ;  /* 0x0000000208ff7812 */ /* 0x000fe2000788c0ff */
[----:B------:R-:W-:Y:S01]  /*04c0*/  IMAD.SHL.U32 R13, R194, 0x10, RZ ;  /* 0x00000010c20d7824 */ /* 0x000fe200078e00ff */
[----:B------:R-:W-:Y:S01]  /*04d0*/  LEA.HI R0, R15, R15, RZ, 0x1 ;  /* 0x0000000f0f007211 */ /* 0x000fe200078f08ff */
[----:B------:R-:W-:Y:S01]  /*04e0*/  IMAD.SHL.U32 R8, R8, 0x40, RZ ;  /* 0x0000004008087824 */ /* 0x000fe200078e00ff */
[----:B------:R-:W-:Y:S02]  /*04f0*/  LOP3.LUT R175, R175, 0x1c0, RZ, 0xc0, !PT ;  /* 0x000001c0afaf7812 */ /* 0x000fe400078ec0ff */
[----:B------:R-:W-:-:S02]  /*0500*/  LOP3.LUT R11, R11, 0xfffffff8, RZ, 0xc0, !PT ;  /* 0xfffffff80b0b7812 */ /* 0x000fc400078ec0ff */
[--C-:B------:R-:W-:Y:S02]  /*0510*/  SHF.R.S32.HI R12, RZ, 0x1, R0.reuse ;  /* 0x00000001ff0c7819 */ /* 0x100fe40000011400 */
[----:B------:R-:W-:Y:S01]  /*0520*/  SHF.R.S32.HI R9, RZ, 0x1f, R0 ;  /* 0x0000001fff097819 */ /* 0x000fe20000011400 */
[----:B------:R-:W-:Y:S01]  /*0530*/  IMAD.IADD R11, R6, 0x1, -R11 ;  /* 0x00000001060b7824 */ /* 0x000fe200078e0a0b */
[----:B------:R-:W-:Y:S02]  /*0540*/  LOP3.LUT R13, R175, 0x30, R13, 0xf8, !PT ;  /* 0x00000030af0d7812 */ /* 0x000fe400078ef80d */
[----:B------:R-:W-:Y:S02]  /*0550*/  LOP3.LUT R8, R8, 0xc0, RZ, 0xc0, !PT ;  /* 0x000000c008087812 */ /* 0x000fe400078ec0ff */
[----:B------:R-:W-:Y:S02]  /*0560*/  LEA.HI R9, R9, R12, RZ, 0x2 ;  /* 0x0000000c09097211 */ /* 0x000fe400078f10ff */
[----:B------:R-:W-:-:S02]  /*0570*/  LOP3.LUT R13, R13, 0x8, R14, 0xf8, !PT ;  /* 0x000000080d0d7812 */ /* 0x000fc400078ef80e */
[----:B------:R-:W-:Y:S02]  /*0580*/  SHF.R.S32.HI R179, RZ, 0x1f, R15 ;  /* 0x0000001fffb37819 */ /* 0x000fe4000001140f */
[----:B------:R-:W-:Y:S02]  /*0590*/  LOP3.LUT R14, R8, 0x8, R14, 0xf8, !PT ;  /* 0x00000008080e7812 */ /* 0x000fe400078ef80e */
[----:B------:R-:W-:Y:S02]  /*05a0*/  SHF.R.U32.HI R8, RZ, 0x3, R8 ;  /* 0x00000003ff087819 */ /* 0x000fe40000011608 */
[----:B------:R-:W-:Y:S02]  /*05b0*/  LOP3.LUT R6, R11, 0x1, RZ, 0xc0, !PT ;  /* 0x000000010b067812 */ /* 0x000fe400078ec0ff */
[----:B------:R-:W-:Y:S02]  /*05c0*/  LOP3.LUT R9, R9, 0xfffffffc, RZ, 0xc0, !PT ;  /* 0xfffffffc09097812 */ /* 0x000fe400078ec0ff */
[----:B------:R-:W-:-:S02]  /*05d0*/  LEA.HI R179, R179, R15, RZ, 0x3 ;  /* 0x0000000fb3b37211 */ /* 0x000fc400078f18ff */
[----:B------:R-:W-:Y:S02]  /*05e0*/  LEA.HI R3, R11, R11, RZ, 0x1 ;  /* 0x0000000b0b037211 */ /* 0x000fe400078f08ff */
[----:B------:R-:W-:Y:S02]  /*05f0*/  SHF.R.U32.HI R175, RZ, 0x3, R175 ;  /* 0x00000003ffaf7819 */ /* 0x000fe400000116af */
[----:B------:R-:W-:Y:S02]  /*0600*/  LOP3.LUT R8, R14, R8, RZ, 0x3c, !PT ;  /* 0x000000080e087212 */ /* 0x000fe400078e3cff */
[----:B------:R-:W-:Y:S01]  /*0610*/  ISETP.NE.U32.AND P3, PT, R6, 0x1, PT ;  /* 0x000000010600780c */ /* 0x000fe20003f65070 */
[----:B------:R-:W-:Y:S01]  /*0620*/  IMAD.IADD R6, R12, 0x1, -R9 ;  /* 0x000000010c067824 */ /* 0x000fe200078e0a09 */
[----:B------:R-:W-:Y:S01]  /*0630*/  LOP3.LUT R4, R179, 0xfffffff8, RZ, 0xc0, !PT ;  /* 0xfffffff8b3047812 */ /* 0x000fe200078ec0ff */
[----:B------:R-:W-:Y:S01]  /*0640*/  IMAD.U32 R178, R178, 0x20, R8 ;  /* 0x00000020b2b27824 */ /* 0x000fe200078e0008 */
[----:B------:R-:W-:Y:S01]  /*0650*/  LOP3.LUT R0, R0, 0x7fffffe, RZ, 0xc0, !PT ;  /* 0x07fffffe00007812 */ /* 0x000fe200078ec0ff */
[----:B------:R-:W-:Y:S01]  /*0660*/  IMAD.SHL.U32 R8, R5, 0x8, RZ ;  /* 0x0000000805087824 */ /* 0x000fe200078e00ff */
[----:B------:R-:W-:Y:S01]  /*0670*/  LOP3.LUT R9, R3, 0x3fffffe, RZ, 0xc0, !PT ;  /* 0x03fffffe03097812 */ /* 0x000fe200078ec0ff */
[----:B------:R-:W-:Y:S01]  /*0680*/  IMAD.IADD R4, R15, 0x1, -R4 ;  /* 0x000000010f047824 */ /* 0x000fe200078e0a04 */
[----:B------:R-:W-:Y:S01]  /*0690*/  LOP3.LUT R175, R13, R175, RZ, 0x3c, !PT ;  /* 0x000000af0daf7212 */ /* 0x000fe200078e3cff */
[----:B------:R-:W-:Y:S01]  /*06a0*/  IMAD.IADD R0, R15, 0x1, -R0 ;  /* 0x000000010f007824 */ /* 0x000fe200078e0a00 */
[----:B------:R-:W-:Y:S01]  /*06b0*/  SHF.R.S32.HI R179, RZ, 0x3, R179 ;  /* 0x00000003ffb37819 */ /* 0x000fe200000114b3 */
[C---:B------:R-:W-:Y:S01]  /*06c0*/  IMAD.IADD R9, R11.reuse, 0x1, -R9 ;  /* 0x000000010b097824 */ /* 0x040fe200078e0a09 */
[----:B------:R-:W-:Y:S01]  /*06d0*/  LOP3.LUT P2, RZ, R11, 0x2, RZ, 0xc0, !PT ;  /* 0x000000020bff7812 */ /* 0x000fe2000784c0ff */
[----:B------:R-:W-:Y:S01]  /*06e0*/  IMAD R175, R5, 0x200, R175 ;  /* 0x0000020005af7824 */ /* 0x000fe200078e02af */
[----:B------:R-:W-:Y:S01]  /*06f0*/  SHF.R.S32.HI R5, RZ, 0x1, R3 ;  /* 0x00000001ff057819 */ /* 0x000fe20000011403 */
[----:B------:R-:W-:Y:S01]  /*0700*/  IMAD.SHL.U32 R11, R11, 0x40, RZ ;  /* 0x000000400b0b7824 */ /* 0x000fe200078e00ff */
[----:B------:R-:W-:Y:S01]  /*0710*/  LOP3.LUT R3, R8, 0x8, RZ, 0xc0, !PT ;  /* 0x0000000808037812 */ /* 0x000fe200078ec0ff */
[----:B------:R-:W-:Y:S01]  /*0720*/  IMAD.SHL.U32 R8, R4, 0x40, RZ ;  /* 0x0000004004087824 */ /* 0x000fe200078e00ff */
[----:B------:R-:W-:Y:S01]  /*0730*/  SHF.R.S32.HI R7, RZ, 0x7, R7 ;  /* 0x00000007ff077819 */ /* 0x000fe20000011407 */
[----:B------:R-:W-:Y:S01]  /*0740*/  IMAD R0, R179, 0x8, R0 ;  /* 0x00000008b3007824 */ /* 0x000fe200078e0200 */
[----:B------:R-:W-:Y:S01]  /*0750*/  LOP3.LUT P1, RZ, R5, 0x2, RZ, 0xc0, !PT ;  /* 0x0000000205ff7812 */ /* 0x000fe2000782c0ff */
[----:B------:R-:W-:Y:S01]  /*0760*/  IMAD.SHL.U32 R12, R183, 0x20, RZ ;  /* 0x00000020b70c7824 */ /* 0x000fe200078e00ff */
[----:B------:R-:W-:Y:S01]  /*0770*/  LOP3.LUT R11, R11, 0x1c0, RZ, 0xc0, !PT ;  /* 0x000001c00b0b7812 */ /* 0x000fe200078ec0ff */
[----:B------:R-:W-:Y:S01]  /*0780*/  IMAD R179, R194, 0x2, R179 ;  /* 0x00000002c2b37824 */ /* 0x000fe200078e02b3 */
[----:B------:R-:W-:Y:S01]  /*0790*/  LOP3.LUT R8, R8, 0x1c0, RZ, 0xc0, !PT ;  /* 0x000001c008087812 */ /* 0x000fe200078ec0ff */
[----:B------:R-:W-:Y:S01]  /*07a0*/  IMAD R194, R194, 0x200, R10 ;  /* 0x00000200c2c27824 */ /* 0x000fe200078e020a */
[----:B------:R-:W-:Y:S01]  /*07b0*/  LOP3.LUT R12, R11, 0x20, R12, 0xf8, !PT ;  /* 0x000000200b0c7812 */ /* 0x000fe200078ef80c */
[----:B------:R-:W-:Y:S01]  /*07c0*/  IMAD.SHL.U32 R5, R5, 0x40, RZ ;  /* 0x0000004005057824 */ /* 0x000fe200078e00ff */
[----:B------:R-:W-:Y:S01]  /*07d0*/  SHF.R.U32.HI R11, RZ, 0x3, R11 ;  /* 0x00000003ff0b7819 */ /* 0x000fe2000001160b */
[----:B------:R-:W-:Y:S01]  /*07e0*/  IMAD R10, R7, 0x1000, R10 ;  /* 0x00001000070a7824 */ /* 0x000fe200078e020a */
[----:B------:R-:W-:Y:S01]  /*07f0*/  LOP3.LUT P0, RZ, R6, 0x2, RZ, 0xc0, !PT ;  /* 0x0000000206ff7812 */ /* 0x000fe2000780c0ff */
[----:B------:R-:W-:Y:S01]  /*0800*/  IMAD R194, R9, 0x20, R194 ;  /* 0x0000002009c27824 */ /* 0x000fe200078e02c2 */
[----:B------:R-:W-:Y:S01]  /*0810*/  LOP3.LUT R5, R5, 0xc0, RZ, 0xc0, !PT ;  /* 0x000000c005057812 */ /* 0x000fe200078ec0ff */
[----:B------:R-:W-:Y:S01]  /*0820*/  IMAD.SHL.U32 R7, R7, 0x8, RZ ;  /* 0x0000000807077824 */ /* 0x000fe200078e00ff */
[----:B------:R-:W-:Y:S01]  /*0830*/  LOP3.LUT P6, RZ, R4, 0x4, RZ, 0xc0, !PT ;  /* 0x0000000404ff7812 */ /* 0x000fe200078cc0ff */
[----:B------:R-:W-:Y:S01]  /*0840*/  IMAD.SHL.U32 R9, R6, 0x40, RZ ;  /* 0x0000004006097824 */ /* 0x000fe200078e00ff */
[----:B------:R-:W-:Y:S01]  /*0850*/  SHF.R.U32.HI R6, RZ, 0x3, R8 ;  /* 0x00000003ff067819 */ /* 0x000fe20000011608 */
[----:B------:R-:W-:Y:S01]  /*0860*/  IMAD R10, R184, 0x400, R10 ;  /* 0x00000400b80a7824 */ /* 0x000fe200078e020a */
[----:B------:R-:W-:Y:S01]  /*0870*/  LOP3.LUT P5, RZ, R4, 0x2, RZ, 0xc0, !PT ;  /* 0x0000000204ff7812 */ /* 0x000fe200078ac0ff */
[----:B------:R-:W-:Y:S01]  /*0880*/  IMAD.SHL.U32 R0, R0, 0x20, RZ ;  /* 0x0000002000007824 */ /* 0x000fe200078e00ff */
[----:B------:R-:W-:Y:S01]  /*0890*/  LOP3.LUT R11, R12, R11, RZ, 0x3c, !PT ;  /* 0x0000000b0c0b7212 */ /* 0x000fe200078e3cff */
[----:B------:R-:W-:Y:S01]  /*08a0*/  IMAD.SHL.U32 R178, R178, 0x2, RZ ;  /* 0x00000002b2b27824 */ /* 0x000fe200078e00ff */
[----:B------:R-:W-:Y:S01]  /*08b0*/  LOP3.LUT R7, R7, 0x8, RZ, 0xc0, !PT ;  /* 0x0000000807077812 */ /* 0x000fe200078ec0ff */
[----:B------:R-:W-:Y:S01]  /*08c0*/  IMAD R181, R184, 0x200, R0 ;  /* 0x00000200b8b57824 */ /* 0x000fe200078e0200 */
[----:B------:R-:W-:Y:S01]  /*08d0*/  SHF.R.U32.HI R4, RZ, 0x3, R5 ;  /* 0x00000003ff047819 */ /* 0x000fe20000011605 */
[----:B------:R-:W-:Y:S01]  /*08e0*/  IMAD.IADD R191, R11, 0x1, R10 ;  /* 0x000000010bbf7824 */ /* 0x000fe200078e020a */
[----:B------:R-:W-:-:S02]  /*08f0*/  LOP3.LUT R6, R6, R8, R3, 0x1e, !PT ;  /* 0x0000000806067212 */ /* 0x000fc400078e1e03 */
[----:B------:R-:W-:Y:S02]  /*0900*/  LOP3.LUT R4, R4, R5, R7, 0x1e, !PT ;  /* 0x0000000504047212 */ /* 0x000fe400078e1e07 */
[----:B------:R-:W-:Y:S01]  /*0910*/  LOP3.LUT R9, R9, 0xc0, RZ, 0xc0, !PT ;  /* 0x000000c009097812 */ /* 0x000fe200078ec0ff */
[----:B------:R-:W-:Y:S01]  /*0920*/  IMAD.U32 R179, R179, 0x200, R6 ;  /* 0x00000200b3b37824 */ /* 0x000fe200078e0006 */
[----:B------:R-:W-:Y:S01]  /*0930*/  LEA R191, R191, UR6, 0x1 ;  /* 0x00000006bfbf7c11 */ /* 0x000fe2000f8e08ff */
[----:B------:R-:W-:Y:S01]  /*0940*/  IMAD.IADD R194, R4, 0x1, R194 ;  /* 0x0000000104c27824 */ /* 0x000fe200078e02c2 */
[----:B------:R-:W-:Y:S02]  /*0950*/  LOP3.LUT R180, R7, 0x10, R180, 0xf8, !PT ;  /* 0x0000001007b47812 */ /* 0x000fe400078ef8b4 */
[----:B------:R-:W-:Y:S01]  /*0960*/  SHF.R.U32.HI R10, RZ, 0x3, R9 ;  /* 0x00000003ff0a7819 */ /* 0x000fe20000011609 */
[C---:B------:R-:W-:Y:S01]  /*0970*/  VIADD R193, R191.reuse, 0x20 ;  /* 0x00000020bfc17836 */ /* 0x040fe20000000000 */
[----:B------:R-:W-:Y:S01]  /*0980*/  SEL R174, R176, 0xffffffe0, !P5 ;  /* 0xffffffe0b0ae7807 */ /* 0x000fe20006800000 */
[----:B------:R-:W-:Y:S01]  /*0990*/  @P2 VIADD R193, R191, 0xffffffe0 ;  /* 0xffffffe0bfc12836 */ /* 0x000fe20000000000 */
[----:B------:R-:W-:-:S02]  /*09a0*/  LEA R179, R179, UR4, 0x1 ;  /* 0x00000004b3b37c11 */ /* 0x000fc4000f8e08ff */
[----:B------:R-:W-:Y:S02]  /*09b0*/  SEL R196, R196, 0x10, !P3 ;  /* 0x00000010c4c47807 */ /* 0x000fe40005800000 */
[----:B------:R-:W-:Y:S01]  /*09c0*/  SEL R172, R172, 0xffffffc0, !P6 ;  /* 0xffffffc0acac7807 */ /* 0x000fe20007000000 */
[----:B------:R-:W-:Y:S01]  /*09d0*/  IMAD.IADD R174, R179, 0x1, R174 ;  /* 0x00000001b3ae7824 */ /* 0x000fe200078e02ae */
[----:B------:R-:W-:Y:S01]  /*09e0*/  LEA R194, R194, UR5, 0x1 ;  /* 0x00000005c2c27c11 */ /* 0x000fe2000f8e08ff */
[----:B------:R-:W-:Y:S01]  /*09f0*/  IMAD.IADD R195, R191, 0x1, R196 ;  /* 0x00000001bfc37824 */ /* 0x000fe200078e02c4 */
[C---:B------:R-:W-:Y:S01]  /*0a00*/  LOP3.LUT R3, R10.reuse, R9, R3, 0x1e, !PT ;  /* 0x000000090a037212 */ /* 0x040fe200078e1e03 */
[----:B------:R-:W-:Y:S01]  /*0a10*/  IMAD.IADD R173, R179, 0x1, R172 ;  /* 0x00000001b3ad7824 */ /* 0x000fe200078e02ac */
[----:B------:R-:W-:Y:S01]  /*0a20*/  LOP3.LUT R180, R10, R180, R9, 0x1e, !PT ;  /* 0x000000b40ab47212 */ /* 0x000fe200078e1e09 */
[----:B------:R-:W-:Y:S01]  /*0a30*/  VIADD R197, R194, 0x20 ;  /* 0x00000020c2c57836 */ /* 0x000fe20000000000 */
[----:B------:R-:W-:Y:S01]  /*0a40*/  SHF.R.S32.HI R2, RZ, 0x2, R2 ;  /* 0x00000002ff027819 */ /* 0x000fe20000011402 */
[----:B------:R-:W-:Y:S01]  /*0a50*/  IMAD.IADD R181, R181, 0x1, R3 ;  /* 0x00000001b5b57824 */ /* 0x000fe200078e0203 */
[----:B------:R-:W-:Y:S01]  /*0a60*/  SEL R177, R176, 0xffffffe0, !P4 ;  /* 0xffffffe0b0b17807 */ /* 0x000fe20006000000 */
[----:B------:R-:W-:Y:S01]  /*0a70*/  IMAD.IADD R180, R0, 0x1, R180 ;  /* 0x0000000100b47824 */ /* 0x000fe200078e02b4 */
[----:B------:R-:W-:Y:S01]  /*0a80*/  SEL R176, R176, 0xffffffe0, !P0 ;  /* 0xffffffe0b0b07807 */ /* 0x000fe20004000000 */
[----:B------:R-:W-:Y:S01]  /*0a90*/  IMAD R190, R184, 0x10, R2 ;  /* 0x00000010b8be7824 */ /* 0x000fe200078e0202 */
[----:B------:R-:W-:Y:S01]  /*0aa0*/  LEA R175, R175, UR6, 0x1 ;  /* 0x00000006afaf7c11 */ /* 0x000fe2000f8e08ff */
[----:B------:R-:W-:Y:S01]  /*0ab0*/  IMAD.IADD R196, R196, 0x1, R193 ;  /* 0x00000001c4c47824 */ /* 0x000fe200078e02c1 */
[----:B------:R-:W-:Y:S01]  /*0ac0*/  IADD3 R177, R177, UR5, R178 ;  /* 0x00000005b1b17c10 */ /* 0x000fe2000fffe0b2 */
[----:B------:R-:W-:Y:S01]  /*0ad0*/  IMAD.IADD R172, R174, 0x1, R172 ;  /* 0x00000001aeac7824 */ /* 0x000fe200078e02ac */
[----:B------:R-:W-:Y:S01]  /*0ae0*/  ULDC.64 UR4, c[0x0][0x300] ;  /* 0x0000c00000047ab9 */ /* 0x000fe20000000a00 */
[----:B---34-:R-:W-:-:S07]  /*0af0*/  @P1 VIADD R197, R194, 0xffffffe0 ;  /* 0xffffffe0c2c51836 */ /* 0x018fce0000000000 */
.L_x_868:
[----:B-12---:R-:W1:Y:S01]  /*0b00*/  LDC.64 R4, c[0x0][0x2f0] ;  /* 0x0000bc00ff047b82 */ /* 0x006e620000000a00 */
[C---:B------:R-:W-:Y:S01]  /*0b10*/  IMAD.SHL.U32 R6, R189.reuse, 0x4, RZ ;  /* 0x00000004bd067824 */ /* 0x040fe200078e00ff */
        /* <DEDUP_REMOVED lines=10> */
[----:B--2---:R-:W-:-:S04]  /*0bc0*/  ISETP.NE.U32.AND P3, PT, R2, RZ, PT ;  /* 0x000000ff0200720c */ /* 0x004fc80003f65070 */
[----:B------:R-:W-:-:S05]  /*0bd0*/  ISETP.NE.AND.EX P3, PT, R3, RZ, PT, P3 ;  /* 0x000000ff0300720c */ /* 0x000fca0003f65330 */
[----:B------:R-:W2:Y:S04]  /*0be0*/  @P1 LDG.E R18, desc[UR36][R4.64] ;  /* 0x0000002404121981 */ /* 0x000ea8000c1e1900 */
[----:B------:R1:W2:Y:S01]  /*0bf0*/  @P1 LDG.E R17, desc[UR36][R4.64+0x4] ;  /* 0x0000042404111981 */ /* 0x0002a2000c1e1900 */
[C---:B------:R-:W-:Y:S01]  /*0c00*/  @P4 IADD3 R8, P2, R6.reuse, UR4, RZ ;  /* 0x0000000406084c10 */ /* 0x040fe2000ff5e0ff */
[----:B------:R-:W-:Y:S01]  /*0c10*/  IMAD.MOV.U32 R216, RZ, RZ, RZ ;  /* 0x000000ffffd87224 */ /* 0x000fe200078e00ff */
[----:B------:R-:W3:Y:S01]  /*0c20*/  LDC.U8 R7, c[0x0][0x3c2] ;  /* 0x0000f080ff077b82 */ /* 0x000ee20000000000 */
[----:B------:R-:W-:Y:S02]  /*0c30*/  @P3 IADD3 R2, P0, R6, R2, RZ ;  /* 0x0000000206023210 */ /* 0x000fe40007f1e0ff */
[----:B------:R-:W-:-:S03]  /*0c40*/  @P4 IADD3.X R9, R0, UR5, RZ, P2, !PT ;  /* 0x0000000500094c10 */ /* 0x000fc600097fe4ff */
[----:B------:R-:W-:Y:S02]  /*0c50*/  @P3 IMAD.X R3, R0, 0x1, R3, P0 ;  /* 0x0000000100033824 */ /* 0x000fe400000e0603 */
[----:B------:R-:W4:Y:S04]  /*0c60*/  @P4 LDG.E R216, desc[UR36][R8.64] ;  /* 0x0000002408d84981 */ /* 0x000f28000c1e1900 */
[----:B------:R3:W4:Y:S01]  /*0c70*/  @P3 LDG.E R215, desc[UR36][R2.64] ;  /* 0x0000002402d73981 */ /* 0x000722000c1e1900 */
[----:B-1----:R-:W1:Y:S01]  /*0c80*/  LDC.64 R4, c[0x0][0x2f8] ;  /* 0x0000be00ff047b82 */ /* 0x002e620000000a00 */
[----:B---3--:R-:W-:-:S07]  /*0c90*/  ISETP.NE.AND P4, PT, R7, RZ, PT ;  /* 0x000000ff0700720c */ /* 0x008fce0003f85270 */
[----:B------:R-:W3:Y:S01]  /*0ca0*/  @!P3 LDC.64 R2, c[0x0][0x318] ;  /* 0x0000c600ff02bb82 */ /* 0x000ee20000000a00 */
[----:B-1----:R-:W-:Y:S02]  /*0cb0*/  ISETP.EQ.U32.AND P2, PT, R4, RZ, PT ;  /* 0x000000ff0400720c */ /* 0x002fe40003f42070 */
[----:B------:R-:W-:Y:S02]  /*0cc0*/  IADD3 R6, P0, R6, R4, RZ ;  /* 0x0000000406067210 */ /* 0x000fe40007f1e0ff */
[----:B------:R-:W-:Y:S01]  /*0cd0*/  ISETP.EQ.OR.EX P2, PT, R5, RZ, !P4, P2 ;  /* 0x000000ff0500720c */ /* 0x000fe20006742720 */
[----:B------:R-:W-:Y:S02]  /*0ce0*/  IMAD.MOV.U32 R217, RZ, RZ, -0x1 ;  /* 0xffffffffffd97424 */ /* 0x000fe400078e00ff */
[----:B------:R-:W-:Y:S02]  /*0cf0*/  IMAD.X R7, R0, 0x1, R5, P0 ;  /* 0x0000000100077824 */ /* 0x000fe400000e0605 */
[----:B------:R-:W1:Y:S01]  /*0d00*/  @!P3 LDC R0, c[0x0][0x2cc] ;  /* 0x0000b300ff00bb82 */ /* 0x000e620000000800 */
[----:B---3--:R-:W-:-:S07]  /*0d10*/  @!P3 ISETP.NE.U32.AND P0, PT, R2, RZ, PT ;  /* 0x000000ff0200b20c */ /* 0x008fce0003f05070 */
[----:B-----5:R3:W5:Y:S01]  /*0d20*/  @!P2 LDG.E R217, desc[UR36][R6.64] ;  /* 0x0000002406d9a981 */ /* 0x020762000c1e1900 */
[----:B------:R-:W-:Y:S02]  /*0d30*/  @!P3 ISETP.NE.AND.EX P0, PT, R3, RZ, PT, P0 ;  /* 0x000000ff0300b20c */ /* 0x000fe40003f05300 */
[----:B------:R-:W2:Y:S01]  /*0d40*/  LDC R3, c[0x0][0x2c8] ;  /* 0x0000b200ff037b82 */ /* 0x000ea20000000800 */
[----:B------:R-:W-:-:S04]  /*0d50*/  ISETP.NE.U32.AND P2, PT, R4, RZ, PT ;  /* 0x000000ff0400720c */ /* 0x000fc80003f45070 */
[----:B------:R-:W-:Y:S02]  /*0d60*/  ISETP.NE.AND.EX P2, PT, R5, RZ, PT, P2 ;  /* 0x000000ff0500720c */ /* 0x000fe40003f45320 */
[----:B-1----:R-:W-:Y:S01]  /*0d70*/  @!P3 SEL R2, R0, RZ, P0 ;  /* 0x000000ff0002b207 */ /* 0x002fe20000000000 */
[----:B--2---:R-:W-:-:S06]  /*0d80*/  @P1 IMAD.IADD R17, R17, 0x1, -R18 ;  /* 0x0000000111111824 */ /* 0x004fcc00078e0a12 */
[----:B------:R-:W1:Y:S01]  /*0d90*/  @!P1 LDC R17, c[0x0][0x2c4] ;  /* 0x0000b100ff119b82 */ /* 0x000e620000000800 */
[----:B----4-:R-:W-:-:S03]  /*0da0*/  @P3 IMAD.IADD R215, R215, 0x1, -R216 ;  /* 0x00000001d7d73824 */ /* 0x010fc600078e0ad8 */
[----:B---3--:R-:W-:Y:S05]  /*0db0*/  @!P2 BRA `(.L_x_827) ;  /* 0x00000000000ca947 */ /* 0x008fea0003800000 */
[----:B------:R-:W2:Y:S02]  /*0dc0*/  @P4 LDG.E R3, desc[UR36][R6.64+0x4] ;  /* 0x0000042406034981 */ /* 0x000ea4000c1e1900 */
[----:B--2--5:R-:W-:-:S06]  /*0dd0*/  @P4 IADD3 R3, R3, -R217, RZ ;  /* 0x800000d903034210 */ /* 0x024fcc0007ffe0ff */
[----:B------:R2:W5:Y:S02]  /*0de0*/  @!P4 LDG.E R3, desc[UR36][R6.64] ;  /* 0x000000240603c981 */ /* 0x000564000c1e1900 */
.L_x_827:
[----:B------:R-:W-:Y:S01]  /*0df0*/  IMAD.SHL.U32 R0, R192, 0x80, RZ ;  /* 0x00000080c0007824 */ /* 0x000fe200078e00ff */
[----:B-----5:R-:W-:-:S04]  /*0e00*/  @!P3 IADD3 R215, R2, R3, -R216 ;  /* 0x0000000302d7b210 */ /* 0x020fc80007ffe8d8 */
[----:B------:R-:W-:-:S13]  /*0e10*/  ISETP.GT.AND P0, PT, R215, R0, PT ;  /* 0x00000000d700720c */ /* 0x000fda0003f04270 */
[----:B------:R-:W-:Y:S05]  /*0e20*/  @!P0 BRA `(.L_x_828) ;  /* 0x0000008c00048947 */ /* 0x000fea0003800000 */
[----:B------:R-:W3:Y:S01]  /*0e30*/  LDC R30, c[0x0][0x278] ;  /* 0x00009e00ff1e7b82 */ /* 0x000ee20000000800 */
[----:B-12---:R-:W-:Y:S01]  /*0e40*/  IADD3 R6, R17, 0x3f, RZ ;  /* 0x0000003f11067810 */ /* 0x006fe20007ffe0ff */
[----:B------:R-:W-:Y:S01]  /*0e50*/  ULDC UR24, c[0x0][0x2dc] ;  /* 0x0000b70000187ab9 */ /* 0x000fe20000000800 */
[----:B------:R-:W-:Y:S01]  /*0e60*/  IABS R5, R188 ;  /* 0x000000bc00057213 */ /* 0x000fe20000000000 */
[----:B------:R-:W-:Y:S01]  /*0e70*/  ULDC UR14, c[0x0][0x270] ;  /* 0x00009c00000e7ab9 */ /* 0x000fe20000000800 */
[----:B------:R-:W-:Y:S01]  /*0e80*/  SHF.R.S32.HI R24, RZ, 0x1f, R6 ;  /* 0x0000001fff187819 */ /* 0x000fe20000011406 */
[----:B------:R-:W-:Y:S01]  /*0e90*/  UIMAD.WIDE UR8, UR24, UR14, URZ ;  /* 0x0000000e180872a5 */ /* 0x000fe2000f8e023f */
[----:B------:R-:W-:Y:S01]  /*0ea0*/  SHF.L.U32 R32, R189, 0x7, RZ ;  /* 0x00000007bd207819 */ /* 0x000fe200000006ff */
[----:B------:R-:W1:Y:S01]  /*0eb0*/  LDC.64 R2, c[0x0][0x228] ;  /* 0x00008a00ff027b82 */ /* 0x000e620000000a00 */
[----:B------:R-:W-:Y:S01]  /*0ec0*/  LEA.HI R24, R24, R6, RZ, 0x6 ;  /* 0x0000000618187211 */ /* 0x000fe200078f30ff */
[----:B------:R-:W2:Y:S01]  /*0ed0*/  S2R R33, SR_CTAID.X ;  /* 0x0000000000217919 */ /* 0x000ea20000002500 */
[----:B------:R-:W-:-:S02]  /*0ee0*/  ISETP.NE.AND P0, PT, R217, -0x1, PT ;  /* 0xffffffffd900780c */ /* 0x000fc40003f05270 */
[----:B------:R-:W-:Y:S02]  /*0ef0*/  LOP3.LUT R26, R24, 0xffffffc0, RZ, 0xc0, !PT ;  /* 0xffffffc0181a7812 */ /* 0x000fe400078ec0ff */
[----:B------:R-:W-:Y:S01]  /*0f00*/  SHF.L.U64.HI R6, R189, 0x7, R19 ;  /* 0x00000007bd067819 */ /* 0x000fe20000010213 */
[----:B------:R-:W4:Y:S01]  /*0f10*/  LDC.64 R14, c[0x0][0x240] ;  /* 0x00009000ff0e7b82 */ /* 0x000f220000000a00 */
[----:B------:R-:W-:Y:S02]  /*0f20*/  SEL R32, R32, RZ, P1 ;  /* 0x000000ff20207207 */ /* 0x000fe40000800000 */
[----:B------:R-:W-:Y:S02]  /*0f30*/  IADD3 R26, R26, -0x40, RZ ;  /* 0xffffffc01a1a7810 */ /* 0x000fe40007ffe0ff */
[----:B------:R-:W-:Y:S02]  /*0f40*/  SEL R6, R6, RZ, P1 ;  /* 0x000000ff06067207 */ /* 0x000fe40000800000 */
[----:B------:R-:W-:Y:S01]  /*0f50*/  IADD3 R32, P2, R26, R32, RZ ;  /* 0x000000201a207210 */ /* 0x000fe20007f5e0ff */
[----:B------:R-:W5:Y:S01]  /*0f60*/  LDC R29, c[0x0][0x2d4] ;  /* 0x0000b500ff1d7b82 */ /* 0x000f620000000800 */
[----:B---3--:R-:W-:-:S02]  /*0f70*/  IABS R4, R30 ;  /* 0x0000001e00047213 */ /* 0x008fc40000000000 */
[----:B------:R-:W-:Y:S01]  /*0f80*/  SHF.R.S32.HI R25, RZ, 0x1f, R26 ;  /* 0x0000001fff197819 */ /* 0x000fe2000001141a */
[----:B------:R-:W-:Y:S01]  /*0f90*/  IMAD R31, R32, UR9, RZ ;  /* 0x00000009201f7c24 */ /* 0x000fe2000f8e02ff */
[----:B------:R-:W3:Y:S01]  /*0fa0*/  I2F.RP R8, R4 ;  /* 0x0000000400087306 */ /* 0x000ee20000209400 */
[----:B------:R-:W-:Y:S01]  /*0fb0*/  ISETP.NE.AND P1, PT, R18, -0x1, PT ;  /* 0xffffffff1200780c */ /* 0x000fe20003f25270 */
[-C--:B-1----:R-:W-:Y:S01]  /*0fc0*/  IMAD R27, R19, R2.reuse, RZ ;  /* 0x00000002131b7224 */ /* 0x082fe200078e02ff */
[----:B------:R-:W1:Y:S01]  /*0fd0*/  LDC R35, c[0x0][0x2c4] ;  /* 0x0000b100ff237b82 */ /* 0x000e620000000800 */
[C---:B------:R-:W-:Y:S01]  /*0fe0*/  IMAD.WIDE.U32 R12, R189.reuse, R2, RZ ;  /* 0x00000002bd0c7225 */ /* 0x040fe200078e00ff */
[----:B------:R-:W-:Y:S02]  /*0ff0*/  @P0 IADD3 R22, R216, R217, RZ ;  /* 0x000000d9d8160210 */ /* 0x000fe40007ffe0ff */
[----:B------:R-:W-:Y:S01]  /*1000*/  ISETP.NE.AND P5, PT, R30, RZ, PT ;  /* 0x000000ff1e00720c */ /* 0x000fe20003fa5270 */
[----:B------:R-:W-:-:S02]  /*1010*/  IMAD R27, R189, R3, R27 ;  /* 0x00000003bd1b7224 */ /* 0x000fc400078e021b */
[----:B------:R-:W-:Y:S01]  /*1020*/  IMAD.X R2, R25, 0x1, R6, P2 ;  /* 0x0000000119027824 */ /* 0x000fe200010e0606 */
[----:B------:R-:W2:Y:S01]  /*1030*/  LDC.U8 R3, c[0x0][0x3d8] ;  /* 0x0000f600ff037b82 */ /* 0x000ea20000000000 */
[----:B----4-:R-:W-:Y:S01]  /*1040*/  IMAD.WIDE.U32 R10, R18, R14, RZ ;  /* 0x0000000e120a7225 */ /* 0x010fe200078e00ff */
[----:B------:R-:W-:Y:S01]  /*1050*/  IADD3 R27, R13, R27, RZ ;  /* 0x0000001b0d1b7210 */ /* 0x000fe20007ffe0ff */
[----:B---3--:R-:W3:Y:S02]  /*1060*/  MUFU.RCP R8, R8 ;  /* 0x0000000800087308 */ /* 0x008ee40000001000 */
[----:B------:R-:W-:Y:S01]  /*1070*/  IMAD R31, R2, UR8, R31 ;  /* 0x00000008021f7c24 */ /* 0x000fe2000f8e021f */
[----:B------:R-:W-:Y:S01]  /*1080*/  SEL R28, R12, R10, !P1 ;  /* 0x0000000a0c1c7207 */ /* 0x000fe20004800000 */
[----:B------:R-:W-:Y:S01]  /*1090*/  IMAD R2, R18, R15, RZ ;  /* 0x0000000f12027224 */ /* 0x000fe200078e02ff */
[----:B------:R-:W-:Y:S01]  /*10a0*/  LOP3.LUT R10, R188, R30, RZ, 0x3c, !PT ;  /* 0x0000001ebc0a7212 */ /* 0x000fe200078e3cff */
[----:B------:R-:W4:Y:S01]  /*10b0*/  LDC.U8 R36, c[0x0][0x480] ;  /* 0x00012000ff247b82 */ /* 0x000f220000000000 */
[----:B-----5:R-:W-:Y:S01]  /*10c0*/  SHF.R.S32.HI R38, RZ, 0x1f, R29 ;  /* 0x0000001fff267819 */ /* 0x020fe2000001141d */
[----:B------:R-:W-:Y:S01]  /*10d0*/  @P0 IMAD.IADD R12, R216, 0x1, R217 ;  /* 0x00000001d80c0824 */ /* 0x000fe200078e02d9 */
[----:B------:R-:W-:Y:S01]  /*10e0*/  @P1 IADD3 R27, R11, R2, RZ ;  /* 0x000000020b1b1210 */ /* 0x000fe20007ffe0ff */
[----:B------:R-:W-:Y:S01]  /*10f0*/  IMAD.WIDE.U32 R40, R189, R29, RZ ;  /* 0x0000001dbd287225 */ /* 0x000fe200078e00ff */
[----:B------:R-:W-:-:S03]  /*1100*/  ISETP.GE.AND P3, PT, R10, RZ, PT ;  /* 0x000000ff0a00720c */ /* 0x000fc60003f66270 */
[----:B------:R-:W1:Y:S01]  /*1110*/  @P1 LDC.64 R10, c[0x0][0x420] ;  /* 0x00010800ff0a1b82 */ /* 0x000e620000000a00 */
[----:B------:R-:W-:Y:S02]  /*1120*/  IMAD R38, R38, R189, RZ ;  /* 0x000000bd26267224 */ /* 0x000fe400078e02ff */
[----:B---3--:R-:W-:Y:S02]  /*1130*/  VIADD R8, R8, 0xffffffe ;  /* 0x0ffffffe08087836 */ /* 0x008fe40000000000 */
[----:B------:R-:W-:Y:S02]  /*1140*/  IMAD R38, R19, R29, R38 ;  /* 0x0000001d13267224 */ /* 0x000fe400078e0226 */
[----:B------:R-:W3:Y:S01]  /*1150*/  F2I.FTZ.U32.TRUNC.NTZ R9, R8 ;  /* 0x0000000800097305 */ /* 0x000ee2000021f000 */
[----:B--2---:R-:W-:Y:S01]  /*1160*/  ISETP.NE.AND P2, PT, R3, RZ, PT ;  /* 0x000000ff0300720c */ /* 0x004fe20003f45270 */
[----:B------:R-:W-:Y:S01]  /*1170*/  IMAD R37, R40, UR9, RZ ;  /* 0x0000000928257c24 */ /* 0x000fe2000f8e02ff */
[----:B------:R-:W2:Y:S01]  /*1180*/  LDC.64 R2, c[0x0][0x488] ;  /* 0x00012200ff027b82 */ /* 0x000ea20000000a00 */
[----:B------:R-:W-:-:S10]  /*1190*/  IMAD.IADD R38, R41, 0x1, R38 ;  /* 0x0000000129267824 */ /* 0x000fd400078e0226 */
[----:B------:R-:W1:Y:S01]  /*11a0*/  @P2 LDC R34, c[0x0][0x2e4] ;  /* 0x0000b900ff222b82 */ /* 0x000e620000000800 */
[----:B---3--:R-:W-:Y:S02]  /*11b0*/  IMAD.MOV R16, RZ, RZ, -R9 ;  /* 0x000000ffff107224 */ /* 0x008fe400078e0a09 */
[----:B------:R-:W-:Y:S02]  /*11c0*/  IMAD.MOV.U32 R8, RZ, RZ, RZ ;  /* 0x000000ffff087224 */ /* 0x000fe400078e00ff */
[----:B------:R-:W-:-:S04]  /*11d0*/  IMAD R16, R16, R4, RZ ;  /* 0x0000000410107224 */ /* 0x000fc800078e02ff */
[----:B------:R-:W-:Y:S02]  /*11e0*/  IMAD.HI.U32 R16, R9, R16, R8 ;  /* 0x0000001009107227 */ /* 0x000fe400078e0008 */
[----:B------:R-:W3:Y:S04]  /*11f0*/  @P0 LDC.64 R8, c[0x0][0x250] ;  /* 0x00009400ff080b82 */ /* 0x000ee80000000a00 */
[----:B------:R-:W-:-:S04]  /*1200*/  IMAD.HI.U32 R16, R16, R5, RZ ;  /* 0x0000000510107227 */ /* 0x000fc800078e00ff */
[----:B------:R-:W-:-:S04]  /*1210*/  IMAD.MOV R7, RZ, RZ, -R16 ;  /* 0x000000ffff077224 */ /* 0x000fc800078e0a10 */
[C---:B------:R-:W-:Y:S02]  /*1220*/  IMAD R5, R4.reuse, R7, R5 ;  /* 0x0000000704057224 */ /* 0x040fe400078e0205 */
[----:B------:R-:W5:Y:S03]  /*1230*/  @P0 LDC.64 R6, c[0x0][0x248] ;  /* 0x00009200ff060b82 */ /* 0x000f660000000a00 */
[----:B------:R-:W-:Y:S01]  /*1240*/  ISETP.GT.U32.AND P4, PT, R4, R5, PT ;  /* 0x000000050400720c */ /* 0x000fe20003f84070 */
[C---:B---3--:R-:W-:Y:S02]  /*1250*/  @P0 IMAD R21, R22.reuse, R9, RZ ;  /* 0x0000000916150224 */ /* 0x048fe400078e02ff */
[----:B------:R-:W-:-:S10]  /*1260*/  @P0 IMAD.WIDE.U32 R22, R22, R8, RZ ;  /* 0x0000000816160225 */ /* 0x000fd400078e00ff */
[----:B------:R-:W-:Y:S02]  /*1270*/  @!P4 IMAD.IADD R5, R5, 0x1, -R4 ;  /* 0x000000010505c824 */ /* 0x000fe400078e0a04 */
[----:B------:R-:W-:Y:S02]  /*1280*/  @!P4 VIADD R16, R16, 0x1 ;  /* 0x000000011010c836 */ /* 0x000fe40000000000 */
[----:B------:R-:W-:Y:S01]  /*1290*/  @P0 IMAD.IADD R21, R23, 0x1, R21 ;  /* 0x0000000117150824 */ /* 0x000fe200078e0215 */
[----:B------:R-:W-:Y:S02]  /*12a0*/  ISETP.GE.U32.AND P6, PT, R5, R4, PT ;  /* 0x000000040500720c */ /* 0x000fe40003fc6070 */
[----:B------:R-:W3:Y:S01]  /*12b0*/  @!P1 LDC.64 R4, c[0x0][0x418] ;  /* 0x00010600ff049b82 */ /* 0x000ee20000000a00 */
[C---:B-----5:R-:W-:Y:S02]  /*12c0*/  @P0 IMAD R20, R12.reuse, R7, RZ ;  /* 0x000000070c140224 */ /* 0x060fe400078e02ff */
[----:B------:R-:W-:-:S05]  /*12d0*/  @P0 IMAD.WIDE.U32 R12, R12, R6, RZ ;  /* 0x000000060c0c0225 */ /* 0x000fca00078e00ff */
[----:B------:R-:W-:Y:S02]  /*12e0*/  @P0 IADD3 R20, R13, R20, RZ ;  /* 0x000000140d140210 */ /* 0x000fe40007ffe0ff */
[----:B------:R-:W-:Y:S02]  /*12f0*/  @P0 MOV R23, R12 ;  /* 0x0000000c00170202 */ /* 0x000fe40000000f00 */
[----:B------:R-:W-:-:S04]  /*1300*/  @P6 IADD3 R16, R16, 0x1, RZ ;  /* 0x0000000110106810 */ /* 0x000fc80007ffe0ff */
[----:B------:R-:W-:Y:S01]  /*1310*/  @!P3 IADD3 R16, -R16, RZ, RZ ;  /* 0x000000ff1010b210 */ /* 0x000fe20007ffe1ff */
[----:B-12-4-:R-:W-:Y:S06]  /*1320*/  @P0 BRA `(.L_x_829) ;  /* 0x0000000000300947 */ /* 0x016fec0003800000 */
        /* <DEDUP_REMOVED lines=12> */
.L_x_829:
        /* <DEDUP_REMOVED lines=13> */
.L_x_830:
[----:B------:R-:W-:Y:S01]  /*14c0*/  @P1 IMAD.WIDE.U32 R12, R18, R10, RZ ;  /* 0x0000000a120c1225 */ /* 0x000fe200078e00ff */
[----:B------:R-:W-:Y:S02]  /*14d0*/  @!P5 LOP3.LUT R16, RZ, R30, RZ, 0x33, !PT ;  /* 0x0000001eff10d212 */ /* 0x000fe400078e33ff */
[----:B------:R-:W-:Y:S01]  /*14e0*/  ISETP.NE.AND P3, PT, R36, RZ, PT ;  /* 0x000000ff2400720c */ /* 0x000fe20003f65270 */
[----:B------:R-:W-:Y:S01]  /*14f0*/  @P1 IMAD R11, R18, R11, R13 ;  /* 0x0000000b120b1224 */ /* 0x000fe200078e020d */
[----:B------:R-:W-:Y:S01]  /*1500*/  SHF.R.S32.HI R30, RZ, 0x1f, R188 ;  /* 0x0000001fff1e7819 */ /* 0x000fe200000114bc */
[----:B---3--:R-:W-:Y:S02]  /*1510*/  @!P1 IMAD R19, R19, R4, RZ ;  /* 0x0000000413139224 */ /* 0x008fe400078e02ff */
[----:B------:R-:W-:Y:S02]  /*1520*/  IMAD R37, R38, UR8, R37 ;  /* 0x0000000826257c24 */ /* 0x000fe4000f8e0225 */
[----:B------:R-:W-:-:S04]  /*1530*/  IMAD.WIDE.U32 R40, R40, UR8, RZ ;  /* 0x0000000828287c25 */ /* 0x000fc8000f8e00ff */
[----:B------:R-:W-:Y:S02]  /*1540*/  @P2 IMAD R13, R189, R35, RZ ;  /* 0x00000023bd0d2224 */ /* 0x000fe400078e02ff */
[----:B------:R-:W-:-:S03]  /*1550*/  IMAD.WIDE.U32 R38, R18, UR8, RZ ;  /* 0x0000000812267c25 */ /* 0x000fc6000f8e00ff */
[----:B------:R-:W-:Y:S01]  /*1560*/  @P2 SEL R13, R13, R18, !P1 ;  /* 0x000000120d0d2207 */ /* 0x000fe20004800000 */
[----:B------:R-:W-:Y:S02]  /*1570*/  IMAD R10, R18, UR9, RZ ;  /* 0x00000009120a7c24 */ /* 0x000fe4000f8e02ff */
[----:B------:R-:W-:Y:S01]  /*1580*/  @!P1 IMAD R19, R189, R5, R19 ;  /* 0x00000005bd139224 */ /* 0x000fe200078e0213 */
[----:B------:R-:W-:Y:S01]  /*1590*/  IADD3 R5, R41, R37, RZ ;  /* 0x0000002529057210 */ /* 0x000fe20007ffe0ff */
[----:B------:R-:W-:Y:S01]  /*15a0*/  @!P1 IMAD.WIDE.U32 R42, R189, R4, RZ ;  /* 0x00000004bd2a9225 */ /* 0x000fe200078e00ff */
[----:B------:R-:W-:Y:S02]  /*15b0*/  SEL R4, R40, R38, !P1 ;  /* 0x0000002628047207 */ /* 0x000fe40004800000 */
[----:B------:R-:W-:Y:S01]  /*15c0*/  @P1 IADD3 R5, R39, R10, RZ ;  /* 0x0000000a27051210 */ /* 0x000fe20007ffe0ff */
[----:B------:R-:W-:Y:S01]  /*15d0*/  @!P2 IMAD R10, R189, UR14, R188 ;  /* 0x0000000ebd0aac24 */ /* 0x000fe2000f8e02bc */
[----:B------:R-:W-:Y:S01]  /*15e0*/  @!P1 IADD3 R11, R43, R19, RZ ;  /* 0x000000132b0b9210 */ /* 0x000fe20007ffe0ff */
[----:B------:R-:W-:Y:S01]  /*15f0*/  IMAD.WIDE.U32 R38, R33, R2, RZ ;  /* 0x0000000221267225 */ /* 0x000fe200078e00ff */
[----:B------:R-:W-:-:S02]  /*1600*/  @!P1 MOV R12, R42 ;  /* 0x0000002a000c9202 */ /* 0x000fc40000000f00 */
[----:B------:R-:W-:Y:S01]  /*1610*/  SHF.R.S32.HI R2, RZ, 0x1f, R0 ;  /* 0x0000001fff027819 */ /* 0x000fe20000011400 */
[----:B------:R-:W-:Y:S01]  /*1620*/  @P2 IMAD R13, R188, R34, R13 ;  /* 0x00000022bc0d2224 */ /* 0x000fe200078e020d */
[----:B------:R-:W-:Y:S01]  /*1630*/  SHF.R.S32.HI R19, RZ, 0x1f, R16 ;  /* 0x0000001fff137819 */ /* 0x000fe20000011410 */
[----:B------:R-:W-:Y:S01]  /*1640*/  @!P2 IMAD R13, R10, R35, RZ ;  /* 0x000000230a0da224 */ /* 0x000fe200078e02ff */
[----:B------:R-:W-:Y:S01]  /*1650*/  SEL R10, R38, RZ, P3 ;  /* 0x000000ff260a7207 */ /* 0x000fe20001800000 */
[----:B------:R-:W-:Y:S02]  /*1660*/  IMAD R3, R33, R3, R39 ;  /* 0x0000000321037224 */ /* 0x000fe400078e0227 */
[----:B------:R-:W-:Y:S02]  /*1670*/  IMAD R33, R188, UR24, RZ ;  /* 0x00000018bc217c24 */ /* 0x000fe4000f8e02ff */
[----:B------:R-:W-:Y:S01]  /*1680*/  IMAD.WIDE.U32 R34, R32, UR8, RZ ;  /* 0x0000000820227c25 */ /* 0x000fe2000f8e00ff */
[----:B------:R-:W-:-:S02]  /*1690*/  SEL R3, R3, RZ, P3 ;  /* 0x000000ff03037207 */ /* 0x000fc40001800000 */
[----:B------:R-:W-:Y:S02]  /*16a0*/  SHF.R.S32.HI R32, RZ, 0x1f, R33 ;  /* 0x0000001fff207819 */ /* 0x000fe40000011421 */
        /* <DEDUP_REMOVED lines=9> */
.L_x_831:
[----:B------:R-:W-:-:S04]  /*1740*/  IMAD R18, R189, UR14, R188 ;  /* 0x0000000ebd127c24 */ /* 0x000fc8000f8e02bc */
[----:B------:R-:W-:-:S07]  /*1750*/  IMAD R29, R18, R29, RZ ;  /* 0x0000001d121d7224 */ /* 0x000fce00078e02ff */
.L_x_832:
[----:B------:R-:W1:Y:S01]  /*1760*/  S2R R218, SR_TID.X ;  /* 0x0000000000da7919 */ /* 0x000e620000002100 */
[----:B------:R-:W-:Y:S01]  /*1770*/  UIMAD UR24, UR24, UR14, URZ ;  /* 0x0000000e181872a4 */ /* 0x000fe2000f8e023f */
[----:B------:R-:W-:Y:S01]  /*1780*/  IADD3 R36, P0, R186, R12, RZ ;  /* 0x0000000cba247210 */ /* 0x000fe20007f1e0ff */
[----:B------:R-:W-:Y:S01]  /*1790*/  ULDC.64 UR8, c[0x0][0x420] ;  /* 0x0001080000087ab9 */ /* 0x000fe20000000a00 */
[----:B------:R-:W-:Y:S01]  /*17a0*/  SHF.R.S32.HI R187, RZ, 0x1f, R186 ;  /* 0x0000001fffbb7819 */ /* 0x000fe200000114ba */
[----:B------:R-:W-:Y:S01]  /*17b0*/  USHF.L.U32 UR23, UR24, 0x6, URZ ;  /* 0x0000000618177899 */ /* 0x000fe2000800063f */
[----:B------:R-:W-:Y:S01]  /*17c0*/  IMAD R12, R25, UR8, RZ ;  /* 0x00000008190c7c24 */ /* 0x000fe2000f8e02ff */
[----:B------:R-:W-:Y:S01]  /*17d0*/  ULDC.64 UR12, c[0x0][0x210] ;  /* 0x00008400000c7ab9 */ /* 0x000fe20000000a00 */
[----:B------:R-:W-:Y:S01]  /*17e0*/  IMAD.IADD R29, R26, 0x1, R29 ;  /* 0x000000011a1d7824 */ /* 0x000fe200078e021d */
[----:B------:R-:W-:Y:S01]  /*17f0*/  USHF.R.S32.HI UR10, URZ, 0x1f, UR23 ;  /* 0x0000001f3f0a7899 */ /* 0x000fe20008011417 */
[----:B------:R-:W-:Y:S01]  /*1800*/  IMAD.X R37, R187, 0x1, R11, P0 ;  /* 0x00000001bb257824 */ /* 0x000fe200000e060b */
[----:B------:R-:W-:Y:S01]  /*1810*/  IADD3 R18, P4, P2, R34, UR23, R33 ;  /* 0x0000001722127c10 */ /* 0x000fe2000fa9e021 */
[C---:B------:R-:W-:Y:S01]  /*1820*/  IMAD R12, R26.reuse, UR9, R12 ;  /* 0x000000091a0c7c24 */ /* 0x040fe2000f8e020c */
[----:B------:R-:W-:Y:S01]  /*1830*/  BSSY B1, `(.L_x_828) ;  /* 0x0000820000017945 */ /* 0x000fe20003800000 */
[----:B------:R-:W-:Y:S01]  /*1840*/  IMAD.WIDE.U32 R36, R26, UR8, R36 ;  /* 0x000000081a247c25 */ /* 0x000fe2000f8e0024 */
[----:B------:R-:W-:-:S02]  /*1850*/  IADD3 R18, P1, P0, R10, R18, R4 ;  /* 0x000000120a127210 */ /* 0x000fc4000783e004 */
[----:B------:R-:W-:Y:S01]  /*1860*/  IADD3.X R31, R31, UR10, R32, P4, P2 ;  /* 0x0000000a1f1f7c10 */ /* 0x000fe2000a7e4420 */
[----:B------:R-:W-:Y:S01]  /*1870*/  ULDC.64 UR10, c[0x0][0x428] ;  /* 0x00010a00000a7ab9 */ /* 0x000fe20000000a00 */
[----:B------:R-:W-:Y:S01]  /*1880*/  IADD3 R37, R37, R12, RZ ;  /* 0x0000000c25257210 */ /* 0x000fe20007ffe0ff */
[----:B------:R-:W-:Y:S01]  /*1890*/  IMAD R12, R30, UR10, RZ ;  /* 0x0000000a1e0c7c24 */ /* 0x000fe2000f8e02ff */
[----:B------:R-:W-:Y:S01]  /*18a0*/  IADD3.X R3, R3, R31, R5, P1, P0 ;  /* 0x0000001f03037210 */ /* 0x000fe20000fe0405 */
[----:B------:R-:W-:Y:S01]  /*18b0*/  IMAD.IADD R13, R26, 0x1, R13 ;  /* 0x000000011a0d7824 */ /* 0x000fe200078e020d */
[----:B------:R-:W-:Y:S01]  /*18c0*/  ISETP.GE.AND P4, PT, R17, 0x1, PT ;  /* 0x000000011100780c */ /* 0x000fe20003f86270 */
[----:B------:R-:W-:Y:S01]  /*18d0*/  IMAD R12, R188, UR11, R12 ;  /* 0x0000000bbc0c7c24 */ /* 0x000fe2000f8e020c */
[----:B------:R-:W-:Y:S01]  /*18e0*/  LEA.HI.SX32 R24, R24, 0xffffffff, 0x1a ;  /* 0xffffffff18187811 */ /* 0x000fe200078fd2ff */
[----:B------:R-:W-:Y:S01]  /*18f0*/  IMAD.WIDE.U32 R36, R188, UR10, R36 ;  /* 0x0000000abc247c25 */ /* 0x000fe2000f8e0024 */
[----:B------:R-:W-:-:S03]  /*1900*/  ULDC.64 UR10, c[0x0][0x258] ;  /* 0x00009600000a7ab9 */ /* 0x000fc60000000a00 */
[----:B------:R-:W-:Y:S01]  /*1910*/  IMAD.IADD R37, R37, 0x1, R12 ;  /* 0x0000000125257824 */ /* 0x000fe200078e020c */
[----:B-1----:R-:W-:Y:S01]  /*1920*/  SHF.R.S32.HI R11, RZ, 0x1f, R218 ;  /* 0x0000001fff0b7819 */ /* 0x002fe200000114da */
[----:B------:R-:W-:-:S03]  /*1930*/  IMAD R202, R30, UR10, RZ ;  /* 0x0000000a1eca7c24 */ /* 0x000fc6000f8e02ff */
[CC--:B------:R-:W-:Y:S01]  /*1940*/  LEA.HI R10, R11.reuse, R218.reuse, RZ, 0x2 ;  /* 0x000000da0b0a7211 */ /* 0x0c0fe200078f10ff */
[----:B------:R-:W-:Y:S01]  /*1950*/  IMAD R202, R188, UR11, R202 ;  /* 0x0000000bbcca7c24 */ /* 0x000fe2000f8e02ca */
[----:B------:R-:W-:Y:S02]  /*1960*/  LEA.HI R4, R11, R218, RZ, 0x5 ;  /* 0x000000da0b047211 */ /* 0x000fe400078f28ff */
[----:B------:R-:W-:Y:S02]  /*1970*/  SHF.R.S32.HI R11, RZ, 0x2, R10 ;  /* 0x00000002ff0b7819 */ /* 0x000fe4000001140a */
[----:B------:R-:W-:Y:S02]  /*1980*/  LOP3.LUT R34, R4, 0xffffffe0, RZ, 0xc0, !PT ;  /* 0xffffffe004227812 */ /* 0x000fe400078ec0ff */
[----:B------:R-:W-:Y:S02]  /*1990*/  SHF.R.S32.HI R10, RZ, 0x1f, R11 ;  /* 0x0000001fff0a7819 */ /* 0x000fe4000001140b */
[----:B------:R-:W-:Y:S01]  /*19a0*/  IADD3 R33, P5, R11, R26, RZ ;  /* 0x0000001a0b217210 */ /* 0x000fe20007fbe0ff */
[----:B------:R-:W-:Y:S01]  /*19b0*/  IMAD.IADD R218, R218, 0x1, -R34 ;  /* 0x00000001dada7824 */ /* 0x000fe200078e0a22 */
[----:B------:R-:W-:Y:S01]  /*19c0*/  SHF.R.S32.HI R4, RZ, 0x5, R4 ;  /* 0x00000005ff047819 */ /* 0x000fe20000011404 */
[----:B------:R-:W-:-:S02]  /*19d0*/  IMAD R12, R10, UR8, RZ ;  /* 0x000000080a0c7c24 */ /* 0x000fc4000f8e02ff */
[----:B------:R-:W-:Y:S02]  /*19e0*/  IMAD.X R25, R10, 0x1, R25, P5 ;  /* 0x000000010a197824 */ /* 0x000fe400028e0619 */
[----:B------:R-:W-:Y:S02]  /*19f0*/  IMAD R4, R4, UR24, R218 ;  /* 0x0000001804047c24 */ /* 0x000fe4000f8e02da */
[----:B------:R-:W-:Y:S02]  /*1a00*/  IMAD R25, R25, R14, RZ ;  /* 0x0000000e19197224 */ /* 0x000fe400078e02ff */
[----:B------:R-:W-:Y:S01]  /*1a10*/  IMAD R12, R11, UR9, R12 ;  /* 0x000000090b0c7c24 */ /* 0x000fe2000f8e020c */
[C---:B------:R-:W-:Y:S01]  /*1a20*/  IADD3 R18, P0, R4.reuse, R18, RZ ;  /* 0x0000001204127210 */ /* 0x040fe20007f1e0ff */
[C---:B------:R-:W-:Y:S02]  /*1a30*/  IMAD R25, R33.reuse, R15, R25 ;  /* 0x0000000f21197224 */ /* 0x040fe400078e0219 */
[----:B------:R-:W-:Y:S01]  /*1a40*/  IMAD.WIDE.U32 R32, R33, R14, R186 ;  /* 0x0000000e21207225 */ /* 0x000fe200078e00ba */
[----:B------:R-:W-:Y:S01]  /*1a50*/  LEA.HI.X.SX32 R3, R4, R3, 0x1, P0 ;  /* 0x0000000304037211 */ /* 0x000fe200000f0eff */
[----:B------:R-:W1:Y:S01]  /*1a60*/  LDC.64 R14, c[0x0][0x2b0] ;  /* 0x0000ac00ff0e7b82 */ /* 0x000e620000000a00 */
[----:B------:R-:W-:-:S04]  /*1a70*/  IADD3 R32, P0, R28, R32, RZ ;  /* 0x000000201c207210 */ /* 0x000fc80007f1e0ff */
[----:B------:R-:W-:-:S03]  /*1a80*/  IADD3.X R33, R27, R33, R25, P0, !PT ;  /* 0x000000211b217210 */ /* 0x000fc600007fe419 */
[----:B------:R-:W2:Y:S01]  /*1a90*/  LDC.64 R4, c[0x0][0x478] ;  /* 0x00011e00ff047b82 */ /* 0x000ea20000000a00 */
[----:B------:R-:W-:Y:S01]  /*1aa0*/  IMAD.WIDE.U32 R26, R11, UR8, R36 ;  /* 0x000000080b1a7c25 */ /* 0x000fe2000f8e0024 */
[----:B------:R-:W-:Y:S02]  /*1ab0*/  ULDC.64 UR8, c[0x0][0x400] ;  /* 0x0001000000087ab9 */ /* 0x000fe40000000a00 */
[----:B------:R-:W-:Y:S01]  /*1ac0*/  LEA R223, P0, R18, UR8, 0x2 ;  /* 0x0000000812df7c11 */ /* 0x000fe2000f8010ff */
[----:B------:R-:W-:Y:S01]  /*1ad0*/  IMAD.WIDE.U32 R32, R188, UR10, R32 ;  /* 0x0000000abc207c25 */ /* 0x000fe2000f8e0020 */
[----:B------:R-:W-:Y:S01]  /*1ae0*/  ULDC.64 UR10, c[0x0][0x3e0] ;  /* 0x0000f800000a7ab9 */ /* 0x000fe20000000a00 */
[----:B------:R-:W-:Y:S02]  /*1af0*/  IADD3 R204, R27, R12, RZ ;  /* 0x0000000c1bcc7210 */ /* 0x000fe40007ffe0ff */
[----:B------:R-:W-:Y:S01]  /*1b00*/  IMAD.IADD R202, R33, 0x1, R202 ;  /* 0x0000000121ca7824 */ /* 0x000fe200078e02ca */
[----:B------:R-:W-:-:S02]  /*1b10*/  LEA R205, P1, R26, UR10, 0x1 ;  /* 0x0000000a1acd7c11 */ /* 0x000fc4000f8208ff */
[----:B------:R-:W-:Y:S02]  /*1b20*/  LEA R203, P2, R32, UR12, 0x1 ;  /* 0x0000000c20cb7c11 */ /* 0x000fe4000f8408ff */
[----:B------:R-:W-:Y:S02]  /*1b30*/  LEA.HI.X R222, R18, UR9, R3, 0x2, P0 ;  /* 0x0000000912de7c11 */ /* 0x000fe400080f1403 */
[----:B------:R-:W-:Y:S01]  /*1b40*/  LEA.HI.X R204, R26, UR11, R204, 0x1, P1 ;  /* 0x0000000b1acc7c11 */ /* 0x000fe200088f0ccc */
[----:B-1----:R-:W-:Y:S01]  /*1b50*/  IMAD.WIDE R14, R13, 0x4, R14 ;  /* 0x000000040d0e7825 */ /* 0x002fe200078e020e */
[----:B------:R-:W-:-:S03]  /*1b60*/  LEA.HI.X R202, R32, UR13, R202, 0x1, P2 ;  /* 0x0000000d20ca7c11 */ /* 0x000fc600090f0cca */
[----:B--2---:R-:W-:Y:S01]  /*1b70*/  IMAD.WIDE R4, R29, 0x4, R4 ;  /* 0x000000041d047825 */ /* 0x004fe200078e0204 */
[----:B------:R-:W-:Y:S06]  /*1b80*/  @!P4 BRA `(.L_x_833) ;  /* 0x000000740048c947 */ /* 0x000fec0003800000 */
[----:B------:R-:W-:Y:S01]  /*1b90*/  @P3 BAR.SYNC.DEFER_BLOCKING 0x0 ;  /* 0x0000000000003b1d */ /* 0x000fe20000010000 */
[----:B------:R-:W-:Y:S01]  /*1ba0*/  IMAD.MOV.U32 R214, RZ, RZ, R24 ;  /* 0x000000ffffd67224 */ /* 0x000fe200078e0018 */
[----:B------:R-:W-:Y:S01]  /*1bb0*/  LEA R13, R185, UR6, 0x1 ;  /* 0x00000006b90d7c11 */ /* 0x000fe2000f8e08ff */
[----:B------:R-:W-:Y:S01]  /*1bc0*/  IMAD.MOV.U32 R201, RZ, RZ, R4 ;  /* 0x000000ffffc97224 */ /* 0x000fe200078e0004 */
[----:B------:R-:W-:Y:S01]  /*1bd0*/  MOV R200, R5 ;  /* 0x0000000500c87202 */ /* 0x000fe20000000f00 */
[C---:B------:R-:W-:Y:S01]  /*1be0*/  IMAD R12, R214.reuse, -0x40, R17 ;  /* 0xffffffc0d60c7824 */ /* 0x040fe200078e0211 */
[----:B------:R-:W-:Y:S01]  /*1bf0*/  LEA.HI R3, R214, R214, RZ, 0x1 ;  /* 0x000000d6d6037211 */ /* 0x000fe200078f08ff */
[----:B------:R-:W-:Y:S01]  /*1c00*/  BSSY B0, `(.L_x_834) ;  /* 0x000002d000007945 */ /* 0x000fe20003800000 */
[----:B------:R-:W-:Y:S01]  /*1c10*/  IMAD.MOV.U32 R220, RZ, RZ, R14 ;  /* 0x000000ffffdc7224 */ /* 0x000fe200078e000e */
[C---:B------:R-:W-:Y:S01]  /*1c20*/  IADD3 R17, R186.reuse, 0x40, RZ ;  /* 0x00000040ba117810 */ /* 0x040fe20007ffe0ff */
[----:B------:R-:W-:Y:S01]  /*1c30*/  IMAD.MOV.U32 R221, RZ, RZ, R15 ;  /* 0x000000ffffdd7224 */ /* 0x000fe200078e000f */
[----:B------:R-:W-:Y:S01]  /*1c40*/  ISETP.GE.AND P1, PT, R11, R12, PT ;  /* 0x0000000c0b00720c */ /* 0x000fe20003f26270 */
[----:B------:R-:W-:Y:S01]  /*1c50*/  VIADD R18, R186, 0x20 ;  /* 0x00000020ba127836 */ /* 0x000fe20000000000 */
[----:B------:R-:W-:-:S05]  /*1c60*/  LOP3.LUT R3, R3, 0xfffffffe, RZ, 0xc0, !PT ;  /* 0xfffffffe03037812 */ /* 0x000fca00078ec0ff */
[----:B------:R-:W-:-:S05]  /*1c70*/  IMAD.IADD R3, R214, 0x1, -R3 ;  /* 0x00000001d6037824 */ /* 0x000fca00078e0a03 */
[----:B------:R-:W-:Y:S01]  /*1c80*/  ISETP.NE.AND P0, PT, R3, 0x1, PT ;  /* 0x000000010300780c */ /* 0x000fe20003f05270 */
[----:B------:R1:W-:Y:S01]  /*1c90*/  @P1 STS [R13+0x6000], RZ ;  /* 0x006000ff0d001388 */ /* 0x0003e20000000800 */
[----:B------:R-:W-:-:S03]  /*1ca0*/  IADD3 R3, R185, 0x1800, RZ ;  /* 0x00001800b9037810 */ /* 0x000fc60007ffe0ff */
[----:B------:R1:W-:Y:S01]  /*1cb0*/  @P1 STS [R13+0x6004], RZ ;  /* 0x006004ff0d001388 */ /* 0x0003e20000000800 */
[----:B------:R-:W-:-:S03]  /*1cc0*/  SEL R3, R3, R185, !P0 ;  /* 0x000000b903037207 */ /* 0x000fc60004000000 */
[----:B------:R1:W-:Y:S04]  /*1cd0*/  @P1 STS.64 [R13+0x6008], RZ ;  /* 0x006008ff0d001388 */ /* 0x0003e80000000a00 */
[----:B------:R1:W-:Y:S04]  /*1ce0*/  @P1 STS.128 [R13+0x7000], RZ ;  /* 0x007000ff0d001388 */ /* 0x0003e80000000c00 */
[----:B------:R1:W-:Y:S01]  /*1cf0*/  @P1 STS.128 [R13+0x8000], RZ ;  /* 0x008000ff0d001388 */ /* 0x0003e20000000c00 */
[----:B------:R-:W-:Y:S05]  /*1d00*/  @P1 BRA `(.L_x_835) ;  /* 0x0000000000701947 */ /* 0x000fea0003800000 */
[----:B------:R-:W-:Y:S02]  /*1d10*/  ULDC UR8, c[0x0][0x2d0] ;  /* 0x0000b40000087ab9 */ /* 0x000fe40000000800 */
[----:B------:R-:W-:Y:S02]  /*1d20*/  ISETP.GE.AND P4, PT, R186, UR8, PT ;  /* 0x00000008ba007c0c */ /* 0x000fe4000bf86270 */
[----:B------:R-:W-:Y:S02]  /*1d30*/  ISETP.GE.AND P3, PT, R18, UR8, PT ;  /* 0x0000000812007c0c */ /* 0x000fe4000bf66270 */
[----:B------:R-:W-:-:S09]  /*1d40*/  ISETP.GE.AND P2, PT, R17, UR8, PT ;  /* 0x0000000811007c0c */ /* 0x000fd2000bf46270 */
[----:B------:R-:W-:Y:S01]  /*1d50*/  @!P4 IMAD.MOV.U32 R14, RZ, RZ, R205 ;  /* 0x000000ffff0ec224 */ /* 0x000fe200078e00cd */
[----:B------:R2:W-:Y:S01]  /*1d60*/  @P4 STS [R13+0x6000], RZ ;  /* 0x006000ff0d004388 */ /* 0x0005e20000000800 */
[--C-:B------:R-:W-:Y:S01]  /*1d70*/  @!P4 IMAD.MOV.U32 R15, RZ, RZ, R204.reuse ;  /* 0x000000ffff0fc224 */ /* 0x100fe200078e00cc */
[----:B------:R-:W-:Y:S01]  /*1d80*/  @!P3 MOV R4, R205 ;  /* 0x000000cd0004b202 */ /* 0x000fe20000000f00 */
[----:B------:R-:W-:Y:S01]  /*1d90*/  @!P3 IMAD.MOV.U32 R5, RZ, RZ, R204 ;  /* 0x000000ffff05b224 */ /* 0x000fe200078e00cc */
[----:B------:R2:W-:Y:S04]  /*1da0*/  @P4 STS [R13+0x6004], RZ ;  /* 0x006004ff0d004388 */ /* 0x0005e80000000800 */
[----:B------:R2:W-:Y:S04]  /*1db0*/  @P4 STS.64 [R13+0x6008], RZ ;  /* 0x006008ff0d004388 */ /* 0x0005e80000000a00 */
        /* <DEDUP_REMOVED lines=17> */
.L_x_835:
[----:B------:R-:W-:Y:S05]  /*1ed0*/  BSYNC B0 ;  /* 0x0000000000007941 */ /* 0x000fea0003800000 */
.L_x_834:
        /* <DEDUP_REMOVED lines=16> */
.L_x_837:
[----:B------:R-:W-:Y:S02]  /*1fe0*/  ULDC UR8, c[0x0][0x2d0] ;  /* 0x0000b40000087ab9 */ /* 0x000fe40000000800 */
[----:B------:R-:W-:Y:S02]  /*1ff0*/  ISETP.GE.AND P3, PT, R186, UR8, PT ;  /* 0x00000008ba007c0c */ /* 0x000fe4000bf66270 */
[----:B------:R-:W-:Y:S02]  /*2000*/  ISETP.GE.AND P2, PT, R18, UR8, PT ;  /* 0x0000000812007c0c */ /* 0x000fe4000bf46270 */
[----:B------:R-:W-:-:S09]  /*2010*/  ISETP.GE.AND P1, PT, R17, UR8, PT ;  /* 0x0000000811007c0c */ /* 0x000fd2000bf26270 */
[----:B--2---:R-:W-:Y:S01]  /*2020*/  @!P3 IMAD.MOV.U32 R14, RZ, RZ, R203 ;  /* 0x000000ffff0eb224 */ /* 0x004fe200078e00cb */
[----:B------:R2:W-:Y:S01]  /*2030*/  @P3 STS [R213], RZ ;  /* 0x000000ffd5003388 */ /* 0x0005e20000000800 */
[--C-:B------:R-:W-:Y:S01]  /*2040*/  @!P3 IMAD.MOV.U32 R15, RZ, RZ, R202.reuse ;  /* 0x000000ffff0fb224 */ /* 0x100fe200078e00ca */
[----:B---3--:R-:W-:Y:S01]  /*2050*/  @!P2 MOV R4, R203 ;  /* 0x000000cb0004a202 */ /* 0x008fe20000000f00 */
[----:B------:R-:W-:Y:S01]  /*2060*/  @!P2 IMAD.MOV.U32 R5, RZ, RZ, R202 ;  /* 0x000000ffff05a224 */ /* 0x000fe200078e00ca */
[----:B------:R2:W-:Y:S04]  /*2070*/  @P3 STS [R213+0x4], RZ ;  /* 0x000004ffd5003388 */ /* 0x0005e80000000800 */
[----:B------:R2:W-:Y:S04]  /*2080*/  @P3 STS [R213+0x8], RZ ;  /* 0x000008ffd5003388 */ /* 0x0005e80000000800 */
[----:B------:R2:W-:Y:S04]  /*2090*/  @P3 STS [R213+0xc], RZ ;  /* 0x00000cffd5003388 */ /* 0x0005e80000000800 */
        /* <DEDUP_REMOVED lines=17> */
[----:B--2---:R-:W-:Y:S02]  /*21b0*/  MOV R4, R203 ;  /* 0x000000cb00047202 */ /* 0x004fe40000000f00 */
[----:B------:R-:W-:-:S05]  /*21c0*/  MOV R5, R202 ;  /* 0x000000ca00057202 */ /* 0x000fca0000000f00 */
[----:B------:R-:W-:Y:S01]  /*21d0*/  @!PT LDS RZ, [RZ] ;  /* 0x00000000fffff984 */ /* 0x000fe20000000800 */
[----:B------:R-:W-:Y:S01]  /*21e0*/  @!PT LDS RZ, [RZ] ;  /* 0x00000000fffff984 */ /* 0x000fe20000000800 */
[----:B------:R-:W-:Y:S01]  /*21f0*/  @!PT LDS RZ, [RZ] ;  /* 0x00000000fffff984 */ /* 0x000fe20000000800 */
[----:B------:R2:W-:Y:S02]  /*2200*/  LDGSTS.E.BYPASS.LTC128B.128 [R213+0x2000], desc[UR36][R4.64+0x80] ;  /* 0x0200008004d57fae */ /* 0x0005e4000b901d64 */
.L_x_838:
[----:B------:R-:W-:Y:S05]  /*2210*/  BSYNC B0 ;  /* 0x0000000000007941 */ /* 0x000fea0003800000 */
.L_x_836:
[----:B------:R-:W-:Y:S01]  /*2220*/  IMAD R3, R192, -0x80, R215 ;  /* 0xffffff80c0037824 */ /* 0x000fe200078e02d7 */
[----:B--2---:R-:W2:Y:S01]  /*2230*/  LDC.64 R14, c[0x0][0x3b8] ;  /* 0x0000ee00ff0e7b82 */ /* 0x004ea20000000a00 */
[-C--:B---3--:R-:W-:Y:S01]  /*2240*/  IMAD R4, R2, R6.reuse, RZ ;  /* 0x0000000602047224 */ /* 0x088fe200078e02ff */
[----:B------:R-:W-:Y:S01]  /*2250*/  ULDC.64 UR8, c[0x0][0x260] ;  /* 0x0000980000087ab9 */ /* 0x000fe20000000a00 */
[C---:B------:R-:W-:Y:S01]  /*2260*/  IMAD.WIDE.U32 R26, R0.reuse, R6, R186 ;  /* 0x00000006001a7225 */ /* 0x040fe200078e00ba */
[----:B------:R-:W-:Y:S01]  /*2270*/  ISETP.GE.AND P6, PT, R11, R3, PT ;  /* 0x000000030b00720c */ /* 0x000fe20003fc6270 */
[----:B------:R-:W-:Y:S02]  /*2280*/  BSSY B0, `(.L_x_839) ;  /* 0x000003a000007945 */ /* 0x000fe40003800000 */
[C---:B------:R-:W-:Y:S01]  /*2290*/  IMAD R4, R0.reuse, R7, R4 ;  /* 0x0000000700047224 */ /* 0x040fe200078e0204 */
[----:B------:R-:W-:Y:S01]  /*22a0*/  IADD3 R26, P1, R23, R26, RZ ;  /* 0x0000001a171a7210 */ /* 0x000fe20007f3e0ff */
[----:B------:R-:W-:-:S03]  /*22b0*/  IMAD.WIDE.U32 R24, R0, R8, R186 ;  /* 0x0000000800187225 */ /* 0x000fc600078e00ba */
[----:B------:R-:W-:Y:S01]  /*22c0*/  IADD3.X R27, R20, R27, R4, P1, !PT ;  /* 0x0000001b141b7210 */ /* 0x000fe20000ffe404 */
[----:B------:R-:W-:Y:S01]  /*22d0*/  IMAD R2, R2, R8, RZ ;  /* 0x0000000802027224 */ /* 0x000fe200078e02ff */
[----:B------:R-:W-:Y:S01]  /*22e0*/  IADD3 R4, R11, 0x40, RZ ;  /* 0x000000400b047810 */ /* 0x000fe20007ffe0ff */
[----:B------:R-:W-:Y:S01]  /*22f0*/  IMAD R5, R19, UR8, RZ ;  /* 0x0000000813057c24 */ /* 0x000fe2000f8e02ff */
[----:B------:R-:W-:Y:S01]  /*2300*/  IADD3 R22, P1, R22, R24, RZ ;  /* 0x0000001816167210 */ /* 0x000fe20007f3e0ff */
[----:B------:R3:W-:Y:S01]  /*2310*/  @P6 STS [R13+0x9000], RZ ;  /* 0x009000ff0d006388 */ /* 0x0007e20000000800 */
[----:B------:R-:W-:Y:S01]  /*2320*/  IMAD R2, R0, R9, R2 ;  /* 0x0000000900027224 */ /* 0x000fe200078e0202 */
[----:B------:R-:W-:Y:S01]  /*2330*/  ISETP.GE.AND P5, PT, R4, R3, PT ;  /* 0x000000030400720c */ /* 0x000fe20003fa6270 */
[C---:B------:R-:W-:Y:S01]  /*2340*/  IMAD R5, R16.reuse, UR9, R5 ;  /* 0x0000000910057c24 */ /* 0x040fe2000f8e0205 */
[----:B------:R3:W-:Y:S01]  /*2350*/  @P6 STS [R13+0x9004], RZ ;  /* 0x009004ff0d006388 */ /* 0x0007e20000000800 */
[----:B------:R-:W-:Y:S01]  /*2360*/  IMAD.WIDE.U32 R26, R16, UR8, R26 ;  /* 0x00000008101a7c25 */ /* 0x000fe2000f8e001a */
[----:B------:R-:W-:-:S02]  /*2370*/  IADD3.X R23, R21, R25, R2, P1, !PT ;  /* 0x0000001915177210 */ /* 0x000fc40000ffe402 */
[----:B------:R3:W-:Y:S02]  /*2380*/  @P6 STS.64 [R13+0x9008], RZ ;  /* 0x009008ff0d006388 */ /* 0x0007e40000000a00 */
[----:B------:R-:W-:Y:S02]  /*2390*/  IADD3 R20, R27, R5, RZ ;  /* 0x000000051b147210 */ /* 0x000fe40007ffe0ff */
[----:B------:R3:W-:Y:S04]  /*23a0*/  @P6 STS.128 [R13+0xb000], RZ ;  /* 0x00b000ff0d006388 */ /* 0x0007e80000000c00 */
[----:B------:R3:W-:Y:S01]  /*23b0*/  @P6 STS.128 [R13+0xd000], RZ ;  /* 0x00d000ff0d006388 */ /* 0x0007e20000000c00 */
[----:B------:R-:W-:Y:S05]  /*23c0*/  @P6 BRA `(.L_x_840) ;  /* 0x0000000000946947 */ /* 0x000fea0003800000 */
[----:B------:R-:W-:Y:S01]  /*23d0*/  ULDC UR8, c[0x0][0x2d0] ;  /* 0x0000b40000087ab9 */ /* 0x000fe20000000800 */
[-C--:B------:R-:W-:Y:S01]  /*23e0*/  IMAD R21, R10, R6.reuse, RZ ;  /* 0x000000060a157224 */ /* 0x080fe200078e02ff */
[----:B------:R-:W-:Y:S01]  /*23f0*/  ISETP.GE.AND P4, PT, R186, UR8, PT ;  /* 0x00000008ba007c0c */ /* 0x000fe2000bf86270 */
[----:B------:R-:W-:Y:S01]  /*2400*/  IMAD.MOV.U32 R24, RZ, RZ, R26 ;  /* 0x000000ffff187224 */ /* 0x000fe200078e001a */
[----:B------:R-:W-:Y:S01]  /*2410*/  ISETP.GE.AND P3, PT, R18, UR8, PT ;  /* 0x0000000812007c0c */ /* 0x000fe2000bf66270 */
[----:B------:R-:W-:Y:S01]  /*2420*/  IMAD.MOV.U32 R25, RZ, RZ, R20 ;  /* 0x000000ffff197224 */ /* 0x000fe200078e0014 */
[----:B------:R-:W-:Y:S01]  /*2430*/  ISETP.GE.AND P1, PT, R17, UR8, PT ;  /* 0x0000000811007c0c */ /* 0x000fe2000bf26270 */
[C---:B------:R-:W-:Y:S02]  /*2440*/  IMAD R21, R11.reuse, R7, R21 ;  /* 0x000000070b157224 */ /* 0x040fe400078e0215 */
[----:B------:R-:W-:-:S04]  /*2450*/  IMAD.WIDE.U32 R24, R11, R6, R24 ;  /* 0x000000060b187225 */ /* 0x000fc800078e0018 */
[----:B------:R-:W-:Y:S02]  /*2460*/  IMAD.IADD R21, R25, 0x1, R21 ;  /* 0x0000000119157824 */ /* 0x000fe400078e0215 */
[----:B------:R-:W5:Y:S01]  /*2470*/  @!P4 LDC.64 R4, c[0x0][0x218] ;  /* 0x00008600ff04cb82 */ /* 0x000f620000000a00 */
[----:B------:R1:W-:Y:S04]  /*2480*/  @P4 STS [R13+0x9000], RZ ;  /* 0x009000ff0d004388 */ /* 0x0003e80000000800 */
[----:B------:R1:W-:Y:S03]  /*2490*/  @P4 STS [R13+0x9004], RZ ;  /* 0x009004ff0d004388 */ /* 0x0003e60000000800 */
[----:B------:R-:W4:Y:S01]  /*24a0*/  @!P3 LDC.64 R2, c[0x0][0x218] ;  /* 0x00008600ff02bb82 */ /* 0x000f220000000a00 */
[----:B------:R1:W-:Y:S01]  /*24b0*/  @P4 STS.64 [R13+0x9008], RZ ;  /* 0x009008ff0d004388 */ /* 0x0003e20000000a00 */
[----:B-----5:R-:W-:-:S04]  /*24c0*/  @!P4 LEA R4, P2, R24, R4, 0x1 ;  /* 0x000000041804c211 */ /* 0x020fc800078408ff */
[C---:B------:R-:W-:Y:S02]  /*24d0*/  @!P4 LEA.HI.X R5, R24.reuse, R5, R21, 0x1, P2 ;  /* 0x000000051805c211 */ /* 0x040fe400010f0c15 */
[----:B----4-:R-:W-:-:S03]  /*24e0*/  @!P3 LEA R2, P2, R24, R2, 0x1 ;  /* 0x000000021802b211 */ /* 0x010fc600078408ff */
        /* <DEDUP_REMOVED lines=19> */
.L_x_840:
[----:B------:R-:W-:Y:S05]  /*2620*/  BSYNC B0 ;  /* 0x0000000000007941 */ /* 0x000fea0003800000 */
.L_x_839:
[----:B------:R1:W-:Y:S01]  /*2630*/  @P5 STS.128 [R13+0xa000], RZ ;  /* 0x00a000ff0d005388 */ /* 0x0003e20000000c00 */
[----:B------:R-:W-:Y:S03]  /*2640*/  BSSY B0, `(.L_x_841) ;  /* 0x0000028000007945 */ /* 0x000fe60003800000 */
[----:B------:R1:W-:Y:S04]  /*2650*/  @P5 STS.128 [R13+0xc000], RZ ;  /* 0x00c000ff0d005388 */ /* 0x0003e80000000c00 */
[----:B------:R1:W-:Y:S01]  /*2660*/  @P5 STS.128 [R13+0xe000], RZ ;  /* 0x00e000ff0d005388 */ /* 0x0003e20000000c00 */
[----:B------:R-:W-:Y:S05]  /*2670*/  @P5 BRA `(.L_x_842) ;  /* 0x0000000000905947 */ /* 0x000fea0003800000 */
[----:B------:R-:W-:Y:S01]  /*2680*/  ULDC UR8, c[0x0][0x2d0] ;  /* 0x0000b40000087ab9 */ /* 0x000fe20000000800 */
[----:B------:R-:W-:Y:S01]  /*2690*/  IADD3 R24, P1, R11, 0x40, RZ ;  /* 0x000000400b187810 */ /* 0x000fe20007f3e0ff */
[----:B------:R-:W-:Y:S01]  /*26a0*/  IMAD.MOV.U32 R27, RZ, RZ, R20 ;  /* 0x000000ffff1b7224 */ /* 0x000fe200078e0014 */
[----:B------:R-:W-:Y:S02]  /*26b0*/  ISETP.GE.AND P4, PT, R186, UR8, PT ;  /* 0x00000008ba007c0c */ /* 0x000fe4000bf86270 */
[----:B------:R-:W-:Y:S01]  /*26c0*/  ISETP.GE.AND P3, PT, R18, UR8, PT ;  /* 0x0000000812007c0c */ /* 0x000fe2000bf66270 */
[----:B------:R-:W-:Y:S01]  /*26d0*/  IMAD.X R21, RZ, RZ, R10, P1 ;  /* 0x000000ffff157224 */ /* 0x000fe200008e060a */
[----:B------:R-:W-:Y:S01]  /*26e0*/  ISETP.GE.AND P1, PT, R17, UR8, PT ;  /* 0x0000000811007c0c */ /* 0x000fe2000bf26270 */
[----:B------:R-:W-:-:S04]  /*26f0*/  IMAD.WIDE.U32 R26, R24, R6, R26 ;  /* 0x00000006181a7225 */ /* 0x000fc800078e001a */
[----:B------:R-:W-:-:S04]  /*2700*/  IMAD R21, R21, R6, RZ ;  /* 0x0000000615157224 */ /* 0x000fc800078e02ff */
[----:B-1----:R-:W1:Y:S01]  /*2710*/  @!P4 LDC.64 R4, c[0x0][0x218] ;  /* 0x00008600ff04cb82 */ /* 0x002e620000000a00 */
[----:B------:R-:W-:Y:S01]  /*2720*/  IMAD R21, R24, R7, R21 ;  /* 0x0000000718157224 */ /* 0x000fe200078e0215 */
[----:B------:R1:W-:Y:S03]  /*2730*/  @P4 STS.128 [R13+0xa000], RZ ;  /* 0x00a000ff0d004388 */ /* 0x0003e60000000c00 */
[----:B------:R-:W-:-:S03]  /*2740*/  IMAD.IADD R21, R27, 0x1, R21 ;  /* 0x000000011b157824 */ /* 0x000fc600078e0215 */
[----:B------:R-:W5:Y:S01]  /*2750*/  @!P3 LDC.64 R2, c[0x0][0x218] ;  /* 0x00008600ff02bb82 */ /* 0x000f620000000a00 */
[----:B-1----:R-:W-:-:S04]  /*2760*/  @!P4 LEA R4, P2, R26, R4, 0x1 ;  /* 0x000000041a04c211 */ /* 0x002fc800078408ff */
        /* <DEDUP_REMOVED lines=21> */
.L_x_842:
[----:B------:R-:W-:Y:S05]  /*28c0*/  BSYNC B0 ;  /* 0x0000000000007941 */ /* 0x000fea0003800000 */
.L_x_841:
[----:B------:R1:W-:Y:S01]  /*28d0*/  @P6 STS [R13+0xf000], RZ ;  /* 0x00f000ff0d006388 */ /* 0x0003e20000000800 */
[----:B------:R-:W-:Y:S01]  /*28e0*/  ULDC.64 UR8, c[0x0][0x268] ;  /* 0x00009a0000087ab9 */ /* 0x000fe20000000a00 */
[----:B------:R-:W-:Y:S01]  /*28f0*/  BSSY B0, `(.L_x_843) ;  /* 0x000002f000007945 */ /* 0x000fe20003800000 */
[----:B------:R-:W-:Y:S01]  /*2900*/  IMAD R19, R19, UR8, RZ ;  /* 0x0000000813137c24 */ /* 0x000fe2000f8e02ff */
[----:B------:R1:W-:Y:S01]  /*2910*/  @P6 STS [R13+0xf004], RZ ;  /* 0x00f004ff0d006388 */ /* 0x0003e20000000800 */
[----:B------:R-:W-:-:S03]  /*2920*/  IMAD.WIDE.U32 R22, R16, UR8, R22 ;  /* 0x0000000810167c25 */ /* 0x000fc6000f8e0016 */
[----:B------:R1:W-:Y:S01]  /*2930*/  @P6 STS.64 [R13+0xf008], RZ ;  /* 0x00f008ff0d006388 */ /* 0x0003e20000000a00 */
[----:B------:R-:W-:-:S03]  /*2940*/  IMAD R16, R16, UR9, R19 ;  /* 0x0000000910107c24 */ /* 0x000fc6000f8e0213 */
[----:B------:R1:W-:Y:S02]  /*2950*/  @P6 STS.128 [R13+0x11000], RZ ;  /* 0x011000ff0d006388 */ /* 0x0003e40000000c00 */
[----:B------:R-:W-:Y:S02]  /*2960*/  IADD3 R16, R23, R16, RZ ;  /* 0x0000001017107210 */ /* 0x000fe40007ffe0ff */
        /* <DEDUP_REMOVED lines=12> */
[----:B-1----:R-:W1:Y:S01]  /*2a30*/  @!P4 LDC.64 R4, c[0x0][0x220] ;  /* 0x00008800ff04cb82 */ /* 0x002e620000000a00 */
[----:B------:R1:W-:Y:S04]  /*2a40*/  @P4 STS [R13+0xf000], RZ ;  /* 0x00f000ff0d004388 */ /* 0x0003e80000000800 */
[----:B------:R1:W-:Y:S03]  /*2a50*/  @P4 STS [R13+0xf004], RZ ;  /* 0x00f004ff0d004388 */ /* 0x0003e60000000800 */
[----:B------:R-:W5:Y:S01]  /*2a60*/  @!P3 LDC.64 R2, c[0x0][0x220] ;  /* 0x00008800ff02bb82 */ /* 0x000f620000000a00 */
[----:B------:R1:W-:Y:S02]  /*2a70*/  @P4 STS.64 [R13+0xf008], RZ ;  /* 0x00f008ff0d004388 */ /* 0x0003e40000000a00 */
        /* <DEDUP_REMOVED lines=22> */
.L_x_844:
[----:B------:R-:W-:Y:S05]  /*2be0*/  BSYNC B0 ;  /* 0x0000000000007941 */ /* 0x000fea0003800000 */
.L_x_843:
[----:B------:R1:W-:Y:S01]  /*2bf0*/  @P5 STS.128 [R13+0x10000], RZ ;  /* 0x010000ff0d005388 */ /* 0x0003e20000000c00 */
[----:B------:R-:W-:Y:S03]  /*2c00*/  BSSY B0, `(.L_x_845) ;  /* 0x0000028000007945 */ /* 0x000fe60003800000 */
[----:B------:R1:W-:Y:S04]  /*2c10*/  @P5 STS.128 [R13+0x12000], RZ ;  /* 0x012000ff0d005388 */ /* 0x0003e80000000c00 */
[----:B------:R1:W-:Y:S01]  /*2c20*/  @P5 STS.128 [R13+0x14000], RZ ;  /* 0x014000ff0d005388 */ /* 0x0003e20000000c00 */
[----:B------:R-:W-:Y:S05]  /*2c30*/  @P5 BRA `(.L_x_846) ;  /* 0x0000000000905947 */ /* 0x000fea0003800000 */
[----:B------:R-:W-:Y:S01]  /*2c40*/  ULDC UR8, c[0x0][0x2d0] ;  /* 0x0000b40000087ab9 */ /* 0x000fe20000000800 */
[----:B------:R-:W-:Y:S02]  /*2c50*/  IADD3 R11, P1, R11, 0x40, RZ ;  /* 0x000000400b0b7810 */ /* 0x000fe40007f3e0ff */
[----:B------:R-:W-:Y:S02]  /*2c60*/  ISETP.GE.AND P5, PT, R186, UR8, PT ;  /* 0x00000008ba007c0c */ /* 0x000fe4000bfa6270 */
[----:B------:R-:W-:Y:S01]  /*2c70*/  ISETP.GE.AND P4, PT, R18, UR8, PT ;  /* 0x0000000812007c0c */ /* 0x000fe2000bf86270 */
[----:B------:R-:W-:Y:S01]  /*2c80*/  IMAD.X R10, RZ, RZ, R10, P1 ;  /* 0x000000ffff0a7224 */ /* 0x000fe200008e060a */
[----:B------:R-:W-:Y:S01]  /*2c90*/  ISETP.GE.AND P2, PT, R17, UR8, PT ;  /* 0x0000000811007c0c */ /* 0x000fe2000bf46270 */
[----:B------:R-:W-:Y:S02]  /*2ca0*/  IMAD.MOV.U32 R17, RZ, RZ, R16 ;  /* 0x000000ffff117224 */ /* 0x000fe400078e0010 */
[----:B------:R-:W-:-:S02]  /*2cb0*/  IMAD R10, R10, R8, RZ ;  /* 0x000000080a0a7224 */ /* 0x000fc400078e02ff */
[----:B------:R-:W-:Y:S02]  /*2cc0*/  IMAD.MOV.U32 R16, RZ, RZ, R22 ;  /* 0x000000ffff107224 */ /* 0x000fe400078e0016 */
[C---:B------:R-:W-:Y:S02]  /*2cd0*/  IMAD R10, R11.reuse, R9, R10 ;  /* 0x000000090b0a7224 */ /* 0x040fe400078e020a */
[----:B------:R-:W5:Y:S01]  /*2ce0*/  @!P5 LDC.64 R6, c[0x0][0x220] ;  /* 0x00008800ff06db82 */ /* 0x000f620000000a00 */
[----:B------:R-:W-:Y:S01]  /*2cf0*/  IMAD.WIDE.U32 R16, R11, R8, R16 ;  /* 0x000000080b107225 */ /* 0x000fe200078e0010 */
[----:B------:R2:W-:Y:S03]  /*2d00*/  @P5 STS.128 [R13+0x10000], RZ ;  /* 0x010000ff0d005388 */ /* 0x0005e60000000c00 */
[----:B------:R-:W-:-:S03]  /*2d10*/  IMAD.IADD R10, R17, 0x1, R10 ;  /* 0x00000001110a7824 */ /* 0x000fc600078e020a */
[----:B-1----:R-:W1:Y:S08]  /*2d20*/  @!P4 LDC.64 R4, c[0x0][0x220] ;  /* 0x00008800ff04cb82 */ /* 0x002e700000000a00 */
[----:B------:R-:W3:Y:S01]  /*2d30*/  @!P2 LDC.64 R2, c[0x0][0x220] ;  /* 0x00008800ff02ab82 */ /* 0x000ee20000000a00 */
[----:B-----5:R-:W-:-:S04]  /*2d40*/  @!P5 LEA R6, P6, R16, R6, 0x1 ;  /* 0x000000061006d211 */ /* 0x020fc800078c08ff */
[C---:B------:R-:W-:Y:S02]  /*2d50*/  @!P5 LEA.HI.X R7, R16.reuse, R7, R10, 0x1, P6 ;  /* 0x000000071007d211 */ /* 0x040fe400030f0c0a */
[----:B-1----:R-:W-:-:S03]  /*2d60*/  @!P4 LEA R4, P3, R16, R4, 0x1 ;  /* 0x000000041004c211 */ /* 0x002fc600078608ff */
[----:B------:R-:W-:Y:S01]  /*2d70*/  @!PT LDS RZ, [RZ] ;  /* 0x00000000fffff984 */ /* 0x000fe20000000800 */
[----:B------:R-:W-:Y:S01]  /*2d80*/  @!PT LDS RZ, [RZ] ;  /* 0x00000000fffff984 */ /* 0x000fe20000000800 */
[----:B------:R-:W-:Y:S01]  /*2d90*/  @!PT LDS RZ, [RZ] ;  /* 0x00000000fffff984 */ /* 0x000fe20000000800 */
[----:B------:R1:W-:Y:S01]  /*2da0*/  @!P5 LDGSTS.E.BYPASS.LTC128B.128 [R13+0x10000], desc[UR36][R6.64] ;  /* 0x10000000060ddfae */ /* 0x0003e2000b901d64 */
[----:B------:R-:W-:-:S03]  /*2db0*/  @!P4 LEA.HI.X R5, R16, R5, R10, 0x1, P3 ;  /* 0x000000051005c211 */ /* 0x000fc600018f0c0a */
[----:B------:R1:W-:Y:S01]  /*2dc0*/  @P4 STS.128 [R13+0x12000], RZ ;  /* 0x012000ff0d004388 */ /* 0x0003e20000000c00 */
        /* <DEDUP_REMOVED lines=10> */
[----:B--2---:R1:W-:Y:S02]  /*2e70*/  @!P2 LDGSTS.E.BYPASS.LTC128B.128 [R13+0x14000], desc[UR36][R2.64+0x80] ;  /* 0x14000080020dafae */ /* 0x0043e4000b901d64 */
.L_x_846:
[----:B------:R-:W-:Y:S05]  /*2e80*/  BSYNC B0 ;  /* 0x0000000000007941 */ /* 0x000fea0003800000 */
.L_x_845:
[C---:B------:R-:W-:Y:S01]  /*2e90*/  VIADD R8, R190.reuse, 0x8 ;  /* 0x00000008be087836 */ /* 0x040fe20000000000 */
[-C--:B------:R-:W-:Y:S01]  /*2ea0*/  ISETP.GE.AND P4, PT, R190, R12.reuse, PT ;  /* 0x0000000cbe00720c */ /* 0x080fe20003f86270 */
[----:B------:R-:W-:Y:S01]  /*2eb0*/  IMAD.MOV.U32 R211, RZ, RZ, 0x7f800000 ;  /* 0x7f800000ffd37424 */ /* 0x000fe200078e00ff */
[----:B-12---:R-:W2:Y:S01]  /*2ec0*/  LDG.E.64 R2, desc[UR36][R14.64] ;  /* 0x000000240e027981 */ /* 0x006ea2000c1e1b00 */
[----:B------:R-:W-:Y:S01]  /*2ed0*/  IMAD.MOV.U32 R212, RZ, RZ, 0x7f800000 ;  /* 0x7f800000ffd47424 */ /* 0x000fe200078e00ff */
[----:B------:R-:W-:Y:S01]  /*2ee0*/  ISETP.GE.AND P3, PT, R8, R12, PT ;  /* 0x0000000c0800720c */ /* 0x000fe20003f66270 */
[----:B------:R-:W-:Y:S01]  /*2ef0*/  IMAD.WIDE R8, R190, 0x4, R220 ;  /* 0x00000004be087825 */ /* 0x000fe200078e02dc */
[----:B------:R-:W3:Y:S03]  /*2f00*/  LDG.E.64 R4, desc[UR36][R14.64+0x8] ;  /* 0x000008240e047981 */ /* 0x000ee6000c1e1b00 */
[----:B------:R-:W-:Y:S01]  /*2f10*/  VIADD R0, R0, 0x80 ;  /* 0x0000008000007836 */ /* 0x000fe20000000000 */
[----:B------:R-:W0:Y:S01]  /*2f20*/  LDGDEPBAR ;  /* 0x00000000000079af */ /* 0x000e220000000000 */
[----:B------:R-:W-:-:S02]  /*2f30*/  VIADD R6, R190, 0x28 ;  /* 0x00000028be067836 */ /* 0x000fc40000000000 */
[----:B------:R-:W-:Y:S01]  /*2f40*/  VIADD R7, R190, 0x20 ;  /* 0x00000020be077836 */ /* 0x000fe20000000000 */
[----:B------:R-:W5:Y:S01]  /*2f50*/  @!P4 LDG.E R211, desc[UR36][R8.64] ;  /* 0x0000002408d3c981 */ /* 0x000f62000c1e1900 */
[----:B------:R-:W-:Y:S01]  /*2f60*/  IMAD.MOV.U32 R210, RZ, RZ, 0x7f800000 ;  /* 0x7f800000ffd27424 */ /* 0x000fe200078e00ff */
[----:B------:R-:W-:Y:S02]  /*2f70*/  USHF.L.U32 UR29, UR24, 0x4, URZ ;  /* 0x00000004181d7899 */ /* 0x000fe4000800063f */
[----:B------:R-:W5:Y:S01]  /*2f80*/  @!P3 LDG.E R212, desc[UR36][R8.64+0x20] ;  /* 0x0000202408d4b981 */ /* 0x000f62000c1e1900 */
[----:B------:R-:W-:Y:S01]  /*2f90*/  ISETP.GE.AND P5, PT, R0, R215, PT ;  /* 0x000000d70000720c */ /* 0x000fe20003fa6270 */
[----:B------:R-:W-:Y:S01]  /*2fa0*/  USHF.L.U32 UR30, UR24, 0x3, URZ ;  /* 0x00000003181e7899 */ /* 0x000fe2000800063f */
[-C--:B------:R-:W-:Y:S01]  /*2fb0*/  ISETP.GE.AND P1, PT, R6, R12.reuse, PT ;  /* 0x0000000c0600720c */ /* 0x080fe20003f26270 */
[----:B------:R-:W-:Y:S01]  /*2fc0*/  IMAD.MOV.U32 R209, RZ, RZ, 0x7f800000 ;  /* 0x7f800000ffd17424 */ /* 0x000fe200078e00ff */
[----:B------:R-:W-:Y:S01]  /*2fd0*/  SHF.R.S32.HI R206, RZ, 0x1f, R218 ;  /* 0x0000001fffce7819 */ /* 0x000fe200000114da */
[----:B------:R-:W-:Y:S01]  /*2fe0*/  IMAD.SHL.U32 R207, R183, 0x20, RZ ;  /* 0x00000020b7cf7824 */ /* 0x000fe200078e00ff */
[----:B------:R-:W-:Y:S01]  /*2ff0*/  CS2R R126, SRZ ;  /* 0x00000000007e7805 */ /* 0x000fe2000001ff00 */
[----:B------:R-:W-:Y:S01]  /*3000*/  IMAD.MOV.U32 R208, RZ, RZ, R213 ;  /* 0x000000ffffd07224 */ /* 0x000fe200078e00d5 */
[----:B------:R-:W-:Y:S01]  /*3010*/  CS2R R124, SRZ ;  /* 0x00000000007c7805 */ /* 0x000fe2000001ff00 */
[C---:B------:R-:W-:Y:S01]  /*3020*/  VIADD R199, R186.reuse, 0x20 ;  /* 0x00000020bac77836 */ /* 0x040fe20000000000 */
[----:B------:R-:W-:Y:S01]  /*3030*/  CS2R R130, SRZ ;  /* 0x0000000000827805 */ /* 0x000fe2000001ff00 */
[----:B------:R-:W-:Y:S01]  /*3040*/  VIADD R198, R186, 0x40 ;  /* 0x00000040bac67836 */ /* 0x000fe20000000000 */
[----:B------:R-:W-:Y:S01]  /*3050*/  CS2R R128, SRZ ;  /* 0x0000000000807805 */ /* 0x000fe2000001ff00 */
[----:B------:R-:W1:Y:S01]  /*3060*/  @P5 S2R R0, SR_TID.X ;  /* 0x0000000000005919 */ /* 0x000e620000002100 */
[----:B------:R-:W-:Y:S01]  /*3070*/  ISETP.GE.AND P2, PT, R7, R12, PT ;  /* 0x0000000c0700720c */ /* 0x000fe20003f46270 */
[----:B------:R-:W-:Y:S01]  /*3080*/  @!P1 IMAD.WIDE R6, R6, 0x4, R220 ;  /* 0x0000000406069825 */ /* 0x000fe200078e02dc */
[----:B------:R-:W-:-:S02]  /*3090*/  UIADD3 UR19, UR29, 0x40, URZ ;  /* 0x000000401d137890 */ /* 0x000fc4000fffe03f */
[----:B------:R-:W-:Y:S02]  /*30a0*/  UIADD3 UR16, UR29, 0x20, URZ ;  /* 0x000000201d107890 */ /* 0x000fe4000fffe03f */
[----:B------:R4:W5:Y:S01]  /*30b0*/  @!P1 LDG.E R210, desc[UR36][R6.64] ;  /* 0x0000002406d29981 */ /* 0x000962000c1e1900 */
[----:B------:R-:W-:Y:S02]  /*30c0*/  UIADD3 UR18, UR30, UR19, URZ ;  /* 0x000000131e127290 */ /* 0x000fe4000fffe03f */
[----:B------:R-:W-:Y:S02]  /*30d0*/  UIADD3 UR15, UR30, UR16, URZ ;  /* 0x000000101e0f7290 */ /* 0x000fe4000fffe03f */
[----:B------:R-:W-:Y:S02]  /*30e0*/  UIADD3 UR17, UR30, UR18, URZ ;  /* 0x000000121e117290 */ /* 0x000fe4000fffe03f */
[----:B------:R1:W5:Y:S01]  /*30f0*/  @!P2 LDG.E R209, desc[UR36][R8.64+0x80] ;  /* 0x0000802408d1a981 */ /* 0x000362000c1e1900 */
[----:B------:R-:W-:Y:S01]  /*3100*/  CS2R R122, SRZ ;  /* 0x00000000007a7805 */ /* 0x000fe2000001ff00 */
[----:B------:R-:W-:Y:S01]  /*3110*/  UIADD3 UR12, UR30, UR17, URZ ;  /* 0x000000111e0c7290 */ /* 0x000fe2000fffe03f */
        /* <DEDUP_REMOVED lines=15> */
[----:B----4-:R-:W-:Y:S01]  /*3210*/  IMAD R6, R189, UR14, R188 ;  /* 0x0000000ebd067c24 */ /* 0x010fe2000f8e02bc */
[----:B------:R-:W-:Y:S01]  /*3220*/  UIADD3 UR14, UR30, UR15, URZ ;  /* 0x0000000f1e0e7290 */ /* 0x000fe2000fffe03f */
[----:B------:R-:W-:Y:S02]  /*3230*/  CS2R R90, SRZ ;  /* 0x00000000005a7805 */ /* 0x000fe4000001ff00 */
[----:B------:R-:W-:Y:S01]  /*3240*/  CS2R R88, SRZ ;  /* 0x0000000000587805 */ /* 0x000fe2000001ff00 */
[----:B------:R-:W-:Y:S01]  /*3250*/  IMAD.SHL.U32 R6, R6, 0x20, RZ ;  /* 0x0000002006067824 */ /* 0x000fe200078e00ff */
[----:B------:R-:W-:Y:S01]  /*3260*/  UIADD3 UR13, UR30, UR14, URZ ;  /* 0x0000000e1e0d7290 */ /* 0x000fe2000fffe03f */
[----:B-1----:R-:W-:Y:S01]  /*3270*/  @P5 IMAD.SHL.U32 R0, R0, 0x2, RZ ;  /* 0x0000000200005824 */ /* 0x002fe200078e00ff */
[----:B------:R-:W-:Y:S01]  /*3280*/  UIADD3 UR10, UR30, UR12, URZ ;  /* 0x0000000c1e0a7290 */ /* 0x000fe2000fffe03f */
[----:B------:R-:W-:Y:S01]  /*3290*/  CS2R R86, SRZ ;  /* 0x0000000000567805 */ /* 0x000fe2000001ff00 */
[----:B------:R-:W-:Y:S01]  /*32a0*/  UIADD3 UR11, UR30, UR13, URZ ;  /* 0x0000000d1e0b7290 */ /* 0x000fe2000fffe03f */
[----:B------:R-:W-:-:S02]  /*32b0*/  CS2R R84, SRZ ;  /* 0x0000000000547805 */ /* 0x000fc4000001ff00 */
[----:B------:R-:W-:Y:S01]  /*32c0*/  @P5 LOP3.LUT R207, R207, 0x6, R0, 0xf8, !PT ;  /* 0x00000006cfcf5812 */ /* 0x000fe200078ef800 */
        /* <DEDUP_REMOVED lines=28> */
[----:B------:R-:W-:Y:S01]  /*3490*/  UIMAD UR25, UR24, 0x30, URZ ;  /* 0x00000030181978a4 */ /* 0x000fe2000f8e023f */
[----:B------:R-:W-:Y:S01]  /*34a0*/  ULDC UR20, c[0x0][0x2d0] ;  /* 0x0000b40000147ab9 */ /* 0x000fe20000000800 */
[----:B------:R-:W-:Y:S02]  /*34b0*/  UIADD3 UR23, -UR23, URZ, URZ ;  /* 0x0000003f17177290 */ /* 0x000fe4000fffe13f */
[----:B------:R-:W-:-:S02]  /*34c0*/  UIMAD UR24, UR24, 0x38, URZ ;  /* 0x00000038181878a4 */ /* 0x000fc4000f8e023f */
[----:B------:R-:W-:Y:S02]  /*34d0*/  UIADD3 UR9, UR30, UR10, URZ ;  /* 0x0000000a1e097290 */ /* 0x000fe4000fffe03f */
[----:B------:R-:W-:Y:S01]  /*34e0*/  UIADD3 UR8, UR30, UR11, URZ ;  /* 0x0000000b1e087290 */ /* 0x000fe2000fffe03f */
[----:B------:R-:W-:Y:S01]  /*34f0*/  ULDC.U8 UR22, c[0x0][0x388] ;  /* 0x0000e20000167ab9 */ /* 0x000fe20000000000 */
[----:B------:R-:W-:Y:S01]  /*3500*/  ULDC UR21, c[0x0][0x2ec] ;  /* 0x0000bb0000157ab9 */ /* 0x000fe20000000800 */
[----:B--2---:R-:W-:Y:S01]  /*3510*/  R2UR UR34, R3 ;  /* 0x00000000032272ca */ /* 0x004fe200000e0000 */
[----:B------:R-:W-:Y:S01]  /*3520*/  VIADD R3, R181, 0x1800 ;  /* 0x00001800b5037836 */ /* 0x000fe20000000000 */
[----:B------:R-:W-:Y:S01]  /*3530*/  R2UR UR35, R2 ;  /* 0x00000000022372ca */ /* 0x000fe200000e0000 */
[----:B------:R-:W-:Y:S01]  /*3540*/  VIADD R2, R180, 0x1800 ;  /* 0x00001800b4027836 */ /* 0x000fe20000000000 */
[----:B---3--:R-:W-:Y:S02]  /*3550*/  IADD3 R218, P2, P1, R6, R4, R218 ;  /* 0x0000000406da7210 */ /* 0x008fe4000795e0da */
[----:B------:R-:W-:-:S02]  /*3560*/  SHF.R.S32.HI R6, RZ, 0x1f, R6 ;  /* 0x0000001fff067819 */ /* 0x000fc40000011406 */
[----:B------:R-:W-:Y:S02]  /*3570*/  SEL R3, R3, R181, !P0 ;  /* 0x000000b503037207 */ /* 0x000fe40004000000 */
[----:B------:R-:W-:Y:S01]  /*3580*/  SEL R2, R2, R180, !P0 ;  /* 0x000000b402027207 */ /* 0x000fe20004000000 */
[----:B------:R-:W-:Y:S01]  /*3590*/  IMAD.WIDE.U32 R218, R218, -0x2daee0ad, RZ ;  /* 0xd2511f53dada7825 */ /* 0x000fe200078e00ff */
[----:B------:R-:W-:Y:S02]  /*35a0*/  IADD3.X R206, R6, R5, R206, P2, P1 ;  /* 0x0000000506ce7210 */ /* 0x000fe400017e24ce */
[----:B------:R-:W-:Y:S02]  /*35b0*/  LEA R3, R3, UR6, 0x1 ;  /* 0x0000000603037c11 */ /* 0x000fe4000f8e08ff */
[----:B------:R-:W-:-:S07]  /*35c0*/  LEA R2, R2, UR6, 0x1 ;  /* 0x0000000602027c11 */ /* 0x000fce000f8e08ff */
.L_x_849:
[----:B------:R-:W0:Y:S01]  /*35d0*/  LDGDEPBAR ;  /* 0x00000000000079af */ /* 0x000e220000000000 */
[----:B------:R-:W-:Y:S01]  /*35e0*/  IMAD.IADD R182, R176, 0x1, R3 ;  /* 0x00000001b0b67824 */ /* 0x000fe200078e0203 */
[----:B-----5:R-:W-:Y:S01]  /*35f0*/  FSETP.NEU.FTZ.AND P6, PT, R211, -INF , PT ;  /* 0xff800000d300780b */ /* 0x020fe20003fdd000 */
[----:B------:R-:W-:Y:S02]  /*3600*/  UIADD3 UR33, UR35, -0x61c88647, URZ ;  /* 0x9e3779b923217890 */ /* 0x000fe4000fffe03f */
[----:B------:R-:W-:Y:S02]  /*3610*/  UIADD3 UR31, UR35, 0x3c6ef372, URZ ;  /* 0x3c6ef372231f7890 */ /* 0x000fe4000fffe03f */
[----:B------:R-:W-:Y:S01]  /*3620*/  UIADD3 UR32, UR34, -0x4498517b, URZ ;  /* 0xbb67ae8522207890 */ /* 0x000fe2000fffe03f */
[----:B------:R-:W-:Y:S04]  /*3630*/  DEPBAR.LE SB0, 0x0 ;  /* 0x000080000000791a */ /* 0x000fe80000000000 */
[----:B------:R-:W-:Y:S06]  /*3640*/  BAR.SYNC.DEFER_BLOCKING 0x0 ;  /* 0x0000000000007b1d */ /* 0x000fec0000010000 */
        /* <DEDUP_REMOVED lines=11> */
[----:B------:R-:W-:Y:S01]  /*3700*/  LDSM.16.M88.4 R152, [R3+0x1000] ;  /* 0x001000000398783b */ /* 0x000fe20000000200 */
[C---:B------:R-:W-:Y:S07]  /*3710*/  HMMA.16816.F32 R16, R32.reuse, R18, RZ ;  /* 0x000000122010723c */ /* 0x040fee00000018ff */
[----:B------:R-:W2:Y:S01]  /*3720*/  LDSM.16.M88.4 R156, [R178+UR6+0xb000] ;  /* 0x00b00006b29c783b */ /* 0x000ea20008000200 */
        /* <DEDUP_REMOVED lines=9> */
[----:B------:R-:W-:Y:S05]  /*37c0*/  LDSM.16.M88.4 R168, [R182+0x1800] ;  /* 0x00180000b6a8783b */ /* 0x000fea0000000200 */
[-C--:B------:R-:W-:Y:S06]  /*37d0*/  HMMA.16816.F32 R12, R144, R142.reuse, R12 ;  /* 0x0000008e900c723c */ /* 0x080fec000000180c */
[C---:B------:R-:W-:Y:S01]  /*37e0*/  HMMA.16816.F32 R16, R136.reuse, R142, R16 ;  /* 0x0000008e8810723c */ /* 0x040fe20000001810 */
[----:B------:R-:W1:Y:S05]  /*37f0*/  LDSM.16.M88.4 R140, [R182+0x1000] ;  /* 0x00100000b68c783b */ /* 0x000e6a0000000200 */
[-C--:B--2---:R-:W-:Y:S06]  /*3800*/  HMMA.16816.F32 R20, R136, R148.reuse, R20 ;  /* 0x000000948814723c */ /* 0x084fec0000001814 */
[C---:B------:R-:W-:Y:S06]  /*3810*/  HMMA.16816.F32 R24, R144.reuse, R148, R24 ;  /* 0x000000949018723c */ /* 0x040fec0000001818 */
[-C--:B------:R-:W-:Y:S01]  /*3820*/  HMMA.16816.F32 R28, R144, R150.reuse, R28 ;  /* 0x00000096901c723c */ /* 0x080fe2000000181c */
[----:B------:R-:W-:Y:S05]  /*3830*/  LDSM.16.M88.4 R144, [R3+0x2000] ;  /* 0x002000000390783b */ /* 0x000fea0000000200 */
[----:B------:R-:W-:Y:S03]  /*3840*/  HMMA.16816.F32 R32, R136, R150, R32 ;  /* 0x000000968820723c */ /* 0x000fe60000001820 */
[----:B------:R-:W2:Y:S03]  /*3850*/  LDSM.16.M88.4 R136, [R177+0x2400] ;  /* 0x00240000b188783b */ /* 0x000ea60000000200 */
[-C--:B------:R-:W-:Y:S05]  /*3860*/  HMMA.16816.F32 R4, R152, R156.reuse, R4 ;  /* 0x0000009c9804723c */ /* 0x080fea0000001804 */
[----:B------:R-:W4:Y:S01]  /*3870*/  LDSM.16.M88.4 R148, [R178+UR6+0xd000] ;  /* 0x00d00006b294783b */ /* 0x000f220008000200 */
[C---:B---3--:R-:W-:Y:S06]  /*3880*/  HMMA.16816.F32 R8, R160.reuse, R156, R8 ;  /* 0x0000009ca008723c */ /* 0x048fec0000001808 */
        /* <DEDUP_REMOVED lines=8> */
[----:B------:R-:W3:Y:S03]  /*3910*/  LDSM.16.M88.4 R132, [R3+0x2800] ;  /* 0x002800000384783b */ /* 0x000ee60000000200 */
[-C--:B-1----:R-:W-:Y:S05]  /*3920*/  HMMA.16816.F32 R4, R140, R164.reuse, R4 ;  /* 0x000000a48c04723c */ /* 0x082fea0000001804 */
[----:B------:R-:W1:Y:S01]  /*3930*/  LDSM.16.M88.4 R152, [R178+UR6+0xd400] ;  /* 0x00d40006b298783b */ /* 0x000e620008000200 */
[C---:B------:R-:W-:Y:S06]  /*3940*/  HMMA.16816.F32 R8, R168.reuse, R164, R8 ;  /* 0x000000a4a808723c */ /* 0x040fec0000001808 */
[-C--:B------:R-:W-:Y:S06]  /*3950*/  HMMA.16816.F32 R12, R168, R166.reuse, R12 ;  /* 0x000000a6a80c723c */ /* 0x080fec000000180c */
[C---:B------:R-:W-:Y:S01]  /*3960*/  HMMA.16816.F32 R16, R140.reuse, R166, R16 ;  /* 0x000000a68c10723c */ /* 0x040fe20000001810 */
[----:B------:R-:W1:Y:S05]  /*3970*/  LDSM.16.M88.4 R164, [R182+0x2800] ;  /* 0x00280000b6a4783b */ /* 0x000e6a0000000200 */
[-C--:B--2---:R-:W-:Y:S06]  /*3980*/  HMMA.16816.F32 R20, R140, R136.reuse, R20 ;  /* 0x000000888c14723c */ /* 0x084fec0000001814 */
[C---:B------:R-:W-:Y:S06]  /*3990*/  HMMA.16816.F32 R24, R168.reuse, R136, R24 ;  /* 0x00000088a818723c */ /* 0x040fec0000001818 */
[-C--:B------:R-:W-:Y:S06]  /*39a0*/  HMMA.16816.F32 R28, R168, R138.reuse, R28 ;  /* 0x0000008aa81c723c */ /* 0x080fec000000181c */
[----:B------:R-:W-:Y:S06]  /*39b0*/  HMMA.16816.F32 R32, R140, R138, R32 ;  /* 0x0000008a8c20723c */ /* 0x000fec0000001820 */
[-C--:B----4-:R-:W-:Y:S05]  /*39c0*/  HMMA.16816.F32 R4, R144, R148.reuse, R4 ;  /* 0x000000949004723c */ /* 0x090fea0000001804 */
[----:B------:R-:W-:Y:S01]  /*39d0*/  @P5 IMAD R138, R192, 0x80, R207 ;  /* 0x00000080c08a5824 */ /* 0x000fe200078e02cf */
[C---:B---3--:R-:W-:Y:S05]  /*39e0*/  HMMA.16816.F32 R8, R132.reuse, R148, R8 ;  /* 0x000000948408723c */ /* 0x048fea0000001808 */
[----:B------:R-:W-:Y:S01]  /*39f0*/  @P5 VIADD R139, R138, 0x11 ;  /* 0x000000118a8b5836 */ /* 0x000fe20000000000 */
[-C--:B------:R-:W-:Y:S05]  /*3a00*/  HMMA.16816.F32 R12, R132, R150.reuse, R12 ;  /* 0x00000096840c723c */ /* 0x080fea000000180c */
[----:B------:R-:W-:Y:S01]  /*3a10*/  LOP3.LUT R148, R206, UR35, RZ, 0x3c, !PT ;  /* 0x00000023ce947c12 */ /* 0x000fe2000f8e3cff */
[C---:B------:R-:W-:Y:S05]  /*3a20*/  HMMA.16816.F32 R16, R144.reuse, R150, R16 ;  /* 0x000000969010723c */ /* 0x040fea0000001810 */
[----:B------:R-:W-:Y:S01]  /*3a30*/  IMAD R140, R192, 0x4, R183 ;  /* 0x00000004c08c7824 */ /* 0x000fe200078e02b7 */
[-C--:B-1----:R-:W-:Y:S05]  /*3a40*/  HMMA.16816.F32 R20, R144, R152.reuse, R20 ;  /* 0x000000989014723c */ /* 0x082fea0000001814 */
[----:B------:R-:W-:Y:S01]  /*3a50*/  LOP3.LUT R140, R219, UR34, R140, 0x96, !PT ;  /* 0x00000022db8c7c12 */ /* 0x000fe2000f8e968c */
[C---:B------:R-:W-:Y:S05]  /*3a60*/  HMMA.16816.F32 R24, R132.reuse, R152, R24 ;  /* 0x000000988418723c */ /* 0x040fea0000001818 */
[----:B------:R-:W-:Y:S01]  /*3a70*/  IMAD R141, R214, 0x4, R184 ;  /* 0x00000004d68d7824 */ /* 0x000fe200078e02b8 */
[-C--:B------:R-:W-:Y:S06]  /*3a80*/  HMMA.16816.F32 R28, R132, R154.reuse, R28 ;  /* 0x0000009a841c723c */ /* 0x080fec000000181c */
[----:B------:R-:W-:Y:S05]  /*3a90*/  HMMA.16816.F32 R32, R144, R154, R32 ;  /* 0x0000009a9020723c */ /* 0x000fea0000001820 */
[----:B------:R-:W-:Y:S01]  /*3aa0*/  @P5 VIADD R133, R138, 0x8 ;  /* 0x000000088a855836 */ /* 0x000fe20000000000 */
[-C--:B------:R-:W-:Y:S05]  /*3ab0*/  HMMA.16816.F32 R4, R156, R160.reuse, R4 ;  /* 0x000000a09c04723c */ /* 0x080fea0000001804 */
[-C--:B------:R-:W-:Y:S01]  /*3ac0*/  @P5 ISETP.GE.AND P1, PT, R133, R215.reuse, PT ;  /* 0x000000d78500520c */ /* 0x080fe20003f26270 */
[C---:B------:R-:W-:Y:S05]  /*3ad0*/  HMMA.16816.F32 R8, R164.reuse, R160, R8 ;  /* 0x000000a0a408723c */ /* 0x040fea0000001808 */
[----:B------:R-:W-:Y:S01]  /*3ae0*/  IMAD.MOV.U32 R134, RZ, RZ, R201 ;  /* 0x000000ffff867224 */ /* 0x000fe200078e00c9 */
[-C--:B------:R-:W-:Y:S05]  /*3af0*/  HMMA.16816.F32 R12, R164, R162.reuse, R12 ;  /* 0x000000a2a40c723c */ /* 0x080fea000000180c */
[----:B------:R-:W-:Y:S01]  /*3b00*/  LEA R136, P0, R190, R134, 0x2 ;  /* 0x00000086be887211 */ /* 0x000fe200078010ff */
[----:B------:R-:W-:Y:S01]  /*3b10*/  @P5 VIADD R132, R138, 0x1 ;  /* 0x000000018a845836 */ /* 0x000fe20000000000 */
[C---:B------:R-:W-:Y:S04]  /*3b20*/  HMMA.16816.F32 R16, R156.reuse, R162, R16 ;  /* 0x000000a29c10723c */ /* 0x040fe80000001810 */
[-C--:B------:R-:W-:Y:S01]  /*3b30*/  @P5 ISETP.GE.AND P2, PT, R132, R215.reuse, PT ;  /* 0x000000d78400520c */ /* 0x080fe20003f46270 */
[C---:B------:R-:W-:Y:S02]  /*3b40*/  @P5 VIADD R133, R138.reuse, 0x10 ;  /* 0x000000108a855836 */ /* 0x040fe40000000000 */
[----:B------:R-:W-:Y:S01]  /*3b50*/  FMUL.FTZ R134, R211, 1.4426950216293334961 ;  /* 0x3fb8aa3bd3867820 */ /* 0x000fe20000410000 */
[----:B------:R-:W-:Y:S03]  /*3b60*/  IMAD.MOV.U32 R135, RZ, RZ, R200 ;  /* 0x000000ffff877224 */ /* 0x000fe600078e00c8 */
[----:B------:R-:W-:Y:S02]  /*3b70*/  @P5 FSEL R5, R5, -INF , !P2 ;  /* 0xff80000005055808 */ /* 0x000fe40005000000 */
[----:B------:R-:W-:Y:S01]  /*3b80*/  @P5 ISETP.GE.AND P3, PT, R133, R215, PT ;  /* 0x000000d78500520c */ /* 0x000fe20003f66270 */
[----:B------:R-:W-:Y:S01]  /*3b90*/  @P5 VIADD R132, R138, 0x9 ;  /* 0x000000098a845836 */ /* 0x000fe20000000000 */
[----:B------:R-:W-:Y:S01]  /*3ba0*/  LEA.HI.X.SX32 R137, R190, R135, 0x2, P0 ;  /* 0x00000087be897211 */ /* 0x000fe200000f16ff */
[C---:B------:R-:W-:Y:S01]  /*3bb0*/  FMUL.FTZ R133, R212.reuse, 1.4426950216293334961 ;  /* 0x3fb8aa3bd4857820 */ /* 0x040fe20000410000 */
[----:B------:R-:W-:Y:S01]  /*3bc0*/  FSETP.NEU.FTZ.AND P0, PT, R212, -INF , PT ;  /* 0xff800000d400780b */ /* 0x000fe20003f1d000 */
[C---:B------:R-:W-:Y:S01]  /*3bd0*/  FMUL.FTZ R135, R209.reuse, 1.4426950216293334961 ;  /* 0x3fb8aa3bd1877820 */ /* 0x040fe20000410000 */
[-C--:B------:R-:W-:Y:S01]  /*3be0*/  @P5 ISETP.GE.AND P4, PT, R132, R215.reuse, PT ;  /* 0x000000d78400520c */ /* 0x080fe20003f86270 */
[----:B------:R-:W2:Y:S01]  /*3bf0*/  LDG.E R171, desc[UR36][R136.64] ;  /* 0x0000002488ab7981 */ /* 0x000ea2000c1e1900 */
[----:B------:R-:W-:Y:S01]  /*3c00*/  FSEL R134, R134, RZ, P6 ;  /* 0x000000ff86867208 */ /* 0x000fe20003000000 */
[C---:B------:R-:W-:Y:S01]  /*3c10*/  FMUL.FTZ R132, R210.reuse, 1.4426950216293334961 ;  /* 0x3fb8aa3bd2847820 */ /* 0x040fe20000410000 */
[----:B------:R-:W-:Y:S01]  /*3c20*/  FSETP.NEU.FTZ.AND P6, PT, R209, -INF , PT ;  /* 0xff800000d100780b */ /* 0x000fe20003fdd000 */
[----:B------:R-:W3:Y:S01]  /*3c30*/  LDG.E R170, desc[UR36][R136.64+0x20] ;  /* 0x0000202488aa7981 */ /* 0x000ee2000c1e1900 */
[----:B------:R-:W-:Y:S01]  /*3c40*/  FSEL R133, R133, RZ, P0 ;  /* 0x000000ff85857208 */ /* 0x000fe20000000000 */
[--C-:B------:R-:W-:Y:S01]  /*3c50*/  FFMA.FTZ R5, R5, UR21, -R134.reuse ;  /* 0x0000001505057c23 */ /* 0x100fe20008010886 */
[----:B------:R-:W-:Y:S01]  /*3c60*/  FSETP.NEU.FTZ.AND P0, PT, R210, -INF , PT ;  /* 0xff800000d200780b */ /* 0x000fe20003f1d000 */
[----:B------:R-:W5:Y:S01]  /*3c70*/  LDG.E R169, desc[UR36][R136.64+0x80] ;  /* 0x0000802488a97981 */ /* 0x000f62000c1e1900 */
[----:B------:R-:W-:Y:S01]  /*3c80*/  FSEL R135, R135, RZ, P6 ;  /* 0x000000ff87877208 */ /* 0x000fe20003000000 */
[----:B------:R1:W-:Y:S01]  /*3c90*/  MUFU.EX2 R224, R5 ;  /* 0x0000000500e07308 */ /* 0x0003e20000000800 */
[-C--:B------:R-:W-:Y:S01]  /*3ca0*/  @P5 ISETP.GE.AND P6, PT, R139, R215.reuse, PT ;  /* 0x000000d78b00520c */ /* 0x080fe20003fc6270 */
[----:B------:R4:W5:Y:S01]  /*3cb0*/  LDG.E R168, desc[UR36][R136.64+0xa0] ;  /* 0x0000a02488a87981 */ /* 0x000962000c1e1900 */
[----:B------:R-:W-:Y:S01]  /*3cc0*/  FSEL R132, R132, RZ, P0 ;  /* 0x000000ff84847208 */ /* 0x000fe20000000000 */
[C---:B------:R-:W-:Y:S01]  /*3cd0*/  @P5 VIADD R139, R138.reuse, 0x18 ;  /* 0x000000188a8b5836 */ /* 0x040fe20000000000 */
[CC--:B------:R-:W-:Y:S01]  /*3ce0*/  @P5 ISETP.GE.AND P0, PT, R138.reuse, R215.reuse, PT ;  /* 0x000000d78a00520c */ /* 0x0c0fe20003f06270 */
[----:B------:R-:W-:Y:S01]  /*3cf0*/  @P5 VIADD R138, R138, 0x19 ;  /* 0x000000198a8a5836 */ /* 0x000fe20000000000 */
[----:B------:R-:W-:Y:S01]  /*3d00*/  @P5 FSEL R7, R7, -INF , !P2 ;  /* 0xff80000007075808 */ /* 0x000fe20005000000 */
[----:B------:R-:W-:Y:S01]  /*3d10*/  IMAD.WIDE.U32 R146, R141, -0x326172a9, RZ ;  /* 0xcd9e8d578d927825 */ /* 0x000fe200078e00ff */
[----:B------:R-:W-:Y:S02]  /*3d20*/  @P5 FSEL R4, R4, -INF , !P0 ;  /* 0xff80000004045808 */ /* 0x000fe40004000000 */
[----:B------:R-:W-:Y:S01]  /*3d30*/  @P5 FSEL R6, R6, -INF , !P0 ;  /* 0xff80000006065808 */ /* 0x000fe20004000000 */
[--C-:B------:R-:W-:Y:S01]  /*3d40*/  FFMA.FTZ R7, R7, UR21, -R133.reuse ;  /* 0x0000001507077c23 */ /* 0x100fe20008010885 */
[----:B------:R-:W-:Y:S01]  /*3d50*/  @P5 FSEL R8, R8, -INF , !P0 ;  /* 0xff80000008085808 */ /* 0x000fe20004000000 */
[----:B------:R-:W-:Y:S01]  /*3d60*/  FFMA.FTZ R4, R4, UR21, -R134 ;  /* 0x0000001504047c23 */ /* 0x000fe20008010886 */
[----:B------:R-:W-:Y:S01]  /*3d70*/  @P5 FSEL R10, R10, -INF , !P0 ;  /* 0xff8000000a0a5808 */ /* 0x000fe20004000000 */
[----:B------:R-:W-:Y:S01]  /*3d80*/  FFMA.FTZ R6, R6, UR21, -R133 ;  /* 0x0000001506067c23 */ /* 0x000fe20008010885 */
[-C--:B------:R-:W-:Y:S01]  /*3d90*/  @P5 ISETP.GE.AND P0, PT, R139, R215.reuse, PT ;  /* 0x000000d78b00520c */ /* 0x080fe20003f06270 */
[----:B------:R-:W-:Y:S01]  /*3da0*/  VIADD R139, R141, 0x2 ;  /* 0x000000028d8b7836 */ /* 0x000fe20000000000 */
[-C--:B------:R-:W-:Y:S01]  /*3db0*/  LOP3.LUT R150, R147, R148.reuse, RZ, 0x3c, !PT ;  /* 0x0000009493967212 */ /* 0x080fe200078e3cff */
[----:B------:R-:W-:Y:S01]  /*3dc0*/  IMAD.WIDE.U32 R140, R140, -0x326172a9, RZ ;  /* 0xcd9e8d578c8c7825 */ /* 0x000fe200078e00ff */
[----:B------:R-:W-:Y:S01]  /*3dd0*/  @P5 FSEL R9, R9, -INF , !P2 ;  /* 0xff80000009095808 */ /* 0x000fe20005000000 */
[----:B------:R-:W-:Y:S01]  /*3de0*/  MUFU.EX2 R225, R6 ;  /* 0x0000000600e17308 */ /* 0x000fe20000000800 */
[----:B------:R-:W-:Y:S01]  /*3df0*/  @P5 FSEL R11, R11, -INF , !P2 ;  /* 0xff8000000b0b5808 */ /* 0x000fe20005000000 */
[----:B------:R-:W-:Y:S01]  /*3e00*/  IMAD.WIDE.U32 R142, R139, -0x326172a9, RZ ;  /* 0xcd9e8d578b8e7825 */ /* 0x000fe200078e00ff */
[----:B------:R-:W-:Y:S02]  /*3e10*/  @P5 ISETP.GE.AND P2, PT, R138, R215, PT ;  /* 0x000000d78a00520c */ /* 0x000fe40003f46270 */
[----:B------:R-:W-:Y:S01]  /*3e20*/  LOP3.LUT R146, R141, UR33, R146, 0x96, !PT ;  /* 0x000000218d927c12 */ /* 0x000fe2000f8e9692 */
[--C-:B------:R-:W-:Y:S01]  /*3e30*/  FFMA.FTZ R8, R8, UR21, -R135.reuse ;  /* 0x0000001508087c23 */ /* 0x100fe20008010887 */
[----:B------:R-:W-:Y:S03]  /*3e40*/  LOP3.LUT R148, R143, R148, RZ, 0x3c, !PT ;  /* 0x000000948f947212 */ /* 0x000fe600078e3cff */
[----:B------:R-:W-:Y:S01]  /*3e50*/  MUFU.EX2 R226, R7 ;  /* 0x0000000700e27308 */ /* 0x000fe20000000800 */
[----:B------:R-:W-:Y:S01]  /*3e60*/  LOP3.LUT R138, R141, UR33, R142, 0x96, !PT ;  /* 0x000000218d8a7c12 */ /* 0x000fe2000f8e968e */
[----:B------:R-:W-:Y:S01]  /*3e70*/  FFMA.FTZ R9, R9, UR21, -R135 ;  /* 0x0000001509097c23 */ /* 0x000fe20008010887 */
[----:B------:R-:W-:Y:S01]  /*3e80*/  LOP3.LUT R142, R140, UR31, RZ, 0x3c, !PT ;  /* 0x0000001f8c8e7c12 */ /* 0x000fe2000f8e3cff */
[----:B------:R-:W-:Y:S01]  /*3e90*/  IMAD.WIDE.U32 R150, R150, -0x2daee0ad, RZ ;  /* 0xd2511f5396967825 */ /* 0x000fe200078e00ff */
[----:B------:R-:W-:Y:S01]  /*3ea0*/  LOP3.LUT R140, R218, UR32, RZ, 0x3c, !PT ;  /* 0x00000020da8c7c12 */ /* 0x000fe2000f8e3cff */
[----:B------:R-:W-:Y:S01]  /*3eb0*/  UIADD3 UR32, UR34, 0x32370b8f, URZ ;  /* 0x32370b8f22207890 */ /* 0x000fe2000fffe03f */
[----:B------:R-:W-:Y:S01]  /*3ec0*/  @P5 FSEL R12, R12, -INF , !P1 ;  /* 0xff8000000c0c5808 */ /* 0x000fe20004800000 */
[----:B------:R-:W-:Y:S01]  /*3ed0*/  IMAD.WIDE.U32 R148, R148, -0x2daee0ad, RZ ;  /* 0xd2511f5394947825 */ /* 0x000fe200078e00ff */
[----:B------:R-:W-:Y:S01]  /*3ee0*/  LOP3.LUT R144, R140, R151, RZ, 0x3c, !PT ;  /* 0x000000978c907212 */ /* 0x000fe200078e3cff */
[----:B------:R-:W-:Y:S01]  /*3ef0*/  MUFU.EX2 R227, R8 ;  /* 0x0000000800e37308 */ /* 0x000fe20000000800 */
[----:B------:R-:W-:Y:S01]  /*3f00*/  @P5 FSEL R14, R14, -INF , !P1 ;  /* 0xff8000000e0e5808 */ /* 0x000fe20004800000 */
[----:B------:R-:W-:Y:S01]  /*3f10*/  FFMA.FTZ R11, R11, UR21, -R132 ;  /* 0x000000150b0b7c23 */ /* 0x000fe20008010884 */
[----:B------:R-:W-:Y:S01]  /*3f20*/  LOP3.LUT R140, R140, R149, RZ, 0x3c, !PT ;  /* 0x000000958c8c7212 */ /* 0x000fe200078e3cff */
[----:B------:R-:W-:Y:S01]  /*3f30*/  UIADD3 UR31, UR34, 0x76cf5d0a, URZ ;  /* 0x76cf5d0a221f7890 */ /* 0x000fe2000fffe03f */
[----:B------:R-:W-:Y:S01]  /*3f40*/  @P5 FSEL R16, R16, -INF , !P1 ;  /* 0xff80000010105808 */ /* 0x000fe20004800000 */
[----:B------:R-:W-:Y:S01]  /*3f50*/  IMAD.WIDE.U32 R146, R146, -0x2daee0ad, RZ ;  /* 0xd2511f5392927825 */ /* 0x000fe200078e00ff */
[----:B------:R-:W-:Y:S03]  /*3f60*/  @P5 FSEL R18, R18, -INF , !P1 ;  /* 0xff80000012125808 */ /* 0x000fe60004800000 */
[----:B------:R-:W-:Y:S01]  /*3f70*/  MUFU.EX2 R228, R9 ;  /* 0x0000000900e47308 */ /* 0x000fe20000000800 */
[----:B------:R-:W-:Y:S01]  /*3f80*/  @P5 FSEL R13, R13, -INF , !P4 ;  /* 0xff8000000d0d5808 */ /* 0x000fe20006000000 */
[----:B------:R-:W-:Y:S01]  /*3f90*/  IMAD.WIDE.U32 R144, R144, -0x326172a9, RZ ;  /* 0xcd9e8d5790907825 */ /* 0x000fe200078e00ff */
[----:B----4-:R-:W-:Y:S01]  /*3fa0*/  LOP3.LUT R136, R147, UR31, R150, 0x96, !PT ;  /* 0x0000001f93887c12 */ /* 0x010fe2000f8e9696 */
[----:B------:R-:W-:Y:S01]  /*3fb0*/  UIADD3 UR33, UR34, -0x56f99767, URZ ;  /* 0xa906689922217890 */ /* 0x000fe2000fffe03f */
[----:B------:R-:W-:Y:S01]  /*3fc0*/  @P5 FSEL R15, R15, -INF , !P4 ;  /* 0xff8000000f0f5808 */ /* 0x000fe20006000000 */
[----:B------:R-:W-:Y:S01]  /*3fd0*/  IMAD.WIDE.U32 R138, R138, -0x2daee0ad, RZ ;  /* 0xd2511f538a8a7825 */ /* 0x000fe200078e00ff */
[----:B------:R-:W-:Y:S03]  /*3fe0*/  LOP3.LUT R150, R142, R145, RZ, 0x3c, !PT ;  /* 0x000000918e967212 */ /* 0x000fe600078e3cff */
[----:B------:R4:W4:Y:S01]  /*3ff0*/  MUFU.EX2 R182, R4 ;  /* 0x0000000400b67308 */ /* 0x0009220000000800 */
[----:B------:R-:W-:Y:S01]  /*4000*/  @P5 FSEL R17, R17, -INF , !P4 ;  /* 0xff80000011115808 */ /* 0x000fe20006000000 */
[----:B------:R-:W-:Y:S01]  /*4010*/  IMAD.WIDE.U32 R140, R140, -0x326172a9, RZ ;  /* 0xcd9e8d578c8c7825 */ /* 0x000fe200078e00ff */
[----:B------:R-:W-:Y:S01]  /*4020*/  LOP3.LUT R148, R139, UR31, R148, 0x96, !PT ;  /* 0x0000001f8b947c12 */ /* 0x000fe2000f8e9694 */
[----:B------:R-:W-:Y:S01]  /*4030*/  UIADD3 UR31, UR35, -0x255992d5, URZ ;  /* 0xdaa66d2b231f7890 */ /* 0x000fe2000fffe03f */
[----:B------:R-:W-:Y:S01]  /*4040*/  @P5 FSEL R19, R19, -INF , !P4 ;  /* 0xff80000013135808 */ /* 0x000fe20006000000 */
[--C-:B------:R-:W-:Y:S01]  /*4050*/  FFMA.FTZ R18, R18, UR21, -R133.reuse ;  /* 0x0000001512127c23 */ /* 0x100fe20008010885 */
[----:B------:R-:W-:Y:S01]  /*4060*/  LOP3.LUT R142, R142, R141, RZ, 0x3c, !PT ;  /* 0x0000008d8e8e7212 */ /* 0x000fe200078e3cff */
[----:B------:R-:W-:Y:S04]  /*4070*/  IMAD.WIDE.U32 R150, R150, -0x2daee0ad, RZ ;  /* 0xd2511f5396967825 */ /* 0x000fe800078e00ff */
[----:B------:R-:W-:Y:S01]  /*4080*/  FFMA.FTZ R233, R15, UR21, -R132 ;  /* 0x000000150fe97c23 */ /* 0x000fe20008010884 */
[----:B------:R-:W-:Y:S01]  /*4090*/  MUFU.EX2 R237, R18 ;  /* 0x0000001200ed7308 */ /* 0x000fe20000000800 */
[----:B------:R-:W-:Y:S01]  /*40a0*/  FFMA.FTZ R19, R19, UR21, -R133 ;  /* 0x0000001513137c23 */ /* 0x000fe20008010885 */
[----:B------:R-:W-:Y:S01]  /*40b0*/  IMAD.WIDE.U32 R136, R136, -0x326172a9, RZ ;  /* 0xcd9e8d5788887825 */ /* 0x000fe200078e00ff */
[----:B------:R-:W-:Y:S03]  /*40c0*/  LOP3.LUT R146, R151, UR32, R146, 0x96, !PT ;  /* 0x0000002097927c12 */ /* 0x000fe6000f8e9692 */
[----:B------:R-:W-:Y:S01]  /*40d0*/  FFMA.FTZ R16, R16, UR21, -R134 ;  /* 0x0000001510107c23 */ /* 0x000fe20008010886 */
[----:B------:R-:W-:Y:S01]  /*40e0*/  IMAD.WIDE.U32 R148, R148, -0x326172a9, RZ ;  /* 0xcd9e8d5794947825 */ /* 0x000fe200078e00ff */
[----:B------:R-:W-:Y:S02]  /*40f0*/  LOP3.LUT R144, R137, UR31, R144, 0x96, !PT ;  /* 0x0000001f89907c12 */ /* 0x000fe4000f8e9690 */
[----:B------:R-:W-:Y:S01]  /*4100*/  MUFU.EX2 R238, R19 ;  /* 0x0000001300ee7308 */ /* 0x000fe20000000800 */
[----:B------:R-:W-:Y:S01]  /*4110*/  FFMA.FTZ R14, R14, UR21, -R132 ;  /* 0x000000150e0e7c23 */ /* 0x000fe20008010884 */
[----:B------:R-:W-:Y:S01]  /*4120*/  IMAD.WIDE.U32 R142, R142, -0x2daee0ad, RZ ;  /* 0xd2511f538e8e7825 */ /* 0x000fe200078e00ff */
[----:B------:R-:W-:Y:S01]  /*4130*/  LOP3.LUT R140, R149, UR31, R140, 0x96, !PT ;  /* 0x0000001f958c7c12 */ /* 0x000fe2000f8e968c */
[----:B------:R-:W-:Y:S02]  /*4140*/  UIADD3 UR31, UR34, -0x126145ec, URZ ;  /* 0xed9eba14221f7890 */ /* 0x000fe4000fffe03f */
[----:B------:R-:W-:Y:S01]  /*4150*/  FFMA.FTZ R236, R17, UR21, -R134 ;  /* 0x0000001511ec7c23 */ /* 0x000fe20008010886 */
[----:B------:R-:W-:Y:S01]  /*4160*/  IMAD.WIDE.U32 R146, R146, -0x326172a9, RZ ;  /* 0xcd9e8d5792927825 */ /* 0x000fe200078e00ff */
[----:B------:R-:W-:Y:S01]  /*4170*/  LOP3.LUT R138, R143, UR32, R138, 0x96, !PT ;  /* 0x000000208f8a7c12 */ /* 0x000fe2000f8e968a */
[----:B------:R-:W-:Y:S01]  /*4180*/  UIADD3 UR32, UR35, 0x78dde6e4, URZ ;  /* 0x78dde6e423207890 */ /* 0x000fe2000fffe03f */
[----:B------:R-:W-:Y:S01]  /*4190*/  MUFU.EX2 R230, R11 ;  /* 0x0000000b00e67308 */ /* 0x000fe20000000800 */
[----:B------:R-:W-:Y:S04]  /*41a0*/  IMAD.WIDE.U32 R144, R144, -0x2daee0ad, RZ ;  /* 0xd2511f5390907825 */ /* 0x000fe800078e00ff */
[----:B------:R-:W-:Y:S01]  /*41b0*/  FFMA.FTZ R10, R10, UR21, -R132 ;  /* 0x000000150a0a7c23 */ /* 0x000fe20008010884 */
[--C-:B------:R-:W-:Y:S01]  /*41c0*/  FFMA.FTZ R12, R12, UR21, -R135.reuse ;  /* 0x000000150c0c7c23 */ /* 0x100fe20008010887 */
[----:B------:R-:W-:Y:S01]  /*41d0*/  IMAD.WIDE.U32 R140, R140, -0x2daee0ad, RZ ;  /* 0xd2511f538c8c7825 */ /* 0x000fe200078e00ff */
[----:B------:R-:W-:Y:S02]  /*41e0*/  LOP3.LUT R136, R147, UR32, R136, 0x96, !PT ;  /* 0x0000002093887c12 */ /* 0x000fe4000f8e9688 */
[----:B-1----:R-:W-:Y:S01]  /*41f0*/  LOP3.LUT R5, R145, UR31, R150, 0x96, !PT ;  /* 0x0000001f91057c12 */ /* 0x002fe2000f8e9696 */
[----:B------:R-:W-:Y:S01]  /*4200*/  IMAD.WIDE.U32 R138, R138, -0x326172a9, RZ ;  /* 0xcd9e8d578a8a7825 */ /* 0x000fe200078e00ff */
[----:B------:R-:W-:Y:S01]  /*4210*/  LOP3.LUT R142, R141, UR31, R142, 0x96, !PT ;  /* 0x0000001f8d8e7c12 */ /* 0x000fe2000f8e968e */
[----:B------:R-:W-:Y:S01]  /*4220*/  UIADD3 UR31, UR35, 0x1715609d, URZ ;  /* 0x1715609d231f7890 */ /* 0x000fe2000fffe03f */
[----:B------:R1:W-:Y:S01]  /*4230*/  MUFU.EX2 R235, R16 ;  /* 0x0000001000eb7308 */ /* 0x0003e20000000800 */
[----:B------:R-:W-:Y:S01]  /*4240*/  IMAD.WIDE.U32 R136, R136, -0x2daee0ad, RZ ;  /* 0xd2511f5388887825 */ /* 0x000fe200078e00ff */
[----:B----4-:R-:W-:Y:S01]  /*4250*/  LOP3.LUT R4, R139, UR32, R148, 0x96, !PT ;  /* 0x000000208b047c12 */ /* 0x010fe2000f8e9694 */
[----:B------:R-:W-:Y:S02]  /*4260*/  UIADD3 UR32, UR35, -0x4ab325aa, URZ ;  /* 0xb54cda5623207890 */ /* 0x000fe4000fffe03f */
[----:B------:R-:W-:Y:S01]  /*4270*/  FFMA.FTZ R13, R13, UR21, -R135 ;  /* 0x000000150d0d7c23 */ /* 0x000fe20008010887 */
[----:B------:R-:W-:Y:S01]  /*4280*/  IMAD.WIDE.U32 R150, R5, -0x326172a9, RZ ;  /* 0xcd9e8d5705967825 */ /* 0x000fe200078e00ff */
[----:B------:R-:W-:Y:S03]  /*4290*/  LOP3.LUT R144, R137, UR33, R144, 0x96, !PT ;  /* 0x0000002189907c12 */ /* 0x000fe6000f8e9690 */
[----:B------:R-:W4:Y:S01]  /*42a0*/  MUFU.EX2 R234, R14 ;  /* 0x0000000e00ea7308 */ /* 0x000f220000000800 */
[----:B------:R-:W-:Y:S01]  /*42b0*/  IMAD.WIDE.U32 R142, R142, -0x326172a9, RZ ;  /* 0xcd9e8d578e8e7825 */ /* 0x000fe200078e00ff */
[----:B------:R-:W-:Y:S03]  /*42c0*/  LOP3.LUT R148, R151, UR31, R146, 0x96, !PT ;  /* 0x0000001f97947c12 */ /* 0x000fe6000f8e9692 */
[----:B------:R-:W-:Y:S01]  /*42d0*/  IMAD.WIDE.U32 R144, R144, -0x326172a9, RZ ;  /* 0xcd9e8d5790907825 */ /* 0x000fe200078e00ff */
[----:B------:R-:W-:Y:S01]  /*42e0*/  LOP3.LUT R146, R143, UR31, R138, 0x96, !PT ;  /* 0x0000001f8f927c12 */ /* 0x000fe2000f8e968a */
[----:B------:R-:W-:Y:S03]  /*42f0*/  UIADD3 UR31, UR34, 0x646e171e, URZ ;  /* 0x646e171e221f7890 */ /* 0x000fe6000fffe03f */
[----:B------:R-:W-:Y:S01]  /*4300*/  MUFU.EX2 R233, R233 ;  /* 0x000000e900e97308 */ /* 0x000fe20000000800 */
[----:B------:R-:W-:Y:S01]  /*4310*/  IMAD.WIDE.U32 R4, R4, -0x2daee0ad, RZ ;  /* 0xd2511f5304047825 */ /* 0x000fe200078e00ff */
[----:B------:R-:W-:Y:S02]  /*4320*/  LOP3.LUT R139, R145, UR32, R150, 0x96, !PT ;  /* 0x00000020918b7c12 */ /* 0x000fe4000f8e9696 */
[----:B-1----:R-:W-:Y:S01]  /*4330*/  SHF.R.U32.HI R16, RZ, 0x10, R144 ;  /* 0x00000010ff107819 */ /* 0x002fe20000011690 */
[----:B------:R-:W-:Y:S01]  /*4340*/  IMAD.WIDE.U32 R146, R146, -0x2daee0ad, RZ ;  /* 0xd2511f5392927825 */ /* 0x000fe200078e00ff */
[----:B------:R-:W-:Y:S02]  /*4350*/  LOP3.LUT R140, R5, UR33, R140, 0x96, !PT ;  /* 0x00000021058c7c12 */ /* 0x000fe4000f8e968c */
[----:B------:R-:W-:Y:S02]  /*4360*/  LOP3.LUT R5, R139, 0xffff, RZ, 0xc0, !PT ;  /* 0x0000ffff8b057812 */ /* 0x000fe400078ec0ff */
[----:B------:R1:W4:Y:S01]  /*4370*/  MUFU.EX2 R229, R10 ;  /* 0x0000000a00e57308 */ /* 0x0003220000000800 */
[----:B------:R-:W-:Y:S01]  /*4380*/  LOP3.LUT R8, R147, UR31, R4, 0x96, !PT ;  /* 0x0000001f93087c12 */ /* 0x000fe2000f8e9604 */
[----:B------:R-:W-:Y:S01]  /*4390*/  IMAD.WIDE.U32 R140, R140, -0x326172a9, RZ ;  /* 0xcd9e8d578c8c7825 */ /* 0x000fe200078e00ff */
[----:B------:R-:W-:Y:S02]  /*43a0*/  LOP3.LUT R4, R139, 0xff, RZ, 0xc0, !PT ;  /* 0x000000ff8b047812 */ /* 0x000fe400078ec0ff */
[----:B------:R-:W-:Y:S01]  /*43b0*/  SHF.R.U32.HI R9, RZ, 0x8, R5 ;  /* 0x00000008ff097819 */ /* 0x000fe20000011605 */
[----:B------:R-:W-:Y:S01]  /*43c0*/  IMAD.WIDE.U32 R148, R148, -0x2daee0ad, RZ ;  /* 0xd2511f5394947825 */ /* 0x000fe200078e00ff */
[----:B------:R-:W-:Y:S03]  /*43d0*/  ISETP.LE.U32.AND P1, PT, R4, UR22, PT ;  /* 0x0000001604007c0c */ /* 0x000fe6000bf23070 */
[----:B------:R4:W4:Y:S01]  /*43e0*/  MUFU.EX2 R231, R12 ;  /* 0x0000000c00e77308 */ /* 0x0009220000000800 */
[----:B------:R-:W4:Y:S01]  /*43f0*/  LDSM.16.M88.4 R4, [R177+0x4400] ;  /* 0x00440000b104783b */ /* 0x000f220000000200 */
[----:B------:R-:W-:Y:S02]  /*4400*/  LOP3.LUT R9, R9, 0xffff, RZ, 0xc0, !PT ;  /* 0x0000ffff09097812 */ /* 0x000fe400078ec0ff */
[--C-:B------:R-:W-:Y:S02]  /*4410*/  SHF.R.U32.HI R11, RZ, 0x10, R139.reuse ;  /* 0x00000010ff0b7819 */ /* 0x100fe4000001168b */
[----:B------:R-:W-:Y:S02]  /*4420*/  ISETP.LE.U32.AND P4, PT, R9, UR22, PT ;  /* 0x0000001609007c0c */ /* 0x000fe4000bf83070 */
[----:B------:R-:W-:Y:S02]  /*4430*/  LOP3.LUT R143, R141, UR32, R142, 0x96, !PT ;  /* 0x000000208d8f7c12 */ /* 0x000fe4000f8e968e */
[----:B------:R4:W-:Y:S01]  /*4440*/  MUFU.EX2 R232, R13 ;  /* 0x0000000d00e87308 */ /* 0x0009e20000000800 */
[----:B------:R-:W-:Y:S02]  /*4450*/  LOP3.LUT R16, R16, 0xff, RZ, 0xc0, !PT ;  /* 0x000000ff10107812 */ /* 0x000fe400078ec0ff */
[----:B------:R-:W-:Y:S01]  /*4460*/  LOP3.LUT R136, R149, UR31, R136, 0x96, !PT ;  /* 0x0000001f95887c12 */ /* 0x000fe2000f8e9688 */
[----:B------:R-:W-:Y:S01]  /*4470*/  @!P1 FADD.FTZ R182, -R182, -RZ ;  /* 0x800000ffb6b69221 */ /* 0x000fe20000010100 */
[----:B------:R-:W-:Y:S02]  /*4480*/  LOP3.LUT R142, R144, 0xffff, RZ, 0xc0, !PT ;  /* 0x0000ffff908e7812 */ /* 0x000fe400078ec0ff */
[C---:B-1----:R-:W-:Y:S03]  /*4490*/  LOP3.LUT R10, R148.reuse, 0xffff, RZ, 0xc0, !PT ;  /* 0x0000ffff940a7812 */ /* 0x042fe600078ec0ff */
[----:B------:R-:W-:Y:S01]  /*44a0*/  MUFU.EX2 R236, R236 ;  /* 0x000000ec00ec7308 */ /* 0x000fe20000000800 */
[----:B------:R-:W-:Y:S01]  /*44b0*/  LOP3.LUT R138, R148, 0xff, RZ, 0xc0, !PT ;  /* 0x000000ff948a7812 */ /* 0x000fe200078ec0ff */
[----:B------:R-:W-:Y:S01]  /*44c0*/  @!P4 FADD.FTZ R224, -R224, -RZ ;  /* 0x800000ffe0e0c221 */ /* 0x000fe20000010100 */
[--C-:B------:R-:W-:Y:S02]  /*44d0*/  SHF.R.U32.HI R9, RZ, 0x10, R148.reuse ;  /* 0x00000010ff097819 */ /* 0x100fe40000011694 */
[----:B------:R-:W-:Y:S02]  /*44e0*/  SHF.R.U32.HI R137, RZ, 0x18, R148 ;  /* 0x00000018ff897819 */ /* 0x000fe40000011694 */
[--C-:B----4-:R-:W-:Y:S02]  /*44f0*/  SHF.R.U32.HI R12, RZ, 0x10, R146.reuse ;  /* 0x00000010ff0c7819 */ /* 0x110fe40000011692 */
[C---:B------:R-:W-:Y:S02]  /*4500*/  LOP3.LUT R14, R146.reuse, 0xff, RZ, 0xc0, !PT ;  /* 0x000000ff920e7812 */ /* 0x040fe400078ec0ff */
[----:B------:R-:W-:Y:S02]  /*4510*/  SHF.R.U32.HI R13, RZ, 0x18, R146 ;  /* 0x00000018ff0d7819 */ /* 0x000fe40000011692 */
[----:B------:R-:W-:Y:S02]  /*4520*/  LOP3.LUT R11, R11, 0xff, RZ, 0xc0, !PT ;  /* 0x000000ff0b0b7812 */ /* 0x000fe400078ec0ff */
[----:B------:R-:W-:Y:S02]  /*4530*/  LOP3.LUT R15, R143, 0xffff, RZ, 0xc0, !PT ;  /* 0x0000ffff8f0f7812 */ /* 0x000fe400078ec0ff */
[----:B------:R-:W-:Y:S02]  /*4540*/  ISETP.LE.U32.AND P1, PT, R11, UR22, PT ;  /* 0x000000160b007c0c */ /* 0x000fe4000bf23070 */
[----:B------:R-:W-:Y:S02]  /*4550*/  LOP3.LUT R11, R146, 0xffff, RZ, 0xc0, !PT ;  /* 0x0000ffff920b7812 */ /* 0x000fe400078ec0ff */
[----:B------:R-:W-:Y:S02]  /*4560*/  SHF.R.U32.HI R142, RZ, 0x8, R142 ;  /* 0x00000008ff8e7819 */ /* 0x000fe4000001168e */
[----:B------:R-:W-:Y:S01]  /*4570*/  SHF.R.U32.HI R139, RZ, 0x18, R139 ;  /* 0x00000018ff8b7819 */ /* 0x000fe2000001168b */
[-C--:B------:R-:W-:Y:S03]  /*4580*/  HMMA.16816.F32 R20, R156, R4.reuse, R20 ;  /* 0x000000049c14723c */ /* 0x080fe60000001814 */
[----:B------:R-:W-:Y:S02]  /*4590*/  LOP3.LUT R142, R142, 0xffff, RZ, 0xc0, !PT ;  /* 0x0000ffff8e8e7812 */ /* 0x000fe400078ec0ff */
[----:B------:R-:W-:Y:S01]  /*45a0*/  ISETP.LE.U32.AND P4, PT, R139, UR22, PT ;  /* 0x000000168b007c0c */ /* 0x000fe2000bf83070 */
[C---:B------:R-:W-:Y:S05]  /*45b0*/  HMMA.16816.F32 R24, R164.reuse, R4, R24 ;  /* 0x00000004a418723c */ /* 0x040fea0000001818 */
[----:B------:R-:W-:Y:S01]  /*45c0*/  LOP3.LUT R139, R143, 0xff, RZ, 0xc0, !PT ;  /* 0x000000ff8f8b7812 */ /* 0x000fe200078ec0ff */
[-C--:B------:R-:W-:Y:S05]  /*45d0*/  HMMA.16816.F32 R28, R164, R6.reuse, R28 ;  /* 0x00000006a41c723c */ /* 0x080fea000000181c */
[----:B------:R-:W-:Y:S01]  /*45e0*/  SHF.R.U32.HI R15, RZ, 0x8, R15 ;  /* 0x00000008ff0f7819 */ /* 0x000fe2000001160f */
[----:B------:R-:W-:Y:S05]  /*45f0*/  HMMA.16816.F32 R32, R156, R6, R32 ;  /* 0x000000069c20723c */ /* 0x000fea0000001820 */
[----:B------:R-:W-:Y:S01]  /*4600*/  @!P1 FADD.FTZ R225, -R225, -RZ ;  /* 0x800000ffe1e19221 */ /* 0x000fe20000010100 */
[----:B------:R-:W-:Y:S01]  /*4610*/  ISETP.LE.U32.AND P1, PT, R139, UR22, PT ;  /* 0x000000168b007c0c */ /* 0x000fe2000bf23070 */
[----:B------:R-:W-:Y:S01]  /*4620*/  @!P4 FADD.FTZ R226, -R226, -RZ ;  /* 0x800000ffe2e2c221 */ /* 0x000fe20000010100 */
[----:B------:R-:W-:Y:S03]  /*4630*/  LOP3.LUT R15, R15, 0xffff, RZ, 0xc0, !PT ;  /* 0x0000ffff0f0f7812 */ /* 0x000fe600078ec0ff */
[----:B------:R-:W-:Y:S02]  /*4640*/  SHF.R.U32.HI R4, RZ, 0x10, R140 ;  /* 0x00000010ff047819 */ /* 0x000fe4000001168c */
[----:B------:R-:W-:Y:S02]  /*4650*/  ISETP.LE.U32.AND P4, PT, R15, UR22, PT ;  /* 0x000000160f007c0c */ /* 0x000fe4000bf83070 */
[----:B------:R-:W-:Y:S02]  /*4660*/  SHF.R.U32.HI R15, RZ, 0x10, R143 ;  /* 0x00000010ff0f7819 */ /* 0x000fe4000001168f */
[----:B------:R-:W-:Y:S02]  /*4670*/  LOP3.LUT R4, R4, 0xff, RZ, 0xc0, !PT ;  /* 0x000000ff04047812 */ /* 0x000fe400078ec0ff */
[----:B------:R-:W-:Y:S01]  /*4680*/  @P5 FSEL R20, R20, -INF , !P3 ;  /* 0xff80000014145808 */ /* 0x000fe20005800000 */
[----:B------:R-:W-:Y:S01]  /*4690*/  @!P1 FADD.FTZ R227, -R227, -RZ ;  /* 0x800000ffe3e39221 */ /* 0x000fe20000010100 */
[----:B------:R-:W-:Y:S02]  /*46a0*/  @P5 FSEL R22, R22, -INF , !P3 ;  /* 0xff80000016165808 */ /* 0x000fe40005800000 */
[----:B------:R-:W-:Y:S01]  /*46b0*/  @P5 FSEL R24, R24, -INF , !P3 ;  /* 0xff80000018185808 */ /* 0x000fe20005800000 */
[----:B------:R-:W-:Y:S01]  /*46c0*/  FFMA.FTZ R20, R20, UR21, -R134 ;  /* 0x0000001514147c23 */ /* 0x000fe20008010886 */
[----:B------:R-:W-:Y:S01]  /*46d0*/  @P5 FSEL R26, R26, -INF , !P3 ;  /* 0xff8000001a1a5808 */ /* 0x000fe20005800000 */
[----:B------:R-:W-:Y:S01]  /*46e0*/  FFMA.FTZ R22, R22, UR21, -R133 ;  /* 0x0000001516167c23 */ /* 0x000fe20008010885 */
[----:B------:R-:W-:Y:S01]  /*46f0*/  LOP3.LUT R17, R15, 0xff, RZ, 0xc0, !PT ;  /* 0x000000ff0f117812 */ /* 0x000fe200078ec0ff */
[----:B------:R-:W1:Y:S01]  /*4700*/  MUFU.EX2 R239, R20 ;  /* 0x0000001400ef7308 */ /* 0x000e620000000800 */
[----:B------:R-:W-:Y:S01]  /*4710*/  ISETP.LE.U32.AND P3, PT, R4, UR22, PT ;  /* 0x0000001604007c0c */ /* 0x000fe2000bf63070 */
[----:B------:R-:W-:Y:S01]  /*4720*/  @!P4 FADD.FTZ R228, -R228, -RZ ;  /* 0x800000ffe4e4c221 */ /* 0x000fe20000010100 */
[----:B------:R-:W-:Y:S01]  /*4730*/  ISETP.LE.U32.AND P1, PT, R17, UR22, PT ;  /* 0x0000001611007c0c */ /* 0x000fe2000bf23070 */
[----:B------:R-:W-:Y:S01]  /*4740*/  FFMA.FTZ R26, R26, UR21, -R132 ;  /* 0x000000151a1a7c23 */ /* 0x000fe20008010884 */
[----:B------:R-:W-:Y:S01]  /*4750*/  LOP3.LUT R17, R140, 0xffff, RZ, 0xc0, !PT ;  /* 0x0000ffff8c117812 */ /* 0x000fe200078ec0ff */
[----:B------:R-:W-:Y:S01]  /*4760*/  FFMA.FTZ R24, R24, UR21, -R135 ;  /* 0x0000001518187c23 */ /* 0x000fe20008010887 */
[----:B------:R-:W-:Y:S03]  /*4770*/  LOP3.LUT R5, R140, 0xff, RZ, 0xc0, !PT ;  /* 0x000000ff8c057812 */ /* 0x000fe600078ec0ff */
[----:B------:R-:W4:Y:S01]  /*4780*/  MUFU.EX2 R241, R22 ;  /* 0x0000001600f17308 */ /* 0x000f220000000800 */
[----:B------:R-:W-:Y:S02]  /*4790*/  SHF.R.U32.HI R140, RZ, 0x18, R140 ;  /* 0x00000018ff8c7819 */ /* 0x000fe4000001168c */
[----:B------:R-:W-:Y:S02]  /*47a0*/  @P5 FSEL R21, R21, -INF , !P6 ;  /* 0xff80000015155808 */ /* 0x000fe40007000000 */
[----:B------:R-:W-:Y:S01]  /*47b0*/  @P5 FSEL R23, R23, -INF , !P6 ;  /* 0xff80000017175808 */ /* 0x000fe20007000000 */
[----:B------:R-:W-:Y:S01]  /*47c0*/  @!P3 FADD.FTZ R234, -R234, -RZ ;  /* 0x800000ffeaeab221 */ /* 0x000fe20000010100 */
[----:B------:R-:W-:Y:S01]  /*47d0*/  @P5 FSEL R25, R25, -INF , !P6 ;  /* 0xff80000019195808 */ /* 0x000fe20007000000 */
[----:B------:R-:W-:Y:S01]  /*47e0*/  @!P1 FADD.FTZ R229, -R229, -RZ ;  /* 0x800000ffe5e59221 */ /* 0x000fe20000010100 */
[----:B------:R-:W-:Y:S01]  /*47f0*/  @P5 FSEL R27, R27, -INF , !P6 ;  /* 0xff8000001b1b5808 */ /* 0x000fe20007000000 */
[----:B------:R-:W-:Y:S01]  /*4800*/  MUFU.EX2 R243, R26 ;  /* 0x0000001a00f37308 */ /* 0x000fe20000000800 */
[----:B------:R-:W-:Y:S01]  /*4810*/  ISETP.LE.U32.AND P6, PT, R140, UR22, PT ;  /* 0x000000168c007c0c */ /* 0x000fe2000bfc3070 */
[----:B------:R-:W-:Y:S01]  /*4820*/  FFMA.FTZ R21, R21, UR21, -R134 ;  /* 0x0000001515157c23 */ /* 0x000fe20008010886 */
[----:B------:R-:W-:Y:S01]  /*4830*/  ISETP.LE.U32.AND P3, PT, R16, UR22, PT ;  /* 0x0000001610007c0c */ /* 0x000fe2000bf63070 */
[----:B------:R-:W-:Y:S01]  /*4840*/  FFMA.FTZ R23, R23, UR21, -R133 ;  /* 0x0000001517177c23 */ /* 0x000fe20008010885 */
[----:B------:R-:W-:Y:S01]  /*4850*/  SHF.R.U32.HI R15, RZ, 0x18, R144 ;  /* 0x00000018ff0f7819 */ /* 0x000fe20000011690 */
[----:B------:R-:W-:Y:S01]  /*4860*/  FFMA.FTZ R27, R27, UR21, -R132 ;  /* 0x000000151b1b7c23 */ /* 0x000fe20008010884 */
[----:B------:R-:W-:Y:S03]  /*4870*/  LOP3.LUT R4, R136, 0xff, RZ, 0xc0, !PT ;  /* 0x000000ff88047812 */ /* 0x000fe600078ec0ff */
[----:B------:R-:W-:Y:S01]  /*4880*/  MUFU.EX2 R240, R21 ;  /* 0x0000001500f07308 */ /* 0x000fe20000000800 */
[----:B------:R-:W-:Y:S01]  /*4890*/  ISETP.LE.U32.AND P1, PT, R5, UR22, PT ;  /* 0x0000001605007c0c */ /* 0x000fe2000bf23070 */
[----:B------:R-:W-:Y:S01]  /*48a0*/  FFMA.FTZ R25, R25, UR21, -R135 ;  /* 0x0000001519197c23 */ /* 0x000fe20008010887 */
[--C-:B------:R-:W-:Y:S02]  /*48b0*/  SHF.R.U32.HI R5, RZ, 0x18, R136.reuse ;  /* 0x00000018ff057819 */ /* 0x100fe40000011688 */
[----:B------:R-:W-:Y:S01]  /*48c0*/  SHF.R.U32.HI R143, RZ, 0x18, R143 ;  /* 0x00000018ff8f7819 */ /* 0x000fe2000001168f */
[----:B------:R-:W-:Y:S01]  /*48d0*/  @!P6 FADD.FTZ R233, -R233, -RZ ;  /* 0x800000ffe9e9e221 */ /* 0x000fe20000010100 */
[----:B------:R-:W-:Y:S01]  /*48e0*/  ISETP.LE.U32.AND P6, PT, R15, UR22, PT ;  /* 0x000000160f007c0c */ /* 0x000fe2000bfc3070 */
[----:B------:R-:W-:Y:S01]  /*48f0*/  @!P3 FADD.FTZ R237, -R237, -RZ ;  /* 0x800000ffededb221 */ /* 0x000fe20000010100 */
[----:B------:R-:W-:Y:S01]  /*4900*/  ISETP.LE.U32.AND P3, PT, R4, UR22, PT ;  /* 0x0000001604007c0c */ /* 0x000fe2000bf63070 */
[----:B------:R-:W2:Y:S01]  /*4910*/  MUFU.EX2 R165, R23 ;  /* 0x0000001700a57308 */ /* 0x000ea20000000800 */
[----:B------:R-:W-:Y:S02]  /*4920*/  LOP3.LUT R4, R136, 0xffff, RZ, 0xc0, !PT ;  /* 0x0000ffff88047812 */ /* 0x000fe400078ec0ff */
[----:B------:R-:W-:Y:S01]  /*4930*/  SHF.R.U32.HI R136, RZ, 0x10, R136 ;  /* 0x00000010ff887819 */ /* 0x000fe20000011688 */
[----:B------:R-:W-:Y:S01]  /*4940*/  @!P1 FADD.FTZ R231, -R231, -RZ ;  /* 0x800000ffe7e79221 */ /* 0x000fe20000010100 */
[----:B------:R-:W-:Y:S02]  /*4950*/  ISETP.LE.U32.AND P4, PT, R143, UR22, PT ;  /* 0x000000168f007c0c */ /* 0x000fe4000bf83070 */
[----:B------:R-:W-:Y:S03]  /*4960*/  LOP3.LUT R136, R136, 0xff, RZ, 0xc0, !PT ;  /* 0x000000ff88887812 */ /* 0x000fe600078ec0ff */
[----:B------:R-:W-:Y:S01]  /*4970*/  MUFU.EX2 R242, R27 ;  /* 0x0000001b00f27308 */ /* 0x000fe20000000800 */
[----:B------:R-:W-:Y:S01]  /*4980*/  @P5 FSEL R29, R29, -INF , !P2 ;  /* 0xff8000001d1d5808 */ /* 0x000fe20005000000 */
[----:B------:R-:W-:Y:S01]  /*4990*/  @!P6 FADD.FTZ R238, -R238, -RZ ;  /* 0x800000ffeeeee221 */ /* 0x000fe20000010100 */
[----:B------:R-:W-:Y:S01]  /*49a0*/  @P5 FSEL R31, R31, -INF , !P2 ;  /* 0xff8000001f1f5808 */ /* 0x000fe20005000000 */
[----:B-1----:R-:W-:Y:S01]  /*49b0*/  @!P3 FADD.FTZ R239, -R239, -RZ ;  /* 0x800000ffefefb221 */ /* 0x002fe20000010100 */
[----:B------:R-:W-:Y:S02]  /*49c0*/  @P5 FSEL R33, R33, -INF , !P2 ;  /* 0xff80000021215808 */ /* 0x000fe40005000000 */
[----:B------:R-:W-:Y:S03]  /*49d0*/  @P5 FSEL R35, R35, -INF , !P2 ;  /* 0xff80000023235808 */ /* 0x000fe60005000000 */
[----:B------:R-:W1:Y:S01]  /*49e0*/  MUFU.EX2 R166, R24 ;  /* 0x0000001800a67308 */ /* 0x000e620000000800 */
[----:B------:R-:W-:Y:S01]  /*49f0*/  ISETP.LE.U32.AND P2, PT, R136, UR22, PT ;  /* 0x0000001688007c0c */ /* 0x000fe2000bf43070 */
[----:B------:R-:W-:Y:S01]  /*4a00*/  @!P4 FADD.FTZ R230, -R230, -RZ ;  /* 0x800000ffe6e6c221 */ /* 0x000fe20000010100 */
[----:B------:R-:W-:Y:S02]  /*4a10*/  ISETP.LE.U32.AND P6, PT, R5, UR22, PT ;  /* 0x0000001605007c0c */ /* 0x000fe4000bfc3070 */
[----:B------:R-:W-:Y:S02]  /*4a20*/  LOP3.LUT R5, R8, 0xff, RZ, 0xc0, !PT ;  /* 0x000000ff08057812 */ /* 0x000fe400078ec0ff */
[----:B------:R-:W-:Y:S03]  /*4a30*/  SHF.R.U32.HI R17, RZ, 0x8, R17 ;  /* 0x00000008ff117819 */ /* 0x000fe60000011611 */
[----:B------:R-:W-:Y:S01]  /*4a40*/  MUFU.EX2 R167, R25 ;  /* 0x0000001900a77308 */ /* 0x000fe20000000800 */
[----:B------:R-:W-:Y:S02]  /*4a50*/  ISETP.LE.U32.AND P3, PT, R5, UR22, PT ;  /* 0x0000001605007c0c */ /* 0x000fe4000bf63070 */
[----:B------:R-:W-:Y:S02]  /*4a60*/  SHF.R.U32.HI R5, RZ, 0x10, R8 ;  /* 0x00000010ff057819 */ /* 0x000fe40000011608 */
[----:B------:R-:W-:Y:S01]  /*4a70*/  LOP3.LUT R17, R17, 0xffff, RZ, 0xc0, !PT ;  /* 0x0000ffff11117812 */ /* 0x000fe200078ec0ff */
[----:B----4-:R-:W-:Y:S01]  /*4a80*/  @!P2 FADD.FTZ R241, -R241, -RZ ;  /* 0x800000fff1f1a221 */ /* 0x010fe20000010100 */
[----:B------:R-:W-:Y:S01]  /*4a90*/  LOP3.LUT R5, R5, 0xff, RZ, 0xc0, !PT ;  /* 0x000000ff05057812 */ /* 0x000fe200078ec0ff */
[----:B--2---:R-:W-:Y:S01]  /*4aa0*/  @!P6 FADD.FTZ R165, -R165, -RZ ;  /* 0x800000ffa5a5e221 */ /* 0x004fe20000010100 */
[----:B------:R-:W-:Y:S02]  /*4ab0*/  ISETP.LE.U32.AND P4, PT, R17, UR22, PT ;  /* 0x0000001611007c0c */ /* 0x000fe4000bf83070 */
[----:B------:R-:W-:Y:S02]  /*4ac0*/  SHF.R.U32.HI R4, RZ, 0x8, R4 ;  /* 0x00000008ff047819 */ /* 0x000fe40000011604 */
[----:B------:R-:W-:Y:S01]  /*4ad0*/  ISETP.LE.U32.AND P2, PT, R5, UR22, PT ;  /* 0x0000001605007c0c */ /* 0x000fe2000bf43070 */
[----:B-1----:R-:W-:Y:S01]  /*4ae0*/  @!P3 FADD.FTZ R166, -R166, -RZ ;  /* 0x800000ffa6a6b221 */ /* 0x002fe20000010100 */
[----:B------:R-:W-:Y:S02]  /*4af0*/  F2FP.RELU.F16.F32.PACK_AB R5, R226, R225 ;  /* 0x000000e1e205723e */ /* 0x000fe400000008ff */
[----:B------:R-:W-:Y:S02]  /*4b00*/  @P5 FSEL R32, R32, -INF , !P0 ;  /* 0xff80000020205808 */ /* 0x000fe40004000000 */
[----:B------:R-:W-:Y:S01]  /*4b10*/  LOP3.LUT R4, R4, 0xffff, RZ, 0xc0, !PT ;  /* 0x0000ffff04047812 */ /* 0x000fe200078ec0ff */
[----:B------:R1:W-:Y:S01]  /*4b20*/  STS [R191+0x19400], R5 ;  /* 0x01940005bf007388 */ /* 0x0003e20000000800 */
[----:B------:R-:W-:Y:S01]  /*4b30*/  @P5 FSEL R28, R28, -INF , !P0 ;  /* 0xff8000001c1c5808 */ /* 0x000fe20004000000 */
[--C-:B------:R-:W-:Y:S01]  /*4b40*/  FFMA.FTZ R32, R32, UR21, -R134.reuse ;  /* 0x0000001520207c23 */ /* 0x100fe20008010886 */
[----:B------:R-:W-:Y:S01]  /*4b50*/  @P5 FSEL R30, R30, -INF , !P0 ;  /* 0xff8000001e1e5808 */ /* 0x000fe20004000000 */
[----:B------:R-:W-:Y:S01]  /*4b60*/  FFMA.FTZ R134, R33, UR21, -R134 ;  /* 0x0000001521867c23 */ /* 0x000fe20008010886 */
[----:B------:R-:W-:Y:S01]  /*4b70*/  @P5 FSEL R34, R34, -INF , !P0 ;  /* 0xff80000022225808 */ /* 0x000fe20004000000 */
[----:B------:R-:W-:Y:S01]  /*4b80*/  @!P4 FADD.FTZ R232, -R232, -RZ ;  /* 0x800000ffe8e8c221 */ /* 0x000fe20000010100 */
[----:B------:R-:W-:Y:S01]  /*4b90*/  ISETP.LE.U32.AND P0, PT, R4, UR22, PT ;  /* 0x0000001604007c0c */ /* 0x000fe2000bf03070 */
[----:B------:R-:W2:Y:S01]  /*4ba0*/  MUFU.EX2 R247, R134 ;  /* 0x0000008600f77308 */ /* 0x000ea20000000800 */
[----:B------:R-:W-:Y:S01]  /*4bb0*/  SHF.R.U32.HI R10, RZ, 0x8, R10 ;  /* 0x00000008ff0a7819 */ /* 0x000fe2000001160a */
[----:B------:R-:W-:Y:S01]  /*4bc0*/  @!P2 FADD.FTZ R243, -R243, -RZ ;  /* 0x800000fff3f3a221 */ /* 0x000fe20000010100 */
[----:B------:R-:W-:Y:S01]  /*4bd0*/  LOP3.LUT R139, R144, 0xff, RZ, 0xc0, !PT ;  /* 0x000000ff908b7812 */ /* 0x000fe200078ec0ff */
[--C-:B------:R-:W-:Y:S01]  /*4be0*/  FFMA.FTZ R34, R34, UR21, -R133.reuse ;  /* 0x0000001522227c23 */ /* 0x100fe20008010885 */
[----:B------:R-:W-:Y:S01]  /*4bf0*/  F2FP.RELU.F16.F32.PACK_AB R6, R224, R182 ;  /* 0x000000b6e006723e */ /* 0x000fe200000008ff */
[----:B------:R-:W-:Y:S01]  /*4c00*/  FFMA.FTZ R133, R35, UR21, -R133 ;  /* 0x0000001523857c23 */ /* 0x000fe20008010885 */
[----:B------:R-:W-:Y:S03]  /*4c10*/  LOP3.LUT R4, R8, 0xffff, RZ, 0xc0, !PT ;  /* 0x0000ffff08047812 */ /* 0x000fe600078ec0ff */
[----:B------:R-:W4:Y:S01]  /*4c20*/  MUFU.EX2 R246, R32 ;  /* 0x0000002000f67308 */ /* 0x000f220000000800 */
[----:B------:R-:W-:Y:S01]  /*4c30*/  LOP3.LUT R10, R10, 0xffff, RZ, 0xc0, !PT ;  /* 0x0000ffff0a0a7812 */ /* 0x000fe200078ec0ff */
[----:B------:R3:W-:Y:S01]  /*4c40*/  STS [R191+0x19000], R6 ;  /* 0x01900006bf007388 */ /* 0x0007e20000000800 */
[----:B------:R-:W-:Y:S01]  /*4c50*/  ISETP.LE.U32.AND P1, PT, R139, UR22, PT ;  /* 0x000000168b007c0c */ /* 0x000fe2000bf23070 */
[----:B------:R-:W-:Y:S01]  /*4c60*/  @!P0 FADD.FTZ R240, -R240, -RZ ;  /* 0x800000fff0f08221 */ /* 0x000fe20000010100 */
[----:B------:R-:W-:Y:S01]  /*4c70*/  ISETP.LE.U32.AND P4, PT, R142, UR22, PT ;  /* 0x000000168e007c0c */ /* 0x000fe2000bf83070 */
[--C-:B------:R-:W-:Y:S01]  /*4c80*/  FFMA.FTZ R28, R28, UR21, -R135.reuse ;  /* 0x000000151c1c7c23 */ /* 0x100fe20008010887 */
[----:B------:R-:W-:Y:S03]  /*4c90*/  SHF.R.U32.HI R4, RZ, 0x8, R4 ;  /* 0x00000008ff047819 */ /* 0x000fe60000011604 */
[----:B------:R-:W-:Y:S01]  /*4ca0*/  MUFU.EX2 R249, R34 ;  /* 0x0000002200f97308 */ /* 0x000fe20000000800 */
[----:B------:R-:W-:Y:S01]  /*4cb0*/  ISETP.LE.U32.AND P2, PT, R10, UR22, PT ;  /* 0x000000160a007c0c */ /* 0x000fe2000bf43070 */
[--C-:B------:R-:W-:Y:S01]  /*4cc0*/  FFMA.FTZ R30, R30, UR21, -R132.reuse ;  /* 0x000000151e1e7c23 */ /* 0x100fe20008010884 */
[----:B------:R-:W-:Y:S01]  /*4cd0*/  LOP3.LUT R4, R4, 0xffff, RZ, 0xc0, !PT ;  /* 0x0000ffff04047812 */ /* 0x000fe200078ec0ff */
[----:B------:R-:W-:Y:S01]  /*4ce0*/  FFMA.FTZ R135, R29, UR21, -R135 ;  /* 0x000000151d877c23 */ /* 0x000fe20008010887 */
[----:B------:R-:W-:Y:S01]  /*4cf0*/  F2FP.RELU.F16.F32.PACK_AB R7, R230, R229 ;  /* 0x000000e5e607723e */ /* 0x000fe200000008ff */
[----:B------:R-:W-:Y:S01]  /*4d00*/  FFMA.FTZ R132, R31, UR21, -R132 ;  /* 0x000000151f847c23 */ /* 0x000fe20008010884 */
[----:B------:R-:W-:Y:S01]  /*4d10*/  ISETP.LE.U32.AND P0, PT, R4, UR22, PT ;  /* 0x0000001604007c0c */ /* 0x000fe2000bf03070 */
[----:B------:R-:W-:Y:S01]  /*4d20*/  @!P1 FADD.FTZ R235, -R235, -RZ ;  /* 0x800000ffebeb9221 */ /* 0x000fe20000010100 */
[----:B------:R-:W-:Y:S01]  /*4d30*/  SHF.R.U32.HI R4, RZ, 0x8, R11 ;  /* 0x00000008ff047819 */ /* 0x000fe2000001160b */
[----:B------:R-:W-:Y:S01]  /*4d40*/  @!P4 FADD.FTZ R236, -R236, -RZ ;  /* 0x800000ffececc221 */ /* 0x000fe20000010100 */
[----:B------:R-:W-:Y:S01]  /*4d50*/  ISETP.LE.U32.AND P1, PT, R138, UR22, PT ;  /* 0x000000168a007c0c */ /* 0x000fe2000bf23070 */
[----:B------:R-:W4:Y:S01]  /*4d60*/  MUFU.EX2 R250, R133 ;  /* 0x0000008500fa7308 */ /* 0x000f220000000800 */
[----:B------:R-:W-:Y:S01]  /*4d70*/  LOP3.LUT R4, R4, 0xffff, RZ, 0xc0, !PT ;  /* 0x0000ffff04047812 */ /* 0x000fe200078ec0ff */
[----:B--2---:R-:W-:Y:S01]  /*4d80*/  @!P2 FADD.FTZ R247, -R247, -RZ ;  /* 0x800000fff7f7a221 */ /* 0x004fe20000010100 */
[----:B-1----:R-:W-:Y:S02]  /*4d90*/  F2FP.RELU.F16.F32.PACK_AB R5, R236, R235 ;  /* 0x000000ebec05723e */ /* 0x002fe400000008ff */
[----:B------:R-:W-:Y:S02]  /*4da0*/  ISETP.LE.U32.AND P2, PT, R4, UR22, PT ;  /* 0x0000001604007c0c */ /* 0x000fe4000bf43070 */
[----:B------:R-:W-:Y:S01]  /*4db0*/  F2FP.RELU.F16.F32.PACK_AB R4, R238, R237 ;  /* 0x000000edee04723e */ /* 0x000fe200000008ff */
[----:B------:R1:W-:Y:S01]  /*4dc0*/  STS [R195+0x19000], R5 ;  /* 0x01900005c3007388 */ /* 0x0003e20000000800 */
[----:B---3--:R-:W-:Y:S01]  /*4dd0*/  F2FP.RELU.F16.F32.PACK_AB R6, R228, R227 ;  /* 0x000000e3e406723e */ /* 0x008fe200000008ff */
[----:B------:R-:W-:Y:S01]  /*4de0*/  MUFU.EX2 R244, R28 ;  /* 0x0000001c00f47308 */ /* 0x000fe20000000800 */
[----:B------:R-:W-:Y:S01]  /*4df0*/  SHF.R.U32.HI R8, RZ, 0x18, R8 ;  /* 0x00000018ff087819 */ /* 0x000fe20000011608 */
[----:B------:R2:W-:Y:S01]  /*4e00*/  STS [R195+0x19400], R4 ;  /* 0x01940004c3007388 */ /* 0x0005e20000000800 */
[----:B----4-:R-:W-:Y:S01]  /*4e10*/  @!P1 FADD.FTZ R246, -R246, -RZ ;  /* 0x800000fff6f69221 */ /* 0x010fe20000010100 */
[----:B------:R-:W-:Y:S01]  /*4e20*/  LOP3.LUT R9, R9, 0xff, RZ, 0xc0, !PT ;  /* 0x000000ff09097812 */ /* 0x000fe200078ec0ff */
[----:B------:R-:W-:Y:S01]  /*4e30*/  @!P0 FADD.FTZ R167, -R167, -RZ ;  /* 0x800000ffa7a78221 */ /* 0x000fe20000010100 */
[----:B------:R3:W-:Y:S01]  /*4e40*/  STS [R191+0x1a400], R7 ;  /* 0x01a40007bf007388 */ /* 0x0007e20000000800 */
[----:B------:R-:W-:Y:S03]  /*4e50*/  ISETP.LE.U32.AND P6, PT, R8, UR22, PT ;  /* 0x0000001608007c0c */ /* 0x000fe6000bfc3070 */
[----:B------:R-:W4:Y:S01]  /*4e60*/  MUFU.EX2 R245, R135 ;  /* 0x0000008700f57308 */ /* 0x000f220000000800 */
[----:B------:R-:W-:Y:S01]  /*4e70*/  F2FP.RELU.F16.F32.PACK_AB R8, R232, R231 ;  /* 0x000000e7e808723e */ /* 0x000fe200000008ff */
[----:B------:R3:W-:Y:S01]  /*4e80*/  STS [R191+0x1a000], R6 ;  /* 0x01a00006bf007388 */ /* 0x0007e20000000800 */
[----:B------:R-:W-:Y:S02]  /*4e90*/  ISETP.LE.U32.AND P4, PT, R137, UR22, PT ;  /* 0x0000001689007c0c */ /* 0x000fe4000bf83070 */
[----:B------:R-:W-:Y:S01]  /*4ea0*/  LOP3.LUT R12, R12, 0xff, RZ, 0xc0, !PT ;  /* 0x000000ff0c0c7812 */ /* 0x000fe200078ec0ff */
[----:B------:R3:W-:Y:S01]  /*4eb0*/  STS [R195+0x1a000], R8 ;  /* 0x01a00008c3007388 */ /* 0x0007e20000000800 */
[----:B------:R-:W-:Y:S03]  /*4ec0*/  ISETP.LE.U32.AND P3, PT, R14, UR22, PT ;  /* 0x000000160e007c0c */ /* 0x000fe6000bf63070 */
[----:B------:R-:W3:Y:S01]  /*4ed0*/  MUFU.EX2 R248, R30 ;  /* 0x0000001e00f87308 */ /* 0x000ee20000000800 */
[----:B------:R-:W-:Y:S02]  /*4ee0*/  ISETP.LE.U32.AND P0, PT, R13, UR22, PT ;  /* 0x000000160d007c0c */ /* 0x000fe4000bf03070 */
[----:B------:R-:W-:Y:S01]  /*4ef0*/  ISETP.LE.U32.AND P1, PT, R12, UR22, PT ;  /* 0x000000160c007c0c */ /* 0x000fe2000bf23070 */
[----:B------:R-:W-:Y:S01]  /*4f00*/  @!P6 FADD.FTZ R242, -R242, -RZ ;  /* 0x800000fff2f2e221 */ /* 0x000fe20000010100 */
[----:B------:R-:W-:Y:S02]  /*4f10*/  ISETP.LE.U32.AND P6, PT, R9, UR22, PT ;  /* 0x0000001609007c0c */ /* 0x000fe4000bfc3070 */
[----:B-1----:R-:W-:Y:S03]  /*4f20*/  F2FP.RELU.F16.F32.PACK_AB R5, R165, R241 ;  /* 0x000000f1a505723e */ /* 0x002fe600000008ff */
[----:B------:R-:W1:Y:S01]  /*4f30*/  MUFU.EX2 R251, R132 ;  /* 0x0000008400fb7308 */ /* 0x000e620000000800 */
[----:B------:R-:W-:Y:S01]  /*4f40*/  @!P4 FADD.FTZ R250, -R250, -RZ ;  /* 0x800000fffafac221 */ /* 0x000fe20000010100 */
[----:B----4-:R-:W-:Y:S01]  /*4f50*/  @!P2 FADD.FTZ R245, -R245, -RZ ;  /* 0x800000fff5f5a221 */ /* 0x010fe20000010100 */
[----:B--2---:R-:W-:Y:S01]  /*4f60*/  F2FP.RELU.F16.F32.PACK_AB R4, R247, R246 ;  /* 0x000000f6f704723e */ /* 0x004fe200000008ff */
[----:B------:R-:W-:Y:S01]  /*4f70*/  @!P3 FADD.FTZ R244, -R244, -RZ ;  /* 0x800000fff4f4b221 */ /* 0x000fe20000010100 */
[----:B------:R-:W-:Y:S02]  /*4f80*/  FSETP.GE.FTZ.AND P2, PT, R239, RZ, PT ;  /* 0x000000ffef00720b */ /* 0x000fe40003f56000 */
[----:B---3--:R-:W-:Y:S01]  /*4f90*/  F2FP.RELU.F16.F32.PACK_AB R7, R233, R234 ;  /* 0x000000eae907723e */ /* 0x008fe200000008ff */
[----:B------:R-:W-:Y:S01]  /*4fa0*/  @!P1 FADD.FTZ R248, -R248, -RZ ;  /* 0x800000fff8f89221 */ /* 0x000fe20000010100 */
[----:B------:R-:W-:Y:S01]  /*4fb0*/  @!P6 FADD.FTZ R249, -R249, -RZ ;  /* 0x800000fff9f9e221 */ /* 0x000fe20000010100 */
[----:B------:R-:W-:Y:S02]  /*4fc0*/  F2FP.RELU.F16.F32.PACK_AB R6, R240, R239 ;  /* 0x000000eff006723e */ /* 0x000fe400000008ff */
[----:B------:R2:W-:Y:S01]  /*4fd0*/  STS [R195+0x1a400], R7 ;  /* 0x01a40007c3007388 */ /* 0x0005e20000000800 */
[----:B------:R-:W-:Y:S02]  /*4fe0*/  FSETP.GE.FTZ.AND P6, PT, R224, RZ, PT ;  /* 0x000000ffe000720b */ /* 0x000fe40003fd6000 */
[----:B------:R-:W-:Y:S01]  /*4ff0*/  F2FP.RELU.F16.F32.PACK_AB R8, R167, R166 ;  /* 0x000000a6a708723e */ /* 0x000fe200000008ff */
[----:B------:R3:W-:Y:S01]  /*5000*/  STS [R193+0x19000], R6 ;  /* 0x01900006c1007388 */ /* 0x0007e20000000800 */
[----:B-1----:R-:W-:Y:S01]  /*5010*/  @!P0 FADD.FTZ R251, -R251, -RZ ;  /* 0x800000fffbfb8221 */ /* 0x002fe20000010100 */
[----:B------:R-:W-:Y:S02]  /*5020*/  FSETP.GE.FTZ.AND P0, PT, R182, RZ, PT ;  /* 0x000000ffb600720b */ /* 0x000fe40003f16000 */
[----:B------:R1:W-:Y:S01]  /*5030*/  STS [R193+0x19400], R5 ;  /* 0x01940005c1007388 */ /* 0x0003e20000000800 */
[----:B------:R-:W-:Y:S02]  /*5040*/  FSETP.GE.FTZ.AND P1, PT, R240, RZ, PT ;  /* 0x000000fff000720b */ /* 0x000fe40003f36000 */
[----:B------:R-:W-:Y:S01]  /*5050*/  FSETP.GE.FTZ.AND P4, PT, R235, RZ, PT ;  /* 0x000000ffeb00720b */ /* 0x000fe20003f96000 */
[----:B------:R4:W-:Y:S01]  /*5060*/  STS [R196+0x19000], R4 ;  /* 0x01900004c4007388 */ /* 0x0009e20000000800 */
[----:B------:R-:W-:Y:S02]  /*5070*/  FSETP.GE.FTZ.AND P3, PT, R236, RZ, PT ;  /* 0x000000ffec00720b */ /* 0x000fe40003f76000 */
[----:B--2---:R-:W-:Y:S02]  /*5080*/  F2FP.RELU.F16.F32.PACK_AB R7, R242, R243 ;  /* 0x000000f3f207723e */ /* 0x004fe400000008ff */
[----:B---3--:R-:W-:Y:S02]  /*5090*/  F2FP.RELU.F16.F32.PACK_AB R6, R250, R249 ;  /* 0x000000f9fa06723e */ /* 0x008fe400000008ff */
[----:B-1----:R-:W-:Y:S03]  /*50a0*/  F2FP.RELU.F16.F32.PACK_AB R5, R245, R244 ;  /* 0x000000f4f505723e */ /* 0x002fe600000008ff */
[----:B------:R-:W-:Y:S01]  /*50b0*/  STS [R196+0x19400], R6 ;  /* 0x01940006c4007388 */ /* 0x000fe20000000800 */
[----:B----4-:R-:W-:Y:S03]  /*50c0*/  F2FP.RELU.F16.F32.PACK_AB R4, R251, R248 ;  /* 0x000000f8fb04723e */ /* 0x010fe600000008ff */
[----:B------:R-:W-:Y:S04]  /*50d0*/  STS [R193+0x1a000], R8 ;  /* 0x01a00008c1007388 */ /* 0x000fe80000000800 */
[----:B------:R-:W-:Y:S04]  /*50e0*/  STS [R193+0x1a400], R7 ;  /* 0x01a40007c1007388 */ /* 0x000fe80000000800 */
[----:B------:R-:W-:Y:S04]  /*50f0*/  STS [R196+0x1a000], R5 ;  /* 0x01a00005c4007388 */ /* 0x000fe80000000800 */
[----:B------:R1:W-:Y:S04]  /*5100*/  STS [R196+0x1a400], R4 ;  /* 0x01a40004c4007388 */ /* 0x0003e80000000800 */
[----:B------:R-:W-:Y:S08]  /*5110*/  LDSM.16.M88.4 R32, [R0+UR6+0x6000] ;  /* 0x006000060020783b */ /* 0x000ff00008000200 */
[----:B------:R-:W2:Y:S08]  /*5120*/  LDSM.16.M88.4 R16, [R178+UR6+0xf000] ;  /* 0x00f00006b210783b */ /* 0x000eb00008000200 */
[----:B------:R-:W3:Y:S01]  /*5130*/  LDSM.16.M88.4 R28, [R0+UR6+0x6800] ;  /* 0x00680006001c783b */ /* 0x000ee20008000200 */
[----:B-1----:R-:W-:Y:S07]  /*5140*/  IMAD.U32 R4, RZ, RZ, UR6 ;  /* 0x00000006ff047e24 */ /* 0x002fee000f8e00ff */
[----:B------:R-:W1:Y:S01]  /*5150*/  LDSM.16.M88.4 R132, [R178+UR6+0xf400] ;  /* 0x00f40006b284783b */ /* 0x000e620008000200 */
[----:B------:R-:W-:Y:S05]  /*5160*/  IADD3 R4, R0, 0x6000, R4 ;  /* 0x0000600000047810 */ /* 0x000fea0007ffe004 */
[----:B------:R-:W-:Y:S02]  /*5170*/  IMAD.IADD R164, R4, 0x1, R176 ;  /* 0x0000000104a47824 */ /* 0x000fe400078e02b0 */
[----:B------:R-:W-:Y:S08]  /*5180*/  LDSM.16.M88.4 R140, [R177+0x6000] ;  /* 0x00600000b18c783b */ /* 0x000ff00000000200 */
[----:B------:R-:W4:Y:S01]  /*5190*/  LDSM.16.M88.4 R136, [R164] ;  /* 0x00000000a488783b */ /* 0x000f220000000200 */
[-C--:B--2---:R-:W-:Y:S07]  /*51a0*/  HMMA.16816.F32 R4, R32, R16.reuse, RZ ;  /* 0x000000102004723c */ /* 0x084fee00000018ff */
[----:B------:R-:W2:Y:S01]  /*51b0*/  LDSM.16.M88.4 R144, [R164+0x800] ;  /* 0x00080000a490783b */ /* 0x000ea20000000200 */
[C---:B---3--:R-:W-:Y:S07]  /*51c0*/  HMMA.16816.F32 R8, R28.reuse, R16, RZ ;  /* 0x000000101c08723c */ /* 0x048fee00000018ff */
[----:B------:R-:W3:Y:S01]  /*51d0*/  LDSM.16.M88.4 R148, [R177+0x6400] ;  /* 0x00640000b194783b */ /* 0x000ee20000000200 */
[-C--:B------:R-:W-:Y:S07]  /*51e0*/  HMMA.16816.F32 R12, R28, R18.reuse, RZ ;  /* 0x000000121c0c723c */ /* 0x080fee00000018ff */
[----:B------:R-:W-:Y:S01]  /*51f0*/  LDSM.16.M88.4 R152, [R0+UR6+0x7000] ;  /* 0x007000060098783b */ /* 0x000fe20008000200 */
[C---:B------:R-:W-:Y:S07]  /*5200*/  HMMA.16816.F32 R16, R32.reuse, R18, RZ ;  /* 0x000000122010723c */ /* 0x040fee00000018ff */
[----:B------:R-:W3:Y:S01]  /*5210*/  LDSM.16.M88.4 R156, [R178+UR6+0x11000] ;  /* 0x01100006b29c783b */ /* 0x000ee20008000200 */
[-C--:B-1----:R-:W-:Y:S06]  /*5220*/  HMMA.16816.F32 R20, R32, R132.reuse, RZ ;  /* 0x000000842014723c */ /* 0x082fec00000018ff */
[C---:B------:R-:W-:Y:S01]  /*5230*/  HMMA.16816.F32 R24, R28.reuse, R132, RZ ;  /* 0x000000841c18723c */ /* 0x040fe200000018ff */
[----:B------:R-:W1:Y:S05]  /*5240*/  LDSM.16.M88.4 R160, [R0+UR6+0x7800] ;  /* 0x0078000600a0783b */ /* 0x000e6a0008000200 */
[-C--:B------:R-:W-:Y:S06]  /*5250*/  HMMA.16816.F32 R28, R28, R134.reuse, RZ ;  /* 0x000000861c1c723c */ /* 0x080fec00000018ff */
[----:B------:R-:W-:Y:S01]  /*5260*/  HMMA.16816.F32 R32, R32, R134, RZ ;  /* 0x000000862020723c */ /* 0x000fe200000018ff */
[----:B------:R-:W1:Y:S05]  /*5270*/  LDSM.16.M88.4 R132, [R178+UR6+0x11400] ;  /* 0x01140006b284783b */ /* 0x000e6a0008000200 */
[-C--:B----4-:R-:W-:Y:S06]  /*5280*/  HMMA.16816.F32 R4, R136, R140.reuse, R4 ;  /* 0x0000008c8804723c */ /* 0x090fec0000001804 */
[C---:B--2---:R-:W-:Y:S06]  /*5290*/  HMMA.16816.F32 R8, R144.reuse, R140, R8 ;  /* 0x0000008c9008723c */ /* 0x044fec0000001808 */
        /* <DEDUP_REMOVED lines=8> */
[----:B------:R-:W2:Y:S03]  /*5320*/  LDSM.16.M88.4 R136, [R164+0x1000] ;  /* 0x00100000a488783b */ /* 0x000ea60000000200 */
[-C--:B------:R-:W-:Y:S05]  /*5330*/  HMMA.16816.F32 R4, R152, R156.reuse, R4 ;  /* 0x0000009c9804723c */ /* 0x080fea0000001804 */
[----:B------:R-:W3:Y:S01]  /*5340*/  LDSM.16.M88.4 R148, [R177+0x8400] ;  /* 0x00840000b194783b */ /* 0x000ee20000000200 */
[C---:B-1----:R-:W-:Y:S06]  /*5350*/  HMMA.16816.F32 R8, R160.reuse, R156, R8 ;  /* 0x0000009ca008723c */ /* 0x042fec0000001808 */
[-C--:B------:R-:W-:Y:S06]  /*5360*/  HMMA.16816.F32 R12, R160, R158.reuse, R12 ;  /* 0x0000009ea00c723c */ /* 0x080fec000000180c */
[C---:B------:R-:W-:Y:S01]  /*5370*/  HMMA.16816.F32 R16, R152.reuse, R158, R16 ;  /* 0x0000009e9810723c */ /* 0x040fe20000001810 */
[----:B------:R-:W-:Y:S05]  /*5380*/  LDSM.16.M88.4 R156, [R0+UR6+0x8000] ;  /* 0x00800006009c783b */ /* 0x000fea0008000200 */
[-C--:B------:R-:W-:Y:S06]  /*5390*/  HMMA.16816.F32 R20, R152, R132.reuse, R20 ;  /* 0x000000849814723c */ /* 0x080fec0000001814 */
[C---:B------:R-:W-:Y:S06]  /*53a0*/  HMMA.16816.F32 R24, R160.reuse, R132, R24 ;  /* 0x00000084a018723c */ /* 0x040fec0000001818 */
[-C--:B------:R-:W-:Y:S01]  /*53b0*/  HMMA.16816.F32 R28, R160, R134.reuse, R28 ;  /* 0x00000086a01c723c */ /* 0x080fe2000000181c */
[----:B------:R-:W1:Y:S05]  /*53c0*/  LDSM.16.M88.4 R160, [R178+UR6+0x13000] ;  /* 0x01300006b2a0783b */ /* 0x000e6a0008000200 */
[----:B------:R-:W-:Y:S03]  /*53d0*/  HMMA.16816.F32 R32, R152, R134, R32 ;  /* 0x000000869820723c */ /* 0x000fe60000001820 */
[----:B------:R-:W4:Y:S03]  /*53e0*/  LDSM.16.M88.4 R132, [R0+UR6+0x8800] ;  /* 0x008800060084783b */ /* 0x000f260008000200 */
[-C--:B--2---:R-:W-:Y:S05]  /*53f0*/  HMMA.16816.F32 R4, R136, R140.reuse, R4 ;  /* 0x0000008c8804723c */ /* 0x084fea0000001804 */
[----:B------:R-:W-:Y:S01]  /*5400*/  LDSM.16.M88.4 R152, [R177+0xa000] ;  /* 0x00a00000b198783b */ /* 0x000fe20000000200 */
[C---:B------:R-:W-:Y:S06]  /*5410*/  HMMA.16816.F32 R8, R144.reuse, R140, R8 ;  /* 0x0000008c9008723c */ /* 0x040fec0000001808 */
[-C--:B------:R-:W-:Y:S06]  /*5420*/  HMMA.16816.F32 R12, R144, R142.reuse, R12 ;  /* 0x0000008e900c723c */ /* 0x080fec000000180c */
[C---:B------:R-:W-:Y:S01]  /*5430*/  HMMA.16816.F32 R16, R136.reuse, R142, R16 ;  /* 0x0000008e8810723c */ /* 0x040fe20000001810 */
[----:B------:R-:W2:Y:S05]  /*5440*/  LDSM.16.M88.4 R140, [R178+UR6+0x13400] ;  /* 0x01340006b28c783b */ /* 0x000eaa0008000200 */
[-C--:B---3--:R-:W-:Y:S06]  /*5450*/  HMMA.16816.F32 R20, R136, R148.reuse, R20 ;  /* 0x000000948814723c */ /* 0x088fec0000001814 */
[C---:B------:R-:W-:Y:S06]  /*5460*/  HMMA.16816.F32 R24, R144.reuse, R148, R24 ;  /* 0x000000949018723c */ /* 0x040fec0000001818 */
[-C--:B------:R-:W-:Y:S01]  /*5470*/  HMMA.16816.F32 R28, R144, R150.reuse, R28 ;  /* 0x00000096901c723c */ /* 0x080fe2000000181c */
[----:B------:R-:W3:Y:S05]  /*5480*/  LDSM.16.M88.4 R144, [R164+0x2000] ;  /* 0x00200000a490783b */ /* 0x000eea0000000200 */
[----:B------:R-:W-:Y:S03]  /*5490*/  HMMA.16816.F32 R32, R136, R150, R32 ;  /* 0x000000968820723c */ /* 0x000fe60000001820 */
[----:B------:R-:W3:Y:S03]  /*54a0*/  LDSM.16.M88.4 R136, [R164+0x2800] ;  /* 0x00280000a488783b */ /* 0x000ee60000000200 */
[-C--:B-1----:R-:W-:Y:S05]  /*54b0*/  HMMA.16816.F32 R4, R156, R160.reuse, R4 ;  /* 0x000000a09c04723c */ /* 0x082fea0000001804 */
[----:B------:R-:W1:Y:S01]  /*54c0*/  LDSM.16.M88.4 R148, [R177+0xa400] ;  /* 0x00a40000b194783b */ /* 0x000e620000000200 */
[C---:B----4-:R-:W-:Y:S06]  /*54d0*/  HMMA.16816.F32 R8, R132.reuse, R160, R8 ;  /* 0x000000a08408723c */ /* 0x050fec0000001808 */
        /* <DEDUP_REMOVED lines=10> */
[-C--:B-1----:R-:W-:Y:S05]  /*5580*/  HMMA.16816.F32 R20, R144, R148.reuse, R20 ;  /* 0x000000949014723c */ /* 0x082fea0000001814 */
[----:B------:R-:W-:Y:S01]  /*5590*/  FADD.FTZ R4, -R171, R4 ;  /* 0x00000004ab047221 */ /* 0x000fe20000010100 */
[C---:B------:R-:W-:Y:S05]  /*55a0*/  HMMA.16816.F32 R24, R136.reuse, R148, R24 ;  /* 0x000000948818723c */ /* 0x040fea0000001818 */
[-C--:B------:R-:W-:Y:S01]  /*55b0*/  FSEL R4, R4, R171.reuse, P0 ;  /* 0x000000ab04047208 */ /* 0x080fe20000000000 */
[-C--:B------:R-:W-:Y:S03]  /*55c0*/  HMMA.16816.F32 R28, R136, R150.reuse, R28 ;  /* 0x00000096881c723c */ /* 0x080fe6000000181c */
[----:B------:R-:W-:Y:S02]  /*55d0*/  FSETP.GE.FTZ.AND P0, PT, R247, RZ, PT ;  /* 0x000000fff700720b */ /* 0x000fe40003f16000 */
[----:B------:R-:W-:Y:S01]  /*55e0*/  FADD.FTZ R5, -R171, R5 ;  /* 0x00000005ab057221 */ /* 0x000fe20000010100 */
[----:B------:R-:W-:Y:S05]  /*55f0*/  HMMA.16816.F32 R32, R144, R150, R32 ;  /* 0x000000969020723c */ /* 0x000fea0000001820 */
[-C--:B------:R-:W-:Y:S01]  /*5600*/  FSEL R5, R5, R171.reuse, P6 ;  /* 0x000000ab05057208 */ /* 0x080fe20003000000 */
[C---:B------:R-:W-:Y:S01]  /*5610*/  FADD.FTZ R20, -R171.reuse, R20 ;  /* 0x00000014ab147221 */ /* 0x040fe20000010100 */
[----:B------:R-:W-:Y:S01]  /*5620*/  ISETP.GE.AND P6, PT, R214, 0x1, PT ;  /* 0x00000001d600780c */ /* 0x000fe20003fc6270 */
[C---:B------:R-:W-:Y:S03]  /*5630*/  FADD.FTZ R21, -R171.reuse, R21 ;  /* 0x00000015ab157221 */ /* 0x040fe60000010100 */
[-C--:B------:R-:W-:Y:S01]  /*5640*/  FSEL R20, R20, R171.reuse, P2 ;  /* 0x000000ab14147208 */ /* 0x080fe20001000000 */
[----:B------:R-:W-:Y:S01]  /*5650*/  FADD.FTZ R16, -R171, R16 ;  /* 0x00000010ab107221 */ /* 0x000fe20000010100 */
[-C--:B------:R-:W-:Y:S01]  /*5660*/  FSEL R21, R21, R171.reuse, P1 ;  /* 0x000000ab15157208 */ /* 0x080fe20000800000 */
[----:B------:R-:W-:Y:S01]  /*5670*/  FADD.FTZ R17, -R171, R17 ;  /* 0x00000011ab117221 */ /* 0x000fe20000010100 */
[----:B------:R-:W-:Y:S01]  /*5680*/  FSETP.GE.FTZ.AND P1, PT, R246, RZ, PT ;  /* 0x000000fff600720b */ /* 0x000fe20003f36000 */
[----:B------:R-:W-:Y:S01]  /*5690*/  FMUL.FTZ R20, R239, R20 ;  /* 0x00000014ef147220 */ /* 0x000fe20000410000 */
[----:B------:R-:W-:Y:S01]  /*56a0*/  FSEL R16, R16, R171, P4 ;  /* 0x000000ab10107208 */ /* 0x000fe20002000000 */
[----:B------:R-:W-:Y:S01]  /*56b0*/  FMUL.FTZ R21, R240, R21 ;  /* 0x00000015f0157220 */ /* 0x000fe20000410000 */
[----:B------:R-:W-:Y:S01]  /*56c0*/  FSEL R17, R17, R171, P3 ;  /* 0x000000ab11117208 */ /* 0x000fe20001800000 */
[----:B------:R-:W-:Y:S01]  /*56d0*/  FMUL.FTZ R4, R182, R4 ;  /* 0x00000004b6047220 */ /* 0x000fe20000410000 */
[----:B------:R-:W-:Y:S01]  /*56e0*/  FMUL.FTZ R5, R224, R5 ;  /* 0x00000005e0057220 */ /* 0x000fe20000410000 */
[----:B------:R-:W-:Y:S01]  /*56f0*/  FMUL.FTZ R16, R235, R16 ;  /* 0x00000010eb107220 */ /* 0x000fe20000410000 */
[----:B------:R-:W-:Y:S01]  /*5700*/  F2FP.F16.F32.PACK_AB R20, R21, R20 ;  /* 0x000000141514723e */ /* 0x000fe200000000ff */
[----:B------:R-:W-:Y:S01]  /*5710*/  FADD.FTZ R32, -R171, R32 ;  /* 0x00000020ab207221 */ /* 0x000fe20000010100 */
[----:B------:R-:W-:Y:S01]  /*5720*/  FMUL.FTZ R17, R236, R17 ;  /* 0x00000011ec117220 */ /* 0x000fe20000410000 */
[----:B------:R-:W-:Y:S01]  /*5730*/  F2FP.F16.F32.PACK_AB R4, R5, R4 ;  /* 0x000000040504723e */ /* 0x000fe200000000ff */
[C---:B------:R-:W-:Y:S01]  /*5740*/  FADD.FTZ R6, -R170.reuse, R6 ;  /* 0x00000006aa067221 */ /* 0x040fe20000010100 */
[----:B------:R-:W-:Y:S01]  /*5750*/  FADD.FTZ R7, -R170, R7 ;  /* 0x00000007aa077221 */ /* 0x000fe20000010100 */
[----:B------:R-:W-:Y:S01]  /*5760*/  FSEL R32, R32, R171, P1 ;  /* 0x000000ab20207208 */ /* 0x000fe20000800000 */
[----:B------:R-:W-:Y:S01]  /*5770*/  @P0 FADD.FTZ R171, -R171, R33 ;  /* 0x00000021abab0221 */ /* 0x000fe20000010100 */
[----:B------:R-:W-:Y:S02]  /*5780*/  FSETP.GE.FTZ.AND P1, PT, R225, RZ, PT ;  /* 0x000000ffe100720b */ /* 0x000fe40003f36000 */
[----:B------:R-:W-:Y:S01]  /*5790*/  FSETP.GE.FTZ.AND P0, PT, R226, RZ, PT ;  /* 0x000000ffe200720b */ /* 0x000fe20003f16000 */
[----:B------:R-:W-:Y:S01]  /*57a0*/  FMUL.FTZ R32, R246, R32 ;  /* 0x00000020f6207220 */ /* 0x000fe20000410000 */
[----:B------:R-:W-:Y:S01]  /*57b0*/  F2FP.F16.F32.PACK_AB R16, R17, R16 ;  /* 0x000000101110723e */ /* 0x000fe200000000ff */
[----:B------:R-:W-:Y:S01]  /*57c0*/  FMUL.FTZ R171, R247, R171 ;  /* 0x000000abf7ab7220 */ /* 0x000fe20000410000 */
[-C--:B------:R-:W-:Y:S02]  /*57d0*/  FSEL R6, R6, R170.reuse, P1 ;  /* 0x000000aa06067208 */ /* 0x080fe40000800000 */
[----:B------:R-:W-:Y:S01]  /*57e0*/  FSEL R21, R7, R170, P0 ;  /* 0x000000aa07157208 */ /* 0x000fe20000000000 */
[----:B------:R-:W-:Y:S06]  /*57f0*/  @!P6 BRA `(.L_x_847) ;  /* 0x0000000000b8e947 */ /* 0x000fec0003800000 */
[----:B------:R-:W1:Y:S01]  /*5800*/  LDC R7, c[0x0][0x240] ;  /* 0x00009000ff077b82 */ /* 0x000e620000000800 */
[----:B------:R-:W-:Y:S02]  /*5810*/  LOP3.LUT R5, R214, 0x1, RZ, 0xc0, !PT ;  /* 0x00000001d6057812 */ /* 0x000fe400078ec0ff */
[----:B------:R-:W-:Y:S02]  /*5820*/  ISETP.GE.AND P2, PT, R186, UR20, PT ;  /* 0x00000014ba007c0c */ /* 0x000fe4000bf46270 */
[----:B------:R-:W-:Y:S02]  /*5830*/  ISETP.GE.AND P1, PT, R199, UR20, PT ;  /* 0x00000014c7007c0c */ /* 0x000fe4000bf26270 */
[----:B------:R-:W-:Y:S01]  /*5840*/  ISETP.NE.U32.AND P0, PT, R5, 0x1, PT ;  /* 0x000000010500780c */ /* 0x000fe20003f05070 */
[----:B------:R-:W-:Y:S05]  /*5850*/  IMAD.MOV.U32 R5, RZ, RZ, -0x3000 ;  /* 0xffffd000ff057424 */ /* 0x000fea00078e00ff */
[----:B------:R-:W-:Y:S02]  /*5860*/  SEL R5, R5, 0x3000, !P0 ;  /* 0x0000300005057807 */ /* 0x000fe40004000000 */
[----:B------:R-:W-:Y:S03]  /*5870*/  ISETP.GE.AND P0, PT, R198, UR20, PT ;  /* 0x00000014c6007c0c */ /* 0x000fe6000bf06270 */
[--C-:B------:R-:W-:Y:S02]  /*5880*/  IMAD.IADD R213, R213, 0x1, R5.reuse ;  /* 0x00000001d5d57824 */ /* 0x100fe400078e0205 */
[--C-:B------:R-:W-:Y:S02]  /*5890*/  IMAD.IADD R208, R208, 0x1, R5.reuse ;  /* 0x00000001d0d07824 */ /* 0x100fe400078e0205 */
[----:B------:R-:W-:Y:S01]  /*58a0*/  IMAD.IADD R3, R3, 0x1, R5 ;  /* 0x0000000103037824 */ /* 0x000fe200078e0205 */
[----:B------:R2:W-:Y:S01]  /*58b0*/  @P2 STS [R213], RZ ;  /* 0x000000ffd5002388 */ /* 0x0005e20000000800 */
[----:B-1----:R-:W-:Y:S03]  /*58c0*/  IMAD.U32 R7, R7, -0x40, RZ ;  /* 0xffffffc007077824 */ /* 0x002fe600078e00ff */
[----:B------:R2:W-:Y:S02]  /*58d0*/  @P2 STS [R213+0x4], RZ ;  /* 0x000004ffd5002388 */ /* 0x0005e40000000800 */
[C---:B------:R-:W-:Y:S02]  /*58e0*/  LEA R203, P3, R7.reuse, R203, 0x1 ;  /* 0x000000cb07cb7211 */ /* 0x040fe400078608ff */
[----:B------:R2:W-:Y:S01]  /*58f0*/  @P2 STS [R213+0x8], RZ ;  /* 0x000008ffd5002388 */ /* 0x0005e20000000800 */
[----:B------:R-:W-:Y:S02]  /*5900*/  SHF.R.S32.HI R17, RZ, 0x1f, R7 ;  /* 0x0000001fff117819 */ /* 0x000fe40000011407 */
[----:B------:R-:W-:Y:S01]  /*5910*/  @!P2 IMAD.MOV.U32 R136, RZ, RZ, R203 ;  /* 0x000000ffff88a224 */ /* 0x000fe200078e00cb */
[----:B------:R2:W-:Y:S01]  /*5920*/  @P2 STS [R213+0xc], RZ ;  /* 0x00000cffd5002388 */ /* 0x0005e20000000800 */
[----:B------:R-:W-:Y:S01]  /*5930*/  LEA.HI.X R202, R7, R202, R17, 0x1, P3 ;  /* 0x000000ca07ca7211 */ /* 0x000fe200018f0c11 */
[--C-:B------:R-:W-:Y:S02]  /*5940*/  @!P1 IMAD.MOV.U32 R134, RZ, RZ, R203.reuse ;  /* 0x000000ffff869224 */ /* 0x100fe400078e00cb */
[----:B------:R-:W-:Y:S01]  /*5950*/  @!P0 IMAD.MOV.U32 R132, RZ, RZ, R203 ;  /* 0x000000ffff848224 */ /* 0x000fe200078e00cb */
[-C--:B------:R-:W-:Y:S01]  /*5960*/  @!P2 MOV R137, R202.reuse ;  /* 0x000000ca0089a202 */ /* 0x080fe20000000f00 */
[----:B------:R-:W-:Y:S01]  /*5970*/  @!P1 IMAD.MOV.U32 R135, RZ, RZ, R202 ;  /* 0x000000ffff879224 */ /* 0x000fe200078e00ca */
[----:B------:R-:W-:Y:S03]  /*5980*/  @!P0 MOV R133, R202 ;  /* 0x000000ca00858202 */ /* 0x000fe60000000f00 */
        /* <DEDUP_REMOVED lines=20> */
[----:B------:R-:W0:Y:S02]  /*5ad0*/  LDGDEPBAR ;  /* 0x00000000000079af */ /* 0x000e240000000000 */
.L_x_847:
[C---:B------:R-:W-:Y:S01]  /*5ae0*/  FADD.FTZ R18, -R170.reuse, R18 ;  /* 0x00000012aa127221 */ /* 0x040fe20000010100 */
[----:B------:R-:W-:Y:S01]  /*5af0*/  FSETP.GE.FTZ.AND P0, PT, R237, RZ, PT ;  /* 0x000000ffed00720b */ /* 0x000fe20003f16000 */
[----:B------:R1:W-:Y:S01]  /*5b00*/  STS [R191+0x15000], R4 ;  /* 0x01500004bf007388 */ /* 0x0003e20000000800 */
[C---:B------:R-:W-:Y:S01]  /*5b10*/  FADD.FTZ R23, -R170.reuse, R23 ;  /* 0x00000017aa177221 */ /* 0x040fe20000010100 */
[----:B------:R-:W-:Y:S01]  /*5b20*/  FSETP.GE.FTZ.AND P1, PT, R165, RZ, PT ;  /* 0x000000ffa500720b */ /* 0x000fe20003f36000 */
[----:B------:R-:W-:Y:S01]  /*5b30*/  FADD.FTZ R19, -R170, R19 ;  /* 0x00000013aa137221 */ /* 0x000fe20000010100 */
[-C--:B------:R-:W-:Y:S01]  /*5b40*/  FSEL R18, R18, R170.reuse, P0 ;  /* 0x000000aa12127208 */ /* 0x080fe20000000000 */
[----:B------:R-:W-:Y:S01]  /*5b50*/  FADD.FTZ R22, -R170, R22 ;  /* 0x00000016aa167221 */ /* 0x000fe20000010100 */
[----:B------:R-:W-:Y:S01]  /*5b60*/  FSETP.GE.FTZ.AND P0, PT, R250, RZ, PT ;  /* 0x000000fffa00720b */ /* 0x000fe20003f16000 */
[----:B------:R-:W-:Y:S01]  /*5b70*/  FADD.FTZ R34, -R170, R34 ;  /* 0x00000022aa227221 */ /* 0x000fe20000010100 */
[-C--:B------:R-:W-:Y:S01]  /*5b80*/  FSEL R23, R23, R170.reuse, P1 ;  /* 0x000000aa17177208 */ /* 0x080fe20000800000 */
[C---:B-----5:R-:W-:Y:S01]  /*5b90*/  FADD.FTZ R12, -R169.reuse, R12 ;  /* 0x0000000ca90c7221 */ /* 0x060fe20000010100 */
[----:B------:R-:W-:Y:S01]  /*5ba0*/  FSETP.GE.FTZ.AND P3, PT, R238, RZ, PT ;  /* 0x000000ffee00720b */ /* 0x000fe20003f76000 */
[----:B------:R-:W-:Y:S01]  /*5bb0*/  FADD.FTZ R9, -R169, R9 ;  /* 0x00000009a9097221 */ /* 0x000fe20000010100 */
[----:B------:R-:W-:Y:S01]  /*5bc0*/  FSETP.GE.FTZ.AND P2, PT, R241, RZ, PT ;  /* 0x000000fff100720b */ /* 0x000fe20003f56000 */
[----:B------:R-:W-:Y:S01]  /*5bd0*/  FADD.FTZ R8, -R169, R8 ;  /* 0x00000008a9087221 */ /* 0x000fe20000010100 */
[----:B------:R-:W-:Y:S01]  /*5be0*/  FSETP.GE.FTZ.AND P1, PT, R249, RZ, PT ;  /* 0x000000fff900720b */ /* 0x000fe20003f36000 */
[----:B------:R-:W-:Y:S01]  /*5bf0*/  FADD.FTZ R24, -R169, R24 ;  /* 0x00000018a9187221 */ /* 0x000fe20000010100 */
[-C--:B------:R-:W-:Y:S01]  /*5c00*/  FSEL R19, R19, R170.reuse, P3 ;  /* 0x000000aa13137208 */ /* 0x080fe20001800000 */
[C---:B------:R-:W-:Y:S01]  /*5c10*/  FADD.FTZ R25, -R169.reuse, R25 ;  /* 0x00000019a9197221 */ /* 0x040fe20000010100 */
[-C--:B------:R-:W-:Y:S01]  /*5c20*/  FSEL R22, R22, R170.reuse, P2 ;  /* 0x000000aa16167208 */ /* 0x080fe20001000000 */
[----:B------:R-:W-:Y:S01]  /*5c30*/  FADD.FTZ R28, -R169, R28 ;  /* 0x0000001ca91c7221 */ /* 0x000fe20000010100 */
[----:B------:R-:W-:Y:S01]  /*5c40*/  FSEL R34, R34, R170, P1 ;  /* 0x000000aa22227208 */ /* 0x000fe20000800000 */
[----:B------:R-:W-:Y:S01]  /*5c50*/  @P0 FADD.FTZ R170, -R170, R35 ;  /* 0x00000023aaaa0221 */ /* 0x000fe20000010100 */
[----:B------:R-:W-:Y:S01]  /*5c60*/  FSETP.GE.FTZ.AND P0, PT, R231, RZ, PT ;  /* 0x000000ffe700720b */ /* 0x000fe20003f16000 */
[----:B------:R-:W-:Y:S01]  /*5c70*/  FADD.FTZ R10, -R168, R10 ;  /* 0x0000000aa80a7221 */ /* 0x000fe20000010100 */
[----:B------:R-:W-:Y:S01]  /*5c80*/  FSETP.GE.FTZ.AND P1, PT, R228, RZ, PT ;  /* 0x000000ffe400720b */ /* 0x000fe20003f36000 */
[----:B-1----:R-:W-:Y:S01]  /*5c90*/  FADD.FTZ R4, -R169, R13 ;  /* 0x0000000da9047221 */ /* 0x002fe20000010100 */
[----:B------:R-:W-:Y:S01]  /*5ca0*/  FSEL R12, R12, R169, P0 ;  /* 0x000000a90c0c7208 */ /* 0x000fe20000000000 */
[----:B------:R-:W-:Y:S01]  /*5cb0*/  FADD.FTZ R11, -R168, R11 ;  /* 0x0000000ba80b7221 */ /* 0x000fe20000010100 */
[----:B------:R-:W-:Y:S01]  /*5cc0*/  FSETP.GE.FTZ.AND P0, PT, R245, RZ, PT ;  /* 0x000000fff500720b */ /* 0x000fe20003f16000 */
[----:B------:R-:W-:Y:S01]  /*5cd0*/  FMUL.FTZ R21, R226, R21 ;  /* 0x00000015e2157220 */ /* 0x000fe20000410000 */
[-C--:B------:R-:W-:Y:S01]  /*5ce0*/  FSEL R9, R9, R169.reuse, P1 ;  /* 0x000000a909097208 */ /* 0x080fe20000800000 */
[----:B------:R-:W-:Y:S01]  /*5cf0*/  FMUL.FTZ R6, R225, R6 ;  /* 0x00000006e1067220 */ /* 0x000fe20000410000 */
        /* <DEDUP_REMOVED lines=13> */
[----:B------:R-:W-:Y:S01]  /*5dd0*/  FMUL.FTZ R12, R231, R12 ;  /* 0x0000000ce70c7220 */ /* 0x000fe20000410000 */
[-C--:B------:R-:W-:Y:S01]  /*5de0*/  FSEL R24, R24, R169.reuse, P3 ;  /* 0x000000a918187208 */ /* 0x080fe20001800000 */
[----:B------:R-:W-:Y:S01]  /*5df0*/  FMUL.FTZ R4, R232, R4 ;  /* 0x00000004e8047220 */ /* 0x000fe20000410000 */
[-C--:B------:R-:W-:Y:S01]  /*5e00*/  FSEL R25, R25, R169.reuse, P2 ;  /* 0x000000a919197208 */ /* 0x080fe20001000000 */
[----:B------:R-:W-:Y:S01]  /*5e10*/  FADD.FTZ R26, -R168, R26 ;  /* 0x0000001aa81a7221 */ /* 0x000fe20000010100 */
[----:B------:R-:W-:Y:S01]  /*5e20*/  FSEL R28, R28, R169, P1 ;  /* 0x000000a91c1c7208 */ /* 0x000fe20000800000 */
[----:B------:R-:W-:Y:S01]  /*5e30*/  @P0 FADD.FTZ R169, -R169, R29 ;  /* 0x0000001da9a90221 */ /* 0x000fe20000010100 */
[----:B------:R-:W-:Y:S01]  /*5e40*/  FSETP.GE.FTZ.AND P1, PT, R229, RZ, PT ;  /* 0x000000ffe500720b */ /* 0x000fe20003f36000 */
[----:B------:R-:W-:Y:S01]  /*5e50*/  FADD.FTZ R27, -R168, R27 ;  /* 0x0000001ba81b7221 */ /* 0x000fe20000010100 */
[----:B------:R-:W-:Y:S01]  /*5e60*/  FSETP.GE.FTZ.AND P0, PT, R230, RZ, PT ;  /* 0x000000ffe600720b */ /* 0x000fe20003f16000 */
[----:B------:R-:W-:Y:S01]  /*5e70*/  FMUL.FTZ R23, R165, R23 ;  /* 0x00000017a5177220 */ /* 0x000fe20000410000 */
[----:B------:R-:W-:Y:S01]  /*5e80*/  FSEL R10, R10, R168, P1 ;  /* 0x000000a80a0a7208 */ /* 0x000fe20000800000 */
[----:B------:R-:W-:Y:S01]  /*5e90*/  FMUL.FTZ R22, R241, R22 ;  /* 0x00000016f1167220 */ /* 0x000fe20000410000 */
[----:B------:R-:W-:Y:S01]  /*5ea0*/  FSEL R11, R11, R168, P0 ;  /* 0x000000a80b0b7208 */ /* 0x000fe20000000000 */
[----:B------:R-:W-:Y:S01]  /*5eb0*/  FADD.FTZ R30, -R168, R30 ;  /* 0x0000001ea81e7221 */ /* 0x000fe20000010100 */
[----:B------:R-:W-:Y:S01]  /*5ec0*/  FSETP.GE.FTZ.AND P1, PT, R234, RZ, PT ;  /* 0x000000ffea00720b */ /* 0x000fe20003f36000 */
[----:B------:R-:W-:Y:S01]  /*5ed0*/  FMUL.FTZ R10, R229, R10 ;  /* 0x0000000ae50a7220 */ /* 0x000fe20000410000 */
[----:B------:R-:W-:Y:S01]  /*5ee0*/  FSETP.GE.FTZ.AND P4, PT, R233, RZ, PT ;  /* 0x000000ffe900720b */ /* 0x000fe20003f96000 */
[----:B------:R-:W-:Y:S01]  /*5ef0*/  FMUL.FTZ R11, R230, R11 ;  /* 0x0000000be60b7220 */ /* 0x000fe20000410000 */
[----:B------:R-:W-:Y:S01]  /*5f00*/  F2FP.F16.F32.PACK_AB R6, R21, R6 ;  /* 0x000000061506723e */ /* 0x000fe200000000ff */
[----:B------:R-:W-:Y:S01]  /*5f10*/  FMUL.FTZ R34, R249, R34 ;  /* 0x00000022f9227220 */ /* 0x000fe20000410000 */
[----:B------:R-:W-:Y:S01]  /*5f20*/  FSEL R14, R14, R168, P1 ;  /* 0x000000a80e0e7208 */ /* 0x000fe20000800000 */
[----:B------:R-:W-:Y:S01]  /*5f30*/  FMUL.FTZ R170, R250, R170 ;  /* 0x000000aafaaa7220 */ /* 0x000fe20000410000 */
[----:B------:R-:W-:Y:S01]  /*5f40*/  FSEL R15, R15, R168, P4 ;  /* 0x000000a80f0f7208 */ /* 0x000fe20002000000 */
[----:B------:R-:W-:Y:S01]  /*5f50*/  STS [R191+0x15400], R6 ;  /* 0x01540006bf007388 */ /* 0x000fe20000000800 */
[----:B------:R-:W-:Y:S01]  /*5f60*/  F2FP.F16.F32.PACK_AB R18, R19, R18 ;  /* 0x000000121312723e */ /* 0x000fe200000000ff */
[----:B------:R-:W-:Y:S01]  /*5f70*/  FMUL.FTZ R14, R234, R14 ;  /* 0x0000000eea0e7220 */ /* 0x000fe20000410000 */
[----:B------:R-:W-:Y:S01]  /*5f80*/  FSETP.GE.FTZ.AND P0, PT, R251, RZ, PT ;  /* 0x000000fffb00720b */ /* 0x000fe20003f16000 */
[----:B------:R-:W-:Y:S01]  /*5f90*/  FMUL.FTZ R15, R233, R15 ;  /* 0x0000000fe90f7220 */ /* 0x000fe20000410000 */
[----:B------:R-:W-:Y:S01]  /*5fa0*/  F2FP.F16.F32.PACK_AB R8, R9, R8 ;  /* 0x000000080908723e */ /* 0x000fe200000000ff */
[----:B------:R-:W-:Y:S01]  /*5fb0*/  STS [R195+0x15000], R16 ;  /* 0x01500010c3007388 */ /* 0x000fe20000000800 */
[----:B------:R-:W-:Y:S01]  /*5fc0*/  F2FP.F16.F32.PACK_AB R10, R11, R10 ;  /* 0x0000000a0b0a723e */ /* 0x000fe200000000ff */
[----:B------:R-:W-:Y:S01]  /*5fd0*/  FMUL.FTZ R25, R167, R25 ;  /* 0x00000019a7197220 */ /* 0x000fe20000410000 */
[----:B------:R-:W-:Y:S02]  /*5fe0*/  FSETP.GE.FTZ.AND P3, PT, R243, RZ, PT ;  /* 0x000000fff300720b */ /* 0x000fe40003f76000 */
[----:B------:R-:W-:Y:S01]  /*5ff0*/  STS [R195+0x15400], R18 ;  /* 0x01540012c3007388 */ /* 0x000fe20000000800 */
[----:B------:R-:W-:Y:S01]  /*6000*/  FSETP.GE.FTZ.AND P2, PT, R242, RZ, PT ;  /* 0x000000fff200720b */ /* 0x000fe20003f56000 */
[----:B------:R-:W-:Y:S01]  /*6010*/  FMUL.FTZ R24, R166, R24 ;  /* 0x00000018a6187220 */ /* 0x000fe20000410000 */
[----:B------:R-:W-:Y:S02]  /*6020*/  F2FP.F16.F32.PACK_AB R4, R4, R12 ;  /* 0x0000000c0404723e */ /* 0x000fe400000000ff */
[----:B------:R-:W-:Y:S01]  /*6030*/  STS [R191+0x16000], R8 ;  /* 0x01600008bf007388 */ /* 0x000fe20000000800 */
[----:B------:R-:W-:Y:S01]  /*6040*/  F2FP.F16.F32.PACK_AB R14, R15, R14 ;  /* 0x0000000e0f0e723e */ /* 0x000fe200000000ff */
[----:B------:R-:W-:Y:S01]  /*6050*/  FMUL.FTZ R28, R244, R28 ;  /* 0x0000001cf41c7220 */ /* 0x000fe20000410000 */
[-C--:B------:R-:W-:Y:S02]  /*6060*/  FSEL R26, R26, R168.reuse, P3 ;  /* 0x000000a81a1a7208 */ /* 0x080fe40001800000 */
[----:B------:R-:W-:Y:S01]  /*6070*/  STS [R191+0x16400], R10 ;  /* 0x0164000abf007388 */ /* 0x000fe20000000800 */
[----:B------:R-:W-:Y:S01]  /*6080*/  FSEL R27, R27, R168, P2 ;  /* 0x000000a81b1b7208 */ /* 0x000fe20001000000 */
[----:B------:R-:W-:Y:S01]  /*6090*/  FMUL.FTZ R169, R245, R169 ;  /* 0x000000a9f5a97220 */ /* 0x000fe20000410000 */
[----:B------:R-:W-:Y:S02]  /*60a0*/  FSETP.GE.FTZ.AND P1, PT, R248, RZ, PT ;  /* 0x000000fff800720b */ /* 0x000fe40003f36000 */
[----:B------:R-:W-:Y:S01]  /*60b0*/  STS [R195+0x16000], R4 ;  /* 0x01600004c3007388 */ /* 0x000fe20000000800 */
[----:B------:R-:W-:Y:S01]  /*60c0*/  F2FP.F16.F32.PACK_AB R22, R23, R22 ;  /* 0x000000161716723e */ /* 0x000fe200000000ff */
[----:B------:R-:W-:Y:S01]  /*60d0*/  FMUL.FTZ R27, R242, R27 ;  /* 0x0000001bf21b7220 */ /* 0x000fe20000410000 */
[----:B------:R-:W-:Y:S02]  /*60e0*/  FSEL R30, R30, R168, P1 ;  /* 0x000000a81e1e7208 */ /* 0x000fe40000800000 */
[----:B------:R-:W-:Y:S01]  /*60f0*/  STS [R195+0x16400], R14 ;  /* 0x0164000ec3007388 */ /* 0x000fe20000000800 */
[----:B------:R-:W-:Y:S01]  /*6100*/  @P0 FADD.FTZ R168, -R168, R31 ;  /* 0x0000001fa8a80221 */ /* 0x000fe20000010100 */
[----:B------:R-:W-:Y:S01]  /*6110*/  FMUL.FTZ R26, R243, R26 ;  /* 0x0000001af31a7220 */ /* 0x000fe20000410000 */
[----:B------:R-:W-:Y:S02]  /*6120*/  F2FP.F16.F32.PACK_AB R32, R171, R32 ;  /* 0x00000020ab20723e */ /* 0x000fe400000000ff */
[----:B------:R-:W-:Y:S01]  /*6130*/  STS [R193+0x15000], R20 ;  /* 0x01500014c1007388 */ /* 0x000fe20000000800 */
[----:B------:R-:W-:Y:S01]  /*6140*/  F2FP.F16.F32.PACK_AB R34, R170, R34 ;  /* 0x00000022aa22723e */ /* 0x000fe200000000ff */
[----:B------:R-:W-:Y:S01]  /*6150*/  FMUL.FTZ R30, R248, R30 ;  /* 0x0000001ef81e7220 */ /* 0x000fe20000410000 */
[----:B------:R-:W-:Y:S02]  /*6160*/  FMUL.FTZ R168, R251, R168 ;  /* 0x000000a8fba87220 */ /* 0x000fe40000410000 */
[----:B------:R-:W-:Y:S01]  /*6170*/  STS [R193+0x15400], R22 ;  /* 0x01540016c1007388 */ /* 0x000fe20000000800 */
[----:B------:R-:W-:Y:S01]  /*6180*/  F2FP.F16.F32.PACK_AB R24, R25, R24 ;  /* 0x000000181918723e */ /* 0x000fe200000000ff */
[----:B------:R-:W-:Y:S01]  /*6190*/  IMAD.MOV.U32 R162, RZ, RZ, R223 ;  /* 0x000000ffffa27224 */ /* 0x000fe200078e00df */
[----:B------:R-:W-:Y:S02]  /*61a0*/  F2FP.F16.F32.PACK_AB R26, R27, R26 ;  /* 0x0000001a1b1a723e */ /* 0x000fe400000000ff */
[----:B------:R-:W-:Y:S01]  /*61b0*/  STS [R196+0x15000], R32 ;  /* 0x01500020c4007388 */ /* 0x000fe20000000800 */
[----:B------:R-:W-:Y:S01]  /*61c0*/  F2FP.F16.F32.PACK_AB R28, R169, R28 ;  /* 0x0000001ca91c723e */ /* 0x000fe200000000ff */
[----:B------:R-:W-:Y:S01]  /*61d0*/  IMAD.MOV.U32 R163, RZ, RZ, R222 ;  /* 0x000000ffffa37224 */ /* 0x000fe200078e00de */
[----:B------:R-:W-:Y:S02]  /*61e0*/  F2FP.F16.F32.PACK_AB R30, R168, R30 ;  /* 0x0000001ea81e723e */ /* 0x000fe400000000ff */
[----:B------:R-:W-:Y:S01]  /*61f0*/  STS [R196+0x15400], R34 ;  /* 0x01540022c4007388 */ /* 0x000fe20000000800 */
[----:B------:R-:W-:Y:S02]  /*6200*/  LEA R160, R180, UR6, 0x1 ;  /* 0x00000006b4a07c11 */ /* 0x000fe4000f8e08ff */
[----:B------:R-:W-:Y:S02]  /*6210*/  LEA R161, R185, UR6, 0x1 ;  /* 0x00000006b9a17c11 */ /* 0x000fe4000f8e08ff */
[----:B------:R-:W-:Y:S05]  /*6220*/  STS [R193+0x16000], R24 ;  /* 0x01600018c1007388 */ /* 0x000fea0000000800 */
[----:B------:R-:W-:Y:S05]  /*6230*/  STS [R193+0x16400], R26 ;  /* 0x0164001ac1007388 */ /* 0x000fea0000000800 */
[----:B------:R-:W-:Y:S05]  /*6240*/  STS [R196+0x16000], R28 ;  /* 0x0160001cc4007388 */ /* 0x000fea0000000800 */
[----:B------:R-:W-:Y:S01]  /*6250*/  STS [R196+0x16400], R30 ;  /* 0x0164001ec4007388 */ /* 0x000fe20000000800 */
[----:B------:R-:W-:Y:S06]  /*6260*/  BAR.SYNC.DEFER_BLOCKING 0x0 ;  /* 0x0000000000007b1d */ /* 0x000fec0000010000 */
[----:B------:R-:W-:Y:S05]  /*6270*/  LDSM.16.MT88.4 R4, [R175+0x19000] ;  /* 0x01900000af04783b */ /* 0x000fea0000004200 */
[----:B------:R-:W1:Y:S05]  /*6280*/  LDSM.16.MT88.4 R8, [R160+0x6000] ;  /* 0x00600000a008783b */ /* 0x000e6a0000004200 */
[----:B------:R-:W3:Y:S05]  /*6290*/  LDSM.16.MT88.4 R12, [R175+0x1b000] ;  /* 0x01b00000af0c783b */ /* 0x000eea0000004200 */
[----:B------:R-:W4:Y:S05]  /*62a0*/  LDSM.16.MT88.4 R16, [R160+0x7000] ;  /* 0x00700000a010783b */ /* 0x000f2a0000004200 */
[----:B------:R-:W4:Y:S05]  /*62b0*/  LDSM.16.MT88.4 R20, [R160+0x8000] ;  /* 0x00800000a014783b */ /* 0x000f2a0000004200 */
[----:B------:R-:W-:Y:S05]  /*62c0*/  LDSM.16.MT88.4 R24, [R175+0x19800] ;  /* 0x01980000af18783b */ /* 0x000fea0000004200 */
[----:B------:R-:W4:Y:S05]  /*62d0*/  LDSM.16.MT88.4 R28, [R160+0x6400] ;  /* 0x00640000a01c783b */ /* 0x000f2a0000004200 */
[----:B------:R-:W4:Y:S05]  /*62e0*/  LDSM.16.MT88.4 R32, [R175+0x1b800] ;  /* 0x01b80000af20783b */ /* 0x000f2a0000004200 */
[----:B--2---:R-:W2:Y:S01]  /*62f0*/  LDSM.16.MT88.4 R132, [R160+0x7400] ;  /* 0x00740000a084783b */ /* 0x004ea20000004200 */
[-C--:B-1----:R-:W-:Y:S04]  /*6300*/  HMMA.16816.F32 R36, R4, R8.reuse, R36 ;  /* 0x000000080424723c */ /* 0x082fe80000001824 */
[----:B------:R-:W1:Y:S02]  /*6310*/  LDSM.16.MT88.4 R136, [R160+0x8400] ;  /* 0x00840000a088783b */ /* 0x000e640000004200 */
        /* <DEDUP_REMOVED lines=14> */
[----:B------:R-:W3:Y:S05]  /*6400*/  LDSM.16.MT88.4 R4, [R175+0x1a000] ;  /* 0x01a00000af04783b */ /* 0x000eea0000004200 */
[-C--:B------:R-:W-:Y:S01]  /*6410*/  HMMA.16816.F32 R36, R24, R28.reuse, R36 ;  /* 0x0000001c1824723c */ /* 0x080fe20000001824 */
[----:B------:R-:W4:Y:S05]  /*6420*/  LDSM.16.MT88.4 R20, [R160+0x8800] ;  /* 0x00880000a014783b */ /* 0x000f2a0000004200 */
        /* <DEDUP_REMOVED lines=14> */
[----:B------:R-:W2:Y:S05]  /*6510*/  LDSM.16.MT88.4 R24, [R160+0x7c00] ;  /* 0x007c0000a018783b */ /* 0x000eaa0000004200 */
[-C--:B---3--:R-:W-:Y:S01]  /*6520*/  HMMA.16816.F32 R36, R4, R8.reuse, R36 ;  /* 0x000000080424723c */ /* 0x088fe20000001824 */
        /* <DEDUP_REMOVED lines=31> */
[----:B------:R-:W-:Y:S09]  /*6720*/  ISETP.GE.AND P0, PT, R198, UR20, PT ;  /* 0x00000014c6007c0c */ /* 0x000ff2000bf06270 */
[----:B------:R2:W-:Y:S04]  /*6730*/  @P2 STS [R161+0x6000], RZ ;  /* 0x006000ffa1002388 */ /* 0x0005e80000000800 */
[----:B------:R2:W-:Y:S04]  /*6740*/  @P2 STS [R161+0x6004], RZ ;  /* 0x006004ffa1002388 */ /* 0x0005e80000000800 */
[----:B------:R2:W-:Y:S01]  /*6750*/  @P2 STS.64 [R161+0x6008], RZ ;  /* 0x006008ffa1002388 */ /* 0x0005e20000000a00 */
[----:B-1----:R-:W-:Y:S05]  /*6760*/  IMAD.U32 R4, R4, -0x40, RZ ;  /* 0xffffffc004047824 */ /* 0x002fea00078e00ff */
[C---:B------:R-:W-:Y:S02]  /*6770*/  LEA R205, P3, R4.reuse, R205, 0x1 ;  /* 0x000000cd04cd7211 */ /* 0x040fe400078608ff */
[----:B------:R-:W-:Y:S02]  /*6780*/  SHF.R.S32.HI R5, RZ, 0x1f, R4 ;  /* 0x0000001fff057819 */ /* 0x000fe40000011404 */
[----:B------:R-:W-:Y:S01]  /*6790*/  @!P1 MOV R6, R205 ;  /* 0x000000cd00069202 */ /* 0x000fe20000000f00 */
[----:B------:R-:W-:Y:S01]  /*67a0*/  @!P2 IMAD.MOV.U32 R8, RZ, RZ, R205 ;  /* 0x000000ffff08a224 */ /* 0x000fe200078e00cd */
[----:B------:R-:W-:Y:S01]  /*67b0*/  LEA.HI.X R204, R4, R204, R5, 0x1, P3 ;  /* 0x000000cc04cc7211 */ /* 0x000fe200018f0c05 */
[----:B------:R-:W-:Y:S03]  /*67c0*/  @!P0 IMAD.MOV.U32 R4, RZ, RZ, R205 ;  /* 0x000000ffff048224 */ /* 0x000fe600078e00cd */
[----:B------:R-:W-:Y:S01]  /*67d0*/  @!P0 MOV R5, R204 ;  /* 0x000000cc00058202 */ /* 0x000fe20000000f00 */
[--C-:B------:R-:W-:Y:S02]  /*67e0*/  @!P2 IMAD.MOV.U32 R9, RZ, RZ, R204.reuse ;  /* 0x000000ffff09a224 */ /* 0x100fe400078e00cc */
[----:B------:R-:W-:Y:S03]  /*67f0*/  @!P1 IMAD.MOV.U32 R7, RZ, RZ, R204 ;  /* 0x000000ffff079224 */ /* 0x000fe600078e00cc */
        /* <DEDUP_REMOVED lines=15> */
.L_x_848:
[----:B------:R-:W-:Y:S01]  /*68f0*/  LDSM.16.M88.4 R24, [R179] ;  /* 0x00000000b318783b */ /* 0x000fe20000000200 */
[----:B------:R-:W-:Y:S02]  /*6900*/  IMAD.U32 R223, RZ, RZ, UR23 ;  /* 0x00000017ffdf7e24 */ /* 0x000fe4000f8e00ff */
[----:B------:R-:W-:Y:S01]  /*6910*/  IMAD.U32 R222, RZ, RZ, UR23 ;  /* 0x00000017ffde7e24 */ /* 0x000fe2000f8e00ff */
[----:B--2---:R-:W1:Y:S02]  /*6920*/  LDSM.16.MT88.4 R8, [R160+0x9000] ;  /* 0x00900000a008783b */ /* 0x004e640000004200 */
[----:B------:R-:W-:Y:S02]  /*6930*/  LEA R223, P0, R223, R162, 0x2 ;  /* 0x000000a2dfdf7211 */ /* 0x000fe400078010ff */
[----:B------:R-:W2:Y:S02]  /*6940*/  LDSM.16.MT88.4 R16, [R160+0xb000] ;  /* 0x00b00000a010783b */ /* 0x000ea40000004200 */
[----:B------:R-:W-:Y:S02]  /*6950*/  LEA.HI.X.SX32 R222, R222, R163, 0x2, P0 ;  /* 0x000000a3dede7211 */ /* 0x000fe400000f16ff */
[----:B------:R-:W3:Y:S04]  /*6960*/  LDSM.16.MT88.4 R28, [R160+0xd000] ;  /* 0x00d00000a01c783b */ /* 0x000ee80000004200 */
        /* <DEDUP_REMOVED lines=68> */
[C---:B-1----:R-:W-:Y:S06]  /*6db0*/  HMMA.16816.F32 R20, R132.reuse, R28, R20 ;  /* 0x0000001c8414723c */ /* 0x042fec0000001814 */
[----:B------:R-:W-:Y:S01]  /*6dc0*/  HMMA.16816.F32 R24, R132, R30, R24 ;  /* 0x0000001e8418723c */ /* 0x000fe20000001818 */
[----:B------:R-:W-:Y:S04]  /*6dd0*/  IMAD.U32 R29, RZ, RZ, UR28 ;  /* 0x0000001cff1d7e24 */ /* 0x000fe8000f8e00ff */
[----:B------:R-:W-:Y:S01]  /*6de0*/  @P6 VIADD R28, R190, 0xffffffc0 ;  /* 0xffffffc0be1c6836 */ /* 0x000fe20000000000 */
[C---:B--2---:R-:W-:Y:S01]  /*6df0*/  HMMA.16816.F32 R4, R140.reuse, R156, R4 ;  /* 0x0000009c8c04723c */ /* 0x044fe20000001804 */
[----:B------:R-:W-:Y:S04]  /*6e00*/  IMAD.U32 R30, RZ, RZ, UR30 ;  /* 0x0000001eff1e7e24 */ /* 0x000fe8000f8e00ff */
[----:B------:R-:W-:Y:S01]  /*6e10*/  @P6 IMAD.WIDE R134, R28, 0x4, R220 ;  /* 0x000000041c866825 */ /* 0x000fe200078e02dc */
[C---:B------:R-:W-:Y:S04]  /*6e20*/  HMMA.16816.F32 R8, R140.reuse, R158, R8 ;  /* 0x0000009e8c08723c */ /* 0x040fe80000001808 */
[----:B------:R-:W5:Y:S01]  /*6e30*/  @P6 LDG.E R211, desc[UR36][R134.64] ;  /* 0x0000002486d36981 */ /* 0x000f62000c1e1900 */
[----:B------:R-:W-:Y:S01]  /*6e40*/  IMAD.MOV.U32 R132, RZ, RZ, R223 ;  /* 0x000000ffff847224 */ /* 0x000fe200078e00df */
[C---:B---3--:R-:W-:Y:S01]  /*6e50*/  HMMA.16816.F32 R12, R140.reuse, R136, R12 ;  /* 0x000000888c0c723c */ /* 0x048fe2000000180c */
[----:B------:R-:W-:Y:S01]  /*6e60*/  IMAD.U32 R28, RZ, RZ, UR30 ;  /* 0x0000001eff1c7e24 */ /* 0x000fe2000f8e00ff */
[----:B------:R-:W5:Y:S03]  /*6e70*/  @P6 LDG.E R212, desc[UR36][R134.64+0x20] ;  /* 0x0000202486d46981 */ /* 0x000f66000c1e1900 */
[----:B------:R-:W-:Y:S01]  /*6e80*/  IMAD.MOV.U32 R133, RZ, RZ, R222 ;  /* 0x000000ffff857224 */ /* 0x000fe200078e00de */
[C---:B------:R-:W-:Y:S01]  /*6e90*/  HMMA.16816.F32 R16, R140.reuse, R138, R16 ;  /* 0x0000008a8c10723c */ /* 0x040fe20000001810 */
[----:B------:R-:W5:Y:S04]  /*6ea0*/  @P6 LDG.E R209, desc[UR36][R134.64+0x80] ;  /* 0x0000802486d16981 */ /* 0x000f68000c1e1900 */
[----:B------:R1:W5:Y:S01]  /*6eb0*/  @P6 LDG.E R210, desc[UR36][R134.64+0xa0] ;  /* 0x0000a02486d26981 */ /* 0x000362000c1e1900 */
[C---:B----4-:R-:W-:Y:S03]  /*6ec0*/  HMMA.16816.F32 R20, R140.reuse, R32, R20 ;  /* 0x000000208c14723c */ /* 0x050fe60000001814 */
[----:B------:R2:W-:Y:S02]  /*6ed0*/  REDG.E.ADD.F32.FTZ.RN.STRONG.GPU desc[UR36][R132.64], R4 ;  /* 0x00000004840079a6 */ /* 0x0005e4000c10f3a4 */
        /* <DEDUP_REMOVED lines=8> */
[----:B------:R3:W-:Y:S03]  /*6f60*/  REDG.E.ADD.F32.FTZ.RN.STRONG.GPU desc[UR36][R30.64], R5 ;  /* 0x000000051e0079a6 */ /* 0x0007e6000c10f3a4 */
[-C--:B-1----:R-:W-:Y:S01]  /*6f70*/  LEA R134, P1, R28, R132.reuse, 0x2 ;  /* 0x000000841c867211 */ /* 0x082fe200078210ff */
[----:B------:R-:W-:Y:S02]  /*6f80*/  IMAD.U32 R28, RZ, RZ, UR26 ;  /* 0x0000001aff1c7e24 */ /* 0x000fe4000f8e00ff */
[----:B--2---:R-:W-:Y:S05]  /*6f90*/  IMAD.U32 R4, RZ, RZ, UR29 ;  /* 0x0000001dff047e24 */ /* 0x004fea000f8e00ff */
[-C--:B------:R-:W-:Y:S01]  /*6fa0*/  LEA R34, P0, R4, R132.reuse, 0x2 ;  /* 0x0000008404227211 */ /* 0x080fe200078010ff */
[----:B------:R-:W-:Y:S03]  /*6fb0*/  IMAD.U32 R4, RZ, RZ, UR27 ;  /* 0x0000001bff047e24 */ /* 0x000fe6000f8e00ff */
[-C--:B------:R-:W-:Y:S02]  /*6fc0*/  LEA.HI.X.SX32 R35, R33, R133.reuse, 0x2, P0 ;  /* 0x0000008521237211 */ /* 0x080fe400000f16ff */
[-C--:B------:R-:W-:Y:S01]  /*6fd0*/  LEA.HI.X.SX32 R33, R29, R133.reuse, 0x2, P2 ;  /* 0x000000851d217211 */ /* 0x080fe200010f16ff */
[----:B---3--:R-:W-:Y:S02]  /*6fe0*/  IMAD.U32 R5, RZ, RZ, UR26 ;  /* 0x0000001aff057e24 */ /* 0x008fe4000f8e00ff */
[----:B------:R1:W-:Y:S01]  /*6ff0*/  REDG.E.ADD.F32.FTZ.RN.STRONG.GPU desc[UR36][R34.64], R6 ;  /* 0x00000006220079a6 */ /* 0x0003e2000c10f3a4 */
[-C--:B------:R-:W-:Y:S01]  /*7000*/  LEA.HI.X.SX32 R135, R4, R133.reuse, 0x2, P1 ;  /* 0x0000008504877211 */ /* 0x080fe200008f16ff */
[----:B------:R-:W-:Y:S01]  /*7010*/  IMAD.U32 R4, RZ, RZ, UR25 ;  /* 0x00000019ff047e24 */ /* 0x000fe2000f8e00ff */
[-C--:B------:R-:W-:Y:S01]  /*7020*/  LEA R136, P0, R5, R132.reuse, 0x2 ;  /* 0x0000008405887211 */ /* 0x080fe200078010ff */
[----:B------:R2:W-:Y:S01]  /*7030*/  REDG.E.ADD.F32.FTZ.RN.STRONG.GPU desc[UR36][R32.64], R7 ;  /* 0x00000007200079a6 */ /* 0x0005e2000c10f3a4 */
[----:B------:R-:W-:Y:S02]  /*7040*/  MOV R5, UR24 ;  /* 0x0000001800057c02 */ /* 0x000fe40008000f00 */
[-C--:B------:R-:W-:Y:S01]  /*7050*/  LEA.HI.X.SX32 R137, R28, R133.reuse, 0x2, P0 ;  /* 0x000000851c897211 */ /* 0x080fe200000f16ff */
[----:B------:R3:W-:Y:S01]  /*7060*/  REDG.E.ADD.F32.FTZ.RN.STRONG.GPU desc[UR36][R134.64], R8 ;  /* 0x00000008860079a6 */ /* 0x0007e2000c10f3a4 */
[-C--:B------:R-:W-:Y:S01]  /*7070*/  LEA R28, P1, R4, R132.reuse, 0x2 ;  /* 0x00000084041c7211 */ /* 0x080fe200078210ff */
[----:B------:R-:W-:Y:S02]  /*7080*/  IMAD.U32 R4, RZ, RZ, UR16 ;  /* 0x00000010ff047e24 */ /* 0x000fe4000f8e00ff */
[----:B------:R4:W-:Y:S04]  /*7090*/  REDG.E.ADD.F32.FTZ.RN.STRONG.GPU desc[UR36][R136.64], R9 ;  /* 0x00000009880079a6 */ /* 0x0009e8000c10f3a4 */
[----:B------:R-:W-:Y:S01]  /*70a0*/  LDSM.16.MT88.4 R136, [R2+0x2400] ;  /* 0x002400000288783b */ /* 0x000fe20000004200 */
[----:B-1----:R-:W-:Y:S02]  /*70b0*/  IMAD.U32 R6, RZ, RZ, UR25 ;  /* 0x00000019ff067e24 */ /* 0x002fe4000f8e00ff */
[----:B--2---:R-:W-:Y:S03]  /*70c0*/  IMAD.U32 R7, RZ, RZ, UR24 ;  /* 0x00000018ff077e24 */ /* 0x004fe6000f8e00ff */
[-C--:B------:R-:W-:Y:S01]  /*70d0*/  LEA.HI.X.SX32 R29, R6, R133.reuse, 0x2, P1 ;  /* 0x00000085061d7211 */ /* 0x080fe200008f16ff */
[----:B------:R-:W-:Y:S01]  /*70e0*/  IMAD.U32 R6, RZ, RZ, UR16 ;  /* 0x00000010ff067e24 */ /* 0x000fe2000f8e00ff */
[-C--:B------:R-:W-:Y:S01]  /*70f0*/  LEA R32, P1, R4, R132.reuse, 0x2 ;  /* 0x0000008404207211 */ /* 0x080fe200078210ff */
[----:B------:R-:W-:Y:S01]  /*7100*/  IMAD.U32 R4, RZ, RZ, UR15 ;  /* 0x0000000fff047e24 */ /* 0x000fe2000f8e00ff */
[-C--:B---3--:R-:W-:Y:S01]  /*7110*/  LEA R8, P0, R5, R132.reuse, 0x2 ;  /* 0x0000008405087211 */ /* 0x088fe200078010ff */
[----:B------:R1:W-:Y:S01]  /*7120*/  REDG.E.ADD.F32.FTZ.RN.STRONG.GPU desc[UR36][R28.64], R10 ;  /* 0x0000000a1c0079a6 */ /* 0x0003e2000c10f3a4 */
[----:B------:R-:W-:Y:S01]  /*7130*/  IMAD.U32 R5, RZ, RZ, UR15 ;  /* 0x0000000fff057e24 */ /* 0x000fe2000f8e00ff */
[-C--:B------:R-:W-:Y:S01]  /*7140*/  LEA.HI.X.SX32 R33, R6, R133.reuse, 0x2, P1 ;  /* 0x0000008506217211 */ /* 0x080fe200008f16ff */
[----:B------:R-:W-:Y:S01]  /*7150*/  IMAD.U32 R6, RZ, RZ, UR11 ;  /* 0x0000000bff067e24 */ /* 0x000fe2000f8e00ff */
[-C--:B----4-:R-:W-:Y:S02]  /*7160*/  LEA.HI.X.SX32 R9, R7, R133.reuse, 0x2, P0 ;  /* 0x0000008507097211 */ /* 0x090fe400000f16ff */
[----:B------:R-:W-:Y:S03]  /*7170*/  MOV R7, UR13 ;  /* 0x0000000d00077c02 */ /* 0x000fe60008000f00 */
[----:B------:R2:W-:Y:S04]  /*7180*/  REDG.E.ADD.F32.FTZ.RN.STRONG.GPU desc[UR36][R8.64], R11 ;  /* 0x0000000b080079a6 */ /* 0x0005e8000c10f3a4 */
[----:B------:R3:W-:Y:S04]  /*7190*/  REDG.E.ADD.F32.FTZ.RN.STRONG.GPU desc[UR36][R132.64+0x80], R12 ;  /* 0x0000800c840079a6 */ /* 0x0007e8000c10f3a4 */
[----:B------:R-:W-:Y:S04]  /*71a0*/  REDG.E.ADD.F32.FTZ.RN.STRONG.GPU desc[UR36][R30.64+0x80], R13 ;  /* 0x0000800d1e0079a6 */ /* 0x000fe8000c10f3a4 */
[----:B------:R-:W-:Y:S04]  /*71b0*/  REDG.E.ADD.F32.FTZ.RN.STRONG.GPU desc[UR36][R32.64], R14 ;  /* 0x0000000e200079a6 */ /* 0x000fe8000c10f3a4 */
[----:B------:R-:W-:Y:S01]  /*71c0*/  LDSM.16.MT88.4 R32, [R175+0x15800] ;  /* 0x01580000af20783b */ /* 0x000fe20000004200 */
[-C--:B-1----:R-:W-:Y:S01]  /*71d0*/  LEA R10, P0, R5, R132.reuse, 0x2 ;  /* 0x00000084050a7211 */ /* 0x082fe200078010ff */
[----:B------:R-:W-:Y:S03]  /*71e0*/  IMAD.U32 R5, RZ, RZ, UR8 ;  /* 0x00000008ff057e24 */ /* 0x000fe6000f8e00ff */
[-C--:B--2---:R-:W-:Y:S01]  /*71f0*/  LEA.HI.X.SX32 R11, R4, R133.reuse, 0x2, P0 ;  /* 0x00000085040b7211 */ /* 0x084fe200000f16ff */
[----:B------:R-:W-:Y:S02]  /*7200*/  IMAD.U32 R4, RZ, RZ, UR14 ;  /* 0x0000000eff047e24 */ /* 0x000fe4000f8e00ff */
[----:B------:R-:W-:Y:S01]  /*7210*/  IMAD.U32 R8, RZ, RZ, UR13 ;  /* 0x0000000dff087e24 */ /* 0x000fe2000f8e00ff */
[-C--:B---3--:R-:W-:Y:S01]  /*7220*/  LEA R12, P1, R6, R132.reuse, 0x2 ;  /* 0x00000084060c7211 */ /* 0x088fe200078210ff */
[----:B------:R1:W-:Y:S01]  /*7230*/  REDG.E.ADD.F32.FTZ.RN.STRONG.GPU desc[UR36][R10.64], R15 ;  /* 0x0000000f0a0079a6 */ /* 0x0003e2000c10f3a4 */
[----:B------:R-:W-:Y:S02]  /*7240*/  IMAD.U32 R9, RZ, RZ, UR14 ;  /* 0x0000000eff097e24 */ /* 0x000fe4000f8e00ff */
[-C--:B------:R-:W-:Y:S01]  /*7250*/  LEA R8, P2, R8, R132.reuse, 0x2 ;  /* 0x0000008408087211 */ /* 0x080fe200078410ff */
[----:B------:R-:W-:Y:S01]  /*7260*/  IMAD.U32 R6, RZ, RZ, UR8 ;  /* 0x00000008ff067e24 */ /* 0x000fe2000f8e00ff */
[-C--:B-1----:R-:W-:Y:S01]  /*7270*/  LEA R10, P0, R4, R132.reuse, 0x2 ;  /* 0x00000084040a7211 */ /* 0x082fe200078010ff */
[----:B------:R-:W-:Y:S03]  /*7280*/  IMAD.U32 R4, RZ, RZ, UR11 ;  /* 0x0000000bff047e24 */ /* 0x000fe6000f8e00ff */
[-C--:B------:R-:W-:Y:S02]  /*7290*/  LEA.HI.X.SX32 R11, R9, R133.reuse, 0x2, P0 ;  /* 0x00000085090b7211 */ /* 0x080fe400000f16ff */
[-C--:B------:R-:W-:Y:S01]  /*72a0*/  LEA.HI.X.SX32 R9, R7, R133.reuse, 0x2, P2 ;  /* 0x0000008507097211 */ /* 0x080fe200010f16ff */
[----:B------:R-:W-:Y:S01]  /*72b0*/  IMAD.U32 R7, RZ, RZ, UR10 ;  /* 0x0000000aff077e24 */ /* 0x000fe2000f8e00ff */
[-C--:B------:R-:W-:Y:S01]  /*72c0*/  LEA R14, P0, R5, R132.reuse, 0x2 ;  /* 0x00000084050e7211 */ /* 0x080fe200078010ff */
[----:B------:R1:W-:Y:S01]  /*72d0*/  REDG.E.ADD.F32.FTZ.RN.STRONG.GPU desc[UR36][R10.64], R16 ;  /* 0x000000100a0079a6 */ /* 0x0003e2000c10f3a4 */
[-C--:B------:R-:W-:Y:S01]  /*72e0*/  LEA.HI.X.SX32 R13, R4, R133.reuse, 0x2, P1 ;  /* 0x00000085040d7211 */ /* 0x080fe200008f16ff */
[----:B------:R-:W-:Y:S01]  /*72f0*/  IMAD.U32 R4, RZ, RZ, UR19 ;  /* 0x00000013ff047e24 */ /* 0x000fe2000f8e00ff */
[-C--:B------:R-:W-:Y:S01]  /*7300*/  LEA.HI.X.SX32 R15, R6, R133.reuse, 0x2, P0 ;  /* 0x00000085060f7211 */ /* 0x080fe200000f16ff */
[----:B------:R2:W-:Y:S01]  /*7310*/  REDG.E.ADD.F32.FTZ.RN.STRONG.GPU desc[UR36][R8.64], R17 ;  /* 0x00000011080079a6 */ /* 0x0005e2000c10f3a4 */
[----:B------:R-:W-:Y:S02]  /*7320*/  IMAD.U32 R6, RZ, RZ, UR9 ;  /* 0x00000009ff067e24 */ /* 0x000fe4000f8e00ff */
[----:B------:R-:W-:Y:S01]  /*7330*/  IMAD.U32 R5, RZ, RZ, UR9 ;  /* 0x00000009ff057e24 */ /* 0x000fe2000f8e00ff */
[----:B------:R3:W-:Y:S04]  /*7340*/  REDG.E.ADD.F32.FTZ.RN.STRONG.GPU desc[UR36][R12.64], R18 ;  /* 0x000000120c0079a6 */ /* 0x0007e8000c10f3a4 */
[----:B------:R4:W-:Y:S04]  /*7350*/  REDG.E.ADD.F32.FTZ.RN.STRONG.GPU desc[UR36][R14.64], R19 ;  /* 0x000000130e0079a6 */ /* 0x0009e8000c10f3a4 */
[----:B------:R-:W-:Y:S04]  /*7360*/  REDG.E.ADD.F32.FTZ.RN.STRONG.GPU desc[UR36][R132.64+0x100], R20 ;  /* 0x00010014840079a6 */ /* 0x000fe8000c10f3a4 */
[----:B------:R-:W-:Y:S04]  /*7370*/  REDG.E.ADD.F32.FTZ.RN.STRONG.GPU desc[UR36][R30.64+0x100], R21 ;  /* 0x000100151e0079a6 */ /* 0x000fe8000c10f3a4 */
[----:B------:R-:W-:Y:S01]  /*7380*/  LDSM.16.MT88.4 R28, [R2+0x2000] ;  /* 0x00200000021c783b */ /* 0x000fe20000004200 */
[-C--:B-1----:R-:W-:Y:S01]  /*7390*/  LEA R16, P0, R4, R132.reuse, 0x2 ;  /* 0x0000008404107211 */ /* 0x082fe200078010ff */
[----:B------:R-:W-:Y:S01]  /*73a0*/  IMAD.U32 R10, RZ, RZ, UR12 ;  /* 0x0000000cff0a7e24 */ /* 0x000fe2000f8e00ff */
[----:B------:R-:W-:Y:S01]  /*73b0*/  MOV R11, UR17 ;  /* 0x00000011000b7c02 */ /* 0x000fe20008000f00 */
[----:B--2---:R-:W-:Y:S02]  /*73c0*/  IMAD.U32 R8, RZ, RZ, UR10 ;  /* 0x0000000aff087e24 */ /* 0x004fe4000f8e00ff */
[----:B------:R-:W-:Y:S01]  /*73d0*/  IMAD.U32 R9, RZ, RZ, UR12 ;  /* 0x0000000cff097e24 */ /* 0x000fe2000f8e00ff */
[-C--:B------:R-:W-:Y:S01]  /*73e0*/  LEA R10, P2, R10, R132.reuse, 0x2 ;  /* 0x000000840a0a7211 */ /* 0x080fe200078410ff */
[----:B---3--:R-:W-:Y:S01]  /*73f0*/  IMAD.U32 R12, RZ, RZ, UR17 ;  /* 0x00000011ff0c7e24 */ /* 0x008fe2000f8e00ff */
[-C--:B------:R-:W-:Y:S01]  /*7400*/  LEA R8, P1, R8, R132.reuse, 0x2 ;  /* 0x0000008408087211 */ /* 0x080fe200078210ff */
[----:B------:R-:W-:Y:S02]  /*7410*/  IMAD.U32 R13, RZ, RZ, UR18 ;  /* 0x00000012ff0d7e24 */ /* 0x000fe4000f8e00ff */
[----:B----4-:R-:W-:Y:S01]  /*7420*/  IMAD.U32 R14, RZ, RZ, UR18 ;  /* 0x00000012ff0e7e24 */ /* 0x010fe2000f8e00ff */
[-C--:B------:R-:W-:Y:S01]  /*7430*/  LEA R12, P3, R12, R132.reuse, 0x2 ;  /* 0x000000840c0c7211 */ /* 0x080fe200078610ff */
[----:B------:R-:W-:Y:S03]  /*7440*/  IMAD.U32 R15, RZ, RZ, UR19 ;  /* 0x00000013ff0f7e24 */ /* 0x000fe6000f8e00ff */
[-C--:B------:R-:W-:Y:S02]  /*7450*/  LEA R14, P4, R14, R132.reuse, 0x2 ;  /* 0x000000840e0e7211 */ /* 0x080fe400078810ff */
[-C--:B------:R-:W-:Y:S02]  /*7460*/  LEA.HI.X.SX32 R17, R15, R133.reuse, 0x2, P0 ;  /* 0x000000850f117211 */ /* 0x080fe400000f16ff */
[-C--:B------:R-:W-:Y:S02]  /*7470*/  LEA.HI.X.SX32 R15, R13, R133.reuse, 0x2, P4 ;  /* 0x000000850d0f7211 */ /* 0x080fe400020f16ff */
[-C--:B------:R-:W-:Y:S01]  /*7480*/  LEA.HI.X.SX32 R13, R11, R133.reuse, 0x2, P3 ;  /* 0x000000850b0d7211 */ /* 0x080fe200018f16ff */
[----:B------:R-:W-:Y:S01]  /*7490*/  REDG.E.ADD.F32.FTZ.RN.STRONG.GPU desc[UR36][R16.64], R22 ;  /* 0x00000016100079a6 */ /* 0x000fe2000c10f3a4 */
[-C--:B------:R-:W-:Y:S02]  /*74a0*/  LEA.HI.X.SX32 R11, R9, R133.reuse, 0x2, P2 ;  /* 0x00000085090b7211 */ /* 0x080fe400010f16ff */
[----:B------:R-:W-:Y:S01]  /*74b0*/  LEA R6, P0, R6, R132, 0x2 ;  /* 0x0000008406067211 */ /* 0x000fe200078010ff */
[----:B------:R-:W-:Y:S01]  /*74c0*/  REDG.E.ADD.F32.FTZ.RN.STRONG.GPU desc[UR36][R14.64], R23 ;  /* 0x000000170e0079a6 */ /* 0x000fe2000c10f3a4 */
[-C--:B------:R-:W-:Y:S02]  /*74d0*/  LEA.HI.X.SX32 R9, R7, R133.reuse, 0x2, P1 ;  /* 0x0000008507097211 */ /* 0x080fe400008f16ff */
[----:B------:R-:W-:Y:S01]  /*74e0*/  LEA.HI.X.SX32 R7, R5, R133, 0x2, P0 ;  /* 0x0000008505077211 */ /* 0x000fe200000f16ff */
[----:B------:R-:W-:Y:S01]  /*74f0*/  REDG.E.ADD.F32.FTZ.RN.STRONG.GPU desc[UR36][R12.64], R24 ;  /* 0x000000180c0079a6 */ /* 0x000fe2000c10f3a4 */
[----:B------:R-:W-:Y:S02]  /*7500*/  ISETP.GT.AND P3, PT, R214, RZ, PT ;  /* 0x000000ffd600720c */ /* 0x000fe40003f64270 */
[----:B------:R-:W-:Y:S01]  /*7510*/  @P6 IADD3 R201, P1, R201, -0x100, RZ ;  /* 0xffffff00c9c96810 */ /* 0x000fe20007f3e0ff */
[----:B------:R-:W-:Y:S03]  /*7520*/  REDG.E.ADD.F32.FTZ.RN.STRONG.GPU desc[UR36][R10.64], R25 ;  /* 0x000000190a0079a6 */ /* 0x000fe6000c10f3a4 */
[----:B------:R-:W-:Y:S01]  /*7530*/  @P6 IADD3.X R200, R200, -0x1, RZ, P1, !PT ;  /* 0xffffffffc8c86810 */ /* 0x000fe20000ffe4ff */
[----:B------:R-:W-:Y:S04]  /*7540*/  REDG.E.ADD.F32.FTZ.RN.STRONG.GPU desc[UR36][R8.64], R26 ;  /* 0x0000001a080079a6 */ /* 0x000fe8000c10f3a4 */
[----:B------:R-:W-:Y:S04]  /*7550*/  REDG.E.ADD.F32.FTZ.RN.STRONG.GPU desc[UR36][R6.64], R27 ;  /* 0x0000001b060079a6 */ /* 0x000fe8000c10f3a4 */
[----:B------:R-:W-:Y:S04]  /*7560*/  LDSM.16.MT88.4 R4, [R175+0x15000] ;  /* 0x01500000af04783b */ /* 0x000fe80000004200 */
[----:B------:R-:W1:Y:S04]  /*7570*/  LDSM.16.MT88.4 R8, [R2] ;  /* 0x000000000208783b */ /* 0x000e680000004200 */
[----:B------:R-:W2:Y:S04]  /*7580*/  LDSM.16.MT88.4 R12, [R175+0x17000] ;  /* 0x01700000af0c783b */ /* 0x000ea80000004200 */
[----:B------:R-:W3:Y:S04]  /*7590*/  LDSM.16.MT88.4 R16, [R2+0x1000] ;  /* 0x001000000210783b */ /* 0x000ee80000004200 */
        /* <DEDUP_REMOVED lines=50> */
[C---:B----4-:R-:W-:Y:S05]  /*78c0*/  HMMA.16816.F32 R88, R132.reuse, R24, R88 ;  /* 0x000000188458723c */ /* 0x050fea0000001858 */
        /* <DEDUP_REMOVED lines=11> */
[----:B------:R-:W-:Y:S01]  /*7980*/  IMAD.MOV.U32 R2, RZ, RZ, R6 ;  /* 0x000000ffff027224 */ /* 0x000fe200078e0006 */
        /* <DEDUP_REMOVED lines=177> */
[----:B------:R-:W-:Y:S01]  /*84a0*/  F2FP.F16.F32.PACK_AB R60, R61, R60 ;  /* 0x0000003c3d3c723e */ /* 0x000fe200000000ff */
[----:B------:R-:W-:Y:S01]  /*84b0*/  STS [R197+0x6200], R50 ;  /* 0x00620032c5007388 */ /* 0x000fe20000000800 */
[----:B------:R-:W-:-:S02]  /*84c0*/  F2FP.F16.F32.PACK_AB R62, R63, R62 ;  /* 0x0000003e3f3e723e */ /* 0x000fc400000000ff */
[----:B------:R-:W-:Y:S01]  /*84d0*/  F2FP.F16.F32.PACK_AB R68, R69, R68 ;  /* 0x000000444544723e */ /* 0x000fe200000000ff */
[----:B------:R-:W-:Y:S01]  /*84e0*/  STS [R194+0x7000], R40 ;  /* 0x00700028c2007388 */ /* 0x000fe20000000800 */
[----:B------:R-:W-:Y:S01]  /*84f0*/  F2FP.F16.F32.PACK_AB R70, R71, R70 ;  /* 0x000000464746723e */ /* 0x000fe200000000ff */
[----:B------:R-:W2:Y:S01]  /*8500*/  @P0 LDC.64 R2, c[0x0][0x458] ;  /* 0x00011600ff020b82 */ /* 0x000ea20000000a00 */
        /* <DEDUP_REMOVED lines=9> */
[----:B------:R-:W-:Y:S01]  /*85a0*/  @P0 IADD3 R6, R216, R217, RZ ;  /* 0x000000d9d8060210 */ /* 0x000fe20007ffe0ff */
[----:B------:R4:W-:Y:S04]  /*85b0*/  STS [R194+0x8000], R52 ;  /* 0x00800034c2007388 */ /* 0x0009e80000000800 */
[----:B------:R4:W-:Y:S04]  /*85c0*/  STS [R194+0x8200], R54 ;  /* 0x00820036c2007388 */ /* 0x0009e80000000800 */
[----:B------:R4:W-:Y:S01]  /*85d0*/  STS [R197+0x8000], R64 ;  /* 0x00800040c5007388 */ /* 0x0009e20000000800 */
[----:B--2---:R-:W-:-:S03]  /*85e0*/  @P0 IMAD R0, R6, R3, RZ ;  /* 0x0000000306000224 */ /* 0x004fc600078e02ff */
[----:B------:R4:W-:Y:S01]  /*85f0*/  STS [R197+0x8200], R66 ;  /* 0x00820042c5007388 */ /* 0x0009e20000000800 */
[----:B---3--:R-:W-:Y:S01]  /*8600*/  @P0 IADD3 R42, R216, R217, RZ ;  /* 0x000000d9d82a0210 */ /* 0x008fe20007ffe0ff */
[----:B------:R-:W-:Y:S02]  /*8610*/  @P0 IMAD.WIDE.U32 R6, R6, R2, RZ ;  /* 0x0000000206060225 */ /* 0x000fe400078e00ff */
[----:B------:R4:W-:Y:S02]  /*8620*/  STS [R194+0x9000], R56 ;  /* 0x00900038c2007388 */ /* 0x0009e40000000800 */
[C---:B-1----:R-:W-:Y:S01]  /*8630*/  @P0 IMAD R41, R42.reuse, R5, RZ ;  /* 0x000000052a290224 */ /* 0x042fe200078e02ff */
[----:B------:R-:W-:Y:S01]  /*8640*/  @P0 IADD3 R0, R7, R0, RZ ;  /* 0x0000000007000210 */ /* 0x000fe20007ffe0ff */
[----:B------:R4:W-:Y:S01]  /*8650*/  STS [R194+0x9200], R58 ;  /* 0x0092003ac2007388 */ /* 0x0009e20000000800 */
[----:B------:R-:W-:-:S03]  /*8660*/  @P0 IMAD.WIDE.U32 R42, R42, R4, RZ ;  /* 0x000000042a2a0225 */ /* 0x000fc600078e00ff */
[----:B------:R4:W-:Y:S02]  /*8670*/  STS [R197+0x9000], R60 ;  /* 0x0090003cc5007388 */ /* 0x0009e40000000800 */
[----:B------:R-:W-:Y:S02]  /*8680*/  @P0 IADD3 R41, R43, R41, RZ ;  /* 0x000000292b290210 */ /* 0x000fe40007ffe0ff */
[----:B------:R4:W-:Y:S04]  /*8690*/  STS [R197+0x9200], R62 ;  /* 0x0092003ec5007388 */ /* 0x0009e80000000800 */
[----:B------:R4:W-:Y:S04]  /*86a0*/  STS [R194+0xa000], R68 ;  /* 0x00a00044c2007388 */ /* 0x0009e80000000800 */
[----:B------:R4:W-:Y:S04]  /*86b0*/  STS [R194+0xa200], R70 ;  /* 0x00a20046c2007388 */ /* 0x0009e80000000800 */
[----:B------:R4:W-:Y:S04]  /*86c0*/  STS [R197+0xa000], R80 ;  /* 0x00a00050c5007388 */ /* 0x0009e80000000800 */
[----:B------:R4:W-:Y:S04]  /*86d0*/  STS [R197+0xa200], R82 ;  /* 0x00a20052c5007388 */ /* 0x0009e80000000800 */
[----:B------:R4:W-:Y:S04]  /*86e0*/  STS [R194+0xb000], R72 ;  /* 0x00b00048c2007388 */ /* 0x0009e80000000800 */
[----:B------:R4:W-:Y:S01]  /*86f0*/  STS [R194+0xb200], R74 ;  /* 0x00b2004ac2007388 */ /* 0x0009e20000000800 */
[----:B------:R-:W1:Y:S03]  /*8700*/  S2R R40, SR_TID.X ;  /* 0x0000000000287919 */ /* 0x000e660000002100 */
        /* <DEDUP_REMOVED lines=14> */
[----:B------:R-:W-:Y:S02]  /*87f0*/  MOV R42, R8 ;  /* 0x00000008002a7202 */ /* 0x000fe40000000f00 */
.L_x_850:
        /* <DEDUP_REMOVED lines=13> */
.L_x_851:
[----:B------:R-:W-:Y:S01]  /*88d0*/  BAR.SYNC.DEFER_BLOCKING 0x0 ;  /* 0x0000000000007b1d */ /* 0x000fe20000010000 */
[C---:B----4-:R-:W-:Y:S01]  /*88e0*/  IMAD.SHL.U32 R52, R192.reuse, 0x80, RZ ;  /* 0x00000080c0347824 */ /* 0x050fe200078e00ff */
[----:B-1----:R-:W-:Y:S01]  /*88f0*/  SHF.R.S32.HI R53, RZ, 0x1f, R40 ;  /* 0x0000001fff357819 */ /* 0x002fe20000011428 */
[--C-:B------:R-:W-:Y:S01]  /*8900*/  IMAD.MOV.U32 R58, RZ, RZ, R186.reuse ;  /* 0x000000ffff3a7224 */ /* 0x100fe200078e00ba */
[----:B------:R-:W-:Y:S01]  /*8910*/  SHF.R.S32.HI R59, RZ, 0x1f, R186 ;  /* 0x0000001fff3b7819 */ /* 0x000fe200000114ba */
[----:B------:R-:W-:Y:S01]  /*8920*/  IMAD R215, R192, -0x80, R215 ;  /* 0xffffff80c0d77824 */ /* 0x000fe200078e02d7 */
[----:B------:R-:W-:Y:S01]  /*8930*/  SHF.R.S32.HI R7, RZ, 0x1f, R52 ;  /* 0x0000001fff077819 */ /* 0x000fe20000011434 */
[----:B------:R-:W-:Y:S01]  /*8940*/  ULDC.64 UR8, c[0x0][0x468] ;  /* 0x00011a0000087ab9 */ /* 0x000fe20000000a00 */
[----:B------:R-:W-:Y:S01]  /*8950*/  LEA.HI R53, R53, R40, RZ, 0x2 ;  /* 0x0000002835357211 */ /* 0x000fe200078f10ff */
[-C--:B------:R-:W-:Y:S01]  /*8960*/  IMAD.WIDE.U32 R44, R52, R4.reuse, R58 ;  /* 0x00000004342c7225 */ /* 0x080fe200078e003a */
[----:B------:R-:W-:Y:S01]  /*8970*/  SHF.R.S32.HI R54, RZ, 0x1f, R188 ;  /* 0x0000001fff367819 */ /* 0x000fe200000114bc */
[----:B------:R-:W-:Y:S01]  /*8980*/  BSSY B0, `(.L_x_852) ;  /* 0x000002a000007945 */ /* 0x000fe20003800000 */
[----:B------:R-:W-:Y:S01]  /*8990*/  SHF.R.S32.HI R53, RZ, 0x2, R53 ;  /* 0x00000002ff357819 */ /* 0x000fe20000011435 */
[----:B------:R-:W-:Y:S01]  /*89a0*/  IMAD R43, R7, R4, RZ ;  /* 0x00000004072b7224 */ /* 0x000fe200078e02ff */
[----:B------:R-:W-:-:S02]  /*89b0*/  IADD3 R60, P0, R42, R44, RZ ;  /* 0x0000002c2a3c7210 */ /* 0x000fc40007f1e0ff */
[----:B------:R-:W-:Y:S01]  /*89c0*/  ISETP.GE.AND P4, PT, R53, R215, PT ;  /* 0x000000d73500720c */ /* 0x000fe20003f86270 */
[----:B------:R-:W-:Y:S01]  /*89d0*/  IMAD R40, R52, R5, R43 ;  /* 0x0000000534287224 */ /* 0x000fe200078e022b */
[----:B------:R-:W-:-:S04]  /*89e0*/  SHF.R.S32.HI R55, RZ, 0x1f, R53 ;  /* 0x0000001fff377819 */ /* 0x000fc80000011435 */
[----:B------:R-:W-:Y:S01]  /*89f0*/  IADD3.X R61, R41, R45, R40, P0, !PT ;  /* 0x0000002d293d7210 */ /* 0x000fe200007fe428 */
[----:B------:R-:W-:Y:S01]  /*8a00*/  IMAD R41, R54, UR8, RZ ;  /* 0x0000000836297c24 */ /* 0x000fe2000f8e02ff */
[----:B------:R1:W2:Y:S01]  /*8a10*/  LDS.128 R36, [R161+0xa000] ;  /* 0x00a00000a1247984 */ /* 0x0002a20000000c00 */
[----:B------:R-:W-:Y:S02]  /*8a20*/  VIADD R40, R53, 0x40 ;  /* 0x0000004035287836 */ /* 0x000fe40000000000 */
[C---:B------:R-:W-:Y:S01]  /*8a30*/  IMAD R41, R188.reuse, UR9, R41 ;  /* 0x00000009bc297c24 */ /* 0x040fe2000f8e0229 */
[----:B------:R1:W3:Y:S01]  /*8a40*/  LDS.128 R32, [R161+0xc000] ;  /* 0x00c00000a1207984 */ /* 0x0002e20000000c00 */
[----:B------:R-:W-:Y:S01]  /*8a50*/  IMAD.WIDE.U32 R60, R188, UR8, R60 ;  /* 0x00000008bc3c7c25 */ /* 0x000fe2000f8e003c */
[----:B------:R-:W-:Y:S02]  /*8a60*/  ISETP.GE.AND P3, PT, R40, R215, PT ;  /* 0x000000d72800720c */ /* 0x000fe40003f66270 */
[----:B------:R1:W4:Y:S01]  /*8a70*/  LDS.128 R28, [R161+0xf000] ;  /* 0x00f00000a11c7984 */ /* 0x0003220000000c00 */
[----:B------:R-:W-:-:S03]  /*8a80*/  IMAD.IADD R56, R61, 0x1, R41 ;  /* 0x000000013d387824 */ /* 0x000fc600078e0229 */
[----:B------:R1:W1:Y:S04]  /*8a90*/  LDS.128 R24, [R161+0x10000] ;  /* 0x01000000a1187984 */ /* 0x0002680000000c00 */
[----:B------:R1:W1:Y:S04]  /*8aa0*/  LDS.128 R20, [R161+0x11000] ;  /* 0x01100000a1147984 */ /* 0x0002680000000c00 */
[----:B------:R1:W1:Y:S04]  /*8ab0*/  LDS.128 R16, [R161+0x12000] ;  /* 0x01200000a1107984 */ /* 0x0002680000000c00 */
[----:B------:R1:W1:Y:S04]  /*8ac0*/  LDS.128 R12, [R161+0x13000] ;  /* 0x01300000a10c7984 */ /* 0x0002680000000c00 */
[----:B------:R1:W1:Y:S01]  /*8ad0*/  LDS.128 R8, [R161+0x14000] ;  /* 0x01400000a1087984 */ /* 0x0002620000000c00 */
[----:B------:R-:W-:Y:S05]  /*8ae0*/  @P4 BRA `(.L_x_853) ;  /* 0x00000000004c4947 */ /* 0x000fea0003800000 */
[----:B------:R-:W-:Y:S01]  /*8af0*/  ULDC UR10, c[0x0][0x2d0] ;  /* 0x0000b400000a7ab9 */ /* 0x000fe20000000800 */
[----:B------:R-:W2:Y:S01]  /*8b00*/  LDS.128 R48, [R161+0xb000] ;  /* 0x00b00000a1307984 */ /* 0x000ea20000000c00 */
[----:B------:R-:W-:Y:S01]  /*8b10*/  ISETP.GE.AND P5, PT, R186, UR10, PT ;  /* 0x0000000aba007c0c */ /* 0x000fe2000bfa6270 */
[----:B------:R-:W-:Y:S01]  /*8b20*/  IMAD R57, R55, R4, RZ ;  /* 0x0000000437397224 */ /* 0x000fe200078e02ff */
[----:B------:R-:W-:Y:S01]  /*8b30*/  MOV R63, R56 ;  /* 0x00000038003f7202 */ /* 0x000fe20000000f00 */
[----:B------:R-:W3:Y:S01]  /*8b40*/  LDS.128 R44, [R161+0xd000] ;  /* 0x00d00000a12c7984 */ /* 0x000ee20000000c00 */
[----:B------:R-:W-:Y:S01]  /*8b50*/  IMAD.MOV.U32 R62, RZ, RZ, R60 ;  /* 0x000000ffff3e7224 */ /* 0x000fe200078e003c */
[----:B------:R-:W-:Y:S01]  /*8b60*/  ISETP.GE.AND P2, PT, R199, UR10, PT ;  /* 0x0000000ac7007c0c */ /* 0x000fe2000bf46270 */
[C---:B------:R-:W-:Y:S01]  /*8b70*/  IMAD R57, R53.reuse, R5, R57 ;  /* 0x0000000535397224 */ /* 0x040fe200078e0239 */
[----:B------:R-:W-:Y:S01]  /*8b80*/  ISETP.GE.AND P1, PT, R198, UR10, PT ;  /* 0x0000000ac6007c0c */ /* 0x000fe2000bf26270 */
[----:B------:R-:W-:Y:S01]  /*8b90*/  IMAD.WIDE.U32 R62, R53, R4, R62 ;  /* 0x00000004353e7225 */ /* 0x000fe200078e003e */
[----:B------:R-:W-:-:S03]  /*8ba0*/  ULDC.64 UR8, c[0x0][0x3f0] ;  /* 0x0000fc0000087ab9 */ /* 0x000fc60000000a00 */
[----:B------:R-:W-:Y:S01]  /*8bb0*/  IMAD.IADD R57, R63, 0x1, R57 ;  /* 0x000000013f397824 */ /* 0x000fe200078e0239 */
[----:B------:R-:W4:Y:S01]  /*8bc0*/  @!P5 LDS.128 R40, [R161+0x9000] ;  /* 0x00900000a128d984 */ /* 0x000f220000000c00 */
[----:B------:R-:W-:-:S04]  /*8bd0*/  LEA R64, P0, R62, UR8, 0x1 ;  /* 0x000000083e407c11 */ /* 0x000fc8000f8008ff */
[----:B------:R-:W-:-:S05]  /*8be0*/  LEA.HI.X R65, R62, UR9, R57, 0x1, P0 ;  /* 0x000000093e417c11 */ /* 0x000fca00080f0c39 */
[----:B--2---:R2:W-:Y:S04]  /*8bf0*/  @!P2 STG.E.128 desc[UR36][R64.64+0x40], R48 ;  /* 0x000040304000a986 */ /* 0x0045e8000c101d24 */
[----:B---3--:R2:W-:Y:S04]  /*8c00*/  @!P1 STG.E.128 desc[UR36][R64.64+0x80], R44 ;  /* 0x0000802c40009986 */ /* 0x0085e8000c101d24 */
[----:B----4-:R2:W-:Y:S02]  /*8c10*/  @!P5 STG.E.128 desc[UR36][R64.64], R40 ;  /* 0x000000284000d986 */ /* 0x0105e4000c101d24 */
.L_x_853:
[----:B------:R-:W-:Y:S05]  /*8c20*/  BSYNC B0 ;  /* 0x0000000000007941 */ /* 0x000fea0003800000 */
.L_x_852:
[----:B--2---:R2:W1:Y:S01]  /*8c30*/  LDS.128 R40, [R161+0xe000] ;  /* 0x00e00000a1287984 */ /* 0x0044620000000c00 */
[----:B------:R-:W-:Y:S04]  /*8c40*/  BSSY B0, `(.L_x_854) ;  /* 0x0000014000007945 */ /* 0x000fe80003800000 */
[----:B------:R-:W-:Y:S05]  /*8c50*/  @P3 BRA `(.L_x_855) ;  /* 0x0000000000483947 */ /* 0x000fea0003800000 */
[----:B------:R-:W-:Y:S01]  /*8c60*/  IADD3 R45, P0, R53, 0x40, RZ ;  /* 0x00000040352d7810 */ /* 0x000fe20007f1e0ff */
[----:B------:R-:W-:Y:S01]  /*8c70*/  IMAD.MOV.U32 R46, RZ, RZ, R60 ;  /* 0x000000ffff2e7224 */ /* 0x000fe200078e003c */
[----:B------:R-:W-:Y:S01]  /*8c80*/  MOV R47, R56 ;  /* 0x00000038002f7202 */ /* 0x000fe20000000f00 */
[----:B------:R-:W-:Y:S01]  /*8c90*/  ULDC UR10, c[0x0][0x2d0] ;  /* 0x0000b400000a7ab9 */ /* 0x000fe20000000800 */
[----:B------:R-:W-:Y:S01]  /*8ca0*/  ULDC.64 UR8, c[0x0][0x3f0] ;  /* 0x0000fc0000087ab9 */ /* 0x000fe20000000a00 */
[----:B------:R-:W-:Y:S01]  /*8cb0*/  IMAD.X R44, RZ, RZ, R55, P0 ;  /* 0x000000ffff2c7224 */ /* 0x000fe200000e0637 */
[----:B------:R-:W-:Y:S01]  /*8cc0*/  ISETP.GE.AND P2, PT, R186, UR10, PT ;  /* 0x0000000aba007c0c */ /* 0x000fe2000bf46270 */
[-C--:B------:R-:W-:Y:S01]  /*8cd0*/  IMAD.WIDE.U32 R46, R45, R4.reuse, R46 ;  /* 0x000000042d2e7225 */ /* 0x080fe200078e002e */
[----:B------:R-:W-:Y:S02]  /*8ce0*/  ISETP.GE.AND P1, PT, R199, UR10, PT ;  /* 0x0000000ac7007c0c */ /* 0x000fe4000bf26270 */
[----:B------:R-:W-:Y:S01]  /*8cf0*/  ISETP.GE.AND P0, PT, R198, UR10, PT ;  /* 0x0000000ac6007c0c */ /* 0x000fe2000bf06270 */
[----:B------:R-:W-:Y:S01]  /*8d00*/  IMAD R44, R44, R4, RZ ;  /* 0x000000042c2c7224 */ /* 0x000fe200078e02ff */
[----:B------:R-:W-:-:S03]  /*8d10*/  LEA R4, P5, R46, UR8, 0x1 ;  /* 0x000000082e047c11 */ /* 0x000fc6000f8a08ff */
[----:B------:R-:W-:-:S04]  /*8d20*/  IMAD R44, R45, R5, R44 ;  /* 0x000000052d2c7224 */ /* 0x000fc800078e022c */
[----:B------:R-:W-:-:S05]  /*8d30*/  IMAD.IADD R44, R47, 0x1, R44 ;  /* 0x000000012f2c7824 */ /* 0x000fca00078e022c */
[----:B------:R-:W-:-:S05]  /*8d40*/  LEA.HI.X R5, R46, UR9, R44, 0x1, P5 ;  /* 0x000000092e057c11 */ /* 0x000fca000a8f0c2c */
[----:B------:R2:W-:Y:S04]  /*8d50*/  @!P2 STG.E.128 desc[UR36][R4.64], R36 ;  /* 0x000000240400a986 */ /* 0x0005e8000c101d24 */
[----:B---3--:R2:W-:Y:S04]  /*8d60*/  @!P1 STG.E.128 desc[UR36][R4.64+0x40], R32 ;  /* 0x0000402004009986 */ /* 0x0085e8000c101d24 */
[----:B-1----:R2:W-:Y:S02]  /*8d70*/  @!P0 STG.E.128 desc[UR36][R4.64+0x80], R40 ;  /* 0x0000802804008986 */ /* 0x0025e4000c101d24 */
.L_x_855:
[----:B------:R-:W-:Y:S05]  /*8d80*/  BSYNC B0 ;  /* 0x0000000000007941 */ /* 0x000fea0003800000 */
.L_x_854:
[-C--:B------:R-:W-:Y:S01]  /*8d90*/  IMAD.WIDE.U32 R58, R52, R2.reuse, R58 ;  /* 0x00000002343a7225 */ /* 0x080fe200078e003a */
[----:B------:R-:W-:Y:S01]  /*8da0*/  ULDC.64 UR8, c[0x0][0x470] ;  /* 0x00011c0000087ab9 */ /* 0x000fe20000000a00 */
[----:B------:R-:W-:Y:S02]  /*8db0*/  BSSY B0, `(.L_x_856) ;  /* 0x000001a000007945 */ /* 0x000fe40003800000 */
[----:B------:R-:W-:Y:S01]  /*8dc0*/  IMAD R7, R7, R2, RZ ;  /* 0x0000000207077224 */ /* 0x000fe200078e02ff */
[----:B------:R-:W-:-:S03]  /*8dd0*/  IADD3 R6, P0, R6, R58, RZ ;  /* 0x0000003a06067210 */ /* 0x000fc60007f1e0ff */
[----:B------:R-:W-:-:S05]  /*8de0*/  IMAD R7, R52, R3, R7 ;  /* 0x0000000334077224 */ /* 0x000fca00078e0207 */
[----:B------:R-:W-:Y:S01]  /*8df0*/  IADD3.X R7, R0, R59, R7, P0, !PT ;  /* 0x0000003b00077210 */ /* 0x000fe200007fe407 */
[----:B------:R-:W-:-:S04]  /*8e00*/  IMAD R0, R54, UR8, RZ ;  /* 0x0000000836007c24 */ /* 0x000fc8000f8e02ff */
[C---:B------:R-:W-:Y:S02]  /*8e10*/  IMAD R0, R188.reuse, UR9, R0 ;  /* 0x00000009bc007c24 */ /* 0x040fe4000f8e0200 */
[----:B------:R-:W-:-:S05]  /*8e20*/  IMAD.WIDE.U32 R6, R188, UR8, R6 ;  /* 0x00000008bc067c25 */ /* 0x000fca000f8e0006 */
[----:B------:R-:W-:Y:S01]  /*8e30*/  IADD3 R0, R7, R0, RZ ;  /* 0x0000000007007210 */ /* 0x000fe20007ffe0ff */
[----:B------:R-:W-:Y:S06]  /*8e40*/  @P4 BRA `(.L_x_857) ;  /* 0x0000000000404947 */ /* 0x000fec0003800000 */
[----:B--23--:R-:W-:Y:S01]  /*8e50*/  MOV R33, R0 ;  /* 0x0000000000217202 */ /* 0x00cfe20000000f00 */
[-C--:B------:R-:W-:Y:S01]  /*8e60*/  IMAD R4, R55, R2.reuse, RZ ;  /* 0x0000000237047224 */ /* 0x080fe200078e02ff */
[----:B------:R-:W-:Y:S01]  /*8e70*/  ULDC UR10, c[0x0][0x2d0] ;  /* 0x0000b400000a7ab9 */ /* 0x000fe20000000800 */
[----:B------:R-:W-:Y:S01]  /*8e80*/  IMAD.MOV.U32 R32, RZ, RZ, R6 ;  /* 0x000000ffff207224 */ /* 0x000fe200078e0006 */
[----:B------:R-:W-:Y:S01]  /*8e90*/  ISETP.GE.AND P2, PT, R186, UR10, PT ;  /* 0x0000000aba007c0c */ /* 0x000fe2000bf46270 */
[----:B------:R-:W-:Y:S01]  /*8ea0*/  IMAD R4, R53, R3, R4 ;  /* 0x0000000335047224 */ /* 0x000fe200078e0204 */
[----:B------:R-:W-:Y:S01]  /*8eb0*/  ISETP.GE.AND P1, PT, R199, UR10, PT ;  /* 0x0000000ac7007c0c */ /* 0x000fe2000bf26270 */
[----:B------:R-:W-:Y:S01]  /*8ec0*/  IMAD.WIDE.U32 R32, R53, R2, R32 ;  /* 0x0000000235207225 */ /* 0x000fe200078e0020 */
[----:B------:R-:W-:Y:S01]  /*8ed0*/  ISETP.GE.AND P0, PT, R198, UR10, PT ;  /* 0x0000000ac6007c0c */ /* 0x000fe2000bf06270 */
[----:B------:R-:W-:Y:S02]  /*8ee0*/  ULDC.64 UR8, c[0x0][0x3f8] ;  /* 0x0000fe0000087ab9 */ /* 0x000fe40000000a00 */
[----:B------:R-:W-:Y:S01]  /*8ef0*/  IMAD.IADD R4, R33, 0x1, R4 ;  /* 0x0000000121047824 */ /* 0x000fe200078e0204 */
[----:B------:R-:W-:-:S04]  /*8f00*/  LEA R34, P4, R32, UR8, 0x1 ;  /* 0x0000000820227c11 */ /* 0x000fc8000f8808ff */
[----:B------:R-:W-:-:S05]  /*8f10*/  LEA.HI.X R35, R32, UR9, R4, 0x1, P4 ;  /* 0x0000000920237c11 */ /* 0x000fca000a0f0c04 */
[----:B----4-:R2:W-:Y:S04]  /*8f20*/  @!P2 STG.E.128 desc[UR36][R34.64], R28 ;  /* 0x0000001c2200a986 */ /* 0x0105e8000c101d24 */
[----:B-1----:R2:W-:Y:S04]  /*8f30*/  @!P1 STG.E.128 desc[UR36][R34.64+0x40], R20 ;  /* 0x0000401422009986 */ /* 0x0025e8000c101d24 */
[----:B------:R2:W-:Y:S02]  /*8f40*/  @!P0 STG.E.128 desc[UR36][R34.64+0x80], R12 ;  /* 0x0000800c22008986 */ /* 0x0005e4000c101d24 */
.L_x_857:
[----:B------:R-:W-:Y:S05]  /*8f50*/  BSYNC B0 ;  /* 0x0000000000007941 */ /* 0x000fea0003800000 */
.L_x_856:
[----:B------:R-:W-:Y:S05]  /*8f60*/  @P3 BRA `(.L_x_858) ;  /* 0x0000000800b03947 */ /* 0x000fea0003800000 */
[----:B------:R-:W-:Y:S01]  /*8f70*/  IADD3 R53, P0, R53, 0x40, RZ ;  /* 0x0000004035357810 */ /* 0x000fe20007f1e0ff */
[----:B--2---:R-:W-:Y:S01]  /*8f80*/  IMAD.MOV.U32 R4, RZ, RZ, R6 ;  /* 0x000000ffff047224 */ /* 0x004fe200078e0006 */
[----:B------:R-:W-:Y:S01]  /*8f90*/  MOV R5, R0 ;  /* 0x0000000000057202 */ /* 0x000fe20000000f00 */
[----:B------:R-:W-:Y:S01]  /*8fa0*/  ULDC UR10, c[0x0][0x2d0] ;  /* 0x0000b400000a7ab9 */ /* 0x000fe20000000800 */
[----:B------:R-:W-:Y:S01]  /*8fb0*/  ULDC.64 UR8, c[0x0][0x3f8] ;  /* 0x0000fe0000087ab9 */ /* 0x000fe20000000a00 */
[----:B------:R-:W-:Y:S01]  /*8fc0*/  IMAD.X R55, RZ, RZ, R55, P0 ;  /* 0x000000ffff377224 */ /* 0x000fe200000e0637 */
[----:B------:R-:W-:Y:S01]  /*8fd0*/  ISETP.GE.AND P1, PT, R186, UR10, PT ;  /* 0x0000000aba007c0c */ /* 0x000fe2000bf26270 */
[----:B------:R-:W-:Y:S01]  /*8fe0*/  IMAD.WIDE.U32 R4, R53, R2, R4 ;  /* 0x0000000235047225 */ /* 0x000fe200078e0004 */
[----:B------:R-:W-:-:S03]  /*8ff0*/  ISETP.GE.AND P0, PT, R199, UR10, PT ;  /* 0x0000000ac7007c0c */ /* 0x000fc6000bf06270 */
[----:B------:R-:W-:Y:S01]  /*9000*/  IMAD R55, R55, R2, RZ ;  /* 0x0000000237377224 */ /* 0x000fe200078e02ff */
[----:B------:R-:W-:-:S03]  /*9010*/  LEA R2, P2, R4, UR8, 0x1 ;  /* 0x0000000804027c11 */ /* 0x000fc6000f8408ff */
[----:B------:R-:W-:-:S04]  /*9020*/  IMAD R55, R53, R3, R55 ;  /* 0x0000000335377224 */ /* 0x000fc800078e0237 */
[----:B------:R-:W-:-:S05]  /*9030*/  IMAD.IADD R55, R5, 0x1, R55 ;  /* 0x0000000105377824 */ /* 0x000fca00078e0237 */
[----:B------:R-:W-:-:S05]  /*9040*/  LEA.HI.X R3, R4, UR9, R55, 0x1, P2 ;  /* 0x0000000904037c11 */ /* 0x000fca00090f0c37 */
[----:B-1----:R1:W-:Y:S04]  /*9050*/  @!P1 STG.E.128 desc[UR36][R2.64], R24 ;  /* 0x0000001802009986 */ /* 0x0023e8000c101d24 */
[----:B------:R1:W-:Y:S01]  /*9060*/  @!P0 STG.E.128 desc[UR36][R2.64+0x40], R16 ;  /* 0x0000401002008986 */ /* 0x0003e2000c101d24 */
[----:B------:R-:W-:-:S13]  /*9070*/  ISETP.GE.AND P0, PT, R198, UR10, PT ;  /* 0x0000000ac6007c0c */ /* 0x000fda000bf06270 */
[----:B------:R-:W-:Y:S05]  /*9080*/  @P0 BRA `(.L_x_858) ;  /* 0x0000000800680947 */ /* 0x000fea0003800000 */
[----:B------:R2:W-:Y:S01]  /*9090*/  STG.E.128 desc[UR36][R2.64+0x80], R8 ;  /* 0x0000800802007986 */ /* 0x0005e2000c101d24 */
[----:B------:R-:W-:Y:S05]  /*90a0*/  BRA `(.L_x_858) ;  /* 0x0000000800607947 */ /* 0x000fea0003800000 */
.L_x_833:
[----:B------:R-:W-:Y:S01]  /*90b0*/  ISETP.NE.AND P0, PT, R217, -0x1, PT ;  /* 0xffffffffd900780c */ /* 0x000fe20003f05270 */
[----:B------:R-:W1:Y:S01]  /*90c0*/  S2R R0, SR_TID.X ;  /* 0x0000000000007919 */ /* 0x000e620000002100 */
[----:B------:R-:W-:-:S05]  /*90d0*/  IMAD.SHL.U32 R9, R192, 0x80, RZ ;  /* 0x00000080c0097824 */ /* 0x000fca00078e00ff */
[----:B------:R-:W-:-:S06]  /*90e0*/  SHF.R.S32.HI R8, RZ, 0x1f, R9 ;  /* 0x0000001fff087819 */ /* 0x000fcc0000011409 */
[----:B------:R-:W2:Y:S01]  /*90f0*/  @P0 LDC.64 R4, c[0x0][0x450] ;  /* 0x00011400ff040b82 */ /* 0x000ea20000000a00 */
[CC--:B------:R-:W-:Y:S02]  /*9100*/  @P0 IADD3 R10, R216.reuse, R217.reuse, RZ ;  /* 0x000000d9d80a0210 */ /* 0x0c0fe40007ffe0ff */
[----:B------:R-:W-:-:S05]  /*9110*/  @P0 IADD3 R6, R216, R217, RZ ;  /* 0x000000d9d8060210 */ /* 0x000fca0007ffe0ff */
[----:B------:R-:W3:Y:S01]  /*9120*/  @P0 LDC.64 R2, c[0x0][0x458] ;  /* 0x00011600ff020b82 */ /* 0x000ee20000000a00 */
[C---:B--2---:R-:W-:Y:S02]  /*9130*/  @P0 IMAD R12, R10.reuse, R5, RZ ;  /* 0x000000050a0c0224 */ /* 0x044fe400078e02ff */
[----:B------:R-:W-:-:S04]  /*9140*/  @P0 IMAD.WIDE.U32 R10, R10, R4, RZ ;  /* 0x000000040a0a0225 */ /* 0x000fc800078e00ff */
[----:B------:R-:W-:Y:S01]  /*9150*/  @P0 IMAD.MOV.U32 R13, RZ, RZ, R10 ;  /* 0x000000ffff0d0224 */ /* 0x000fe200078e000a */
[----:B------:R-:W-:Y:S01]  /*9160*/  @P0 IADD3 R12, R11, R12, RZ ;  /* 0x0000000c0b0c0210 */ /* 0x000fe20007ffe0ff */
[C---:B---3--:R-:W-:Y:S01]  /*9170*/  @P0 IMAD R14, R6.reuse, R3, RZ ;  /* 0x00000003060e0224 */ /* 0x048fe200078e02ff */
[----:B-1----:R-:W-:Y:S01]  /*9180*/  SHF.R.S32.HI R10, RZ, 0x1f, R0 ;  /* 0x0000001fff0a7819 */ /* 0x002fe20000011400 */
[----:B------:R-:W-:Y:S01]  /*9190*/  @P0 IMAD.WIDE.U32 R6, R6, R2, RZ ;  /* 0x0000000206060225 */ /* 0x000fe200078e00ff */
[----:B------:R-:W-:-:S03]  /*91a0*/  SHF.R.S32.HI R11, RZ, 0x1f, R189 ;  /* 0x0000001fff0b7819 */ /* 0x000fc600000114bd */
        /* <DEDUP_REMOVED lines=15> */
.L_x_859:
        /* <DEDUP_REMOVED lines=9> */
[----:B------:R-:W-:Y:S01]  /*9330*/  IMAD R7, R189, R7, R11 ;  /* 0x00000007bd077224 */ /* 0x000fe200078e020b */
[----:B------:R-:W-:-:S05]  /*9340*/  MOV R14, R16 ;  /* 0x00000010000e7202 */ /* 0x000fca0000000f00 */
[----:B------:R-:W-:-:S05]  /*9350*/  IMAD.WIDE.U32 R16, R189, R6, R14 ;  /* 0x00000006bd107225 */ /* 0x000fca00078e000e */
[----:B------:R-:W-:Y:S02]  /*9360*/  IADD3 R14, R17, R7, RZ ;  /* 0x00000007110e7210 */ /* 0x000fe40007ffe0ff */
[----:B------:R-:W-:-:S07]  /*9370*/  MOV R15, R16 ;  /* 0x00000010000f7202 */ /* 0x000fce0000000f00 */
.L_x_860:
[----:B------:R-:W-:Y:S01]  /*9380*/  LEA.HI R0, R10, R0, RZ, 0x2 ;  /* 0x000000000a007211 */ /* 0x000fe200078f10ff */
[----:B------:R-:W-:Y:S01]  /*9390*/  IMAD R215, R192, -0x80, R215 ;  /* 0xffffff80c0d77824 */ /* 0x000fe200078e02d7 */
[----:B------:R-:W-:Y:S01]  /*93a0*/  SHF.R.S32.HI R6, RZ, 0x1f, R188 ;  /* 0x0000001fff067819 */ /* 0x000fe200000114bc */
[-C--:B------:R-:W-:Y:S01]  /*93b0*/  IMAD R7, R8, R4.reuse, RZ ;  /* 0x0000000408077224 */ /* 0x080fe200078e02ff */
[----:B------:R-:W-:Y:S01]  /*93c0*/  SHF.R.S32.HI R0, RZ, 0x2, R0 ;  /* 0x00000002ff007819 */ /* 0x000fe20000011400 */
[C---:B------:R-:W-:Y:S01]  /*93d0*/  IMAD.WIDE.U32 R16, R9.reuse, R4, R186 ;  /* 0x0000000409107225 */ /* 0x040fe200078e00ba */
[----:B------:R-:W-:Y:S01]  /*93e0*/  ULDC.64 UR8, c[0x0][0x468] ;  /* 0x00011a0000087ab9 */ /* 0x000fe20000000a00 */
[----:B------:R-:W-:Y:S01]  /*93f0*/  BSSY B0, `(.L_x_861) ;  /* 0x000001f000007945 */ /* 0x000fe20003800000 */
[----:B------:R-:W-:Y:S01]  /*9400*/  ISETP.GE.AND P4, PT, R0, R215, PT ;  /* 0x000000d70000720c */ /* 0x000fe20003f86270 */
[----:B------:R-:W-:Y:S01]  /*9410*/  IMAD R7, R9, R5, R7 ;  /* 0x0000000509077224 */ /* 0x000fe200078e0207 */
[----:B------:R-:W-:Y:S01]  /*9420*/  IADD3 R18, P0, R13, R16, RZ ;  /* 0x000000100d127210 */ /* 0x000fe20007f1e0ff */
[----:B------:R-:W-:Y:S01]  /*9430*/  IMAD R16, R6, UR8, RZ ;  /* 0x0000000806107c24 */ /* 0x000fe2000f8e02ff */
[----:B------:R-:W-:Y:S01]  /*9440*/  SHF.R.S32.HI R11, RZ, 0x1f, R0 ;  /* 0x0000001fff0b7819 */ /* 0x000fe20000011400 */
[----:B------:R-:W-:Y:S01]  /*9450*/  VIADD R10, R186, 0x40 ;  /* 0x00000040ba0a7836 */ /* 0x000fe20000000000 */
[----:B------:R-:W-:Y:S01]  /*9460*/  IADD3.X R19, R12, R17, R7, P0, !PT ;  /* 0x000000110c137210 */ /* 0x000fe200007fe407 */
[----:B------:R-:W-:-:S02]  /*9470*/  VIADD R7, R0, 0x40 ;  /* 0x0000004000077836 */ /* 0x000fc40000000000 */
[C---:B------:R-:W-:Y:S02]  /*9480*/  IMAD R16, R188.reuse, UR9, R16 ;  /* 0x00000009bc107c24 */ /* 0x040fe4000f8e0210 */
[----:B------:R-:W-:Y:S01]  /*9490*/  IMAD.WIDE.U32 R18, R188, UR8, R18 ;  /* 0x00000008bc127c25 */ /* 0x000fe2000f8e0012 */
[----:B------:R-:W-:Y:S02]  /*94a0*/  ISETP.GE.AND P3, PT, R7, R215, PT ;  /* 0x000000d70700720c */ /* 0x000fe40003f66270 */
[----:B------:R-:W-:Y:S02]  /*94b0*/  IADD3 R7, R186, 0x20, RZ ;  /* 0x00000020ba077810 */ /* 0x000fe40007ffe0ff */
[----:B------:R-:W-:Y:S01]  /*94c0*/  IADD3 R16, R16, R19, RZ ;  /* 0x0000001310107210 */ /* 0x000fe20007ffe0ff */
[----:B------:R-:W-:Y:S08]  /*94d0*/  @P4 BRA `(.L_x_862) ;  /* 0x0000000000404947 */ /* 0x000ff00003800000 */
[----:B------:R-:W-:Y:S01]  /*94e0*/  MOV R21, R16 ;  /* 0x0000001000157202 */ /* 0x000fe20000000f00 */
[-C--:B------:R-:W-:Y:S01]  /*94f0*/  IMAD R12, R11, R4.reuse, RZ ;  /* 0x000000040b0c7224 */ /* 0x080fe200078e02ff */
[----:B------:R-:W-:Y:S01]  /*9500*/  ULDC UR10, c[0x0][0x2d0] ;  /* 0x0000b400000a7ab9 */ /* 0x000fe20000000800 */
[----:B------:R-:W-:Y:S01]  /*9510*/  IMAD.MOV.U32 R20, RZ, RZ, R18 ;  /* 0x000000ffff147224 */ /* 0x000fe200078e0012 */
[----:B------:R-:W-:Y:S01]  /*9520*/  ISETP.GE.AND P2, PT, R186, UR10, PT ;  /* 0x0000000aba007c0c */ /* 0x000fe2000bf46270 */
[C---:B------:R-:W-:Y:S01]  /*9530*/  IMAD R12, R0.reuse, R5, R12 ;  /* 0x00000005000c7224 */ /* 0x040fe200078e020c */
[----:B------:R-:W-:Y:S01]  /*9540*/  ISETP.GE.AND P1, PT, R7, UR10, PT ;  /* 0x0000000a07007c0c */ /* 0x000fe2000bf26270 */
[----:B------:R-:W-:Y:S01]  /*9550*/  IMAD.WIDE.U32 R20, R0, R4, R20 ;  /* 0x0000000400147225 */ /* 0x000fe200078e0014 */
        /* <DEDUP_REMOVED lines=8> */
.L_x_862:
[----:B------:R-:W-:Y:S05]  /*95e0*/  BSYNC B0 ;  /* 0x0000000000007941 */ /* 0x000fea0003800000 */
.L_x_861:
        /* <DEDUP_REMOVED lines=17> */
[----:B------:R2:W-:Y:S04]  /*9700*/  @!P2 STG.E.128 desc[UR36][R4.64], RZ ;  /* 0x000000ff0400a986 */ /* 0x0005e8000c101d24 */
[----:B------:R2:W-:Y:S04]  /*9710*/  @!P1 STG.E.128 desc[UR36][R4.64+0x40], RZ ;  /* 0x000040ff04009986 */ /* 0x0005e8000c101d24 */
[----:B------:R2:W-:Y:S02]  /*9720*/  @!P0 STG.E.128 desc[UR36][R4.64+0x80], RZ ;  /* 0x000080ff04008986 */ /* 0x0005e4000c101d24 */
.L_x_864:
[----:B------:R-:W-:Y:S05]  /*9730*/  BSYNC B0 ;  /* 0x0000000000007941 */ /* 0x000fea0003800000 */
.L_x_863:
        /* <DEDUP_REMOVED lines=28> */
.L_x_866:
[----:B------:R-:W-:Y:S05]  /*9900*/  BSYNC B0 ;  /* 0x0000000000007941 */ /* 0x000fea0003800000 */
.L_x_865:
[----:B------:R-:W-:Y:S05]  /*9910*/  @P3 BRA `(.L_x_858) ;  /* 0x0000000000443947 */ /* 0x000fea0003800000 */
[----:B------:R-:W-:Y:S01]  /*9920*/  IADD3 R0, P0, R0, 0x40, RZ ;  /* 0x0000004000007810 */ /* 0x000fe20007f1e0ff */
[----:B------:R-:W-:Y:S01]  /*9930*/  IMAD.MOV.U32 R9, RZ, RZ, R5 ;  /* 0x000000ffff097224 */ /* 0x000fe200078e0005 */
[----:B------:R-:W-:Y:S01]  /*9940*/  ULDC UR10, c[0x0][0x2d0] ;  /* 0x0000b400000a7ab9 */ /* 0x000fe20000000800 */
[----:B------:R-:W-:Y:S01]  /*9950*/  ULDC.64 UR8, c[0x0][0x3f8] ;  /* 0x0000fe0000087ab9 */ /* 0x000fe20000000a00 */
[----:B------:R-:W-:Y:S01]  /*9960*/  ISETP.GE.AND P1, PT, R7, UR10, PT ;  /* 0x0000000a07007c0c */ /* 0x000fe2000bf26270 */
        /* <DEDUP_REMOVED lines=12> */
.L_x_858:
[----:B------:R-:W-:Y:S05]  /*9a30*/  BSYNC B1 ;  /* 0x0000000000017941 */ /* 0x000fea0003800000 */
.L_x_828:
[----:B------:R-:W4:Y:S02]  /*9a40*/  LDC R0, c[0x0][0xc] ;  /* 0x00000300ff007b82 */ /* 0x000f240000000800 */
[----:B----4-:R-:W-:-:S04]  /*9a50*/  IADD3 R192, R0, R192, RZ ;  /* 0x000000c000c07210 */ /* 0x010fc80007ffe0ff */
[----:B------:R-:W-:-:S13]  /*9a60*/  ISETP.GE.AND P0, PT, R192, UR7, PT ;  /* 0x00000007c0007c0c */ /* 0x000fda000bf06270 */
[----:B------:R-:W-:Y:S05]  /*9a70*/  @P0 BRA `(.L_x_867) ;  /* 0x0000000000040947 */ /* 0x000fea0003800000 */
[----:B------:R-:W-:Y:S05]  /*9a80*/  BRA `(.L_x_868) ;  /* 0xffffff70001c7947 */ /* 0x000fea000383ffff */
.L_x_867:
[----:B------:R-:W-:Y:S05]  /*9a90*/  EXIT ;  /* 0x000000000000794d */ /* 0x000fea0003800000 */
.L_x_869:
        /* <DEDUP_REMOVED lines=14> */
.L_x_1305:


//--------------------- .text._ZN5flash44flash_bwd_dq_dk_dv_loop_seqk_parallel_kernelI23Flash_bwd_kernel_traitsILi96ELi64ELi128ELi8ELi2ELi4ELi4ELb0ELb0EN7cutlass6half_tE19Flash_kernel_traitsILi96ELi64ELi128ELi8ES3_EELb0ELb0ELb0ELb0ELb0ELb0ELb1EEEvNS_16Flash_bwd_paramsE --------------------------
	.section	.text._ZN5flash44flash_bwd_dq_dk_dv_loop_seqk_parallel_kernelI23Flash_bwd_kernel_traitsILi96ELi64ELi128ELi8ELi2ELi4ELi4ELb0ELb0EN7cutlass6half_tE19Flash_kernel_traitsILi96ELi64ELi128ELi8ES3_EELb0ELb0ELb0ELb0ELb0ELb0ELb1EEEvNS_16Flash_bwd_paramsE,"ax",@progbits
	.align	128
        .global         _ZN5flash44flash_bwd_dq_dk_dv_loop_seqk_parallel_kernelI23Flash_bwd_kernel_traitsILi96ELi64ELi128ELi8ELi2ELi4ELi4ELb0ELb0EN7cutlass6half_tE19Flash_kernel_traitsILi96ELi64ELi128ELi8ES3_EELb0ELb0ELb0ELb0ELb0ELb0ELb1EEEvNS_16Flash_bwd_paramsE
        .type           _ZN5flash44flash_bwd_dq_dk_dv_loop_seqk_parallel_kernelI23Flash_bwd_kernel_traitsILi96ELi64ELi128ELi8ELi2ELi4ELi4ELb0ELb0EN7cutlass6half_tE19Flash_kernel_traitsILi96ELi64ELi128ELi8ES3_EELb0ELb0ELb0ELb0ELb0ELb0ELb1EEEvNS_16Flash_bwd_paramsE,@function
        .size           _ZN5flash44flash_bwd_dq_dk_dv_loop_seqk_parallel_kernelI23Flash_bwd_kernel_traitsILi96ELi64ELi128ELi8ELi2ELi4ELi4ELb0ELb0EN7cutlass6half_tE19Flash_kernel_traitsILi96ELi64ELi128ELi8ES3_EELb0ELb0ELb0ELb0ELb0ELb0ELb1EEEvNS_16Flash_bwd_paramsE,(.L_x_1306 - _ZN5flash44flash_bwd_dq_dk_dv_loop_seqk_parallel_kernelI23Flash_bwd_kernel_traitsILi96ELi64ELi128ELi8ELi2ELi4ELi4ELb0ELb0EN7cutlass6half_tE19Flash_kernel_traitsILi96ELi64ELi128ELi8ES3_EELb0ELb0ELb0ELb0ELb0ELb0ELb1EEEvNS_16Flash_bwd_paramsE)
        .other          _ZN5flash44flash_bwd_dq_dk_dv_loop_seqk_parallel_kernelI23Flash_bwd_kernel_traitsILi96ELi64ELi128ELi8ELi2ELi4ELi4ELb0ELb0EN7cutlass6half_tE19Flash_kernel_traitsILi96ELi64ELi128ELi8ES3_EELb0ELb0ELb0ELb0ELb0ELb0ELb1EEEvNS_16Flash_bwd_paramsE,@"STO_CUDA_ENTRY STV_DEFAULT"
_ZN5flash44flash_bwd_dq_dk_dv_loop_seqk_parallel_kernelI23Flash_bwd_kernel_traitsILi96ELi64ELi128ELi8ELi2ELi4ELi4ELb0ELb0EN7cutlass6half_tE19Flash_kernel_traitsILi96ELi64ELi128ELi8ES3_EELb0ELb0ELb0ELb0ELb0ELb0ELb1EEEvNS_16Flash_bwd_paramsE:
.text._ZN5flash44flash_bwd_dq_dk_dv_loop_seqk_parallel_kernelI23Flash_bwd_kernel_traitsILi96ELi64ELi128ELi8ELi2ELi4ELi4ELb0ELb0EN7cutlass6half_tE19Flash_kernel_traitsILi96ELi64ELi128ELi8ES3_EELb0ELb0ELb0ELb0ELb0ELb0ELb1EEEvNS_16Flash_bwd_paramsE:
        /* <DEDUP_REMOVED lines=10> */
[----:B------:R1:W-:Y:S02]  /*00a0*/  STL [R1], R0 ;  /* 0x0000000001007387 */ /* 0x0003e40000100800 */
        /* <DEDUP_REMOVED lines=17> */
[----:B-1----:R-:W-:Y:S01]  /*01c0*/  SHF.R.S32.HI R0, RZ, 0x3, R18 ;  /* 0x00000003ff007819 */ /* 0x002fe20000011412 */
[----:B-----5:R-:W-:Y:S01]  /*01d0*/  USHF.L.U32 UR5, UR47, 0x7, URZ ;  /* 0x000000072f057899 */ /* 0x020fe2000800063f */
[CC--:B------:R-:W-:Y:S02]  /*01e0*/  LEA.HI R7, R15.reuse, R19.reuse, RZ, 0x4 ;  /* 0x000000130f077211 */ /* 0x0c0fe400078f20ff */
[----:B------:R-:W-:Y:S01]  /*01f0*/  LEA.HI R8, R15, R19, RZ, 0x5 ;  /* 0x000000130f087211 */ /* 0x000fe200078f28ff */
[----:B------:R-:W-:Y:S01]  /*0200*/  IMAD.SHL.U32 R2, R0, 0x40, RZ ;  /* 0x0000004000027824 */ /* 0x000fe200078e00ff */
[----:B------:R-:W-:-:S02]  /*0210*/  LOP3.LUT R4, R9, 0xfffffffc, RZ, 0xc0, !PT ;  /* 0xfffffffc09047812 */ /* 0x000fc400078ec0ff */
[----:B------:R-:W-:Y:S02]  /*0220*/  SHF.R.S32.HI R6, RZ, 0x4, R7 ;  /* 0x00000004ff067819 */ /* 0x000fe40000011407 */
[----:B------:R-:W-:Y:S01]  /*0230*/  LOP3.LUT R3, R8, 0xffffffe0, RZ, 0xc0, !PT ;  /* 0xffffffe008037812 */ /* 0x000fe200078ec0ff */
[----:B------:R-:W-:Y:S01]  /*0240*/  IMAD.IADD R13, R19, 0x1, -R4 ;  /* 0x00000001130d7824 */ /* 0x000fe200078e0a04 */
[----:B------:R-:W-:Y:S02]  /*0250*/  LEA.HI R4, R7, R6, RZ, 0x1 ;  /* 0x0000000607047211 */ /* 0x000fe400078f08ff */
[----:B------:R-:W-:Y:S01]  /*0260*/  LOP3.LUT R2, R2, 0xc0, RZ, 0xc0, !PT ;  /* 0x000000c002027812 */ /* 0x000fe200078ec0ff */
[----:B------:R-:W-:Y:S01]  /*0270*/  IMAD.IADD R0, R19, 0x1, -R3 ;  /* 0x0000000113007824 */ /* 0x000fe200078e0a03 */
[----:B------:R-:W-:Y:S01]  /*0280*/  LOP3.LUT R3, R4, 0xfffffffe, RZ, 0xc0, !PT ;  /* 0xfffffffe04037812 */ /* 0x000fe200078ec0ff */
[----:B------:R-:W-:Y:S01]  /*0290*/  IMAD.SHL.U32 R232, R13, 0x8, RZ ;  /* 0x000000080de87824 */ /* 0x000fe200078e00ff */
[----:B------:R-:W-:-:S02]  /*02a0*/  SHF.R.U32.HI R4, RZ, 0x3, R2 ;  /* 0x00000003ff047819 */ /* 0x000fc40000011602 */
[----:B------:R-:W-:Y:S01]  /*02b0*/  SHF.R.S32.HI R5, RZ, 0x1f, R0 ;  /* 0x0000001fff057819 */ /* 0x000fe20000011400 */
[----:B------:R-:W-:Y:S01]  /*02c0*/  IMAD.IADD R16, R6, 0x1, -R3 ;  /* 0x0000000106107824 */ /* 0x000fe200078e0a03 */
[----:B------:R-:W-:Y:S02]  /*02d0*/  LOP3.LUT R2, R2, 0x18, R232, 0xf8, !PT ;  /* 0x0000001802027812 */ /* 0x000fe400078ef8e8 */
[----:B------:R-:W-:Y:S02]  /*02e0*/  SHF.R.S32.HI R243, RZ, 0x2, R9 ;  /* 0x00000002fff37819 */ /* 0x000fe40000011409 */
[----:B------:R-:W-:Y:S02]  /*02f0*/  LEA.HI R20, R5, R0, RZ, 0x2 ;  /* 0x0000000005147211 */ /* 0x000fe400078f10ff */
[----:B------:R-:W-:Y:S02]  /*0300*/  LOP3.LUT R12, R2, R4, RZ, 0x3c, !PT ;  /* 0x00000004020c7212 */ /* 0x000fe400078e3cff */
[----:B------:R-:W-:-:S02]  /*0310*/  SHF.R.S32.HI R2, RZ, 0x5, R8 ;  /* 0x00000005ff027819 */ /* 0x000fc40000011408 */
[----:B------:R-:W-:Y:S02]  /*0320*/  SHF.R.S32.HI R0, RZ, 0x1f, R8 ;  /* 0x0000001fff007819 */ /* 0x000fe40000011408 */
[----:B------:R-:W-:Y:S02]  /*0330*/  LEA.HI R6, R9, R243, RZ, 0x1 ;  /* 0x000000f309067211 */ /* 0x000fe400078f08ff */
[----:B------:R-:W-:Y:S02]  /*0340*/  LOP3.LUT R4, R7, 0xfffffff0, RZ, 0xc0, !PT ;  /* 0xfffffff007047812 */ /* 0x000fe400078ec0ff */
[-C--:B------:R-:W-:Y:S02]  /*0350*/  LEA.HI R3, R0, R2.reuse, RZ, 0x2 ;  /* 0x0000000200037211 */ /* 0x080fe400078f10ff */
[----:B------:R-:W-:Y:S01]  /*0360*/  LEA.HI R5, R8, R2, RZ, 0x1 ;  /* 0x0000000208057211 */ /* 0x000fe200078f08ff */
[----:B------:R-:W-:Y:S01]  /*0370*/  IMAD.IADD R0, R19, 0x1, -R4 ;  /* 0x0000000113007824 */ /* 0x000fe200078e0a04 */
[----:B------:R-:W-:-:S02]  /*0380*/  LOP3.LUT R6, R6, 0x7fffffe, RZ, 0xc0, !PT ;  /* 0x07fffffe06067812 */ /* 0x000fc400078ec0ff */
[----:B------:R-:W-:Y:S02]  /*0390*/  LOP3.LUT R3, R3, 0xfffffffc, RZ, 0xc0, !PT ;  /* 0xfffffffc03037812 */ /* 0x000fe400078ec0ff */
[----:B------:R-:W-:Y:S01]  /*03a0*/  LOP3.LUT R5, R5, 0xfffffffe, RZ, 0xc0, !PT ;  /* 0xfffffffe05057812 */ /* 0x000fe200078ec0ff */
[----:B------:R-:W-:Y:S01]  /*03b0*/  IMAD.IADD R4, R243, 0x1, -R6 ;  /* 0x00000001f3047824 */ /* 0x000fe200078e0a06 */
[----:B------:R-:W-:Y:S01]  /*03c0*/  SHF.R.S32.HI R6, RZ, 0x1f, R0 ;  /* 0x0000001fff067819 */ /* 0x000fe20000011400 */
[C---:B------:R-:W-:Y:S01]  /*03d0*/  IMAD.IADD R10, R2.reuse, 0x1, -R3 ;  /* 0x00000001020a7824 */ /* 0x040fe200078e0a03 */
[----:B------:R-:W-:Y:S01]  /*03e0*/  SHF.R.S32.HI R3, RZ, 0x1f, R9 ;  /* 0x0000001fff037819 */ /* 0x000fe20000011409 */
[----:B------:R-:W-:Y:S01]  /*03f0*/  IMAD.IADD R182, R2, 0x1, -R5 ;  /* 0x0000000102b67824 */ /* 0x000fe200078e0a05 */
[----:B------:R-:W-:Y:S01]  /*0400*/  LOP3.LUT R7, R18, 0xfffffff8, RZ, 0xc0, !PT ;  /* 0xfffffff812077812 */ /* 0x000fe200078ec0ff */
[----:B------:R-:W-:Y:S01]  /*0410*/  IMAD R250, R2, 0x8, R4 ;  /* 0x0000000802fa7824 */ /* 0x000fe200078e0204 */
[----:B------:R-:W-:-:S02]  /*0420*/  LEA.HI R2, R0, R0, RZ, 0x1 ;  /* 0x0000000000027211 */ /* 0x000fc400078f08ff */
[----:B------:R-:W-:Y:S01]  /*0430*/  LEA.HI R11, R6, R0, RZ, 0x3 ;  /* 0x00000000060b7211 */ /* 0x000fe200078f18ff */
[----:B------:R-:W-:Y:S01]  /*0440*/  IMAD.U32 R250, R250, 0x20, R12 ;  /* 0x00000020fafa7824 */ /* 0x000fe200078e000c */
[----:B------:R-:W-:Y:S01]  /*0450*/  LEA.HI R4, R3, R243, RZ, 0x3 ;  /* 0x000000f303047211 */ /* 0x000fe200078f18ff */
[----:B------:R-:W-:Y:S01]  /*0460*/  IMAD.IADD R3, R19, 0x1, -R7 ;  /* 0x0000000113037824 */ /* 0x000fe200078e0a07 */
[----:B------:R-:W-:Y:S02]  /*0470*/  LOP3.LUT R6, R2, 0x7fffffe, RZ, 0xc0, !PT ;  /* 0x07fffffe02067812 */ /* 0x000fe400078ec0ff */
        /* <DEDUP_REMOVED lines=12> */
[C---:B------:R-:W-:Y:S01]  /*0540*/  IMAD.IADD R6, R3.reuse, 0x1, -R4 ;  /* 0x0000000103067824 */ /* 0x040fe200078e0a04 */
[----:B------:R-:W-:Y:S01]  /*0550*/  LOP3.LUT R5, R0, 0x1, RZ, 0xc0, !PT ;  /* 0x0000000100057812 */ /* 0x000fe200078ec0ff */
[----:B------:R-:W-:Y:S01]  /*0560*/  IMAD R4, R2, 0x4, R16 ;  /* 0x0000000402047824 */ /* 0x000fe200078e0210 */
[----:B------:R-:W-:Y:S01]  /*0570*/  LOP3.LUT R8, R8, 0xfffffffc, RZ, 0xc0, !PT ;  /* 0xfffffffc08087812 */ /* 0x000fe200078ec0ff */
[----:B------:R-:W-:Y:S01]  /*0580*/  IMAD.SHL.U32 R3, R3, 0x40, RZ ;  /* 0x0000004003037824 */ /* 0x000fe200078e00ff */
[----:B------:R-:W-:Y:S01]  /*0590*/  ISETP.NE.U32.AND P3, PT, R5, 0x1, PT ;  /* 0x000000010500780c */ /* 0x000fe20003f65070 */
[----:B------:R-:W-:Y:S01]  /*05a0*/  IMAD R172, R4, 0x8, R6 ;  /* 0x0000000804ac7824 */ /* 0x000fe200078e0206 */
[----:B------:R-:W-:Y:S01]  /*05b0*/  LEA.HI R4, R15, R19, RZ, 0x7 ;  /* 0x000000130f047211 */ /* 0x000fe200078f38ff */
[----:B------:R-:W-:Y:S01]  /*05c0*/  IMAD.IADD R15, R7, 0x1, -R8 ;  /* 0x00000001070f7824 */ /* 0x000fe200078e0a08 */
[----:B------:R-:W-:Y:S01]  /*05d0*/  LOP3.LUT R6, R3, 0x1c0, RZ, 0xc0, !PT ;  /* 0x000001c003067812 */ /* 0x000fe200078ec0ff */
[----:B------:R-:W-:Y:S01]  /*05e0*/  IMAD.SHL.U32 R8, R13, 0x2, RZ ;  /* 0x000000020d087824 */ /* 0x000fe200078e00ff */
[----:B------:R-:W-:Y:S01]  /*05f0*/  LEA.HI R13, R0, R0, RZ, 0x1 ;  /* 0x00000000000d7211 */ /* 0x000fe200078f08ff */
[----:B------:R-:W-:Y:S01]  /*0600*/  IMAD.SHL.U32 R7, R2, 0x20, RZ ;  /* 0x0000002002077824 */ /* 0x000fe200078e00ff */
[----:B------:R-:W-:-:S02]  /*0610*/  SHF.R.S32.HI R2, RZ, 0x1, R9 ;  /* 0x00000001ff027819 */ /* 0x000fc40000011409 */
[----:B------:R-:W-:Y:S02]  /*0620*/  SHF.R.S32.HI R12, RZ, 0x7, R4 ;  /* 0x00000007ff0c7819 */ /* 0x000fe40000011404 */
[----:B------:R-:W-:Y:S01]  /*0630*/  LOP3.LUT R4, R13, 0x3fffffe, RZ, 0xc0, !PT ;  /* 0x03fffffe0d047812 */ /* 0x000fe200078ec0ff */
[C---:B------:R-:W-:Y:S01]  /*0640*/  IMAD.SHL.U32 R5, R2.reuse, 0x40, RZ ;  /* 0x0000004002057824 */ /* 0x040fe200078e00ff */
[----:B------:R-:W-:Y:S02]  /*0650*/  SHF.R.S32.HI R3, RZ, 0x3, R11 ;  /* 0x00000003ff037819 */ /* 0x000fe4000001140b */
[----:B------:R-:W-:Y:S01]  /*0660*/  LOP3.LUT P4, RZ, R2, 0x2, RZ, 0xc0, !PT ;  /* 0x0000000202ff7812 */ /* 0x000fe2000788c0ff */
[----:B------:R-:W-:Y:S01]  /*0670*/  IMAD.SHL.U32 R2, R10, 0x10, RZ ;  /* 0x000000100a027824 */ /* 0x000fe200078e00ff */
[C---:B------:R-:W-:Y:S01]  /*0680*/  LOP3.LUT P2, RZ, R0.reuse, 0x2, RZ, 0xc0, !PT ;  /* 0x0000000200ff7812 */ /* 0x040fe2000784c0ff */
[C---:B------:R-:W-:Y:S01]  /*0690*/  IMAD.IADD R11, R0.reuse, 0x1, -R4 ;  /* 0x00000001000b7824 */ /* 0x040fe200078e0a04 */
[----:B------:R-:W-:Y:S01]  /*06a0*/  LOP3.LUT R251, R7, 0x6, R251, 0xf8, !PT ;  /* 0x0000000607fb7812 */ /* 0x000fe200078ef8fb */
[----:B------:R-:W-:Y:S01]  /*06b0*/  IMAD.SHL.U32 R0, R0, 0x40, RZ ;  /* 0x0000004000007824 */ /* 0x000fe200078e00ff */
[C---:B------:R-:W-:Y:S01]  /*06c0*/  LOP3.LUT P5, RZ, R14.reuse, 0x2, RZ, 0xc0, !PT ;  /* 0x000000020eff7812 */ /* 0x040fe200078ac0ff */
[----:B------:R-:W-:Y:S01]  /*06d0*/  IMAD R19, R3, 0x8, R17 ;  /* 0x0000000803137824 */ /* 0x000fe200078e0211 */
[----:B------:R-:W-:Y:S01]  /*06e0*/  LOP3.LUT P6, RZ, R14, 0x4, RZ, 0xc0, !PT ;  /* 0x000000040eff7812 */ /* 0x000fe200078cc0ff */
[----:B------:R-:W-:Y:S01]  /*06f0*/  IMAD R17, R10, 0x2, R3 ;  /* 0x000000020a117824 */ /* 0x000fe200078e0203 */
[----:B------:R-:W-:Y:S01]  /*0700*/  LOP3.LUT R3, R6, 0x30, R2, 0xf8, !PT ;  /* 0x0000003006037812 */ /* 0x000fe200078ef802 */
[----:B------:R-:W-:Y:S01]  /*0710*/  IMAD R10, R10, 0x200, R8 ;  /* 0x000002000a0a7824 */ /* 0x000fe200078e0208 */
[----:B------:R-:W-:-:S02]  /*0720*/  LOP3.LUT R2, R5, 0xc0, RZ, 0xc0, !PT ;  /* 0x000000c005027812 */ /* 0x000fc400078ec0ff */
[----:B------:R-:W-:Y:S01]  /*0730*/  LOP3.LUT R0, R0, 0x1c0, RZ, 0xc0, !PT ;  /* 0x000001c000007812 */ /* 0x000fe200078ec0ff */
[----:B------:R-:W-:Y:S01]  /*0740*/  IMAD R10, R11, 0x20, R10 ;  /* 0x000000200b0a7824 */ /* 0x000fe200078e020a */
[--C-:B------:R-:W-:Y:S02]  /*0750*/  LOP3.LUT R9, R3, 0x8, R18.reuse, 0xf8, !PT ;  /* 0x0000000803097812 */ /* 0x100fe400078ef812 */
        /* <DEDUP_REMOVED lines=19> */
[----:B------:R-:W-:Y:S01]  /*0890*/  IMAD.SHL.U32 R2, R15, 0x40, RZ ;  /* 0x000000400f027824 */ /* 0x000fe200078e00ff */
[----:B------:R-:W-:Y:S01]  /*08a0*/  SHF.R.S32.HI R0, RZ, 0x1, R13 ;  /* 0x00000001ff007819 */ /* 0x000fe2000001140d */
[----:B------:R-:W-:Y:S01]  /*08b0*/  IMAD.SHL.U32 R9, R16, 0x10, RZ ;  /* 0x0000001010097824 */ /* 0x000fe200078e00ff */
        /* <DEDUP_REMOVED lines=8> */
[----:B------:R-:W-:Y:S01]  /*0940*/  LOP3.LUT R2, R2, 0xc0, RZ, 0xc0, !PT ;  /* 0x000000c002027812 */ /* 0x000fe200078ec0ff */
[----:B------:R-:W-:Y:S01]  /*0950*/  IMAD.IADD R195, R196, 0x1, R193 ;  /* 0x00000001c4c37824 */ /* 0x000fe200078e02c1 */
[----:B------:R-:W-:Y:S01]  /*0960*/  LOP3.LUT R0, R0, 0xc0, RZ, 0xc0, !PT ;  /* 0x000000c000007812 */ /* 0x000fe200078ec0ff */
[----:B------:R-:W-:Y:S01]  /*0970*/  IMAD.IADD R193, R193, 0x1, R194 ;  /* 0x00000001c1c17824 */ /* 0x000fe200078e02c2 */
[----:B------:R-:W-:-:S02]  /*0980*/  LOP3.LUT R176, R176, R4, R6, 0x1e, !PT ;  /* 0x00000004b0b07212 */ /* 0x000fc400078e1e06 */
[----:B------:R-:W-:Y:S02]  /*0990*/  SHF.R.S32.HI R4, RZ, 0x2, R20 ;  /* 0x00000002ff047819 */ /* 0x000fe40000011414 */
[----:B------:R-:W-:Y:S01]  /*09a0*/  SHF.R.U32.HI R5, RZ, 0x3, R2 ;  /* 0x00000003ff057819 */ /* 0x000fe20000011602 */
[----:B------:R-:W-:Y:S01]  /*09b0*/  IMAD.U32 R176, R17, 0x200, R176 ;  /* 0x0000020011b07824 */ /* 0x000fe200078e00b0 */
[----:B------:R-:W-:Y:S01]  /*09c0*/  SHF.R.U32.HI R8, RZ, 0x3, R0 ;  /* 0x00000003ff087819 */ /* 0x000fe20000011600 */
[----:B------:R-:W-:Y:S01]  /*09d0*/  IMAD R252, R182, 0x10, R4 ;  /* 0x00000010b6fc7824 */ /* 0x000fe200078e0204 */
[----:B------:R-:W-:Y:S01]  /*09e0*/  LOP3.LUT R9, R7, 0x10, R9, 0xf8, !PT ;  /* 0x0000001007097812 */ /* 0x000fe200078ef809 */
[----:B------:R-:W-:Y:S01]  /*09f0*/  IMAD.U32 R4, RZ, RZ, UR6 ;  /* 0x00000006ff047e24 */ /* 0x000fe2000f8e00ff */
[C---:B------:R-:W-:Y:S01]  /*0a00*/  LOP3.LUT R6, R5.reuse, R2, R6, 0x1e, !PT ;  /* 0x0000000205067212 */ /* 0x040fe200078e1e06 */
[----:B------:R-:W-:Y:S01]  /*0a10*/  USHF.R.S32.HI UR6, URZ, 0x1f, UR47 ;  /* 0x0000001f3f067899 */ /* 0x000fe2000801142f */
[----:B------:R-:W-:Y:S01]  /*0a20*/  LOP3.LUT R8, R8, R0, R7, 0x1e, !PT ;  /* 0x0000000008087212 */ /* 0x000fe200078e1e07 */
[----:B------:R-:W-:Y:S01]  /*0a30*/  IMAD.U32 R4, RZ, RZ, UR5 ;  /* 0x00000005ff047e24 */ /* 0x000fe2000f8e00ff */
[----:B------:R-:W-:Y:S01]  /*0a40*/  LOP3.LUT R2, R5, R9, R2, 0x1e, !PT ;  /* 0x0000000905027212 */ /* 0x000fe200078e1e02 */
[----:B------:R-:W-:Y:S01]  /*0a50*/  IMAD.SHL.U32 R0, R19, 0x20, RZ ;  /* 0x0000002013007824 */ /* 0x000fe200078e00ff */
[----:B------:R-:W-:Y:S01]  /*0a60*/  USHF.R.S32.HI UR5, URZ, 0x1f, UR58 ;  /* 0x0000001f3f057899 */ /* 0x000fe2000801143a */
[----:B------:R-:W-:Y:S01]  /*0a70*/  IMAD.IADD R8, R8, 0x1, R10 ;  /* 0x0000000108087824 */ /* 0x000fe200078e020a */
[----:B------:R-:W-:Y:S01]  /*0a80*/  SEL R178, R178, 0x40, P6 ;  /* 0x00000040b2b27807 */ /* 0x000fe20003000000 */
[----:B------:R-:W-:Y:S01]  /*0a90*/  IMAD R182, R182, 0x200, R0 ;  /* 0x00000200b6b67824 */ /* 0x000fe200078e0200 */
[----:B------:R-:W-:Y:S01]  /*0aa0*/  SEL R173, R180, 0xffffffe0, !P4 ;  /* 0xffffffe0b4ad7807 */ /* 0x000fe20006000000 */
[----:B------:R-:W-:Y:S01]  /*0ab0*/  IMAD.IADD R181, R0, 0x1, R2 ;  /* 0x0000000100b57824 */ /* 0x000fe200078e0202 */
[----:B------:R-:W-:Y:S01]  /*0ac0*/  LEA R172, R172, UR4, 0x1 ;  /* 0x00000004acac7c11 */ /* 0x000fe2000f8e08ff */
[----:B------:R-:W-:Y:S01]  /*0ad0*/  IMAD.U32 R0, RZ, RZ, UR6 ;  /* 0x00000006ff007e24 */ /* 0x000fe2000f8e00ff */
[----:B------:R-:W-:Y:S01]  /*0ae0*/  UIADD3 UR6, UR4, 0x9000, URZ ;  /* 0x0000900004067890 */ /* 0x000fe2000fffe03f */
[----:B------:R-:W-:Y:S01]  /*0af0*/  IMAD.U32 R2, RZ, RZ, UR5 ;  /* 0x00000005ff027e24 */ /* 0x000fe2000f8e00ff */
[----:B------:R-:W-:Y:S01]  /*0b00*/  LOP3.LUT P0, RZ, R15, 0x2, RZ, 0xc0, !PT ;  /* 0x000000020fff7812 */ /* 0x000fe2000780c0ff */
[----:B------:R-:W-:Y:S01]  /*0b10*/  IMAD.U32 R0, RZ, RZ, UR5 ;  /* 0x00000005ff007e24 */ /* 0x000fe2000f8e00ff */
[----:B------:R-:W-:Y:S01]  /*0b20*/  UIADD3 UR5, UR4, 0x15000, URZ ;  /* 0x0001500004057890 */ /* 0x000fe2000fffe03f */
[----:B------:R-:W-:Y:S01]  /*0b30*/  IMAD.IADD R182, R182, 0x1, R6 ;  /* 0x00000001b6b67824 */ /* 0x000fe200078e0206 */
[----:B------:R-:W-:Y:S01]  /*0b40*/  LEA R244, R8, UR6, 0x1 ;  /* 0x0000000608f47c11 */ /* 0x000fe2000f8e08ff */
[----:B------:R-:W-:Y:S01]  /*0b50*/  IMAD.IADD R173, R173, 0x1, R172 ;  /* 0x00000001adad7824 */ /* 0x000fe200078e02ac */
[----:B------:R-:W-:Y:S01]  /*0b60*/  SEL R180, R180, 0xffffffe0, !P0 ;  /* 0xffffffe0b4b47807 */ /* 0x000fe20004000000 */
[----:B------:R-:W-:Y:S01]  /*0b70*/  ULDC.64 UR6, c[0x0][0x208] ;  /* 0x0000820000067ab9 */ /* 0x000fe20000000a00 */
[----:B------:R-:W-:Y:S01]  /*0b80*/  LEA R176, R176, UR5, 0x1 ;  /* 0x00000005b0b07c11 */ /* 0x000fe2000f8e08ff */
[C---:B------:R-:W-:Y:S01]  /*0b90*/  VIADD R245, R244.reuse, 0x20 ;  /* 0x00000020f4f57836 */ /* 0x040fe20000000000 */
[----:B------:R-:W-:Y:S01]  /*0ba0*/  LEA R2, R3, UR4, 0x1 ;  /* 0x0000000403027c11 */ /* 0x000fe2000f8e08ff */
[----:B------:R-:W-:-:S02]  /*0bb0*/  @P1 VIADD R245, R244, 0xffffffe0 ;  /* 0xffffffe0f4f51836 */ /* 0x000fc40000000000 */
[C---:B------:R-:W-:Y:S02]  /*0bc0*/  IMAD.IADD R177, R176.reuse, 0x1, R177 ;  /* 0x00000001b0b17824 */ /* 0x040fe400078e02b1 */
[--C-:B------:R-:W-:Y:S02]  /*0bd0*/  IMAD.IADD R179, R176, 0x1, R178.reuse ;  /* 0x00000001b0b37824 */ /* 0x100fe400078e02b2 */
[----:B------:R-:W-:-:S07]  /*0be0*/  IMAD.IADD R178, R177, 0x1, R178 ;  /* 0x00000001b1b27824 */ /* 0x000fce00078e02b2 */
.L_x_911:
        /* <DEDUP_REMOVED lines=67> */
.L_x_870:
        /* <DEDUP_REMOVED lines=20> */
[----:B------:R-:W-:Y:S01]  /*1160*/  USHF.R.S32.HI UR27, URZ, 0x1f, UR59 ;  /* 0x0000001f3f1b7899 */ /* 0x000fe2000801143b */
[----:B------:R-:W-:Y:S01]  /*1170*/  ULDC.U8 UR23, c[0x0][0x480] ;  /* 0x0001200000177ab9 */ /* 0x000fe20000000000 */
[----:B------:R-:W-:Y:S01]  /*1180*/  ULDC.U8 UR22, c[0x0][0x3d8] ;  /* 0x0000f60000167ab9 */ /* 0x000fe20000000000 */
[----:B------:R-:W-:Y:S01]  /*1190*/  UIMAD.WIDE.U32 UR14, UR18, UR42, URZ ;  /* 0x0000002a120e72a5 */ /* 0x000fe2000f8e003f */
[----:B-1----:R-:W-:Y:S01]  /*11a0*/  IABS R6, R7 ;  /* 0x0000000700067213 */ /* 0x002fe20000000000 */
[----:B------:R-:W-:Y:S01]  /*11b0*/  UISETP.NE.AND UP4, UPT, UR23, URZ, UPT ;  /* 0x0000003f1700728c */ /* 0x000fe2000bf85270 */
[----:B------:R-:W-:Y:S01]  /*11c0*/  ISETP.NE.AND P3, PT, R7, RZ, PT ;  /* 0x000000ff0700720c */ /* 0x000fe20003f65270 */
[----:B------:R-:W-:Y:S01]  /*11d0*/  UISETP.NE.AND UP3, UPT, UR22, URZ, UPT ;  /* 0x0000003f1600728c */ /* 0x000fe2000bf65270 */
[----:B------:R-:W1:Y:S01]  /*11e0*/  I2F.RP R4, R6 ;  /* 0x0000000600047306 */ /* 0x000e620000209400 */
[----:B------:R-:W-:Y:S01]  /*11f0*/  USEL UR55, UR16, UR14, !UP1 ;  /* 0x0000000e10377287 */ /* 0x000fe2000c800000 */
[----:B------:R-:W-:Y:S01]  /*1200*/  @UP0 ULDC.64 UR22, c[0x0][0x248] ;  /* 0x0000920000160ab9 */ /* 0x000fe20000000a00 */
[----:B--2---:R-:W-:-:S02]  /*1210*/  UIMAD.WIDE.U32 UR30, UR5, UR12, URZ ;  /* 0x0000000c051e72a5 */ /* 0x004fc4000f8e003f */
[----:B------:R-:W-:Y:S02]  /*1220*/  UIADD3 UR46, UR17, UR24, URZ ;  /* 0x00000018112e7290 */ /* 0x000fe4000fffe03f */
[----:B------:R-:W-:Y:S02]  /*1230*/  UIMAD UR50, UR5, UR13, UR31 ;  /* 0x0000000d053272a4 */ /* 0x000fe4000f8e021f */
[----:B------:R-:W-:Y:S01]  /*1240*/  @!UP1 UIMAD UR5, UR57, UR10, URZ ;  /* 0x0000000a390592a4 */ /* 0x000fe2000f8e023f */
[----:B------:R-:W-:Y:S01]  /*1250*/  @UP1 ULDC.64 UR12, c[0x0][0x420] ;  /* 0x00010800000c1ab9 */ /* 0x000fe20000000a00 */
[----:B------:R-:W-:Y:S01]  /*1260*/  USEL UR31, UR9, URZ, UP2 ;  /* 0x0000003f091f7287 */ /* 0x000fe20009000000 */
[----:B-1----:R-:W1:Y:S01]  /*1270*/  MUFU.RCP R4, R4 ;  /* 0x0000000400047308 */ /* 0x002e620000001000 */
[----:B------:R-:W-:Y:S02]  /*1280*/  @!UP1 UIMAD UR29, UR47, UR11, UR5 ;  /* 0x0000000b2f1d92a4 */ /* 0x000fe4000f8e0205 */
[----:B------:R-:W-:-:S02]  /*1290*/  UIADD3 UR5, UR39, 0x3f, URZ ;  /* 0x0000003f27057890 */ /* 0x000fc4000fffe03f */
[----:B------:R-:W-:Y:S02]  /*12a0*/  @UP0 UIADD3 UR9, UR36, UR38, URZ ;  /* 0x0000002624090290 */ /* 0x000fe4000fffe03f */
[----:B------:R-:W-:Y:S02]  /*12b0*/  USHF.R.S32.HI UR20, URZ, 0x1f, UR5 ;  /* 0x0000001f3f147899 */ /* 0x000fe40008011405 */
[----:B------:R-:W-:Y:S02]  /*12c0*/  @UP1 UIMAD.WIDE.U32 UR34, UR18, UR12, URZ ;  /* 0x0000000c122212a5 */ /* 0x000fe4000f8e003f */
        /* <DEDUP_REMOVED lines=41> */
[----:B------:R-:W-:Y:S02]  /*1560*/  @UP3 UIMAD UR24, UR58, UR17, UR5 ;  /* 0x000000113a1832a4 */ /* 0x000fe4000f8e0205 */
[----:B------:R-:W-:Y:S02]  /*1570*/  USHF.R.S32.HI UR17, URZ, 0x1f, UR14 ;  /* 0x0000001f3f117899 */ /* 0x000fe4000801140e */
[----:B------:R-:W-:Y:S01]  /*1580*/  @!P1 IMAD.IADD R3, R3, 0x1, -R6 ;  /* 0x0000000103039824 */ /* 0x000fe200078e0a06 */
[----:B------:R-:W-:Y:S01]  /*1590*/  UIADD3 UR5, UP2, UR14, UR31, URZ ;  /* 0x0000001f0e057290 */ /* 0x000fe2000ff5e03f */
[----:B------:R-:W-:Y:S01]  /*15a0*/  @!P1 VIADD R0, R0, 0x1 ;  /* 0x0000000100009836 */ /* 0x000fe20000000000 */
[----:B------:R-:W-:Y:S01]  /*15b0*/  @!UP3 UIMAD UR12, UR47, UR61, UR58 ;  /* 0x0000003d2f0cb2a4 */ /* 0x000fe2000f8e023a */
        /* <DEDUP_REMOVED lines=8> */
[----:B------:R-:W-:Y:S01]  /*1640*/  @UP0 ULDC.64 UR20, c[0x0][0x250] ;  /* 0x0000940000140ab9 */ /* 0x000fe20000000a00 */
[----:B------:R-:W-:Y:S02]  /*1650*/  UIMAD.WIDE.U32 UR40, UR10, UR5, URZ ;  /* 0x000000050a2872a5 */ /* 0x000fe4000f8e003f */
[----:B------:R-:W-:Y:S02]  /*1660*/  UIMAD UR12, UR11, UR18, URZ ;  /* 0x000000120b0c72a4 */ /* 0x000fe4000f8e023f */
[----:B------:R-:W-:Y:S01]  /*1670*/  UIMAD UR5, UR10, UR15, UR9 ;  /* 0x0000000f0a0572a4 */ /* 0x000fe2000f8e0209 */
[----:B------:R-:W-:Y:S01]  /*1680*/  @P0 IADD3 R0, R0, 0x1, RZ ;  /* 0x0000000100000810 */ /* 0x000fe20007ffe0ff */
[----:B------:R-:W-:Y:S01]  /*1690*/  @UP0 UIMAD.WIDE.U32 UR10, UR25, UR20, URZ ;  /* 0x00000014190a02a5 */ /* 0x000fe2000f8e003f */
[----:B------:R-:W-:Y:S01]  /*16a0*/  PLOP3.LUT P0, PT, PT, PT, UP3, 0x80, 0x0 ;  /* 0x000000000000781c */ /* 0x000fe20003f0f038 */
[----:B------:R-:W-:-:S02]  /*16b0*/  @UP0 UIMAD UR9, UR25, UR21, URZ ;  /* 0x00000015190902a4 */ /* 0x000fc4000f8e023f */
[----:B------:R-:W-:Y:S01]  /*16c0*/  IMAD.MOV.U32 R14, RZ, RZ, R0 ;  /* 0x000000ffff0e7224 */ /* 0x000fe200078e0000 */
[----:B------:R-:W-:Y:S02]  /*16d0*/  @!UP1 UIADD3 UR49, UR33, UR29, URZ ;  /* 0x0000001d21319290 */ /* 0x000fe4000fffe03f */
[----:B------:R-:W-:Y:S02]  /*16e0*/  USEL UR53, UR50, URZ, UP4 ;  /* 0x0000003f32357287 */ /* 0x000fe4000a000000 */
[----:B------:R-:W-:Y:S01]  /*16f0*/  USHF.R.S32.HI UR44, URZ, 0x1f, UR26 ;  /* 0x0000001f3f2c7899 */ /* 0x000fe2000801141a */
[----:B------:R-:W-:Y:S01]  /*1700*/  @!P2 IADD3 R14, -R14, RZ, RZ ;  /* 0x000000ff0e0ea210 */ /* 0x000fe20007ffe1ff */
[----:B------:R-:W-:Y:S01]  /*1710*/  @UP1 UIADD3 UR48, UR13, UR12, URZ ;  /* 0x0000000c0d301290 */ /* 0x000fe2000fffe03f */
[----:B------:R-:W-:Y:S01]  /*1720*/  @!P3 LOP3.LUT R14, RZ, R7, RZ, 0x33, !PT ;  /* 0x00000007ff0eb212 */ /* 0x000fe200078e33ff */
        /* <DEDUP_REMOVED lines=18> */
.L_x_872:
        /* <DEDUP_REMOVED lines=13> */
.L_x_873:
        /* <DEDUP_REMOVED lines=11> */
.L_x_874:
[----:B------:R-:W-:-:S04]  /*19d0*/  UIMAD UR5, UR47, UR61, UR58 ;  /* 0x0000003d2f0572a4 */ /* 0x000fc8000f8e023a */
[----:B------:R-:W-:-:S12]  /*19e0*/  UIMAD UR5, UR5, UR59, URZ ;  /* 0x0000003b050572a4 */ /* 0x000fd8000f8e023f */
.L_x_875:
[----:B------:R-:W1:Y:S01]  /*19f0*/  S2R R9, SR_TID.X ;  /* 0x0000000000097919 */ /* 0x000e620000002100 */
[----:B------:R-:W-:Y:S01]  /*1a00*/  SHF.R.S32.HI R27, RZ, 0x1f, R243 ;  /* 0x0000001fff1b7819 */ /* 0x000fe200000114f3 */
[----:B------:R-:W-:Y:S01]  /*1a10*/  ULDC UR10, c[0x0][0x2dc] ;  /* 0x0000b700000a7ab9 */ /* 0x000fe20000000800 */
[----:B------:R-:W-:Y:S01]  /*1a20*/  IADD3 R6, P0, R243, UR14, RZ ;  /* 0x0000000ef3067c10 */ /* 0x000fe2000ff1e0ff */
[----:B------:R-:W-:Y:S01]  /*1a30*/  UIMAD UR30, UR10, UR61, URZ ;  /* 0x0000003d0a1e72a4 */ /* 0x000fe2000f8e023f */
[----:B------:R-:W-:Y:S01]  /*1a40*/  SHF.R.S32.HI R233, RZ, 0x1f, R232 ;  /* 0x0000001fffe97819 */ /* 0x000fe200000114e8 */
[----:B------:R-:W-:Y:S01]  /*1a50*/  USHF.R.S32.HI UR18, URZ, 0x1f, UR58 ;  /* 0x0000001f3f127899 */ /* 0x000fe2000801143a */
[----:B------:R-:W-:Y:S01]  /*1a60*/  IADD3.X R0, R27, UR17, RZ, P0, !PT ;  /* 0x000000111b007c10 */ /* 0x000fe200087fe4ff */
[----:B------:R-:W-:Y:S01]  /*1a70*/  ULDC.64 UR10, c[0x0][0x420] ;  /* 0x00010800000a7ab9 */ /* 0x000fe20000000a00 */
[----:B------:R-:W-:Y:S01]  /*1a80*/  IADD3 R4, P0, R232, UR9, RZ ;  /* 0x00000009e8047c10 */ /* 0x000fe2000ff1e0ff */
[----:B------:R-:W-:Y:S01]  /*1a90*/  IMAD.U32 R3, RZ, RZ, UR10 ;  /* 0x0000000aff037e24 */ /* 0x000fe2000f8e00ff */
[----:B------:R-:W-:Y:S01]  /*1aa0*/  ULDC.64 UR12, c[0x0][0x428] ;  /* 0x00010a00000c7ab9 */ /* 0x000fe20000000a00 */
[----:B------:R-:W-:Y:S01]  /*1ab0*/  IMAD R0, R0, UR42, RZ ;  /* 0x0000002a00007c24 */ /* 0x000fe2000f8e02ff */
[----:B------:R-:W-:Y:S01]  /*1ac0*/  IADD3.X R5, R233, UR49, RZ, P0, !PT ;  /* 0x00000031e9057c10 */ /* 0x000fe200087fe4ff */
[----:B------:R-:W-:Y:S01]  /*1ad0*/  UIMAD UR9, UR17, UR10, URZ ;  /* 0x0000000a110972a4 */ /* 0x000fe2000f8e023f */
[----:B------:R-:W-:Y:S01]  /*1ae0*/  BSSY B1, `(.L_x_871) ;  /* 0x00007fd000017945 */ /* 0x000fe20003800000 */
[C---:B------:R-:W-:Y:S01]  /*1af0*/  IMAD R0, R6.reuse, UR43, R0 ;  /* 0x0000002b06007c24 */ /* 0x040fe2000f8e0200 */
[----:B------:R-:W-:Y:S01]  /*1b00*/  UIADD3 UR16, UR14, UR5, URZ ;  /* 0x000000050e107290 */ /* 0x000fe2000fffe03f */
[----:B------:R-:W-:Y:S01]  /*1b10*/  IMAD.WIDE.U32 R6, R6, UR42, R232 ;  /* 0x0000002a06067c25 */ /* 0x000fe2000f8e00e8 */
[----:B------:R-:W-:-:S02]  /*1b20*/  UIMAD UR5, UR18, UR12, URZ ;  /* 0x0000000c120572a4 */ /* 0x000fc4000f8e023f */
[----:B------:R-:W-:Y:S01]  /*1b30*/  UIMAD UR9, UR14, UR11, UR9 ;  /* 0x0000000b0e0972a4 */ /* 0x000fe2000f8e0209 */
[----:B------:R-:W-:Y:S01]  /*1b40*/  IMAD.WIDE.U32 R4, R3, UR14, R4 ;  /* 0x0000000e03047c25 */ /* 0x000fe2000f8e0004 */
[----:B------:R-:W-:Y:S01]  /*1b50*/  IADD3 R6, P0, R6, UR55, RZ ;  /* 0x0000003706067c10 */ /* 0x000fe2000ff1e0ff */
[----:B------:R-:W-:Y:S02]  /*1b60*/  UIMAD UR15, UR58, UR13, UR5 ;  /* 0x0000000d3a0f72a4 */ /* 0x000fe4000f8e0205 */
[----:B------:R-:W-:Y:S01]  /*1b70*/  UISETP.GE.AND UP2, UPT, UR39, 0x1, UPT ;  /* 0x000000012700788c */ /* 0x000fe2000bf46270 */
[----:B------:R-:W-:Y:S01]  /*1b80*/  IADD3.X R7, R7, UR46, R0, P0, !PT ;  /* 0x0000002e07077c10 */ /* 0x000fe200087fe400 */
[----:B------:R-:W-:Y:S01]  /*1b90*/  IMAD.U32 R0, RZ, RZ, UR12 ;  /* 0x0000000cff007e24 */ /* 0x000fe2000f8e00ff */
[----:B------:R-:W-:Y:S01]  /*1ba0*/  ULDC.64 UR12, c[0x0][0x258] ;  /* 0x00009600000c7ab9 */ /* 0x000fe20000000a00 */
[----:B------:R-:W-:Y:S01]  /*1bb0*/  VIADD R5, R5, UR9 ;  /* 0x0000000905057c36 */ /* 0x000fe20008000000 */
[----:B------:R-:W-:Y:S01]  /*1bc0*/  UIMAD UR5, UR18, UR12, URZ ;  /* 0x0000000c120572a4 */ /* 0x000fe2000f8e023f */
[----:B-1----:R-:W-:Y:S01]  /*1bd0*/  SHF.R.S32.HI R3, RZ, 0x1f, R9 ;  /* 0x0000001fff037819 */ /* 0x002fe20000011409 */
[----:B------:R-:W-:Y:S01]  /*1be0*/  USHF.L.U32 UR18, UR30, 0x6, URZ ;  /* 0x000000061e127899 */ /* 0x000fe2000800063f */
[----:B------:R-:W-:Y:S01]  /*1bf0*/  IMAD.WIDE.U32 R4, R0, UR58, R4 ;  /* 0x0000003a00047c25 */ /* 0x000fe2000f8e0004 */
[----:B------:R-:W-:Y:S01]  /*1c00*/  UIMAD UR13, UR58, UR13, UR5 ;  /* 0x0000000d3a0d72a4 */ /* 0x000fe2000f8e0205 */
[----:B------:R-:W-:Y:S01]  /*1c10*/  LEA.HI R3, R3, R9, RZ, 0x5 ;  /* 0x0000000903037211 */ /* 0x000fe200078f28ff */
[----:B------:R-:W-:Y:S01]  /*1c20*/  USHF.R.S32.HI UR9, URZ, 0x1f, UR18 ;  /* 0x0000001f3f097899 */ /* 0x000fe20008011412 */
[----:B------:R-:W-:Y:S01]  /*1c30*/  IMAD.U32 R0, RZ, RZ, UR12 ;  /* 0x0000000cff007e24 */ /* 0x000fe2000f8e00ff */
[----:B------:R-:W-:Y:S01]  /*1c40*/  UIADD3 UR5, UP1, UP0, UR40, UR18, UR51 ;  /* 0x0000001228057290 */ /* 0x000fe2000f83e033 */
[----:B------:R-:W-:Y:S01]  /*1c50*/  LOP3.LUT R8, R3, 0xffffffe0, RZ, 0xc0, !PT ;  /* 0xffffffe003087812 */ /* 0x000fe200078ec0ff */
[----:B------:R-:W-:Y:S01]  /*1c60*/  VIADD R5, R5, UR15 ;  /* 0x0000000f05057c36 */ /* 0x000fe20008000000 */
[----:B------:R-:W-:Y:S01]  /*1c70*/  SHF.R.S32.HI R3, RZ, 0x5, R3 ;  /* 0x00000005ff037819 */ /* 0x000fe20000011403 */
[----:B------:R-:W-:Y:S01]  /*1c80*/  UIADD3.X UR9, UR50, UR9, UR54, UP1, UP0 ;  /* 0x0000000932097290 */ /* 0x000fe20008fe0436 */
[----:B------:R-:W-:Y:S01]  /*1c90*/  IMAD.WIDE.U32 R6, R0, UR58, R6 ;  /* 0x0000003a00067c25 */ /* 0x000fe2000f8e0006 */
[----:B------:R-:W-:Y:S01]  /*1ca0*/  UIADD3 UR12, UP1, UP0, UR52, UR5, UR56 ;  /* 0x00000005340c7290 */ /* 0x000fe2000f83e038 */
[----:B------:R-:W-:Y:S01]  /*1cb0*/  PLOP3.LUT P0, PT, PT, PT, UP2, 0x80, 0x0 ;  /* 0x000000000000781c */ /* 0x000fe20003f0f028 */
[----:B------:R-:W-:Y:S01]  /*1cc0*/  UIADD3 UR14, UR14, UR24, URZ ;  /* 0x000000180e0e7290 */ /* 0x000fe2000fffe03f */
[----:B------:R-:W-:Y:S01]  /*1cd0*/  IMAD.IADD R8, R9, 0x1, -R8 ;  /* 0x0000000109087824 */ /* 0x000fe200078e0a08 */
[----:B------:R-:W-:Y:S01]  /*1ce0*/  UIADD3.X UR5, UR53, UR9, UR48, UP1, UP0 ;  /* 0x0000000935057290 */ /* 0x000fe20008fe0430 */
[----:B------:R-:W-:Y:S01]  /*1cf0*/  IMAD R0, R27, UR10, RZ ;  /* 0x0000000a1b007c24 */ /* 0x000fe2000f8e02ff */
[----:B------:R-:W-:Y:S01]  /*1d00*/  ULDC.64 UR34, c[0x0][0x210] ;  /* 0x0000840000227ab9 */ /* 0x000fe20000000a00 */
[----:B------:R-:W-:Y:S01]  /*1d10*/  IMAD R3, R3, UR30, R8 ;  /* 0x0000001e03037c24 */ /* 0x000fe2000f8e0208 */
[----:B------:R-:W-:Y:S01]  /*1d20*/  ULDC.64 UR32, c[0x0][0x3e0] ;  /* 0x0000f80000207ab9 */ /* 0x000fe20000000a00 */
[C---:B------:R-:W-:Y:S01]  /*1d30*/  IMAD R8, R243.reuse, UR11, R0 ;  /* 0x0000000bf3087c24 */ /* 0x040fe2000f8e0200 */
[----:B------:R-:W-:Y:S01]  /*1d40*/  ULDC.64 UR24, c[0x0][0x400] ;  /* 0x0001000000187ab9 */ /* 0x000fe20000000a00 */
[----:B------:R-:W-:Y:S01]  /*1d50*/  IMAD.WIDE.U32 R4, R243, UR10, R4 ;  /* 0x0000000af3047c25 */ /* 0x000fe2000f8e0004 */
[----:B------:R-:W-:Y:S01]  /*1d60*/  IADD3 R0, P2, R3, UR12, RZ ;  /* 0x0000000c03007c10 */ /* 0x000fe2000ff5e0ff */
[----:B------:R-:W-:Y:S01]  /*1d70*/  ULDC.64 UR42, c[0x0][0x478] ;  /* 0x00011e00002a7ab9 */ /* 0x000fe20000000a00 */
[----:B------:R-:W-:Y:S01]  /*1d80*/  LEA R9, P4, R6, UR34, 0x1 ;  /* 0x0000002206097c11 */ /* 0x000fe2000f8808ff */
[----:B------:R-:W-:Y:S01]  /*1d90*/  VIADD R12, R7, UR13 ;  /* 0x0000000d070c7c36 */ /* 0x000fe20008000000 */
[----:B------:R-:W-:Y:S01]  /*1da0*/  LEA.HI.X.SX32 R7, R3, UR5, 0x1, P2 ;  /* 0x0000000503077c11 */ /* 0x000fe200090f0eff */
[----:B------:R-:W-:Y:S01]  /*1db0*/  IMAD.IADD R3, R5, 0x1, R8 ;  /* 0x0000000105037824 */ /* 0x000fe200078e0208 */
[----:B------:R-:W-:Y:S01]  /*1dc0*/  LEA R11, P1, R0, UR24, 0x2 ;  /* 0x00000018000b7c11 */ /* 0x000fe2000f8210ff */
[----:B------:R-:W-:Y:S01]  /*1dd0*/  UIMAD.WIDE UR16, UR16, 0x4, UR42 ;  /* 0x00000004101078a5 */ /* 0x000fe2000f8e022a */
[----:B------:R-:W-:Y:S01]  /*1de0*/  LEA R10, P3, R4, UR32, 0x1 ;  /* 0x00000020040a7c11 */ /* 0x000fe2000f8608ff */
[----:B------:R-:W-:Y:S01]  /*1df0*/  ULEA.HI.SX32 UR31, UR45, 0xffffffff, 0x1a ;  /* 0xffffffff2d1f7891 */ /* 0x000fe2000f8fd23f */
[----:B------:R-:W-:Y:S01]  /*1e00*/  LEA.HI.X R6, R6, UR35, R12, 0x1, P4 ;  /* 0x0000002306067c11 */ /* 0x000fe2000a0f0c0c */
[----:B------:R-:W-:Y:S01]  /*1e10*/  ULDC.64 UR42, c[0x0][0x2b0] ;  /* 0x0000ac00002a7ab9 */ /* 0x000fe20000000a00 */
[----:B------:R-:W-:Y:S01]  /*1e20*/  LEA.HI.X R8, R0, UR25, R7, 0x2, P1 ;  /* 0x0000001900087c11 */ /* 0x000fe200088f1407 */
[----:B------:R-:W-:Y:S01]  /*1e30*/  UIMAD.WIDE UR14, UR14, 0x4, UR42 ;  /* 0x000000040e0e78a5 */ /* 0x000fe2000f8e022a */
[----:B------:R-:W-:Y:S01]  /*1e40*/  LEA.HI.X R4, R4, UR33, R3, 0x1, P3 ;  /* 0x0000002104047c11 */ /* 0x000fe200098f0c03 */
[----:B------:R-:W-:Y:S10]  /*1e50*/  @!P0 BRA `(.L_x_876) ;  /* 0x0000007000a88947 */ /* 0x000ff40003800000 */
[----:B------:R-:W-:Y:S01]  /*1e60*/  PLOP3.LUT P0, PT, PT, PT, UP4, 0x80, 0x0 ;  /* 0x000000000000781c */ /* 0x000fe20003f0f048 */
[----:B------:R-:W-:Y:S01]  /*1e70*/  UMOV UR9, UR31 ;  /* 0x0000001f00097c82 */ /* 0x000fe20008000000 */
[C---:B------:R-:W-:Y:S01]  /*1e80*/  LEA R0, R250.reuse, UR4, 0x1 ;  /* 0x00000004fa007c11 */ /* 0x040fe2000f8e08ff */
[----:B------:R-:W-:Y:S01]  /*1e90*/  UIMAD UR5, UR9, -0x40, UR39 ;  /* 0xffffffc0090578a4 */ /* 0x000fe2000f8e0227 */
[----:B------:R-:W-:Y:S01]  /*1ea0*/  VIADD R3, R250, 0x1800 ;  /* 0x00001800fa037836 */ /* 0x000fe20000000000 */
[----:B------:R-:W-:Y:S01]  /*1eb0*/  ULEA.HI UR10, UR9, UR9, URZ, 0x1 ;  /* 0x00000009090a7291 */ /* 0x000fe2000f8f083f */
[----:B------:R-:W-:Y:S01]  /*1ec0*/  BSSY B0, `(.L_x_877) ;  /* 0x0000035000007945 */ /* 0x000fe20003800000 */
[----:B------:R-:W-:Y:S01]  /*1ed0*/  UMOV UR13, UR14 ;  /* 0x0000000e000d7c82 */ /* 0x000fe20008000000 */
[----:B------:R-:W-:Y:S01]  /*1ee0*/  UMOV UR12, UR15 ;  /* 0x0000000f000c7c82 */ /* 0x000fe20008000000 */
[----:B------:R-:W-:Y:S01]  /*1ef0*/  ISETP.GE.AND P1, PT, R243, UR5, PT ;  /* 0x00000005f3007c0c */ /* 0x000fe2000bf26270 */
[----:B------:R-:W-:Y:S01]  /*1f00*/  ULOP3.LUT UR10, UR10, 0xfffffffe, URZ, 0xc0, !UPT ;  /* 0xfffffffe0a0a7892 */ /* 0x000fe2000f8ec03f */
[----:B------:R-:W-:Y:S01]  /*1f10*/  IMAD.MOV.U32 R210, RZ, RZ, R9 ;  /* 0x000000ffffd27224 */ /* 0x000fe200078e0009 */
[----:B------:R-:W-:Y:S01]  /*1f20*/  UMOV UR15, UR16 ;  /* 0x00000010000f7c82 */ /* 0x000fe20008000000 */
[----:B------:R-:W-:Y:S01]  /*1f30*/  @P0 BAR.SYNC.DEFER_BLOCKING 0x0 ;  /* 0x0000000000000b1d */ /* 0x000fe20000010000 */
[----:B------:R-:W-:Y:S01]  /*1f40*/  UIADD3 UR10, UR9, -UR10, URZ ;  /* 0x8000000a090a7290 */ /* 0x000fe2000fffe03f */
[----:B------:R-:W-:Y:S01]  /*1f50*/  IMAD.MOV.U32 R209, RZ, RZ, R6 ;  /* 0x000000ffffd17224 */ /* 0x000fe200078e0006 */
[----:B------:R-:W-:Y:S01]  /*1f60*/  MOV R208, R10 ;  /* 0x0000000a00d07202 */ /* 0x000fe20000000f00 */
[----:B------:R-:W-:Y:S01]  /*1f70*/  IMAD.MOV.U32 R207, RZ, RZ, R4 ;  /* 0x000000ffffcf7224 */ /* 0x000fe200078e0004 */
[----:B------:R-:W-:Y:S01]  /*1f80*/  UISETP.NE.AND UP0, UPT, UR10, 0x1, UPT ;  /* 0x000000010a00788c */ /* 0x000fe2000bf05270 */
[----:B------:R-:W-:Y:S01]  /*1f90*/  MOV R218, R11 ;  /* 0x0000000b00da7202 */ /* 0x000fe20000000f00 */
[----:B------:R-:W-:Y:S01]  /*1fa0*/  UMOV UR14, UR17 ;  /* 0x00000011000e7c82 */ /* 0x000fe20008000000 */
[C---:B------:R-:W-:Y:S01]  /*1fb0*/  VIADD R15, R232.reuse, 0x20 ;  /* 0x00000020e80f7836 */ /* 0x040fe20000000000 */
[----:B------:R-:W-:-:S02]  /*1fc0*/  IADD3 R18, R232, 0x40, RZ ;  /* 0x00000040e8127810 */ /* 0x000fc40007ffe0ff */
[----:B------:R-:W-:-:S04]  /*1fd0*/  PLOP3.LUT P0, PT, PT, PT, UP0, 0x80, 0x0 ;  /* 0x000000000000781c */ /* 0x000fc80003f0f008 */
[----:B------:R-:W-:Y:S01]  /*1fe0*/  SEL R3, R3, R250, !P0 ;  /* 0x000000fa03037207 */ /* 0x000fe20004000000 */
[----:B------:R1:W-:Y:S04]  /*1ff0*/  @P1 STS [R0+0x6000], RZ ;  /* 0x006000ff00001388 */ /* 0x0003e80000000800 */
[----:B------:R1:W-:Y:S04]  /*2000*/  @P1 STS [R0+0x6004], RZ ;  /* 0x006004ff00001388 */ /* 0x0003e80000000800 */
        /* <DEDUP_REMOVED lines=32> */
.L_x_878:
[----:B------:R-:W-:Y:S05]  /*2210*/  BSYNC B0 ;  /* 0x0000000000007941 */ /* 0x000fea0003800000 */
.L_x_877:
[----:B------:R-:W-:Y:S01]  /*2220*/  BSSY B0, `(.L_x_879) ;  /* 0x0000034000007945 */ /* 0x000fe20003800000 */
[----:B------:R-:W-:Y:S02]  /*2230*/  MOV R217, R8 ;  /* 0x0000000800d97202 */ /* 0x000fe40000000f00 */
[----:B------:R-:W-:Y:S01]  /*2240*/  LEA R183, R3, UR4, 0x1 ;  /* 0x0000000403b77c11 */ /* 0x000fe2000f8e08ff */
[----:B------:R-:W-:Y:S06]  /*2250*/  @!P1 BRA `(.L_x_880) ;  /* 0x0000000000349947 */ /* 0x000fec0003800000 */
        /* <DEDUP_REMOVED lines=13> */
.L_x_880:
        /* <DEDUP_REMOVED lines=35> */
.L_x_881:
[----:B------:R-:W-:Y:S05]  /*2560*/  BSYNC B0 ;  /* 0x0000000000007941 */ /* 0x000fea0003800000 */
.L_x_879:
[----:B------:R-:W-:Y:S01]  /*2570*/  UIMAD UR10, UR44, UR22, URZ ;  /* 0x000000162c0a72a4 */ /* 0x000fe2000f8e023f */
[----:B--23--:R-:W-:Y:S01]  /*2580*/  IMAD.U32 R4, RZ, RZ, UR22 ;  /* 0x00000016ff047e24 */ /* 0x00cfe2000f8e00ff */
[----:B------:R-:W-:Y:S01]  /*2590*/  ULDC.64 UR16, c[0x0][0x260] ;  /* 0x0000980000107ab9 */ /* 0x000fe20000000a00 */
[----:B------:R-:W-:Y:S01]  /*25a0*/  VIADD R3, R252, 0x8 ;  /* 0x00000008fc037836 */ /* 0x000fe20000000000 */
[----:B------:R-:W-:Y:S01]  /*25b0*/  UIMAD UR10, UR26, UR23, UR10 ;  /* 0x000000171a0a72a4 */ /* 0x000fe2000f8e020a */
[----:B------:R-:W-:Y:S01]  /*25c0*/  IMAD.WIDE.U32 R4, R4, UR26, R232 ;  /* 0x0000001a04047c25 */ /* 0x000fe2000f8e00e8 */
[----:B------:R-:W-:Y:S01]  /*25d0*/  SHF.R.S32.HI R26, RZ, 0x1f, R252 ;  /* 0x0000001fff1a7819 */ /* 0x000fe200000114fc */
[----:B------:R-:W-:Y:S01]  /*25e0*/  BSSY B0, `(.L_x_882) ;  /* 0x0000044000007945 */ /* 0x000fe20003800000 */
[----:B------:R-:W-:Y:S01]  /*25f0*/  ISETP.GE.AND P2, PT, R3, UR5, PT ;  /* 0x0000000503007c0c */ /* 0x000fe2000bf46270 */
[----:B------:R-:W-:Y:S01]  /*2600*/  VIADD R3, R252, 0x28 ;  /* 0x00000028fc037836 */ /* 0x000fe20000000000 */
[----:B------:R-:W-:Y:S01]  /*2610*/  IADD3 R6, P1, R4, UR27, RZ ;  /* 0x0000001b04067c10 */ /* 0x000fe2000ff3e0ff */
[----:B------:R-:W-:Y:S01]  /*2620*/  IMAD.U32 R7, RZ, RZ, UR10 ;  /* 0x0000000aff077e24 */ /* 0x000fe2000f8e00ff */
[----:B------:R-:W-:Y:S01]  /*2630*/  UIMAD UR10, UR37, -0x80, UR8 ;  /* 0xffffff80250a78a4 */ /* 0x000fe2000f8e0208 */
[C---:B------:R-:W-:Y:S01]  /*2640*/  VIADD R4, R252.reuse, 0x20 ;  /* 0x00000020fc047836 */ /* 0x040fe20000000000 */
[----:B------:R-:W-:Y:S01]  /*2650*/  ISETP.GE.AND P6, PT, R3, UR5, PT ;  /* 0x0000000503007c0c */ /* 0x000fe2000bfc6270 */
[----:B------:R-:W-:Y:S01]  /*2660*/  IMAD.SHL.U32 R8, R252, 0x4, RZ ;  /* 0x00000004fc087824 */ /* 0x000fe200078e00ff */
[----:B------:R-:W-:-:S02]  /*2670*/  P2R R25, PR, RZ, 0x4 ;  /* 0x00000004ff197803 */ /* 0x000fc40000000000 */
[----:B------:R-:W-:Y:S02]  /*2680*/  ISETP.GE.AND P5, PT, R243, UR10, PT ;  /* 0x0000000af3007c0c */ /* 0x000fe4000bfa6270 */
[----:B------:R-:W-:Y:S01]  /*2690*/  IADD3.X R7, R5, UR28, R7, P1, !PT ;  /* 0x0000001c05077c10 */ /* 0x000fe20008ffe407 */
[----:B------:R-:W-:Y:S01]  /*26a0*/  IMAD R5, R22, UR16, RZ ;  /* 0x0000001016057c24 */ /* 0x000fe2000f8e02ff */
[----:B------:R-:W-:Y:S02]  /*26b0*/  ISETP.GE.AND P2, PT, R4, UR5, PT ;  /* 0x0000000504007c0c */ /* 0x000fe4000bf46270 */
[----:B------:R-:W-:Y:S01]  /*26c0*/  IADD3 R16, P1, R8, UR13, RZ ;  /* 0x0000000d08107c10 */ /* 0x000fe2000ff3e0ff */
[C---:B------:R-:W-:Y:S01]  /*26d0*/  IMAD R5, R14.reuse, UR17, R5 ;  /* 0x000000110e057c24 */ /* 0x040fe2000f8e0205 */
[----:B------:R-:W-:Y:S01]  /*26e0*/  P2R R24, PR, RZ, 0x4 ;  /* 0x00000004ff187803 */ /* 0x000fe20000000000 */
[----:B------:R-:W-:Y:S01]  /*26f0*/  IMAD.WIDE.U32 R6, R14, UR16, R6 ;  /* 0x000000100e067c25 */ /* 0x000fe2000f8e0006 */
[----:B------:R-:W-:-:S02]  /*2700*/  SHF.L.U64.HI R4, R252, 0x2, R26 ;  /* 0x00000002fc047819 */ /* 0x000fc4000001021a */
[----:B------:R-:W-:Y:S01]  /*2710*/  ISETP.GE.AND P2, PT, R252, UR5, PT ;  /* 0x00000005fc007c0c */ /* 0x000fe2000bf46270 */
[----:B------:R2:W-:Y:S01]  /*2720*/  @P5 STS [R0+0x9000], RZ ;  /* 0x009000ff00005388 */ /* 0x0005e20000000800 */
[----:B------:R-:W-:Y:S01]  /*2730*/  IADD3.X R17, R4, UR12, RZ, P1, !PT ;  /* 0x0000000c04117c10 */ /* 0x000fe20008ffe4ff */
[----:B------:R-:W-:Y:S01]  /*2740*/  IMAD.IADD R13, R7, 0x1, R5 ;  /* 0x00000001070d7824 */ /* 0x000fe200078e0205 */
[----:B------:R-:W-:Y:S01]  /*2750*/  @!P6 LEA R20, P4, R3, UR13, 0x2 ;  /* 0x0000000d0314ec11 */ /* 0x000fe2000f8810ff */
[----:B------:R2:W-:Y:S01]  /*2760*/  @P5 STS [R0+0x9004], RZ ;  /* 0x009004ff00005388 */ /* 0x0005e20000000800 */
[----:B------:R-:W-:Y:S02]  /*2770*/  P2R R23, PR, RZ, 0x4 ;  /* 0x00000004ff177803 */ /* 0x000fe40000000000 */
[----:B------:R-:W-:Y:S01]  /*2780*/  SHF.R.S32.HI R19, RZ, 0x1f, R3 ;  /* 0x0000001fff137819 */ /* 0x000fe20000011403 */
[----:B------:R2:W-:Y:S04]  /*2790*/  @P5 STS.64 [R0+0x9008], RZ ;  /* 0x009008ff00005388 */ /* 0x0005e80000000a00 */
[----:B------:R2:W-:Y:S04]  /*27a0*/  @P5 STS.128 [R0+0xb000], RZ ;  /* 0x00b000ff00005388 */ /* 0x0005e80000000c00 */
[----:B------:R2:W-:Y:S01]  /*27b0*/  @P5 STS.128 [R0+0xd000], RZ ;  /* 0x00d000ff00005388 */ /* 0x0005e20000000c00 */
[----:B------:R-:W-:Y:S05]  /*27c0*/  @P5 BRA `(.L_x_883) ;  /* 0x0000000000945947 */ /* 0x000fea0003800000 */
[----:B------:R-:W-:Y:S01]  /*27d0*/  ULDC UR5, c[0x0][0x2d0] ;  /* 0x0000b40000057ab9 */ /* 0x000fe20000000800 */
[----:B------:R-:W-:Y:S01]  /*27e0*/  IMAD R12, R27, UR22, RZ ;  /* 0x000000161b0c7c24 */ /* 0x000fe2000f8e02ff */
[----:B------:R-:W-:Y:S01]  /*27f0*/  ISETP.GE.AND P3, PT, R232, UR5, PT ;  /* 0x00000005e8007c0c */ /* 0x000fe2000bf66270 */
[----:B------:R-:W-:Y:S01]  /*2800*/  IMAD.MOV.U32 R4, RZ, RZ, R6 ;  /* 0x000000ffff047224 */ /* 0x000fe200078e0006 */
[----:B------:R-:W-:Y:S01]  /*2810*/  ISETP.GE.AND P2, PT, R15, UR5, PT ;  /* 0x000000050f007c0c */ /* 0x000fe2000bf46270 */
[----:B------:R-:W-:Y:S02]  /*2820*/  IMAD.MOV.U32 R5, RZ, RZ, R13 ;  /* 0x000000ffff057224 */ /* 0x000fe400078e000d */
[C---:B------:R-:W-:Y:S02]  /*2830*/  IMAD R12, R243.reuse, UR23, R12 ;  /* 0x00000017f30c7c24 */ /* 0x040fe4000f8e020c */
[----:B------:R-:W-:-:S04]  /*2840*/  IMAD.WIDE.U32 R4, R243, UR22, R4 ;  /* 0x00000016f3047c25 */ /* 0x000fc8000f8e0004 */
[----:B------:R-:W-:Y:S02]  /*2850*/  IMAD.IADD R12, R5, 0x1, R12 ;  /* 0x00000001050c7824 */ /* 0x000fe400078e020c */
[----:B------:R-:W3:Y:S01]  /*2860*/  @!P3 LDC.64 R10, c[0x0][0x218] ;  /* 0x00008600ff0abb82 */ /* 0x000ee20000000a00 */
[----:B------:R1:W-:Y:S04]  /*2870*/  @P3 STS [R0+0x9000], RZ ;  /* 0x009000ff00003388 */ /* 0x0003e80000000800 */
[----:B------:R1:W-:Y:S03]  /*2880*/  @P3 STS [R0+0x9004], RZ ;  /* 0x009004ff00003388 */ /* 0x0003e60000000800 */
[----:B------:R-:W5:Y:S01]  /*2890*/  @!P2 LDC.64 R8, c[0x0][0x218] ;  /* 0x00008600ff08ab82 */ /* 0x000f620000000a00 */
[----:B------:R1:W-:Y:S01]  /*28a0*/  @P3 STS.64 [R0+0x9008], RZ ;  /* 0x009008ff00003388 */ /* 0x0003e20000000a00 */
[----:B---3--:R-:W-:-:S04]  /*28b0*/  @!P3 LEA R10, P1, R4, R10, 0x1 ;  /* 0x0000000a040ab211 */ /* 0x008fc800078208ff */
[C---:B------:R-:W-:Y:S02]  /*28c0*/  @!P3 LEA.HI.X R11, R4.reuse, R11, R12, 0x1, P1 ;  /* 0x0000000b040bb211 */ /* 0x040fe400008f0c0c */
[----:B-----5:R-:W-:-:S03]  /*28d0*/  @!P2 LEA R8, P1, R4, R8, 0x1 ;  /* 0x000000080408a211 */ /* 0x020fc600078208ff */
[----:B------:R-:W-:Y:S01]  /*28e0*/  @!PT LDS RZ, [RZ] ;  /* 0x00000000fffff984 */ /* 0x000fe20000000800 */
[----:B------:R-:W-:Y:S01]  /*28f0*/  @!PT LDS RZ, [RZ] ;  /* 0x00000000fffff984 */ /* 0x000fe20000000800 */
[----:B------:R-:W-:Y:S01]  /*2900*/  @!PT LDS RZ, [RZ] ;  /* 0x00000000fffff984 */ /* 0x000fe20000000800 */
[----:B------:R1:W-:Y:S01]  /*2910*/  @!P3 LDGSTS.E.BYPASS.LTC128B.128 [R0+0x9000], desc[UR6][R10.64] ;  /* 0x090000000a00bfae */ /* 0x0003e2000b901d46 */
[----:B------:R-:W-:-:S03]  /*2920*/  @!P2 LEA.HI.X R9, R4, R9, R12, 0x1, P1 ;  /* 0x000000090409a211 */ /* 0x000fc600008f0c0c */
[----:B------:R1:W-:Y:S01]  /*2930*/  @P2 STS.128 [R0+0xb000], RZ ;  /* 0x00b000ff00002388 */ /* 0x0003e20000000c00 */
[----:B------:R-:W-:-:S03]  /*2940*/  ISETP.GE.AND P1, PT, R18, UR5, PT ;  /* 0x0000000512007c0c */ /* 0x000fc6000bf26270 */
        /* <DEDUP_REMOVED lines=13> */
.L_x_883:
[----:B------:R-:W-:Y:S05]  /*2a20*/  BSYNC B0 ;  /* 0x0000000000007941 */ /* 0x000fea0003800000 */
.L_x_882:
[----:B------:R-:W-:Y:S01]  /*2a30*/  VIADD R4, R243, 0x40 ;  /* 0x00000040f3047836 */ /* 0x000fe20000000000 */
[----:B------:R-:W-:Y:S01]  /*2a40*/  @!P6 LEA.HI.X R21, R3, UR12, R19, 0x2, P4 ;  /* 0x0000000c0315ec11 */ /* 0x000fe2000a0f1413 */
[----:B------:R-:W-:Y:S03]  /*2a50*/  BSSY B0, `(.L_x_884) ;  /* 0x000002b000007945 */ /* 0x000fe60003800000 */
[----:B------:R-:W-:-:S13]  /*2a60*/  ISETP.GE.AND P4, PT, R4, UR10, PT ;  /* 0x0000000a04007c0c */ /* 0x000fda000bf86270 */
[----:B------:R1:W-:Y:S04]  /*2a70*/  @P4 STS.128 [R0+0xa000], RZ ;  /* 0x00a000ff00004388 */ /* 0x0003e80000000c00 */
        /* <DEDUP_REMOVED lines=8> */
[----:B------:R-:W-:-:S04]  /*2b00*/  IMAD.X R4, RZ, RZ, R27, P1 ;  /* 0x000000ffff047224 */ /* 0x000fc800008e061b */
[----:B------:R-:W-:Y:S02]  /*2b10*/  IMAD R7, R4, UR22, RZ ;  /* 0x0000001604077c24 */ /* 0x000fe4000f8e02ff */
[----:B------:R-:W-:-:S04]  /*2b20*/  IMAD.MOV.U32 R4, RZ, RZ, R6 ;  /* 0x000000ffff047224 */ /* 0x000fc800078e0006 */
[----:B-1-3--:R-:W1:Y:S01]  /*2b30*/  @!P3 LDC.64 R8, c[0x0][0x218] ;  /* 0x00008600ff08bb82 */ /* 0x00ae620000000a00 */
[C---:B------:R-:W-:Y:S01]  /*2b40*/  IMAD.WIDE.U32 R4, R3.reuse, UR22, R4 ;  /* 0x0000001603047c25 */ /* 0x040fe2000f8e0004 */
[----:B------:R3:W-:Y:S03]  /*2b50*/  @P3 STS.128 [R0+0xa000], RZ ;  /* 0x00a000ff00003388 */ /* 0x0007e60000000c00 */
[----:B------:R-:W-:-:S03]  /*2b60*/  IMAD R3, R3, UR23, R7 ;  /* 0x0000001703037c24 */ /* 0x000fc6000f8e0207 */
[----:B------:R-:W5:Y:S01]  /*2b70*/  @!P2 LDC.64 R6, c[0x0][0x218] ;  /* 0x00008600ff06ab82 */ /* 0x000f620000000a00 */
[----:B------:R-:W-:Y:S01]  /*2b80*/  IMAD.IADD R3, R5, 0x1, R3 ;  /* 0x0000000105037824 */ /* 0x000fe200078e0203 */
        /* <DEDUP_REMOVED lines=17> */
[----:B---3--:R-:W-:-:S04]  /*2ca0*/  LEA R6, P1, R4, UR10, 0x1 ;  /* 0x0000000a04067c11 */ /* 0x008fc8000f8208ff */
[----:B------:R-:W-:-:S05]  /*2cb0*/  LEA.HI.X R7, R4, UR11, R3, 0x1, P1 ;  /* 0x0000000b04077c11 */ /* 0x000fca00088f0c03 */
[----:B------:R-:W-:Y:S01]  /*2cc0*/  @!PT LDS RZ, [RZ] ;  /* 0x00000000fffff984 */ /* 0x000fe20000000800 */
[----:B------:R-:W-:Y:S01]  /*2cd0*/  @!PT LDS RZ, [RZ] ;  /* 0x00000000fffff984 */ /* 0x000fe20000000800 */
[----:B------:R-:W-:Y:S01]  /*2ce0*/  @!PT LDS RZ, [RZ] ;  /* 0x00000000fffff984 */ /* 0x000fe20000000800 */
[----:B------:R1:W-:Y:S04]  /*2cf0*/  LDGSTS.E.BYPASS.LTC128B.128 [R0+0xe000], desc[UR6][R6.64+0x80] ;  /* 0x0e00008006007fae */ /* 0x0003e8000b901d46 */
.L_x_885:
[----:B------:R-:W-:Y:S05]  /*2d00*/  BSYNC B0 ;  /* 0x0000000000007941 */ /* 0x000fea0003800000 */
.L_x_884:
[----:B------:R-:W-:Y:S01]  /*2d10*/  UIMAD UR5, UR44, UR20, URZ ;  /* 0x000000142c0572a4 */ /* 0x000fe2000f8e023f */
[----:B------:R-:W-:Y:S01]  /*2d20*/  MOV R4, UR20 ;  /* 0x0000001400047c02 */ /* 0x000fe20008000f00 */
[----:B------:R2:W-:Y:S01]  /*2d30*/  @P5 STS [R0+0xf000], RZ ;  /* 0x00f000ff00005388 */ /* 0x0005e20000000800 */
[----:B------:R-:W-:Y:S01]  /*2d40*/  ULDC.64 UR10, c[0x0][0x268] ;  /* 0x00009a00000a7ab9 */ /* 0x000fe20000000a00 */
[----:B------:R-:W-:Y:S01]  /*2d50*/  UIMAD UR5, UR26, UR21, UR5 ;  /* 0x000000151a0572a4 */ /* 0x000fe2000f8e0205 */
[----:B------:R-:W-:Y:S01]  /*2d60*/  BSSY B0, `(.L_x_886) ;  /* 0x0000033000007945 */ /* 0x000fe20003800000 */
[----:B------:R2:W-:Y:S01]  /*2d70*/  @P5 STS [R0+0xf004], RZ ;  /* 0x00f004ff00005388 */ /* 0x0005e20000000800 */
[----:B------:R-:W-:-:S03]  /*2d80*/  IMAD.WIDE.U32 R4, R4, UR26, R232 ;  /* 0x0000001a04047c25 */ /* 0x000fc6000f8e00e8 */
[----:B------:R2:W-:Y:S01]  /*2d90*/  @P5 STS.64 [R0+0xf008], RZ ;  /* 0x00f008ff00005388 */ /* 0x0005e20000000a00 */
[----:B------:R-:W-:Y:S02]  /*2da0*/  MOV R3, UR5 ;  /* 0x0000000500037c02 */ /* 0x000fe40008000f00 */
[----:B-1-3--:R-:W-:Y:S01]  /*2db0*/  IADD3 R6, P1, R4, UR19, RZ ;  /* 0x0000001304067c10 */ /* 0x00afe2000ff3e0ff */
[----:B------:R2:W-:Y:S03]  /*2dc0*/  @P5 STS.128 [R0+0x11000], RZ ;  /* 0x011000ff00005388 */ /* 0x0005e60000000c00 */
[----:B------:R-:W-:Y:S01]  /*2dd0*/  IADD3.X R7, R5, UR29, R3, P1, !PT ;  /* 0x0000001d05077c10 */ /* 0x000fe20008ffe403 */
[----:B------:R2:W-:Y:S01]  /*2de0*/  @P5 STS.128 [R0+0x13000], RZ ;  /* 0x013000ff00005388 */ /* 0x0005e20000000c00 */
[----:B------:R-:W-:Y:S02]  /*2df0*/  IMAD R3, R22, UR10, RZ ;  /* 0x0000000a16037c24 */ /* 0x000fe4000f8e02ff */
[----:B------:R-:W-:-:S04]  /*2e00*/  IMAD.WIDE.U32 R6, R14, UR10, R6 ;  /* 0x0000000a0e067c25 */ /* 0x000fc8000f8e0006 */
[----:B------:R-:W-:-:S05]  /*2e10*/  IMAD R3, R14, UR11, R3 ;  /* 0x0000000b0e037c24 */ /* 0x000fca000f8e0203 */
[----:B------:R-:W-:Y:S01]  /*2e20*/  IADD3 R12, R7, R3, RZ ;  /* 0x00000003070c7210 */ /* 0x000fe20007ffe0ff */
[----:B------:R-:W-:Y:S06]  /*2e30*/  @P5 BRA `(.L_x_887) ;  /* 0x0000000000945947 */ /* 0x000fec0003800000 */
        /* <DEDUP_REMOVED lines=9> */
[----:B------:R-:W1:Y:S01]  /*2ed0*/  @!P3 LDC.64 R10, c[0x0][0x220] ;  /* 0x00008800ff0abb82 */ /* 0x000e620000000a00 */
[----:B------:R3:W-:Y:S04]  /*2ee0*/  @P3 STS [R0+0xf000], RZ ;  /* 0x00f000ff00003388 */ /* 0x0007e80000000800 */
[----:B------:R3:W-:Y:S03]  /*2ef0*/  @P3 STS [R0+0xf004], RZ ;  /* 0x00f004ff00003388 */ /* 0x0007e60000000800 */
[----:B------:R-:W5:Y:S01]  /*2f00*/  @!P2 LDC.64 R8, c[0x0][0x220] ;  /* 0x00008800ff08ab82 */ /* 0x000f620000000a00 */
[----:B------:R3:W-:Y:S01]  /*2f10*/  @P3 STS.64 [R0+0xf008], RZ ;  /* 0x00f008ff00003388 */ /* 0x0007e20000000a00 */
        /* <DEDUP_REMOVED lines=23> */
.L_x_887:
[----:B------:R-:W-:Y:S05]  /*3090*/  BSYNC B0 ;  /* 0x0000000000007941 */ /* 0x000fea0003800000 */
.L_x_886:
        /* <DEDUP_REMOVED lines=8> */
[----:B------:R-:W-:-:S03]  /*3120*/  ISETP.GE.AND P1, PT, R232, UR5, PT ;  /* 0x00000005e8007c0c */ /* 0x000fc6000bf26270 */
[----:B------:R-:W-:Y:S02]  /*3130*/  IMAD.X R4, RZ, RZ, R27, P2 ;  /* 0x000000ffff047224 */ /* 0x000fe400010e061b */
[----:B------:R-:W-:-:S04]  /*3140*/  IMAD.WIDE.U32 R6, R3, UR20, R6 ;  /* 0x0000001403067c25 */ /* 0x000fc8000f8e0006 */
[----:B------:R-:W-:-:S04]  /*3150*/  IMAD R4, R4, UR20, RZ ;  /* 0x0000001404047c24 */ /* 0x000fc8000f8e02ff */
[----:B-1-3--:R-:W1:Y:S01]  /*3160*/  @!P1 LDC.64 R8, c[0x0][0x220] ;  /* 0x00008800ff089b82 */ /* 0x00ae620000000a00 */
[----:B------:R-:W-:Y:S01]  /*3170*/  IMAD R3, R3, UR21, R4 ;  /* 0x0000001503037c24 */ /* 0x000fe2000f8e0204 */
[----:B------:R3:W-:Y:S03]  /*3180*/  @P1 STS.128 [R0+0x10000], RZ ;  /* 0x010000ff00001388 */ /* 0x0007e60000000c00 */
[----:B------:R-:W-:Y:S01]  /*3190*/  IMAD.IADD R3, R7, 0x1, R3 ;  /* 0x0000000107037824 */ /* 0x000fe200078e0203 */
[----:B-1----:R-:W-:-:S04]  /*31a0*/  @!P1 LEA R4, P2, R6, R8, 0x1 ;  /* 0x0000000806049211 */ /* 0x002fc800078408ff */
[----:B------:R-:W-:Y:S02]  /*31b0*/  @!P1 LEA.HI.X R5, R6, R9, R3, 0x1, P2 ;  /* 0x0000000906059211 */ /* 0x000fe400010f0c03 */
[----:B------:R-:W-:-:S03]  /*31c0*/  ISETP.GE.AND P2, PT, R15, UR5, PT ;  /* 0x000000050f007c0c */ /* 0x000fc6000bf46270 */
[----:B------:R-:W-:Y:S01]  /*31d0*/  @!PT LDS RZ, [RZ] ;  /* 0x00000000fffff984 */ /* 0x000fe20000000800 */
[----:B------:R-:W-:Y:S01]  /*31e0*/  @!PT LDS RZ, [RZ] ;  /* 0x00000000fffff984 */ /* 0x000fe20000000800 */
[----:B------:R-:W-:Y:S01]  /*31f0*/  @!PT LDS RZ, [RZ] ;  /* 0x00000000fffff984 */ /* 0x000fe20000000800 */
[----:B------:R1:W-:Y:S10]  /*3200*/  @!P1 LDGSTS.E.BYPASS.LTC128B.128 [R0+0x10000], desc[UR6][R4.64] ;  /* 0x1000000004009fae */ /* 0x0003f4000b901d46 */
[----:B------:R-:W1:Y:S01]  /*3210*/  @!P2 LDC.64 R8, c[0x0][0x220] ;  /* 0x00008800ff08ab82 */ /* 0x000e620000000a00 */
[----:B------:R3:W-:Y:S01]  /*3220*/  @P2 STS.128 [R0+0x12000], RZ ;  /* 0x012000ff00002388 */ /* 0x0007e20000000c00 */
[----:B-1----:R-:W-:-:S04]  /*3230*/  @!P2 LEA R4, P1, R6, R8, 0x1 ;  /* 0x000000080604a211 */ /* 0x002fc800078208ff */
[----:B------:R-:W-:Y:S02]  /*3240*/  @!P2 LEA.HI.X R5, R6, R9, R3, 0x1, P1 ;  /* 0x000000090605a211 */ /* 0x000fe400008f0c03 */
        /* <DEDUP_REMOVED lines=14> */
.L_x_889:
[----:B------:R-:W-:Y:S05]  /*3330*/  BSYNC B0 ;  /* 0x0000000000007941 */ /* 0x000fea0003800000 */
.L_x_888:
[----:B------:R-:W-:Y:S01]  /*3340*/  ISETP.NE.AND P3, PT, R23, RZ, PT ;  /* 0x000000ff1700720c */ /* 0x000fe20003f65270 */
[----:B------:R-:W-:Y:S01]  /*3350*/  IMAD.MOV.U32 R238, RZ, RZ, 0x7f800000 ;  /* 0x7f800000ffee7424 */ /* 0x000fe200078e00ff */
[----:B------:R-:W-:Y:S01]  /*3360*/  ISETP.NE.AND P2, PT, R25, RZ, PT ;  /* 0x000000ff1900720c */ /* 0x000fe20003f45270 */
[----:B------:R-:W-:Y:S01]  /*3370*/  IMAD.MOV.U32 R239, RZ, RZ, 0x7f800000 ;  /* 0x7f800000ffef7424 */ /* 0x000fe200078e00ff */
[----:B------:R-:W-:Y:S01]  /*3380*/  ISETP.NE.AND P1, PT, R24, RZ, PT ;  /* 0x000000ff1800720c */ /* 0x000fe20003f25270 */
[----:B------:R-:W-:Y:S02]  /*3390*/  IMAD.MOV.U32 R236, RZ, RZ, 0x7f800000 ;  /* 0x7f800000ffec7424 */ /* 0x000fe400078e00ff */
[----:B------:R-:W-:Y:S01]  /*33a0*/  IMAD.MOV.U32 R237, RZ, RZ, 0x7f800000 ;  /* 0x7f800000ffed7424 */ /* 0x000fe200078e00ff */
[----:B------:R-:W-:Y:S01]  /*33b0*/  USHF.L.U32 UR17, UR30, 0x4, URZ ;  /* 0x000000041e117899 */ /* 0x000fe2000800063f */
[----:B------:R-:W0:Y:S01]  /*33c0*/  LDGDEPBAR ;  /* 0x00000000000079af */ /* 0x000e220000000000 */
[----:B------:R-:W-:-:S02]  /*33d0*/  UIADD3 UR5, UR26, 0x80, URZ ;  /* 0x000000801a057890 */ /* 0x000fc4000fffe03f */
[----:B------:R-:W-:Y:S01]  /*33e0*/  USHF.L.U32 UR16, UR30, 0x3, URZ ;  /* 0x000000031e107899 */ /* 0x000fe2000800063f */
[----:B------:R4:W5:Y:S01]  /*33f0*/  @!P3 LDG.E R238, desc[UR6][R16.64] ;  /* 0x0000000610eeb981 */ /* 0x000962000c1e1900 */
[----:B-1-3--:R-:W-:Y:S01]  /*3400*/  VIADD R4, R182, 0x1800 ;  /* 0x00001800b6047836 */ /* 0x00afe20000000000 */
[----:B------:R-:W-:Y:S01]  /*3410*/  ULDC UR35, c[0x0][0x2d0] ;  /* 0x0000b40000237ab9 */ /* 0x000fe20000000800 */
[----:B------:R-:W-:Y:S01]  /*3420*/  VIADD R3, R181, 0x1800 ;  /* 0x00001800b5037836 */ /* 0x000fe20000000000 */
[----:B------:R4:W5:Y:S01]  /*3430*/  @!P2 LDG.E R239, desc[UR6][R16.64+0x20] ;  /* 0x0000200610efa981 */ /* 0x000962000c1e1900 */
[C---:B--2---:R-:W-:Y:S02]  /*3440*/  VIADD R0, R252.reuse, 0xffffffc0 ;  /* 0xffffffc0fc007836 */ /* 0x044fe40000000000 */
[----:B------:R-:W-:Y:S01]  /*3450*/  IMAD R242, RZ, RZ, -UR18 ;  /* 0x80000012fff27e24 */ /* 0x000fe2000f8e02ff */
[----:B------:R4:W5:Y:S01]  /*3460*/  @!P1 LDG.E R236, desc[UR6][R16.64+0x80] ;  /* 0x0000800610ec9981 */ /* 0x000962000c1e1900 */
[----:B------:R-:W-:Y:S01]  /*3470*/  IMAD.MOV.U32 R231, RZ, RZ, R183 ;  /* 0x000000ffffe77224 */ /* 0x000fe200078e00b7 */
[----:B------:R-:W-:Y:S01]  /*3480*/  CS2R R126, SRZ ;  /* 0x00000000007e7805 */ /* 0x000fe2000001ff00 */
[----:B------:R-:W-:Y:S01]  /*3490*/  IMAD.SHL.U32 R249, R252, 0x4, RZ ;  /* 0x00000004fcf97824 */ /* 0x000fe200078e00ff */
[----:B------:R4:W5:Y:S01]  /*34a0*/  @!P6 LDG.E R237, desc[UR6][R20.64] ;  /* 0x0000000614ede981 */ /* 0x000962000c1e1900 */
[----:B------:R-:W-:Y:S01]  /*34b0*/  UIADD3 UR26, UR17, 0x20, URZ ;  /* 0x00000020111a7890 */ /* 0x000fe2000fffe03f */
[----:B------:R-:W-:Y:S01]  /*34c0*/  SEL R174, R4, R182, !P0 ;  /* 0x000000b604ae7207 */ /* 0x000fe20004000000 */
[----:B------:R-:W-:Y:S01]  /*34d0*/  UIADD3 UR27, UR17, 0x40, URZ ;  /* 0x00000040111b7890 */ /* 0x000fe2000fffe03f */
[----:B------:R-:W-:Y:S01]  /*34e0*/  SEL R4, R3, R181, !P0 ;  /* 0x000000b503047207 */ /* 0x000fe20004000000 */
[----:B------:R-:W-:Y:S01]  /*34f0*/  UIADD3 UR25, UR16, UR26, URZ ;  /* 0x0000001a10197290 */ /* 0x000fe2000fffe03f */
[----:B------:R-:W-:Y:S01]  /*3500*/  SHF.R.S32.HI R3, RZ, 0x1f, R0 ;  /* 0x0000001fff037819 */ /* 0x000fe20000011400 */
[----:B------:R-:W-:Y:S01]  /*3510*/  UIADD3 UR21, UR16, UR27, URZ ;  /* 0x0000001b10157290 */ /* 0x000fe2000fffe03f */
[----:B------:R-:W-:Y:S01]  /*3520*/  IMAD.SHL.U32 R175, R182, 0x2, RZ ;  /* 0x00000002b6af7824 */ /* 0x000fe200078e00ff */
[----:B------:R-:W-:Y:S01]  /*3530*/  UIADD3 UR24, UR16, UR25, URZ ;  /* 0x0000001910187290 */ /* 0x000fe2000fffe03f */
[----:B------:R-:W-:Y:S01]  /*3540*/  SHF.L.U64.HI R247, R0, 0x2, R3 ;  /* 0x0000000200f77819 */ /* 0x000fe20000010203 */
[----:B------:R-:W-:Y:S01]  /*3550*/  UIADD3 UR20, UR16, UR21, URZ ;  /* 0x0000001510147290 */ /* 0x000fe2000fffe03f */
[C---:B------:R-:W-:Y:S01]  /*3560*/  VIADD R241, R232.reuse, 0x40 ;  /* 0x00000040e8f17836 */ /* 0x040fe20000000000 */
[----:B------:R-:W-:Y:S01]  /*3570*/  UIADD3 UR23, UR16, UR24, URZ ;  /* 0x0000001810177290 */ /* 0x000fe2000fffe03f */
[----:B------:R-:W-:Y:S01]  /*3580*/  VIADD R240, R232, 0x20 ;  /* 0x00000020e8f07836 */ /* 0x000fe20000000000 */
[----:B------:R-:W-:Y:S01]  /*3590*/  UIADD3 UR19, UR16, UR20, URZ ;  /* 0x0000001410137290 */ /* 0x000fe2000fffe03f */
[----:B------:R-:W-:Y:S01]  /*35a0*/  CS2R R124, SRZ ;  /* 0x00000000007c7805 */ /* 0x000fe2000001ff00 */
[----:B------:R-:W-:Y:S01]  /*35b0*/  UIADD3 UR22, UR16, UR23, URZ ;  /* 0x0000001710167290 */ /* 0x000fe2000fffe03f */
        /* <DEDUP_REMOVED lines=47> */
[----:B------:R-:W-:Y:S01]  /*38b0*/  SHF.L.U64.HI R248, R252, 0x2, R26 ;  /* 0x00000002fcf87819 */ /* 0x000fe2000001021a */
[----:B------:R-:W-:Y:S01]  /*38c0*/  IMAD.SHL.U32 R246, R0, 0x4, RZ ;  /* 0x0000000400f67824 */ /* 0x000fe200078e00ff */
[----:B------:R-:W-:Y:S01]  /*38d0*/  LEA R174, R174, UR4, 0x1 ;  /* 0x00000004aeae7c11 */ /* 0x000fe2000f8e08ff */
[----:B------:R-:W-:Y:S01]  /*38e0*/  UIMAD UR34, UR30, 0x18, URZ ;  /* 0x000000181e2278a4 */ /* 0x000fe2000f8e023f */
[----:B------:R-:W-:Y:S01]  /*38f0*/  LEA R3, R4, UR4, 0x1 ;  /* 0x0000000404037c11 */ /* 0x000fe2000f8e08ff */
[----:B------:R-:W-:Y:S02]  /*3900*/  USHF.L.U32 UR33, UR30, 0x5, URZ ;  /* 0x000000051e217899 */ /* 0x000fe4000800063f */
[----:B------:R-:W-:-:S02]  /*3910*/  UIMAD UR32, UR30, 0x28, URZ ;  /* 0x000000281e2078a4 */ /* 0x000fc4000f8e023f */
[----:B------:R-:W-:Y:S02]  /*3920*/  UIMAD UR31, UR30, 0x30, URZ ;  /* 0x000000301e1f78a4 */ /* 0x000fe4000f8e023f */
[----:B------:R-:W-:Y:S02]  /*3930*/  UISETP.GE.AND UP0, UPT, UR5, UR8, UPT ;  /* 0x000000080500728c */ /* 0x000fe4000bf06270 */
[----:B------:R-:W-:Y:S02]  /*3940*/  UIMAD UR30, UR30, 0x38, URZ ;  /* 0x000000381e1e78a4 */ /* 0x000fe4000f8e023f */
[----:B------:R-:W-:Y:S02]  /*3950*/  UIADD3 UR29, UR16, UR22, URZ ;  /* 0x00000016101d7290 */ /* 0x000fe4000fffe03f */
[----:B------:R-:W-:Y:S01]  /*3960*/  UIADD3 UR28, UR16, UR18, URZ ;  /* 0x00000012101c7290 */ /* 0x000fe2000fffe03f */
[----:B------:R-:W-:Y:S01]  /*3970*/  ULDC UR5, c[0x0][0x39c] ;  /* 0x0000e70000057ab9 */ /* 0x000fe20000000800 */
[----:B----4-:R-:W-:-:S10]  /*3980*/  ULDC UR11, c[0x0][0x2ec] ;  /* 0x0000bb00000b7ab9 */ /* 0x010fd40000000800 */
.L_x_892:
        /* <DEDUP_REMOVED lines=97> */
[----:B------:R-:W-:Y:S08]  /*3fa0*/  FMUL.FTZ R19, R19, UR5 ;  /* 0x0000000513137c20 */ /* 0x000ff00008410000 */
[----:B------:R-:W-:Y:S01]  /*3fb0*/  MUFU.TANH R216, R6 ;  /* 0x0000000600d87308 */ /* 0x000fe20000002400 */
[----:B--2---:R-:W-:Y:S05]  /*3fc0*/  FMUL.FTZ R8, R238, 1.4426950216293334961 ;  /* 0x3fb8aa3bee087820 */ /* 0x004fea0000410000 */
[----:B------:R-:W-:Y:S04]  /*3fd0*/  FSEL R8, R8, RZ, P3 ;  /* 0x000000ff08087208 */ /* 0x000fe80001800000 */
[----:B------:R2:W-:Y:S01]  /*3fe0*/  MUFU.TANH R215, R7 ;  /* 0x0000000700d77308 */ /* 0x0005e20000002400 */
[----:B------:R-:W-:Y:S09]  /*3ff0*/  FSETP.NEU.FTZ.AND P3, PT, R239, -INF , PT ;  /* 0xff800000ef00780b */ /* 0x000ff20003f7d000 */
[----:B------:R4:W-:Y:S10]  /*4000*/  MUFU.TANH R164, R9 ;  /* 0x0000000900a47308 */ /* 0x0009f40000002400 */
[----:B------:R1:W3:Y:S01]  /*4010*/  MUFU.TANH R168, R10 ;  /* 0x0000000a00a87308 */ /* 0x0002e20000002400 */
[----:B--2---:R-:W2:Y:S09]  /*4020*/  LDSM.16.M88.4 R4, [R173+0xd400] ;  /* 0x00d40000ad04783b */ /* 0x004eb20000000200 */
[----:B------:R3:W-:Y:S01]  /*4030*/  MUFU.TANH R160, R12 ;  /* 0x0000000c00a07308 */ /* 0x0007e20000002400 */
[----:B----4-:R-:W-:Y:S04]  /*4040*/  MOV R9, UR37 ;  /* 0x0000002500097c02 */ /* 0x010fe80008000f00 */
[----:B------:R-:W-:Y:S02]  /*4050*/  @P1 LEA R9, R9, R251, 0x7 ;  /* 0x000000fb09091211 */ /* 0x000fe400078e38ff */
[----:B------:R-:W-:Y:S03]  /*4060*/  PLOP3.LUT P1, PT, PT, PT, UP0, 0x80, 0x0 ;  /* 0x000000000000781c */ /* 0x000fe60003f2f008 */
[----:B------:R4:W-:Y:S01]  /*4070*/  MUFU.TANH R167, R11 ;  /* 0x0000000b00a77308 */ /* 0x0009e20000002400 */
[C---:B------:R-:W-:Y:S01]  /*4080*/  @P0 IADD3 R0, R9.reuse, 0x1, RZ ;  /* 0x0000000109000810 */ /* 0x040fe20007ffe0ff */
[----:B-1----:R-:W-:Y:S01]  /*4090*/  IMAD.MOV.U32 R10, RZ, RZ, R206 ;  /* 0x000000ffff0a7224 */ /* 0x002fe200078e00ce */
[----:B------:R-:W-:Y:S02]  /*40a0*/  PLOP3.LUT P0, PT, PT, PT, UP0, 0x80, 0x0 ;  /* 0x000000000000781c */ /* 0x000fe40003f0f008 */
[----:B------:R-:W-:Y:S02]  /*40b0*/  @P4 ISETP.GE.AND P4, PT, R9, UR8, PT ;  /* 0x0000000809004c0c */ /* 0x000fe4000bf86270 */
[----:B------:R-:W-:Y:S03]  /*40c0*/  @P5 ISETP.GE.AND P5, PT, R0, UR8, PT ;  /* 0x0000000800005c0c */ /* 0x000fe6000bfa6270 */
[----:B------:R-:W1:Y:S01]  /*40d0*/  MUFU.TANH R155, R13 ;  /* 0x0000000d009b7308 */ /* 0x000e620000002400 */
[----:B---3--:R-:W-:Y:S01]  /*40e0*/  MOV R0, R205 ;  /* 0x000000cd00007202 */ /* 0x008fe20000000f00 */
[----:B------:R-:W-:Y:S01]  /*40f0*/  FMUL.FTZ R12, R237, 1.4426950216293334961 ;  /* 0x3fb8aa3bed0c7820 */ /* 0x000fe20000410000 */
[----:B------:R-:W-:Y:S02]  /*4100*/  @P1 FSEL R10, R206, -INF , !P4 ;  /* 0xff800000ce0a1808 */ /* 0x000fe40006000000 */
[----:B------:R-:W-:Y:S05]  /*4110*/  PLOP3.LUT P1, PT, PT, PT, UP0, 0x80, 0x0 ;  /* 0x000000000000781c */ /* 0x000fea0003f2f008 */
[----:B------:R-:W-:Y:S01]  /*4120*/  MUFU.TANH R166, R14 ;  /* 0x0000000e00a67308 */ /* 0x000fe20000002400 */
[----:B------:R-:W-:Y:S02]  /*4130*/  @P0 FSEL R0, R205, -INF , !P5 ;  /* 0xff800000cd000808 */ /* 0x000fe40006800000 */
[----:B------:R-:W-:Y:S02]  /*4140*/  PLOP3.LUT P0, PT, PT, PT, UP0, 0x80, 0x0 ;  /* 0x000000000000781c */ /* 0x000fe40003f0f008 */
[----:B----4-:R-:W-:Y:S01]  /*4150*/  MOV R11, R168 ;  /* 0x000000a8000b7202 */ /* 0x010fe20000000f00 */
[--C-:B------:R-:W-:Y:S04]  /*4160*/  FFMA.FTZ R0, R0, UR11, -R8.reuse ;  /* 0x0000000b00007c23 */ /* 0x100fe80008010808 */
[----:B------:R-:W3:Y:S01]  /*4170*/  MUFU.TANH R163, R15 ;  /* 0x0000000f00a37308 */ /* 0x000ee20000002400 */
[-C--:B--2---:R-:W-:Y:S06]  /*4180*/  HMMA.16816.F32 R20, R156, R4.reuse, R20 ;  /* 0x000000049c14723c */ /* 0x084fec0000001814 */
[C---:B------:R-:W-:Y:S03]  /*4190*/  HMMA.16816.F32 R24, R136.reuse, R4, R24 ;  /* 0x000000048818723c */ /* 0x040fe60000001818 */
[----:B------:R-:W-:Y:S03]  /*41a0*/  MUFU.EX2 R145, R0 ;  /* 0x0000000000917308 */ /* 0x000fe60000000800 */
[-C--:B------:R-:W-:Y:S07]  /*41b0*/  HMMA.16816.F32 R28, R136, R6.reuse, R28 ;  /* 0x00000006881c723c */ /* 0x080fee000000181c */
[----:B------:R-:W-:Y:S01]  /*41c0*/  MUFU.TANH R204, R16 ;  /* 0x0000001000cc7308 */ /* 0x000fe20000002400 */
[----:B------:R-:W-:Y:S01]  /*41d0*/  FFMA.FTZ R4, R10, UR11, -R8 ;  /* 0x0000000b0a047c23 */ /* 0x000fe20008010808 */
[----:B------:R-:W-:Y:S08]  /*41e0*/  HMMA.16816.F32 R32, R156, R6, R32 ;  /* 0x000000069c20723c */ /* 0x000ff00000001820 */
[----:B------:R2:W-:Y:S03]  /*41f0*/  MUFU.EX2 R148, R4 ;  /* 0x0000000400947308 */ /* 0x0005e60000000800 */
[----:B------:R-:W-:Y:S01]  /*4200*/  FMUL.FTZ R5, R239, 1.4426950216293334961 ;  /* 0x3fb8aa3bef057820 */ /* 0x000fe20000410000 */
[----:B------:R-:W-:Y:S01]  /*4210*/  MOV R10, R215 ;  /* 0x000000d7000a7202 */ /* 0x000fe20000000f00 */
[----:B------:R-:W-:Y:S03]  /*4220*/  FMUL.FTZ R20, R20, UR5 ;  /* 0x0000000514147c20 */ /* 0x000fe60008410000 */
[----:B------:R-:W-:Y:S01]  /*4230*/  FSEL R5, R5, RZ, P3 ;  /* 0x000000ff05057208 */ /* 0x000fe20001800000 */
[----:B------:R-:W-:Y:S01]  /*4240*/  FMUL.FTZ R21, R21, UR5 ;  /* 0x0000000515157c20 */ /* 0x000fe20008410000 */
[----:B------:R-:W4:Y:S01]  /*4250*/  MUFU.TANH R203, R17 ;  /* 0x0000001100cb7308 */ /* 0x000f220000002400 */
[----:B------:R-:W-:Y:S01]  /*4260*/  @P1 FSEL R10, R215, -INF , !P5 ;  /* 0xff800000d70a1808 */ /* 0x000fe20006800000 */
[----:B------:R-:W-:Y:S01]  /*4270*/  FMUL.FTZ R22, R22, UR5 ;  /* 0x0000000516167c20 */ /* 0x000fe20008410000 */
[----:B------:R-:W-:Y:S01]  /*4280*/  PLOP3.LUT P1, PT, PT, PT, UP0, 0x80, 0x0 ;  /* 0x000000000000781c */ /* 0x000fe20003f2f008 */
[----:B------:R-:W-:Y:S01]  /*4290*/  FMUL.FTZ R23, R23, UR5 ;  /* 0x0000000517177c20 */ /* 0x000fe20008410000 */
[----:B------:R-:W-:Y:S01]  /*42a0*/  FSETP.NEU.FTZ.AND P3, PT, R236, -INF , PT ;  /* 0xff800000ec00780b */ /* 0x000fe20003f7d000 */
[----:B------:R-:W-:Y:S01]  /*42b0*/  FMUL.FTZ R28, R28, UR5 ;  /* 0x000000051c1c7c20 */ /* 0x000fe20008410000 */
[----:B-1----:R-:W-:Y:S03]  /*42c0*/  MOV R6, R155 ;  /* 0x0000009b00067202 */ /* 0x002fe60000000f00 */
[----:B------:R-:W-:Y:S01]  /*42d0*/  MUFU.TANH R213, R18 ;  /* 0x0000001200d57308 */ /* 0x000fe20000002400 */
[----:B--2---:R-:W-:Y:S01]  /*42e0*/  MOV R4, R216 ;  /* 0x000000d800047202 */ /* 0x004fe20000000f00 */
[----:B------:R-:W-:Y:S01]  /*42f0*/  FMUL.FTZ R29, R29, UR5 ;  /* 0x000000051d1d7c20 */ /* 0x000fe20008410000 */
[----:B------:R-:W-:Y:S01]  /*4300*/  @P2 FSEL R4, R216, -INF , !P4 ;  /* 0xff800000d8042808 */ /* 0x000fe20006000000 */
[----:B------:R-:W-:Y:S01]  /*4310*/  FMUL.FTZ R32, R32, UR5 ;  /* 0x0000000520207c20 */ /* 0x000fe20008410000 */
[----:B------:R-:W-:Y:S01]  /*4320*/  PLOP3.LUT P2, PT, PT, PT, UP0, 0x80, 0x0 ;  /* 0x000000000000781c */ /* 0x000fe20003f4f008 */
[----:B------:R-:W-:Y:S01]  /*4330*/  FMUL.FTZ R30, R30, UR5 ;  /* 0x000000051e1e7c20 */ /* 0x000fe20008410000 */
[----:B------:R-:W-:Y:S03]  /*4340*/  FMUL.FTZ R34, R34, UR5 ;  /* 0x0000000522227c20 */ /* 0x000fe60008410000 */
[----:B------:R-:W1:Y:S01]  /*4350*/  MUFU.TANH R212, R19 ;  /* 0x0000001300d47308 */ /* 0x000e620000002400 */
[--C-:B------:R-:W-:Y:S01]  /*4360*/  FFMA.FTZ R0, R4, UR11, -R5.reuse ;  /* 0x0000000b04007c23 */ /* 0x100fe20008010805 */
[----:B------:R-:W-:Y:S01]  /*4370*/  FMUL.FTZ R33, R33, UR5 ;  /* 0x0000000521217c20 */ /* 0x000fe20008410000 */
[----:B------:R-:W-:Y:S01]  /*4380*/  FMUL.FTZ R35, R35, UR5 ;  /* 0x0000000523237c20 */ /* 0x000fe20008410000 */
[----:B------:R-:W-:Y:S01]  /*4390*/  FMUL.FTZ R31, R31, UR5 ;  /* 0x000000051f1f7c20 */ /* 0x000fe20008410000 */
[----:B------:R-:W-:Y:S01]  /*43a0*/  FMUL.FTZ R24, R24, UR5 ;  /* 0x0000000518187c20 */ /* 0x000fe20008410000 */
[----:B------:R-:W-:Y:S01]  /*43b0*/  FMUL.FTZ R25, R25, UR5 ;  /* 0x0000000519197c20 */ /* 0x000fe20008410000 */
[----:B------:R-:W-:Y:S03]  /*43c0*/  FMUL.FTZ R26, R26, UR5 ;  /* 0x000000051a1a7c20 */ /* 0x000fe60008410000 */
[----:B------:R2:W-:Y:S01]  /*43d0*/  MUFU.EX2 R234, R0 ;  /* 0x0000000000ea7308 */ /* 0x0005e20000000800 */
[----:B------:R-:W-:Y:S01]  /*43e0*/  FMUL.FTZ R4, R236, 1.4426950216293334961 ;  /* 0x3fb8aa3bec047820 */ /* 0x000fe20000410000 */
[----:B------:R-:W-:Y:S01]  /*43f0*/  @P2 FSEL R11, R168, -INF , !P4 ;  /* 0xff800000a80b2808 */ /* 0x000fe20006000000 */
[----:B------:R-:W-:Y:S01]  /*4400*/  FMUL.FTZ R27, R27, UR5 ;  /* 0x000000051b1b7c20 */ /* 0x000fe20008410000 */
[----:B------:R-:W-:Y:S02]  /*4410*/  PLOP3.LUT P2, PT, PT, PT, UP0, 0x80, 0x0 ;  /* 0x000000000000781c */ /* 0x000fe40003f4f008 */
[----:B------:R-:W-:Y:S04]  /*4420*/  FSEL R4, R4, RZ, P3 ;  /* 0x000000ff04047208 */ /* 0x000fe80001800000 */
[----:B------:R-:W-:Y:S01]  /*4430*/  MUFU.TANH R201, R20 ;  /* 0x0000001400c97308 */ /* 0x000fe20000002400 */
[----:B------:R-:W-:Y:S09]  /*4440*/  FSETP.NEU.FTZ.AND P3, PT, R237, -INF , PT ;  /* 0xff800000ed00780b */ /* 0x000ff20003f7d000 */
[----:B------:R-:W1:Y:S01]  /*4450*/  MUFU.TANH R202, R21 ;  /* 0x0000001500ca7308 */ /* 0x000e620000002400 */
[----:B--2---:R-:W-:Y:S01]  /*4460*/  FFMA.FTZ R0, R10, UR11, -R5 ;  /* 0x0000000b0a007c23 */ /* 0x004fe20008010805 */
[----:B------:R-:W-:Y:S01]  /*4470*/  IMAD.MOV.U32 R10, RZ, RZ, R164 ;  /* 0x000000ffff0a7224 */ /* 0x000fe200078e00a4 */
[----:B------:R-:W-:Y:S02]  /*4480*/  @P0 FSEL R10, R164, -INF , !P5 ;  /* 0xff800000a40a0808 */ /* 0x000fe40006800000 */
[----:B------:R-:W-:Y:S05]  /*4490*/  PLOP3.LUT P0, PT, PT, PT, UP0, 0x80, 0x0 ;  /* 0x000000000000781c */ /* 0x000fea0003f0f008 */
[----:B------:R2:W-:Y:S01]  /*44a0*/  MUFU.EX2 R235, R0 ;  /* 0x0000000000eb7308 */ /* 0x0005e20000000800 */
[--C-:B------:R-:W-:Y:S09]  /*44b0*/  FFMA.FTZ R10, R10, UR11, -R4.reuse ;  /* 0x0000000b0a0a7c23 */ /* 0x100ff20008010804 */
[----:B------:R-:W-:Y:S10]  /*44c0*/  MUFU.EX2 R187, R10 ;  /* 0x0000000a00bb7308 */ /* 0x000ff40000000800 */
[----:B------:R-:W-:Y:S01]  /*44d0*/  MUFU.TANH R214, R22 ;  /* 0x0000001600d67308 */ /* 0x000fe20000002400 */
[----:B--2---:R-:W-:Y:S02]  /*44e0*/  MOV R0, R165 ;  /* 0x000000a500007202 */ /* 0x004fe40000000f00 */
[----:B------:R-:W-:Y:S02]  /*44f0*/  @P1 FSEL R0, R165, -INF , !P4 ;  /* 0xff800000a5001808 */ /* 0x000fe40006000000 */
[----:B------:R-:W-:Y:S02]  /*4500*/  PLOP3.LUT P1, PT, PT, PT, UP0, 0x80, 0x0 ;  /* 0x000000000000781c */ /* 0x000fe40003f2f008 */
[----:B------:R-:W-:Y:S03]  /*4510*/  PLOP3.LUT P4, PT, PT, PT, UP0, 0x80, 0x0 ;  /* 0x000000000000781c */ /* 0x000fe60003f8f008 */
[----:B------:R-:W2:Y:S01]  /*4520*/  MUFU.TANH R211, R23 ;  /* 0x0000001700d37308 */ /* 0x000ea20000002400 */
[----:B------:R-:W-:Y:S09]  /*4530*/  FFMA.FTZ R0, R0, UR11, -R4 ;  /* 0x0000000b00007c23 */ /* 0x000ff20008010804 */
[----:B------:R3:W-:Y:S10]  /*4540*/  MUFU.EX2 R188, R0 ;  /* 0x0000000000bc7308 */ /* 0x0007f40000000800 */
[----:B------:R-:W-:Y:S10]  /*4550*/  MUFU.TANH R152, R24 ;  /* 0x0000001800987308 */ /* 0x000ff40000002400 */
[----:B------:R-:W2:Y:S01]  /*4560*/  MUFU.TANH R151, R25 ;  /* 0x0000001900977308 */ /* 0x000ea20000002400 */
[----:B---3--:R-:W-:Y:S02]  /*4570*/  FSEL R0, R12, RZ, P3 ;  /* 0x000000ff0c007208 */ /* 0x008fe40001800000 */
[----:B------:R-:W-:Y:S02]  /*4580*/  MOV R12, R167 ;  /* 0x000000a7000c7202 */ /* 0x000fe40000000f00 */
[----:B------:R-:W-:Y:S01]  /*4590*/  @P1 FSEL R12, R167, -INF , !P5 ;  /* 0xff800000a70c1808 */ /* 0x000fe20006800000 */
[--C-:B------:R-:W-:Y:S01]  /*45a0*/  FFMA.FTZ R10, R11, UR11, -R0.reuse ;  /* 0x0000000b0b0a7c23 */ /* 0x100fe20008010800 */
[----:B------:R-:W-:Y:S03]  /*45b0*/  @P0 IADD3 R11, R9, 0x9, RZ ;  /* 0x00000009090b0810 */ /* 0x000fe60007ffe0ff */
[----:B------:R-:W-:Y:S01]  /*45c0*/  MUFU.TANH R162, R26 ;  /* 0x0000001a00a27308 */ /* 0x000fe20000002400 */
[----:B------:R-:W-:Y:S02]  /*45d0*/  PLOP3.LUT P1, PT, PT, PT, UP0, 0x80, 0x0 ;  /* 0x000000000000781c */ /* 0x000fe40003f2f008 */
[----:B------:R-:W-:Y:S02]  /*45e0*/  PLOP3.LUT P5, PT, PT, PT, UP0, 0x80, 0x0 ;  /* 0x000000000000781c */ /* 0x000fe40003faf008 */
[----:B------:R-:W-:Y:S02]  /*45f0*/  PLOP3.LUT P0, PT, PT, PT, UP0, 0x80, 0x0 ;  /* 0x000000000000781c */ /* 0x000fe40003f0f008 */
[----:B------:R-:W-:Y:S03]  /*4600*/  PLOP3.LUT P3, PT, PT, PT, UP0, 0x80, 0x0 ;  /* 0x000000000000781c */ /* 0x000fe60003f6f008 */
[----:B------:R3:W-:Y:S06]  /*4610*/  MUFU.EX2 R192, R10 ;  /* 0x0000000a00c07308 */ /* 0x0007ec0000000800 */
[----:B------:R-:W-:Y:S04]  /*4620*/  @P5 ISETP.GE.AND P5, PT, R11, UR8, PT ;  /* 0x000000080b005c0c */ /* 0x000fe8000bfa6270 */
[----:B------:R-:W2:Y:S01]  /*4630*/  MUFU.TANH R161, R27 ;  /* 0x0000001b00a17308 */ /* 0x000ea20000002400 */
[----:B------:R-:W-:Y:S02]  /*4640*/  @P0 FSEL R6, R155, -INF , !P5 ;  /* 0xff8000009b060808 */ /* 0x000fe40006800000 */
[----:B------:R-:W-:Y:S01]  /*4650*/  PLOP3.LUT P0, PT, PT, PT, UP0, 0x80, 0x0 ;  /* 0x000000000000781c */ /* 0x000fe20003f0f008 */
[----:B---3--:R-:W-:Y:S02]  /*4660*/  FFMA.FTZ R10, R12, UR11, -R0 ;  /* 0x0000000b0c0a7c23 */ /* 0x008fe40008010800 */
[----:B------:R-:W-:Y:S04]  /*4670*/  FFMA.FTZ R6, R6, UR11, -R4 ;  /* 0x0000000b06067c23 */ /* 0x000fe80008010804 */
[----:B------:R-:W-:Y:S10]  /*4680*/  MUFU.TANH R150, R28 ;  /* 0x0000001c00967308 */ /* 0x000ff40000002400 */
[----:B------:R3:W-:Y:S10]  /*4690*/  MUFU.EX2 R191, R10 ;  /* 0x0000000a00bf7308 */ /* 0x0007f40000000800 */
[----:B------:R-:W-:Y:S10]  /*46a0*/  MUFU.EX2 R170, R6 ;  /* 0x0000000600aa7308 */ /* 0x000ff40000000800 */
[----:B------:R-:W2:Y:S01]  /*46b0*/  MUFU.TANH R149, R29 ;  /* 0x0000001d00957308 */ /* 0x000ea20000002400 */
[----:B---3--:R-:W-:Y:S02]  /*46c0*/  @P2 IADD3 R10, R9, 0x8, RZ ;  /* 0x00000008090a2810 */ /* 0x008fe40007ffe0ff */
[----:B------:R-:W-:Y:S02]  /*46d0*/  PLOP3.LUT P2, PT, PT, PT, UP0, 0x80, 0x0 ;  /* 0x000000000000781c */ /* 0x000fe40003f4f008 */
[----:B------:R-:W-:Y:S01]  /*46e0*/  @P6 ISETP.GE.AND P6, PT, R10, UR8, PT ;  /* 0x000000080a006c0c */ /* 0x000fe2000bfc6270 */
[----:B------:R-:W-:Y:S04]  /*46f0*/  IMAD.MOV.U32 R10, RZ, RZ, R160 ;  /* 0x000000ffff0a7224 */ /* 0x000fe800078e00a0 */
[----:B------:R-:W-:Y:S01]  /*4700*/  MUFU.TANH R197, R32 ;  /* 0x0000002000c57308 */ /* 0x000fe20000002400 */
[----:B------:R-:W-:Y:S02]  /*4710*/  @P1 FSEL R10, R160, -INF , !P6 ;  /* 0xff800000a00a1808 */ /* 0x000fe40007000000 */
[----:B------:R-:W-:Y:S03]  /*4720*/  PLOP3.LUT P1, PT, PT, PT, UP0, 0x80, 0x0 ;  /* 0x000000000000781c */ /* 0x000fe60003f2f008 */
[----:B------:R-:W-:Y:S01]  /*4730*/  FFMA.FTZ R7, R10, UR11, -R4 ;  /* 0x0000000b0a077c23 */ /* 0x000fe20008010804 */
[----:B------:R-:W-:Y:S03]  /*4740*/  MOV R10, R163 ;  /* 0x000000a3000a7202 */ /* 0x000fe60000000f00 */
[----:B------:R-:W-:Y:S10]  /*4750*/  MUFU.TANH R154, R30 ;  /* 0x0000001e009a7308 */ /* 0x000ff40000002400 */
[----:B------:R3:W-:Y:S01]  /*4760*/  MUFU.EX2 R171, R7 ;  /* 0x0000000700ab7308 */ /* 0x0007e20000000800 */
[----:B------:R-:W-:Y:S02]  /*4770*/  @P1 FSEL R10, R163, -INF , !P5 ;  /* 0xff800000a30a1808 */ /* 0x000fe40006800000 */
[----:B------:R-:W-:Y:S07]  /*4780*/  PLOP3.LUT P1, PT, PT, PT, UP0, 0x80, 0x0 ;  /* 0x000000000000781c */ /* 0x000fee0003f2f008 */
[----:B------:R-:W-:Y:S10]  /*4790*/  MUFU.TANH R200, R34 ;  /* 0x0000002200c87308 */ /* 0x000ff40000002400 */
[----:B------:R-:W-:Y:S01]  /*47a0*/  MUFU.TANH R198, R33 ;  /* 0x0000002100c67308 */ /* 0x000fe20000002400 */
[----:B---3--:R-:W-:Y:S02]  /*47b0*/  MOV R7, R166 ;  /* 0x000000a600077202 */ /* 0x008fe40000000f00 */
[----:B------:R-:W-:Y:S02]  /*47c0*/  @P2 FSEL R7, R166, -INF , !P6 ;  /* 0xff800000a6072808 */ /* 0x000fe40007000000 */
[----:B------:R-:W-:Y:S03]  /*47d0*/  PLOP3.LUT P2, PT, PT, PT, UP0, 0x80, 0x0 ;  /* 0x000000000000781c */ /* 0x000fe60003f4f008 */
[----:B------:R-:W-:Y:S01]  /*47e0*/  FFMA.FTZ R6, R7, UR11, -R0 ;  /* 0x0000000b07067c23 */ /* 0x000fe20008010800 */
[----:B----4-:R-:W-:Y:S01]  /*47f0*/  IMAD.MOV.U32 R7, RZ, RZ, R203 ;  /* 0x000000ffff077224 */ /* 0x010fe200078e00cb */
[----:B------:R-:W-:Y:S01]  /*4800*/  @P1 FSEL R7, R203, -INF , !P5 ;  /* 0xff800000cb071808 */ /* 0x000fe20006800000 */
[----:B------:R-:W3:Y:S01]  /*4810*/  MUFU.TANH R199, R35 ;  /* 0x0000002300c77308 */ /* 0x000ee20000002400 */
[----:B------:R-:W-:Y:S03]  /*4820*/  PLOP3.LUT P1, PT, PT, PT, UP0, 0x80, 0x0 ;  /* 0x000000000000781c */ /* 0x000fe60003f2f008 */
[----:B------:R-:W-:Y:S06]  /*4830*/  FFMA.FTZ R7, R7, UR11, -R8 ;  /* 0x0000000b07077c23 */ /* 0x000fec0008010808 */
[----:B------:R4:W-:Y:S10]  /*4840*/  MUFU.EX2 R190, R6 ;  /* 0x0000000600be7308 */ /* 0x0009f40000000800 */
[----:B------:R1:W-:Y:S10]  /*4850*/  MUFU.EX2 R223, R7 ;  /* 0x0000000700df7308 */ /* 0x0003f40000000800 */
[----:B------:R-:W-:Y:S01]  /*4860*/  MUFU.TANH R153, R31 ;  /* 0x0000001f00997308 */ /* 0x000fe20000002400 */
[----:B----4-:R-:W-:Y:S01]  /*4870*/  FFMA.FTZ R6, R10, UR11, -R0 ;  /* 0x0000000b0a067c23 */ /* 0x010fe20008010800 */
[C---:B------:R-:W-:Y:S02]  /*4880*/  @P3 IADD3 R10, R9.reuse, 0x10, RZ ;  /* 0x00000010090a3810 */ /* 0x040fe40007ffe0ff */
[----:B------:R-:W-:Y:S02]  /*4890*/  PLOP3.LUT P3, PT, PT, PT, UP0, 0x80, 0x0 ;  /* 0x000000000000781c */ /* 0x000fe40003f6f008 */
[----:B------:R-:W-:Y:S01]  /*48a0*/  @P4 ISETP.GE.AND P4, PT, R10, UR8, PT ;  /* 0x000000080a004c0c */ /* 0x000fe2000bf86270 */
[----:B------:R-:W-:Y:S03]  /*48b0*/  @P1 VIADD R10, R9, 0x11 ;  /* 0x00000011090a1836 */ /* 0x000fe60000000000 */
[----:B------:R4:W-:Y:S01]  /*48c0*/  MUFU.EX2 R189, R6 ;  /* 0x0000000600bd7308 */ /* 0x0009e20000000800 */
[----:B-1----:R-:W-:Y:S02]  /*48d0*/  MOV R7, R212 ;  /* 0x000000d400077202 */ /* 0x002fe40000000f00 */
[----:B------:R-:W-:Y:S02]  /*48e0*/  @P2 FSEL R7, R212, -INF , !P5 ;  /* 0xff800000d4072808 */ /* 0x000fe40006800000 */
[----:B------:R-:W-:Y:S02]  /*48f0*/  PLOP3.LUT P2, PT, PT, PT, UP0, 0x80, 0x0 ;  /* 0x000000000000781c */ /* 0x000fe40003f4f008 */
[----:B------:R-:W-:Y:S01]  /*4900*/  PLOP3.LUT P1, PT, PT, PT, UP0, 0x80, 0x0 ;  /* 0x000000000000781c */ /* 0x000fe20003f2f008 */
[--C-:B------:R-:W-:Y:S01]  /*4910*/  FFMA.FTZ R7, R7, UR11, -R5.reuse ;  /* 0x0000000b07077c23 */ /* 0x100fe20008010805 */
[----:B------:R-:W-:Y:S03]  /*4920*/  PLOP3.LUT P5, PT, PT, PT, UP0, 0x80, 0x0 ;  /* 0x000000000000781c */ /* 0x000fe60003faf008 */
[----:B------:R1:W-:Y:S01]  /*4930*/  MUFU.EX2 R229, R7 ;  /* 0x0000000700e57308 */ /* 0x0003e20000000800 */
[----:B----4-:R-:W-:Y:S02]  /*4940*/  MOV R6, R204 ;  /* 0x000000cc00067202 */ /* 0x010fe40000000f00 */
[----:B------:R-:W-:Y:S02]  /*4950*/  @P0 FSEL R6, R204, -INF , !P6 ;  /* 0xff800000cc060808 */ /* 0x000fe40007000000 */
[----:B------:R-:W-:Y:S03]  /*4960*/  PLOP3.LUT P0, PT, PT, PT, UP0, 0x80, 0x0 ;  /* 0x000000000000781c */ /* 0x000fe60003f0f008 */
[--C-:B------:R-:W-:Y:S04]  /*4970*/  FFMA.FTZ R6, R6, UR11, -R8.reuse ;  /* 0x0000000b06067c23 */ /* 0x100fe80008010808 */
[----:B------:R4:W3:Y:S01]  /*4980*/  MUFU.EX2 R224, R6 ;  /* 0x0000000600e07308 */ /* 0x0008e20000000800 */
[----:B-1----:R-:W-:Y:S02]  /*4990*/  MOV R7, R202 ;  /* 0x000000ca00077202 */ /* 0x002fe40000000f00 */
[----:B----4-:R-:W-:Y:S03]  /*49a0*/  MOV R6, R213 ;  /* 0x000000d500067202 */ /* 0x010fe60000000f00 */
[----:B------:R-:W-:Y:S02]  /*49b0*/  @P0 FSEL R6, R213, -INF , !P6 ;  /* 0xff800000d5060808 */ /* 0x000fe40007000000 */
[----:B------:R-:W-:Y:S02]  /*49c0*/  PLOP3.LUT P6, PT, PT, PT, UP0, 0x80, 0x0 ;  /* 0x000000000000781c */ /* 0x000fe40003fcf008 */
[----:B------:R-:W-:Y:S01]  /*49d0*/  PLOP3.LUT P0, PT, PT, PT, UP0, 0x80, 0x0 ;  /* 0x000000000000781c */ /* 0x000fe20003f0f008 */
[--C-:B------:R-:W-:Y:S04]  /*49e0*/  FFMA.FTZ R6, R6, UR11, -R5.reuse ;  /* 0x0000000b06067c23 */ /* 0x100fe80008010805 */
[----:B------:R1:W4:Y:S06]  /*49f0*/  MUFU.EX2 R230, R6 ;  /* 0x0000000600e67308 */ /* 0x00032c0000000800 */
[----:B------:R-:W-:Y:S02]  /*4a00*/  @P6 ISETP.GE.AND P6, PT, R10, UR8, PT ;  /* 0x000000080a006c0c */ /* 0x000fe4000bfc6270 */
[C---:B------:R-:W-:Y:S02]  /*4a10*/  @P3 IADD3 R10, R9.reuse, 0x18, RZ ;  /* 0x00000018090a3810 */ /* 0x040fe40007ffe0ff */
[----:B------:R-:W-:Y:S02]  /*4a20*/  @P2 FSEL R7, R202, -INF , !P6 ;  /* 0xff800000ca072808 */ /* 0x000fe40007000000 */
[----:B------:R-:W-:Y:S02]  /*4a30*/  PLOP3.LUT P2, PT, PT, PT, UP0, 0x80, 0x0 ;  /* 0x000000000000781c */ /* 0x000fe40003f4f008 */
[----:B------:R-:W-:Y:S01]  /*4a40*/  @P5 IADD3 R9, R9, 0x19, RZ ;  /* 0x0000001909095810 */ /* 0x000fe20007ffe0ff */
[--C-:B------:R-:W-:Y:S01]  /*4a50*/  FFMA.FTZ R7, R7, UR11, -R8.reuse ;  /* 0x0000000b07077c23 */ /* 0x100fe20008010808 */
[----:B-1----:R-:W-:Y:S02]  /*4a60*/  MOV R6, R201 ;  /* 0x000000c900067202 */ /* 0x002fe40000000f00 */
        /* <DEDUP_REMOVED lines=46> */
[----:B---3--:R-:W-:Y:S02]  /*4d50*/  MOV R7, R199 ;  /* 0x000000c700077202 */ /* 0x008fe40000000f00 */
        /* <DEDUP_REMOVED lines=27> */
[----:B------:R-:W-:Y:S02]  /*4f10*/  F2FP.F16.F32.PACK_AB R7, R223, R224 ;  /* 0x000000e0df07723e */ /* 0x000fe400000000ff */
[----:B------:R-:W-:Y:S02]  /*4f20*/  IADD3.X R147, R248, UR14, RZ, P0, !PT ;  /* 0x0000000ef8937c10 */ /* 0x000fe400087fe4ff */
[----:B------:R-:W-:Y:S04]  /*4f30*/  PLOP3.LUT P0, PT, PT, PT, UP3, 0x80, 0x0 ;  /* 0x000000000000781c */ /* 0x000fe80003f0f038 */
[----:B------:R2:W2:Y:S01]  /*4f40*/  MUFU.EX2 R225, R5 ;  /* 0x0000000500e17308 */ /* 0x0004a20000000800 */
[----:B-1----:R-:W-:Y:S01]  /*4f50*/  MOV R8, R153 ;  /* 0x0000009900087202 */ /* 0x002fe20000000f00 */
[----:B------:R-:W2:Y:S01]  /*4f60*/  LDG.E R144, desc[UR6][R146.64] ;  /* 0x0000000692907981 */ /* 0x000ea2000c1e1900 */
[----:B------:R-:W-:Y:S05]  /*4f70*/  @P1 FSEL R8, R153, -INF , !P4 ;  /* 0xff80000099081808 */ /* 0x000fea0006000000 */
[----:B------:R-:W-:Y:S01]  /*4f80*/  FFMA.FTZ R0, R8, UR11, -R0 ;  /* 0x0000000b08007c23 */ /* 0x000fe20008010800 */
[----:B---3--:R-:W-:Y:S03]  /*4f90*/  F2FP.F16.F32.PACK_AB R4, R235, R234 ;  /* 0x000000eaeb04723e */ /* 0x008fe600000000ff */
[----:B------:R1:W3:Y:S01]  /*4fa0*/  MUFU.EX2 R169, R0 ;  /* 0x0000000000a97308 */ /* 0x0002e20000000800 */
[----:B----4-:R-:W-:Y:S01]  /*4fb0*/  F2FP.F16.F32.PACK_AB R6, R229, R230 ;  /* 0x000000e6e506723e */ /* 0x010fe200000000ff */
[----:B------:R4:W-:Y:S01]  /*4fc0*/  STS [R196+0x19400], R4 ;  /* 0x01940004c4007388 */ /* 0x0009e20000000800 */
[----:B--2---:R-:W-:Y:S03]  /*4fd0*/  F2FP.F16.F32.PACK_AB R5, R187, R188 ;  /* 0x000000bcbb05723e */ /* 0x004fe600000000ff */
[----:B------:R2:W-:Y:S04]  /*4fe0*/  STS [R195+0x19000], R7 ;  /* 0x01900007c3007388 */ /* 0x0005e80000000800 */
[----:B------:R3:W-:Y:S04]  /*4ff0*/  STS [R195+0x19400], R6 ;  /* 0x01940006c3007388 */ /* 0x0007e80000000800 */
[----:B------:R3:W-:Y:S01]  /*5000*/  STS [R196+0x1a000], R5 ;  /* 0x01a00005c4007388 */ /* 0x0007e20000000800 */
[----:B-1----:R-:W-:Y:S02]  /*5010*/  F2FP.F16.F32.PACK_AB R0, R219, R220 ;  /* 0x000000dcdb00723e */ /* 0x002fe400000000ff */
[----:B----4-:R-:W-:Y:S02]  /*5020*/  F2FP.F16.F32.PACK_AB R4, R191, R192 ;  /* 0x000000c0bf04723e */ /* 0x010fe400000000ff */
[----:B--2---:R-:W-:Y:S03]  /*5030*/  F2FP.F16.F32.PACK_AB R7, R170, R171 ;  /* 0x000000abaa07723e */ /* 0x004fe600000000ff */
[----:B------:R1:W-:Y:S01]  /*5040*/  STS [R196+0x1a400], R4 ;  /* 0x01a40004c4007388 */ /* 0x0003e20000000800 */
[----:B---3--:R-:W-:Y:S03]  /*5050*/  F2FP.F16.F32.PACK_AB R6, R189, R190 ;  /* 0x000000bebd06723e */ /* 0x008fe600000000ff */
        /* <DEDUP_REMOVED lines=17> */
[----:B------:R-:W-:Y:S08]  /*5170*/  LDSM.16.M88.4 R32, [R175+UR4+0x6000] ;  /* 0x00600004af20783b */ /* 0x000ff00008000200 */
[----:B------:R-:W2:Y:S08]  /*5180*/  LDSM.16.M88.4 R16, [R172+0xf000] ;  /* 0x00f00000ac10783b */ /* 0x000eb00000000200 */
[----:B------:R-:W3:Y:S01]  /*5190*/  LDSM.16.M88.4 R28, [R175+UR4+0x6800] ;  /* 0x00680004af1c783b */ /* 0x000ee20008000200 */
[----:B-1----:R-:W-:Y:S07]  /*51a0*/  MOV R0, UR4 ;  /* 0x0000000400007c02 */ /* 0x002fee0008000f00 */
[----:B------:R-:W1:Y:S01]  /*51b0*/  LDSM.16.M88.4 R132, [R172+0xf400] ;  /* 0x00f40000ac84783b */ /* 0x000e620000000200 */
[----:B------:R-:W-:Y:S04]  /*51c0*/  IADD3 R0, R175, 0x6000, R0 ;  /* 0x00006000af007810 */ /* 0x000fe80007ffe000 */
[----:B------:R-:W-:Y:S03]  /*51d0*/  IADD3 R0, R0, R180, RZ ;  /* 0x000000b400007210 */ /* 0x000fe60007ffe0ff */
[----:B------:R-:W-:Y:S08]  /*51e0*/  LDSM.16.M88.4 R140, [R173+0xf000] ;  /* 0x00f00000ad8c783b */ /* 0x000ff00000000200 */
[----:B------:R-:W4:Y:S01]  /*51f0*/  LDSM.16.M88.4 R136, [R0] ;  /* 0x000000000088783b */ /* 0x000f220000000200 */
[-C--:B--2---:R-:W-:Y:S06]  /*5200*/  HMMA.16816.F32 R4, R32, R16.reuse, RZ ;  /* 0x000000102004723c */ /* 0x084fec00000018ff */
        /* <DEDUP_REMOVED lines=9> */
[C---:B-1----:R-:W-:Y:S06]  /*52a0*/  HMMA.16816.F32 R8, R132.reuse, R140, R8 ;  /* 0x0000008c8408723c */ /* 0x042fec0000001808 */
[-C--:B------:R-:W-:Y:S06]  /*52b0*/  HMMA.16816.F32 R12, R132, R142.reuse, R12 ;  /* 0x0000008e840c723c */ /* 0x080fec000000180c */
[C---:B------:R-:W-:Y:S01]  /*52c0*/  HMMA.16816.F32 R16, R136.reuse, R142, R16 ;  /* 0x0000008e8810723c */ /* 0x040fe20000001810 */
[----:B------:R-:W1:Y:S05]  /*52d0*/  LDSM.16.M88.4 R140, [R173+0xf400] ;  /* 0x00f40000ad8c783b */ /* 0x000e6a0000000200 */
[-C--:B-1----:R-:W-:Y:S06]  /*52e0*/  HMMA.16816.F32 R20, R136, R140.reuse, R20 ;  /* 0x0000008c8814723c */ /* 0x082fec0000001814 */
[C---:B------:R-:W-:Y:S06]  /*52f0*/  HMMA.16816.F32 R24, R132.reuse, R140, R24 ;  /* 0x0000008c8418723c */ /* 0x040fec0000001818 */
[-C--:B------:R-:W-:Y:S01]  /*5300*/  HMMA.16816.F32 R28, R132, R142.reuse, R28 ;  /* 0x0000008e841c723c */ /* 0x080fe2000000181c */
[----:B------:R-:W-:Y:S05]  /*5310*/  LDSM.16.M88.4 R132, [R175+UR4+0x7000] ;  /* 0x00700004af84783b */ /* 0x000fea0008000200 */
[----:B------:R-:W-:Y:S03]  /*5320*/  HMMA.16816.F32 R32, R136, R142, R32 ;  /* 0x0000008e8820723c */ /* 0x000fe60000001820 */
[----:B------:R-:W1:Y:S08]  /*5330*/  LDSM.16.M88.4 R136, [R172+0x11000] ;  /* 0x01100000ac88783b */ /* 0x000e700000000200 */
[----:B------:R-:W2:Y:S01]  /*5340*/  LDSM.16.M88.4 R140, [R175+UR4+0x7800] ;  /* 0x00780004af8c783b */ /* 0x000ea20008000200 */
[-C--:B-1----:R-:W-:Y:S06]  /*5350*/  HMMA.16816.F32 R4, R132, R136.reuse, R4 ;  /* 0x000000888404723c */ /* 0x082fec0000001804 */
[C---:B--2---:R-:W-:Y:S06]  /*5360*/  HMMA.16816.F32 R8, R140.reuse, R136, R8 ;  /* 0x000000888c08723c */ /* 0x044fec0000001808 */
[-C--:B------:R-:W-:Y:S06]  /*5370*/  HMMA.16816.F32 R12, R140, R138.reuse, R12 ;  /* 0x0000008a8c0c723c */ /* 0x080fec000000180c */
[C---:B------:R-:W-:Y:S01]  /*5380*/  HMMA.16816.F32 R16, R132.reuse, R138, R16 ;  /* 0x0000008a8410723c */ /* 0x040fe20000001810 */
[----:B------:R-:W1:Y:S05]  /*5390*/  LDSM.16.M88.4 R136, [R172+0x11400] ;  /* 0x01140000ac88783b */ /* 0x000e6a0000000200 */
[-C--:B-1----:R-:W-:Y:S06]  /*53a0*/  HMMA.16816.F32 R20, R132, R136.reuse, R20 ;  /* 0x000000888414723c */ /* 0x082fec0000001814 */
[C---:B------:R-:W-:Y:S06]  /*53b0*/  HMMA.16816.F32 R24, R140.reuse, R136, R24 ;  /* 0x000000888c18723c */ /* 0x040fec0000001818 */
[-C--:B------:R-:W-:Y:S01]  /*53c0*/  HMMA.16816.F32 R28, R140, R138.reuse, R28 ;  /* 0x0000008a8c1c723c */ /* 0x080fe2000000181c */
[----:B------:R-:W-:Y:S05]  /*53d0*/  LDSM.16.M88.4 R140, [R0+0x1000] ;  /* 0x00100000008c783b */ /* 0x000fea0000000200 */
[----:B------:R-:W-:Y:S03]  /*53e0*/  HMMA.16816.F32 R32, R132, R138, R32 ;  /* 0x0000008a8420723c */ /* 0x000fe60000001820 */
[----:B------:R-:W1:Y:S08]  /*53f0*/  LDSM.16.M88.4 R132, [R173+0x11000] ;  /* 0x01100000ad84783b */ /* 0x000e700000000200 */
[----:B------:R-:W2:Y:S01]  /*5400*/  LDSM.16.M88.4 R136, [R0+0x1800] ;  /* 0x001800000088783b */ /* 0x000ea20000000200 */
        /* <DEDUP_REMOVED lines=23> */
[----:B------:R2:W3:Y:S08]  /*5580*/  LDSM.16.M88.4 R136, [R0+0x2800] ;  /* 0x002800000088783b */ /* 0x0004f00000000200 */
[----:B--2---:R2:W5:Y:S01]  /*5590*/  LDG.E R0, desc[UR6][R146.64+0xa0] ;  /* 0x0000a00692007981 */ /* 0x004562000c1e1900 */
[-C--:B-1----:R-:W-:Y:S06]  /*55a0*/  HMMA.16816.F32 R4, R140, R132.reuse, R4 ;  /* 0x000000848c04723c */ /* 0x082fec0000001804 */
[C---:B---3--:R-:W-:Y:S06]  /*55b0*/  HMMA.16816.F32 R8, R136.reuse, R132, R8 ;  /* 0x000000848808723c */ /* 0x048fec0000001808 */
[-C--:B------:R-:W-:Y:S06]  /*55c0*/  HMMA.16816.F32 R12, R136, R134.reuse, R12 ;  /* 0x00000086880c723c */ /* 0x080fec000000180c */
[C---:B------:R-:W-:Y:S01]  /*55d0*/  HMMA.16816.F32 R16, R140.reuse, R134, R16 ;  /* 0x000000868c10723c */ /* 0x040fe20000001810 */
[----:B------:R-:W1:Y:S05]  /*55e0*/  LDSM.16.M88.4 R132, [R173+0x13400] ;  /* 0x01340000ad84783b */ /* 0x000e6a0000000200 */
[C---:B------:R-:W-:Y:S01]  /*55f0*/  FADD.FTZ R5, -R144.reuse, R5 ;  /* 0x0000000590057221 */ /* 0x040fe20000010100 */
[----:B------:R-:W-:Y:S04]  /*5600*/  FADD.FTZ R4, -R144, R4 ;  /* 0x0000000490047221 */ /* 0x000fe80000010100 */
[----:B------:R-:W-:Y:S01]  /*5610*/  FMUL.FTZ R145, R145, R5 ;  /* 0x0000000591917220 */ /* 0x000fe20000410000 */
[----:B------:R-:W-:Y:S01]  /*5620*/  FMUL.FTZ R148, R148, R4 ;  /* 0x0000000494947220 */ /* 0x000fe20000410000 */
[----:B------:R-:W3:Y:S04]  /*5630*/  LDG.E R5, desc[UR6][R146.64+0x20] ;  /* 0x0000200692057981 */ /* 0x000ee8000c1e1900 */
[----:B------:R2:W5:Y:S07]  /*5640*/  LDG.E R4, desc[UR6][R146.64+0x80] ;  /* 0x0000800692047981 */ /* 0x00056e000c1e1900 */
[----:B------:R-:W-:Y:S01]  /*5650*/  FADD.FTZ R17, -R144, R17 ;  /* 0x0000001190117221 */ /* 0x000fe20000010100 */
[-C--:B-1----:R-:W-:Y:S06]  /*5660*/  HMMA.16816.F32 R20, R140, R132.reuse, R20 ;  /* 0x000000848c14723c */ /* 0x082fec0000001814 */
[C---:B------:R-:W-:Y:S06]  /*5670*/  HMMA.16816.F32 R24, R136.reuse, R132, R24 ;  /* 0x000000848818723c */ /* 0x040fec0000001818 */
[-C--:B------:R-:W-:Y:S05]  /*5680*/  HMMA.16816.F32 R28, R136, R134.reuse, R28 ;  /* 0x00000086881c723c */ /* 0x080fea000000181c */
[----:B------:R-:W-:Y:S01]  /*5690*/  FFMA.FTZ R133, -R206, R206, 1 ;  /* 0x3f800000ce857423 */ /* 0x000fe200000101ce */
[----:B------:R-:W-:Y:S01]  /*56a0*/  FFMA.FTZ R132, -R205, R205, 1 ;  /* 0x3f800000cd847423 */ /* 0x000fe200000101cd */
[----:B------:R-:W-:Y:S04]  /*56b0*/  HMMA.16816.F32 R32, R140, R134, R32 ;  /* 0x000000868c20723c */ /* 0x000fe80000001820 */
[----:B------:R-:W-:Y:S01]  /*56c0*/  FMUL.FTZ R133, R133, UR5 ;  /* 0x0000000585857c20 */ /* 0x000fe20008410000 */
[----:B------:R-:W-:Y:S01]  /*56d0*/  FMUL.FTZ R132, R132, UR5 ;  /* 0x0000000584847c20 */ /* 0x000fe20008410000 */
[C---:B------:R-:W-:Y:S01]  /*56e0*/  FADD.FTZ R20, -R144.reuse, R20 ;  /* 0x0000001490147221 */ /* 0x040fe20000010100 */
[----:B------:R-:W-:Y:S01]  /*56f0*/  FADD.FTZ R134, -R144, R16 ;  /* 0x0000001090867221 */ /* 0x000fe20000010100 */
[----:B------:R-:W-:Y:S03]  /*5700*/  FMUL.FTZ R133, R148, R133 ;  /* 0x0000008594857220 */ /* 0x000fe60000410000 */
[----:B------:R-:W-:Y:S01]  /*5710*/  FMUL.FTZ R132, R145, R132 ;  /* 0x0000008491847220 */ /* 0x000fe20000410000 */
[----:B------:R-:W-:Y:S01]  /*5720*/  FMUL.FTZ R135, R221, R20 ;  /* 0x00000014dd877220 */ /* 0x000fe20000410000 */
[----:B------:R-:W-:Y:S01]  /*5730*/  FFMA.FTZ R20, -R203, R203, 1 ;  /* 0x3f800000cb147423 */ /* 0x000fe200000101cb */
[----:B------:R-:W-:Y:S02]  /*5740*/  FADD.FTZ R136, -R144, R21 ;  /* 0x0000001590887221 */ /* 0x000fe40000010100 */
[----:B------:R-:W-:Y:S01]  /*5750*/  F2FP.F16.F32.PACK_AB R16, R132, R133 ;  /* 0x000000858410723e */ /* 0x000fe200000000ff */
[----:B------:R-:W-:Y:S01]  /*5760*/  FMUL.FTZ R133, R224, R134 ;  /* 0x00000086e0857220 */ /* 0x000fe20000410000 */
[----:B------:R-:W-:Y:S01]  /*5770*/  FMUL.FTZ R134, R223, R17 ;  /* 0x00000011df867220 */ /* 0x000fe20000410000 */
[----:B------:R-:W-:Y:S01]  /*5780*/  FFMA.FTZ R17, -R204, R204, 1 ;  /* 0x3f800000cc117423 */ /* 0x000fe200000101cc */
[----:B------:R-:W-:Y:S01]  /*5790*/  FFMA.FTZ R132, -R201, R201, 1 ;  /* 0x3f800000c9847423 */ /* 0x000fe200000101c9 */
[----:B------:R-:W-:Y:S02]  /*57a0*/  FMUL.FTZ R136, R222, R136 ;  /* 0x00000088de887220 */ /* 0x000fe40000410000 */
[----:B------:R-:W-:Y:S01]  /*57b0*/  FMUL.FTZ R21, R17, UR5 ;  /* 0x0000000511157c20 */ /* 0x000fe20008410000 */
[----:B------:R-:W-:Y:S01]  /*57c0*/  FMUL.FTZ R17, R20, UR5 ;  /* 0x0000000514117c20 */ /* 0x000fe20008410000 */
[----:B------:R-:W-:Y:S01]  /*57d0*/  FFMA.FTZ R20, -R197, R197, 1 ;  /* 0x3f800000c5147423 */ /* 0x000fe200000101c5 */
[----:B------:R-:W-:Y:S01]  /*57e0*/  FMUL.FTZ R132, R132, UR5 ;  /* 0x0000000584847c20 */ /* 0x000fe20008410000 */
[----:B------:R-:W-:Y:S01]  /*57f0*/  FMUL.FTZ R21, R133, R21 ;  /* 0x0000001585157220 */ /* 0x000fe20000410000 */
[----:B------:R-:W-:Y:S01]  /*5800*/  FMUL.FTZ R17, R134, R17 ;  /* 0x0000001186117220 */ /* 0x000fe20000410000 */
[----:B------:R-:W-:Y:S01]  /*5810*/  FFMA.FTZ R133, -R202, R202, 1 ;  /* 0x3f800000ca857423 */ /* 0x000fe200000101ca */
[----:B------:R-:W-:Y:S01]  /*5820*/  FADD.FTZ R134, -R144, R32 ;  /* 0x0000002090867221 */ /* 0x000fe20000010100 */
[----:B------:R-:W-:Y:S01]  /*5830*/  FMUL.FTZ R20, R20, UR5 ;  /* 0x0000000514147c20 */ /* 0x000fe20008410000 */
[----:B------:R-:W-:Y:S01]  /*5840*/  FMUL.FTZ R132, R135, R132 ;  /* 0x0000008487847220 */ /* 0x000fe20000410000 */
[----:B------:R-:W-:Y:S01]  /*5850*/  FMUL.FTZ R32, R133, UR5 ;  /* 0x0000000585207c20 */ /* 0x000fe20008410000 */
[----:B------:R-:W-:Y:S01]  /*5860*/  FMUL.FTZ R133, R220, R134 ;  /* 0x00000086dc857220 */ /* 0x000fe20000410000 */
[----:B------:R-:W-:Y:S02]  /*5870*/  FADD.FTZ R144, -R144, R33 ;  /* 0x0000002190907221 */ /* 0x000fe40000010100 */
[----:B------:R-:W-:Y:S01]  /*5880*/  FMUL.FTZ R33, R136, R32 ;  /* 0x0000002088217220 */ /* 0x000fe20000410000 */
[----:B------:R-:W-:Y:S01]  /*5890*/  FMUL.FTZ R20, R133, R20 ;  /* 0x0000001485147220 */ /* 0x000fe20000410000 */
[----:B------:R-:W-:Y:S01]  /*58a0*/  FFMA.FTZ R133, -R215, R215, 1 ;  /* 0x3f800000d7857423 */ /* 0x000fe200000101d7 */
[----:B------:R-:W-:Y:S01]  /*58b0*/  FFMA.FTZ R32, -R198, R198, 1 ;  /* 0x3f800000c6207423 */ /* 0x000fe200000101c6 */
[----:B------:R-:W-:Y:S01]  /*58c0*/  FMUL.FTZ R136, R219, R144 ;  /* 0x00000090db887220 */ /* 0x000fe20000410000 */
[----:B------:R-:W-:Y:S01]  /*58d0*/  F2FP.F16.F32.PACK_AB R33, R33, R132 ;  /* 0x000000842121723e */ /* 0x000fe200000000ff */
[----:B------:R-:W-:Y:S01]  /*58e0*/  FMUL.FTZ R133, R133, UR5 ;  /* 0x0000000585857c20 */ /* 0x000fe20008410000 */
[----:B------:R-:W-:Y:S01]  /*58f0*/  FMUL.FTZ R32, R32, UR5 ;  /* 0x0000000520207c20 */ /* 0x000fe20008410000 */
[----:B------:R-:W-:Y:S03]  /*5900*/  FFMA.FTZ R132, -R214, R214, 1 ;  /* 0x3f800000d6847423 */ /* 0x000fe600000101d6 */
[----:B------:R-:W-:Y:S01]  /*5910*/  FMUL.FTZ R32, R136, R32 ;  /* 0x0000002088207220 */ /* 0x000fe20000410000 */
[----:B------:R-:W-:Y:S04]  /*5920*/  FMUL.FTZ R132, R132, UR5 ;  /* 0x0000000584847c20 */ /* 0x000fe80008410000 */
[----:B------:R-:W-:Y:S01]  /*5930*/  F2FP.F16.F32.PACK_AB R32, R32, R20 ;  /* 0x000000142020723e */ /* 0x000fe200000000ff */
[C---:B---3--:R-:W-:Y:S01]  /*5940*/  FADD.FTZ R6, -R5.reuse, R6 ;  /* 0x0000000605067221 */ /* 0x048fe20000010100 */
[C---:B------:R-:W-:Y:S01]  /*5950*/  FADD.FTZ R7, -R5.reuse, R7 ;  /* 0x0000000705077221 */ /* 0x040fe20000010100 */
[C---:B------:R-:W-:Y:S01]  /*5960*/  FADD.FTZ R18, -R5.reuse, R18 ;  /* 0x0000001205127221 */ /* 0x040fe20000010100 */
[----:B------:R-:W-:Y:S01]  /*5970*/  FADD.FTZ R35, -R5, R35 ;  /* 0x0000002305237221 */ /* 0x000fe20000010100 */
[----:B------:R-:W-:Y:S01]  /*5980*/  FMUL.FTZ R135, R234, R6 ;  /* 0x00000006ea877220 */ /* 0x000fe20000410000 */
[----:B------:R-:W-:Y:S01]  /*5990*/  FFMA.FTZ R6, -R216, R216, 1 ;  /* 0x3f800000d8067423 */ /* 0x000fe200000101d8 */
[----:B------:R-:W-:Y:S01]  /*59a0*/  FMUL.FTZ R134, R235, R7 ;  /* 0x00000007eb867220 */ /* 0x000fe20000410000 */
[----:B------:R-:W-:Y:S01]  /*59b0*/  F2FP.F16.F32.PACK_AB R7, R17, R21 ;  /* 0x000000151107723e */ /* 0x000fe200000000ff */
[----:B------:R-:W-:Y:S01]  /*59c0*/  FMUL.FTZ R18, R230, R18 ;  /* 0x00000012e6127220 */ /* 0x000fe20000410000 */
[----:B------:R-:W-:Y:S01]  /*59d0*/  FMUL.FTZ R6, R6, UR5 ;  /* 0x0000000506067c20 */ /* 0x000fe20008410000 */
[C---:B------:R-:W-:Y:S01]  /*59e0*/  FADD.FTZ R20, -R5.reuse, R22 ;  /* 0x0000001605147221 */ /* 0x040fe20000010100 */
[C---:B------:R-:W-:Y:S01]  /*59f0*/  FADD.FTZ R22, -R5.reuse, R34 ;  /* 0x0000002205167221 */ /* 0x040fe20000010100 */
[----:B------:R-:W-:Y:S01]  /*5a00*/  FADD.FTZ R21, -R5, R23 ;  /* 0x0000001705157221 */ /* 0x000fe20000010100 */
[----:B------:R-:W-:Y:S01]  /*5a10*/  FMUL.FTZ R17, R135, R6 ;  /* 0x0000000687117220 */ /* 0x000fe20000410000 */
[----:B------:R-:W-:Y:S01]  /*5a20*/  FMUL.FTZ R6, R134, R133 ;  /* 0x0000008586067220 */ /* 0x000fe20000410000 */
[----:B------:R-:W-:Y:S01]  /*5a30*/  FADD.FTZ R19, -R5, R19 ;  /* 0x0000001305137221 */ /* 0x000fe20000010100 */
[----:B------:R-:W-:Y:S01]  /*5a40*/  FFMA.FTZ R23, -R212, R212, 1 ;  /* 0x3f800000d4177423 */ /* 0x000fe200000101d4 */
[----:B------:R-:W-:Y:S01]  /*5a50*/  FFMA.FTZ R134, -R200, R200, 1 ;  /* 0x3f800000c8867423 */ /* 0x000fe200000101c8 */
[----:B------:R-:W-:Y:S01]  /*5a60*/  FFMA.FTZ R133, -R199, R199, 1 ;  /* 0x3f800000c7857423 */ /* 0x000fe200000101c7 */
[----:B------:R-:W-:Y:S01]  /*5a70*/  F2FP.F16.F32.PACK_AB R6, R6, R17 ;  /* 0x000000110606723e */ /* 0x000fe200000000ff */
[----:B------:R-:W-:Y:S01]  /*5a80*/  FFMA.FTZ R17, -R213, R213, 1 ;  /* 0x3f800000d5117423 */ /* 0x000fe200000101d5 */
[----:B------:R-:W-:Y:S01]  /*5a90*/  FMUL.FTZ R19, R229, R19 ;  /* 0x00000013e5137220 */ /* 0x000fe20000410000 */
[----:B------:R-:W-:Y:S01]  /*5aa0*/  FMUL.FTZ R20, R227, R20 ;  /* 0x00000014e3147220 */ /* 0x000fe20000410000 */
[----:B------:R-:W-:Y:S01]  /*5ab0*/  FMUL.FTZ R21, R228, R21 ;  /* 0x00000015e4157220 */ /* 0x000fe20000410000 */
[----:B------:R-:W-:Y:S01]  /*5ac0*/  FMUL.FTZ R17, R17, UR5 ;  /* 0x0000000511117c20 */ /* 0x000fe20008410000 */
[----:B------:R-:W-:Y:S01]  /*5ad0*/  FMUL.FTZ R23, R23, UR5 ;  /* 0x0000000517177c20 */ /* 0x000fe20008410000 */
[----:B------:R-:W-:Y:S01]  /*5ae0*/  FMUL.FTZ R5, R226, R22 ;  /* 0x00000016e2057220 */ /* 0x000fe20000410000 */
[----:B------:R-:W-:Y:S01]  /*5af0*/  FMUL.FTZ R134, R134, UR5 ;  /* 0x0000000586867c20 */ /* 0x000fe20008410000 */
[----:B------:R-:W-:Y:S01]  /*5b00*/  FMUL.FTZ R34, R18, R17 ;  /* 0x0000001112227220 */ /* 0x000fe20000410000 */
[----:B------:R-:W-:Y:S01]  /*5b10*/  FMUL.FTZ R17, R225, R35 ;  /* 0x00000023e1117220 */ /* 0x000fe20000410000 */
[----:B------:R-:W-:Y:S01]  /*5b20*/  FFMA.FTZ R35, -R211, R211, 1 ;  /* 0x3f800000d3237423 */ /* 0x000fe200000101d3 */
[----:B------:R-:W-:Y:S01]  /*5b30*/  FMUL.FTZ R133, R133, UR5 ;  /* 0x0000000585857c20 */ /* 0x000fe20008410000 */
[----:B------:R-:W-:Y:S01]  /*5b40*/  FMUL.FTZ R23, R19, R23 ;  /* 0x0000001713177220 */ /* 0x000fe20000410000 */
[----:B------:R-:W-:Y:S01]  /*5b50*/  FMUL.FTZ R132, R20, R132 ;  /* 0x0000008414847220 */ /* 0x000fe20000410000 */
[----:B------:R-:W-:Y:S01]  /*5b60*/  FMUL.FTZ R35, R35, UR5 ;  /* 0x0000000523237c20 */ /* 0x000fe20008410000 */
[----:B------:R-:W-:Y:S01]  /*5b70*/  FMUL.FTZ R134, R5, R134 ;  /* 0x0000008605867220 */ /* 0x000fe20000410000 */
[----:B------:R-:W-:Y:S02]  /*5b80*/  FMUL.FTZ R133, R17, R133 ;  /* 0x0000008511857220 */ /* 0x000fe40000410000 */
[----:B------:R-:W-:Y:S01]  /*5b90*/  FMUL.FTZ R35, R21, R35 ;  /* 0x0000002315237220 */ /* 0x000fe20000410000 */
[----:B--2---:R-:W-:Y:S06]  /*5ba0*/  @!P0 BRA `(.L_x_890) ;  /* 0x0000000000c08947 */ /* 0x004fec0003800000 */
[----:B------:R-:W1:Y:S01]  /*5bb0*/  LDC R5, c[0x0][0x240] ;  /* 0x00009000ff057b82 */ /* 0x000e620000000800 */
[----:B------:R-:W-:Y:S01]  /*5bc0*/  ULOP3.LUT UR10, UR9, 0x1, URZ, 0xc0, !UPT ;  /* 0x00000001090a7892 */ /* 0x000fe2000f8ec03f */
[----:B------:R-:W-:Y:S02]  /*5bd0*/  ISETP.GE.AND P3, PT, R232, UR35, PT ;  /* 0x00000023e8007c0c */ /* 0x000fe4000bf66270 */
[----:B------:R-:W-:Y:S01]  /*5be0*/  ISETP.GE.AND P2, PT, R240, UR35, PT ;  /* 0x00000023f0007c0c */ /* 0x000fe2000bf46270 */
[----:B------:R-:W-:Y:S01]  /*5bf0*/  UISETP.NE.U32.AND UP1, UPT, UR10, 0x1, UPT ;  /* 0x000000010a00788c */ /* 0x000fe2000bf25070 */
[----:B------:R-:W-:Y:S03]  /*5c00*/  ISETP.GE.AND P1, PT, R241, UR35, PT ;  /* 0x00000023f1007c0c */ /* 0x000fe6000bf26270 */
[----:B------:R-:W-:Y:S06]  /*5c10*/  USEL UR10, UR60, 0x3000, !UP1 ;  /* 0x000030003c0a7887 */ /* 0x000fec000c800000 */
[----:B------:R-:W-:Y:S02]  /*5c20*/  VIADD R183, R183, UR10 ;  /* 0x0000000ab7b77c36 */ /* 0x000fe40008000000 */
[----:B------:R-:W-:Y:S02]  /*5c30*/  @!P2 VIADD R22, R231, UR10 ;  /* 0x0000000ae716ac36 */ /* 0x000fe40008000000 */
[----:B------:R-:W-:Y:S01]  /*5c40*/  VIADD R174, R174, UR10 ;  /* 0x0000000aaeae7c36 */ /* 0x000fe20008000000 */
[----:B------:R2:W-:Y:S04]  /*5c50*/  @P3 STS [R183], RZ ;  /* 0x000000ffb7003388 */ /* 0x0005e80000000800 */
[----:B------:R2:W-:Y:S01]  /*5c60*/  @P3 STS [R183+0x4], RZ ;  /* 0x000004ffb7003388 */ /* 0x0005e20000000800 */
[----:B-1----:R-:W-:Y:S03]  /*5c70*/  IMAD.U32 R5, R5, -0x40, RZ ;  /* 0xffffffc005057824 */ /* 0x002fe600078e00ff */
[----:B------:R2:W-:Y:S02]  /*5c80*/  @P3 STS [R183+0x8], RZ ;  /* 0x000008ffb7003388 */ /* 0x0005e40000000800 */
[C---:B------:R-:W-:Y:S02]  /*5c90*/  LEA R210, P4, R5.reuse, R210, 0x1 ;  /* 0x000000d205d27211 */ /* 0x040fe400078808ff */
[----:B------:R2:W-:Y:S01]  /*5ca0*/  @P3 STS [R183+0xc], RZ ;  /* 0x00000cffb7003388 */ /* 0x0005e20000000800 */
[----:B------:R-:W-:Y:S02]  /*5cb0*/  SHF.R.S32.HI R17, RZ, 0x1f, R5 ;  /* 0x0000001fff117819 */ /* 0x000fe40000011405 */
[----:B------:R-:W-:Y:S01]  /*5cc0*/  @!P3 MOV R18, R210 ;  /* 0x000000d20012b202 */ /* 0x000fe20000000f00 */
[--C-:B------:R-:W-:Y:S01]  /*5cd0*/  @!P2 IMAD.MOV.U32 R20, RZ, RZ, R210.reuse ;  /* 0x000000ffff14a224 */ /* 0x100fe200078e00d2 */
[----:B------:R-:W-:Y:S01]  /*5ce0*/  LEA.HI.X R209, R5, R209, R17, 0x1, P4 ;  /* 0x000000d105d17211 */ /* 0x000fe200020f0c11 */
[C---:B------:R-:W-:Y:S01]  /*5cf0*/  @!P1 VIADD R17, R231.reuse, UR10 ;  /* 0x0000000ae7119c36 */ /* 0x040fe20008000000 */
        /* <DEDUP_REMOVED lines=27> */
.L_x_890:
[----:B------:R-:W-:Y:S01]  /*5eb0*/  STS [R196+0x15000], R16 ;  /* 0x01500010c4007388 */ /* 0x000fe20000000800 */
[----:B------:R-:W-:Y:S01]  /*5ec0*/  F2FP.F16.F32.PACK_AB R5, R23, R34 ;  /* 0x000000221705723e */ /* 0x000fe200000000ff */
[C---:B-----5:R-:W-:Y:S01]  /*5ed0*/  FADD.FTZ R8, -R4.reuse, R8 ;  /* 0x0000000804087221 */ /* 0x060fe20000010100 */
[C---:B------:R-:W-:Y:S01]  /*5ee0*/  FADD.FTZ R9, -R4.reuse, R9 ;  /* 0x0000000904097221 */ /* 0x040fe20000010100 */
[----:B------:R1:W-:Y:S01]  /*5ef0*/  STS [R196+0x15400], R6 ;  /* 0x01540006c4007388 */ /* 0x0003e20000000800 */
[----:B------:R-:W-:Y:S01]  /*5f00*/  FADD.FTZ R25, -R4, R25 ;  /* 0x0000001904197221 */ /* 0x000fe20000010100 */
[----:B--2---:R-:W-:Y:S01]  /*5f10*/  FMUL.FTZ R19, R188, R8 ;  /* 0x00000008bc137220 */ /* 0x004fe20000410000 */
        /* <DEDUP_REMOVED lines=26> */
[----:B--2---:R-:W-:Y:S01]  /*60c0*/  FFMA.FTZ R7, -R160, R160, 1 ;  /* 0x3f800000a0077423 */ /* 0x004fe200000101a0 */
[----:B------:R-:W-:Y:S01]  /*60d0*/  FMUL.FTZ R6, R6, UR5 ;  /* 0x0000000506067c20 */ /* 0x000fe20008410000 */
[----:B------:R1:W-:Y:S01]  /*60e0*/  STS [R196+0x16000], R4 ;  /* 0x01600004c4007388 */ /* 0x0003e20000000800 */
[----:B------:R-:W-:Y:S01]  /*60f0*/  FADD.FTZ R11, -R0, R11 ;  /* 0x0000000b000b7221 */ /* 0x000fe20000010100 */
[----:B------:R-:W-:Y:S01]  /*6100*/  FMUL.FTZ R7, R7, UR5 ;  /* 0x0000000507077c20 */ /* 0x000fe20008410000 */
[----:B------:R-:W-:Y:S01]  /*6110*/  FMUL.FTZ R13, R13, R6 ;  /* 0x000000060d0d7220 */ /* 0x000fe20000410000 */
[----:B------:R-:W-:Y:S01]  /*6120*/  FFMA.FTZ R6, -R150, R150, 1 ;  /* 0x3f80000096067423 */ /* 0x000fe20000010196 */
[----:B------:R-:W-:Y:S01]  /*6130*/  FADD.FTZ R15, -R0, R15 ;  /* 0x0000000f000f7221 */ /* 0x000fe20000010100 */
[----:B------:R-:W-:Y:S01]  /*6140*/  FMUL.FTZ R12, R12, R7 ;  /* 0x000000070c0c7220 */ /* 0x000fe20000410000 */
[----:B---3--:R-:W-:Y:S01]  /*6150*/  FFMA.FTZ R5, -R163, R163, 1 ;  /* 0x3f800000a3057423 */ /* 0x008fe200000101a3 */
        /* <DEDUP_REMOVED lines=14> */
[----:B------:R-:W-:Y:S01]  /*6240*/  FADD.FTZ R14, -R0, R14 ;  /* 0x0000000e000e7221 */ /* 0x000fe20000010100 */
        /* <DEDUP_REMOVED lines=137> */
[--C-:B------:R-:W-:Y:S01]  /*6ae0*/  @!P3 IMAD.MOV.U32 R8, RZ, RZ, R208.reuse ;  /* 0x000000ffff08b224 */ /* 0x100fe200078e00d0 */
        /* <DEDUP_REMOVED lines=20> */
.L_x_891:
[----:B------:R-:W-:Y:S01]  /*6c30*/  LDSM.16.M88.4 R24, [R176] ;  /* 0x00000000b018783b */ /* 0x000fe20000000200 */
[C---:B------:R-:W-:Y:S01]  /*6c40*/  LEA R218, P1, R242.reuse, R162, 0x2 ;  /* 0x000000a2f2da7211 */ /* 0x040fe200078210ff */
[----:B------:R-:W-:Y:S02]  /*6c50*/  ULOP3.LUT UR10, UR9, 0x1, URZ, 0xc0, !UPT ;  /* 0x00000001090a7892 */ /* 0x000fe4000f8ec03f */
[----:B--2---:R-:W1:Y:S01]  /*6c60*/  LDSM.16.MT88.4 R8, [R0+0x9000] ;  /* 0x009000000008783b */ /* 0x004e620000004200 */
[----:B------:R-:W-:Y:S01]  /*6c70*/  LEA.HI.X.SX32 R217, R242, R163, 0x2, P1 ;  /* 0x000000a3f2d97211 */ /* 0x000fe200008f16ff */
[----:B------:R-:W-:Y:S02]  /*6c80*/  UISETP.NE.U32.AND UP1, UPT, UR10, 0x1, UPT ;  /* 0x000000010a00788c */ /* 0x000fe4000bf25070 */
[----:B------:R-:W2:Y:S01]  /*6c90*/  LDSM.16.MT88.4 R16, [R0+0xb000] ;  /* 0x00b000000010783b */ /* 0x000ea20000004200 */
[----:B------:R-:W-:Y:S03]  /*6ca0*/  UIADD3 UR10, UR9, -0x1, URZ ;  /* 0xffffffff090a7890 */ /* 0x000fe6000fffe03f */
        /* <DEDUP_REMOVED lines=18> */
[----:B------:R-:W-:Y:S05]  /*6dd0*/  LDSM.16.M88.4 R132, [R178] ;  /* 0x00000000b284783b */ /* 0x000fea0000000200 */
[C---:B------:R-:W-:Y:S06]  /*6de0*/  HMMA.16816.F32 R12, R32.reuse, R136, R12 ;  /* 0x00000088200c723c */ /* 0x040fec000000180c */
[C---:B------:R-:W-:Y:S01]  /*6df0*/  HMMA.16816.F32 R16, R32.reuse, R138, R16 ;  /* 0x0000008a2010723c */ /* 0x040fe20000001810 */
[----:B------:R-:W2:Y:S05]  /*6e00*/  LDSM.16.MT88.4 R136, [R0+0x9c00] ;  /* 0x009c00000088783b */ /* 0x000eaa0000004200 */
        /* <DEDUP_REMOVED lines=14> */
[C---:B--2---:R-:W-:Y:S06]  /*6ef0*/  HMMA.16816.F32 R4, R132.reuse, R136, R4 ;  /* 0x000000888404723c */ /* 0x044fec0000001804 */
[C---:B------:R-:W-:Y:S01]  /*6f00*/  HMMA.16816.F32 R8, R132.reuse, R138, R8 ;  /* 0x0000008a8408723c */ /* 0x040fe20000001808 */
[----:B------:R-:W2:Y:S05]  /*6f10*/  LDSM.16.M88.4 R136, [R177+0x2000] ;  /* 0x00200000b188783b */ /* 0x000eaa0000000200 */
[C---:B------:R-:W-:Y:S06]  /*6f20*/  HMMA.16816.F32 R12, R132.reuse, R156, R12 ;  /* 0x0000009c840c723c */ /* 0x040fec000000180c */
[C---:B------:R-:W-:Y:S01]  /*6f30*/  HMMA.16816.F32 R16, R132.reuse, R158, R16 ;  /* 0x0000009e8410723c */ /* 0x040fe20000001810 */
[----:B------:R-:W2:Y:S05]  /*6f40*/  LDSM.16.MT88.4 R156, [R0+0xc400] ;  /* 0x00c40000009c783b */ /* 0x000eaa0000004200 */
        /* <DEDUP_REMOVED lines=17> */
[C---:B------:R-:W-:Y:S06]  /*7060*/  HMMA.16816.F32 R12, R136.reuse, R156, R12 ;  /* 0x0000009c880c723c */ /* 0x040fec000000180c */
[C---:B------:R-:W-:Y:S01]  /*7070*/  HMMA.16816.F32 R16, R136.reuse, R158, R16 ;  /* 0x0000009e8810723c */ /* 0x040fe20000001810 */
[----:B------:R-:W2:Y:S05]  /*7080*/  LDSM.16.MT88.4 R156, [R0+0xcc00] ;  /* 0x00cc0000009c783b */ /* 0x000eaa0000004200 */
[C---:B---3--:R-:W-:Y:S06]  /*7090*/  HMMA.16816.F32 R20, R136.reuse, R32, R20 ;  /* 0x000000208814723c */ /* 0x048fec0000001814 */
[----:B------:R-:W-:Y:S01]  /*70a0*/  HMMA.16816.F32 R24, R136, R34, R24 ;  /* 0x000000228818723c */ /* 0x000fe20000001818 */
[----:B------:R3:W2:Y:S04]  /*70b0*/  LDSM.16.MT88.4 R32, [R0+0xec00] ;  /* 0x00ec00000020783b */ /* 0x0006a80000004200 */
[----:B------:R-:W-:Y:S01]  /*70c0*/  LDSM.16.MT88.4 R136, [R3+0x2400] ;  /* 0x002400000388783b */ /* 0x000fe20000004200 */
[C---:B----4-:R-:W-:Y:S06]  /*70d0*/  HMMA.16816.F32 R4, R132.reuse, R148, R4 ;  /* 0x000000948404723c */ /* 0x050fec0000001804 */
[C---:B------:R-:W-:Y:S06]  /*70e0*/  HMMA.16816.F32 R8, R132.reuse, R150, R8 ;  /* 0x000000968408723c */ /* 0x040fec0000001808 */
[C---:B------:R-:W-:Y:S06]  /*70f0*/  HMMA.16816.F32 R12, R132.reuse, R152, R12 ;  /* 0x00000098840c723c */ /* 0x040fec000000180c */
[C---:B------:R-:W-:Y:S01]  /*7100*/  HMMA.16816.F32 R16, R132.reuse, R154, R16 ;  /* 0x0000009a8410723c */ /* 0x040fe20000001810 */
[----:B---3--:R-:W-:Y:S05]  /*7110*/  IMAD.U32 R0, RZ, RZ, UR16 ;  /* 0x00000010ff007e24 */ /* 0x008fea000f8e00ff */
[C---:B-1----:R-:W-:Y:S06]  /*7120*/  HMMA.16816.F32 R20, R132.reuse, R28, R20 ;  /* 0x0000001c8414723c */ /* 0x042fec0000001814 */
[----:B------:R-:W-:Y:S05]  /*7130*/  HMMA.16816.F32 R24, R132, R30, R24 ;  /* 0x0000001e8418723c */ /* 0x000fea0000001818 */
[----:B------:R-:W-:Y:S01]  /*7140*/  IMAD.MOV.U32 R28, RZ, RZ, R218 ;  /* 0x000000ffff1c7224 */ /* 0x000fe200078e00da */
[C---:B--2---:R-:W-:Y:S01]  /*7150*/  HMMA.16816.F32 R4, R140.reuse, R144, R4 ;  /* 0x000000908c04723c */ /* 0x044fe20000001804 */
        /* <DEDUP_REMOVED lines=29> */
[----:B-1----:R-:W-:Y:S02]  /*7330*/  IMAD.U32 R30, RZ, RZ, UR33 ;  /* 0x00000021ff1e7e24 */ /* 0x002fe4000f8e00ff */
[----:B------:R-:W-:Y:S01]  /*7340*/  IMAD.U32 R31, RZ, RZ, UR34 ;  /* 0x00000022ff1f7e24 */ /* 0x000fe2000f8e00ff */
[----:B------:R-:W-:Y:S02]  /*7350*/  LDSM.16.MT88.4 R132, [R2+0x17800] ;  /* 0x017800000284783b */ /* 0x000fe40000004200 */
[-C--:B------:R-:W-:Y:S01]  /*7360*/  LEA R30, P1, R30, R28.reuse, 0x2 ;  /* 0x0000001c1e1e7211 */ /* 0x080fe200078210ff */
[----:B--2---:R-:W-:Y:S01]  /*7370*/  IMAD.U32 R4, RZ, RZ, UR32 ;  /* 0x00000020ff047e24 */ /* 0x004fe2000f8e00ff */
[-C--:B------:R-:W-:Y:S04]  /*7380*/  LEA.HI.X.SX32 R35, R31, R29.reuse, 0x2, P2 ;  /* 0x0000001d1f237211 */ /* 0x080fe800010f16ff */
[-C--:B------:R-:W-:Y:S01]  /*7390*/  LEA R4, P0, R4, R28.reuse, 0x2 ;  /* 0x0000001c04047211 */ /* 0x080fe200078010ff */
[----:B------:R1:W-:Y:S01]  /*73a0*/  REDG.E.ADD.F32.FTZ.RN.STRONG.GPU desc[UR6][R34.64], R7 ;  /* 0x00000007220079a6 */ /* 0x0003e2000c10f386 */
[----:B---3--:R-:W-:Y:S05]  /*73b0*/  IMAD.U32 R5, RZ, RZ, UR33 ;  /* 0x00000021ff057e24 */ /* 0x008fea000f8e00ff */
[-C--:B------:R-:W-:Y:S01]  /*73c0*/  LEA.HI.X.SX32 R31, R5, R29.reuse, 0x2, P1 ;  /* 0x0000001d051f7211 */ /* 0x080fe200008f16ff */
[----:B----4-:R-:W-:Y:S01]  /*73d0*/  IMAD.U32 R6, RZ, RZ, UR26 ;  /* 0x0000001aff067e24 */ /* 0x010fe2000f8e00ff */
[-C--:B------:R-:W-:Y:S01]  /*73e0*/  LEA.HI.X.SX32 R5, R0, R29.reuse, 0x2, P0 ;  /* 0x0000001d00057211 */ /* 0x080fe200000f16ff */
[----:B------:R-:W-:Y:S02]  /*73f0*/  IMAD.U32 R0, RZ, RZ, UR31 ;  /* 0x0000001fff007e24 */ /* 0x000fe4000f8e00ff */
[----:B------:R2:W-:Y:S04]  /*7400*/  REDG.E.ADD.F32.FTZ.RN.STRONG.GPU desc[UR6][R30.64], R8 ;  /* 0x000000081e0079a6 */ /* 0x0005e8000c10f386 */
        /* <DEDUP_REMOVED lines=316> */
.L_x_893:
        /* <DEDUP_REMOVED lines=19> */
.L_x_894:
        /* <DEDUP_REMOVED lines=31> */
[----:B------:R-:W-:Y:S01]  /*8af0*/  ULDC UR15, c[0x0][0x2d0] ;  /* 0x0000b400000f7ab9 */ /* 0x000fe20000000800 */
[----:B------:R-:W2:Y:S01]  /*8b00*/  LDS.128 R20, [R160+0xb000] ;  /* 0x00b00000a0147984 */ /* 0x000ea20000000c00 */
[----:B------:R-:W-:Y:S01]  /*8b10*/  ISETP.GE.AND P5, PT, R232, UR15, PT ;  /* 0x0000000fe8007c0c */ /* 0x000fe2000bfa6270 */
[----:B------:R-:W-:Y:S01]  /*8b20*/  IMAD R0, R25, UR12, RZ ;  /* 0x0000000c19007c24 */ /* 0x000fe2000f8e02ff */
[----:B------:R-:W-:Y:S01]  /*8b30*/  MOV R5, R24 ;  /* 0x0000001800057202 */ /* 0x000fe20000000f00 */
[----:B------:R-:W3:Y:S01]  /*8b40*/  LDS.128 R16, [R160+0xd000] ;  /* 0x00d00000a0107984 */ /* 0x000ee20000000c00 */
[----:B------:R-:W-:Y:S01]  /*8b50*/  IMAD.MOV.U32 R4, RZ, RZ, R8 ;  /* 0x000000ffff047224 */ /* 0x000fe200078e0008 */
[----:B------:R-:W-:Y:S01]  /*8b60*/  ISETP.GE.AND P2, PT, R240, UR15, PT ;  /* 0x0000000ff0007c0c */ /* 0x000fe2000bf46270 */
[----:B------:R-:W-:Y:S01]  /*8b70*/  IMAD R0, R243, UR13, R0 ;  /* 0x0000000df3007c24 */ /* 0x000fe2000f8e0200 */
[----:B------:R-:W-:Y:S01]  /*8b80*/  ISETP.GE.AND P1, PT, R241, UR15, PT ;  /* 0x0000000ff1007c0c */ /* 0x000fe2000bf26270 */
[----:B------:R-:W-:Y:S01]  /*8b90*/  IMAD.WIDE.U32 R10, R243, UR12, R4 ;  /* 0x0000000cf30a7c25 */ /* 0x000fe2000f8e0004 */
        /* <DEDUP_REMOVED lines=8> */
.L_x_896:
[----:B------:R-:W-:Y:S05]  /*8c20*/  BSYNC B0 ;  /* 0x0000000000007941 */ /* 0x000fea0003800000 */
.L_x_895:
[----:B------:R-:W-:Y:S04]  /*8c30*/  BSSY B0, `(.L_x_897) ;  /* 0x0000014000007945 */ /* 0x000fe80003800000 */
        /* <DEDUP_REMOVED lines=8> */
[----:B------:R-:W-:Y:S01]  /*8cc0*/  IMAD.WIDE.U32 R8, R0, UR12, R4 ;  /* 0x0000000c00087c25 */ /* 0x000fe2000f8e0004 */
[----:B------:R-:W-:Y:S02]  /*8cd0*/  ISETP.GE.AND P1, PT, R240, UR8, PT ;  /* 0x00000008f0007c0c */ /* 0x000fe4000bf26270 */
[----:B------:R-:W-:Y:S01]  /*8ce0*/  ISETP.GE.AND P0, PT, R241, UR8, PT ;  /* 0x00000008f1007c0c */ /* 0x000fe2000bf06270 */
[----:B------:R-:W-:Y:S01]  /*8cf0*/  IMAD R3, R3, UR12, RZ ;  /* 0x0000000c03037c24 */ /* 0x000fe2000f8e02ff */
[----:B------:R-:W-:-:S03]  /*8d00*/  LEA R4, P5, R8, UR16, 0x1 ;  /* 0x0000001008047c11 */ /* 0x000fc6000f8a08ff */
[----:B------:R-:W-:-:S04]  /*8d10*/  IMAD R0, R0, UR13, R3 ;  /* 0x0000000d00007c24 */ /* 0x000fc8000f8e0203 */
[----:B------:R-:W-:-:S05]  /*8d20*/  IMAD.IADD R0, R9, 0x1, R0 ;  /* 0x0000000109007824 */ /* 0x000fca00078e0200 */
[----:B------:R-:W-:-:S05]  /*8d30*/  LEA.HI.X R5, R8, UR17, R0, 0x1, P5 ;  /* 0x0000001108057c11 */ /* 0x000fca000a8f0c00 */
[----:B------:R2:W-:Y:S04]  /*8d40*/  @!P2 STG.E.128 desc[UR6][R4.64], R36 ;  /* 0x000000240400a986 */ /* 0x0005e8000c101d06 */
[----:B---3--:R2:W-:Y:S04]  /*8d50*/  @!P1 STG.E.128 desc[UR6][R4.64+0x40], R32 ;  /* 0x0000402004009986 */ /* 0x0085e8000c101d06 */
[----:B----4-:R2:W-:Y:S02]  /*8d60*/  @!P0 STG.E.128 desc[UR6][R4.64+0x80], R28 ;  /* 0x0000801c04008986 */ /* 0x0105e4000c101d06 */
.L_x_898:
[----:B------:R-:W-:Y:S05]  /*8d70*/  BSYNC B0 ;  /* 0x0000000000007941 */ /* 0x000fea0003800000 */
.L_x_897:
        /* <DEDUP_REMOVED lines=32> */
[----:B--2---:R2:W-:Y:S04]  /*8f80*/  @!P2 STG.E.128 desc[UR6][R4.64], R16 ;  /* 0x000000100400a986 */ /* 0x0045e8000c101d06 */
[----:B------:R2:W-:Y:S04]  /*8f90*/  @!P1 STG.E.128 desc[UR6][R4.64+0x40], R12 ;  /* 0x0000400c04009986 */ /* 0x0005e8000c101d06 */
[----:B-1----:R2:W-:Y:S02]  /*8fa0*/  @!P0 STG.E.128 desc[UR6][R4.64+0x80], R160 ;  /* 0x000080a004008986 */ /* 0x0025e4000c101d06 */
.L_x_900:
[----:B------:R-:W-:Y:S05]  /*8fb0*/  BSYNC B0 ;  /* 0x0000000000007941 */ /* 0x000fea0003800000 */
.L_x_899:
[----:B------:R-:W-:Y:S05]  /*8fc0*/  @P3 BRA `(.L_x_901) ;  /* 0x0000000800b83947 */ /* 0x000fea0003800000 */
[----:B------:R-:W-:Y:S01]  /*8fd0*/  IADD3 R0, P0, R243, 0x40, RZ ;  /* 0x00000040f3007810 */ /* 0x000fe20007f1e0ff */
[----:B------:R-:W-:Y:S01]  /*8fe0*/  IMAD.MOV.U32 R7, RZ, RZ, R3 ;  /* 0x000000ffff077224 */ /* 0x000fe200078e0003 */
[----:B------:R-:W-:Y:S01]  /*8ff0*/  ULDC UR5, c[0x0][0x2d0] ;  /* 0x0000b40000057ab9 */ /* 0x000fe20000000800 */
[----:B------:R-:W-:Y:S01]  /*9000*/  ULDC.64 UR8, c[0x0][0x3f8] ;  /* 0x0000fe0000087ab9 */ /* 0x000fe20000000a00 */
[----:B------:R-:W-:Y:S01]  /*9010*/  ISETP.GE.AND P1, PT, R232, UR5, PT ;  /* 0x00000005e8007c0c */ /* 0x000fe2000bf26270 */
[----:B--2---:R-:W-:Y:S01]  /*9020*/  IMAD.X R4, RZ, RZ, R25, P0 ;  /* 0x000000ffff047224 */ /* 0x004fe200000e0619 */
        /* <DEDUP_REMOVED lines=13> */
.L_x_876:
        /* <DEDUP_REMOVED lines=23> */
.L_x_902:
        /* <DEDUP_REMOVED lines=21> */
.L_x_903:
        /* <DEDUP_REMOVED lines=13> */
[----:B------:R-:W-:Y:S01]  /*9490*/  ISETP.GE.AND P3, PT, R3, UR8, PT ;  /* 0x0000000803007c0c */ /* 0x000fe2000bf66270 */
[C---:B------:R-:W-:Y:S01]  /*94a0*/  VIADD R10, R232.reuse, 0x20 ;  /* 0x00000020e80a7836 */ /* 0x040fe20000000000 */
[----:B------:R-:W-:Y:S01]  /*94b0*/  IADD3.X R7, R5, UR20, R0, P0, !PT ;  /* 0x0000001405077c10 */ /* 0x000fe200087fe400 */
[----:B------:R-:W-:Y:S01]  /*94c0*/  IMAD.U32 R0, RZ, RZ, UR14 ;  /* 0x0000000eff007e24 */ /* 0x000fe2000f8e00ff */
[----:B------:R-:W-:Y:S01]  /*94d0*/  UIMAD UR15, UR58, UR15, UR5 ;  /* 0x0000000f3a0f72a4 */ /* 0x000fe2000f8e0205 */
[----:B------:R-:W-:-:S02]  /*94e0*/  IADD3 R11, R232, 0x40, RZ ;  /* 0x00000040e80b7810 */ /* 0x000fc40007ffe0ff */
[----:B------:R-:W-:Y:S01]  /*94f0*/  IMAD.WIDE.U32 R6, R0, UR58, R6 ;  /* 0x0000003a00067c25 */ /* 0x000fe2000f8e0006 */
[----:B------:R-:W-:-:S04]  /*9500*/  SHF.R.S32.HI R12, RZ, 0x1f, R243 ;  /* 0x0000001fff0c7819 */ /* 0x000fc800000114f3 */
        /* <DEDUP_REMOVED lines=18> */
.L_x_905:
[----:B------:R-:W-:Y:S05]  /*9630*/  BSYNC B0 ;  /* 0x0000000000007941 */ /* 0x000fea0003800000 */
.L_x_904:
        /* <DEDUP_REMOVED lines=19> */
.L_x_907:
[----:B------:R-:W-:Y:S05]  /*9770*/  BSYNC B0 ;  /* 0x0000000000007941 */ /* 0x000fea0003800000 */
.L_x_906:
        /* <DEDUP_REMOVED lines=32> */
.L_x_909:
[----:B------:R-:W-:Y:S05]  /*9980*/  BSYNC B0 ;  /* 0x0000000000007941 */ /* 0x000fea0003800000 */
.L_x_908:
        /* <DEDUP_REMOVED lines=18> */
.L_x_901:
[----:B------:R-:W-:Y:S05]  /*9ab0*/  BSYNC B1 ;  /* 0x0000000000017941 */ /* 0x000fea0003800000 */
.L_x_871:
[----:B------:R-:W3:Y:S01]  /*9ac0*/  LDL R3, [R1] ;  /* 0x0000000001037983 */ /* 0x000ee20000100800 */
[----:B------:R-:W-:Y:S02]  /*9ad0*/  ULDC UR5, c[0x0][0xc] ;  /* 0x0000030000057ab9 */ /* 0x000fe40000000800 */
[----:B------:R-:W-:Y:S01]  /*9ae0*/  UIADD3 UR37, UR5, UR37, URZ ;  /* 0x0000002505257290 */ /* 0x000fe2000fffe03f */
[----:B---3--:R-:W-:-:S13]  /*9af0*/  R2UR UR8, R3 ;  /* 0x00000000030872ca */ /* 0x008fda00000e0000 */
[----:B------:R-:W-:-:S06]  /*9b00*/  UISETP.GE.AND UP0, UPT, UR37, UR8, UPT ;  /* 0x000000082500728c */ /* 0x000fcc000bf06270 */
[----:B------:R-:W-:-:S13]  /*9b10*/  PLOP3.LUT P0, PT, PT, PT, UP0, 0x80, 0x0 ;  /* 0x000000000000781c */ /* 0x000fda0003f0f008 */
[----:B------:R-:W-:Y:S05]  /*9b20*/  @P0 BRA `(.L_x_910) ;  /* 0x0000000000040947 */ /* 0x000fea0003800000 */
[----:B------:R-:W-:Y:S05]  /*9b30*/  BRA `(.L_x_911) ;  /* 0xffffff70002c7947 */ /* 0x000fea000383ffff */
.L_x_910:
[----:B------:R-:W-:Y:S05]  /*9b40*/  EXIT ;  /* 0x000000000000794d */ /* 0x000fea0003800000 */
.L_x_912:
        /* <DEDUP_REMOVED lines=11> */
.L_x_1306:


//--------------------- .text._ZN5flash44flash_bwd_dq_dk_dv_loop_seqk_parallel_kernelI23Flash_bwd_kernel_traitsILi96ELi64ELi128ELi8ELi2ELi4ELi4ELb0ELb0EN7cutlass6half_tE19Flash_kernel_traitsILi96ELi64ELi128ELi8ES3_EELb1ELb0ELb1ELb0ELb0ELb0ELb0EEEvNS_16Flash_bwd_paramsE --------------------------
	.section	.text._ZN5flash44flash_bwd_dq_dk_dv_loop_seqk_parallel_kernelI23Flash_bwd_kernel_traitsILi96ELi64ELi128ELi8ELi2ELi4ELi4ELb0ELb0EN7cutlass6half_tE19Flash_kernel_traitsILi96ELi64ELi128ELi8ES3_EELb1ELb0ELb1ELb0ELb0ELb0ELb0EEEvNS_16Flash_bwd_paramsE,"ax",@progbits
	.align	128
        .global         _ZN5flash44flash_bwd_dq_dk_dv_loop_seqk_parallel_kernelI23Flash_bwd_kernel_traitsILi96ELi64ELi128ELi8ELi2ELi4ELi4ELb0ELb0EN7cutlass6half_tE19Flash_kernel_traitsILi96ELi64ELi128ELi8ES3_EELb1ELb0ELb1ELb0ELb0ELb0ELb0EEEvNS_16Flash_bwd_paramsE
        .type           _ZN5flash44flash_bwd_dq_dk_dv_loop_seqk_parallel_kernelI23Flash_bwd_kernel_traitsILi96ELi64ELi128ELi8ELi2ELi4ELi4ELb0ELb0EN7cutlass6half_tE19Flash_kernel_traitsILi96ELi64ELi128ELi8ES3_EELb1ELb0ELb1ELb0ELb0ELb0ELb0EEEvNS_16Flash_bwd_paramsE,@function
        .size           _ZN5flash44flash_bwd_dq_dk_dv_loop_seqk_parallel_kernelI23Flash_bwd_kernel_traitsILi96ELi64ELi128ELi8ELi2ELi4ELi4ELb0ELb0EN7cutlass6half_tE19Flash_kernel_traitsILi96ELi64ELi128ELi8ES3_EELb1ELb0ELb1ELb0ELb0ELb0ELb0EEEvNS_16Flash_bwd_paramsE,(.L_x_1307 - _ZN5flash44flash_bwd_dq_dk_dv_loop_seqk_parallel_kernelI23Flash_bwd_kernel_traitsILi96ELi64ELi128ELi8ELi2ELi4ELi4ELb0ELb0EN7cutlass6half_tE19Flash_kernel_traitsILi96ELi64ELi128ELi8ES3_EELb1ELb0ELb1ELb0ELb0ELb0ELb0EEEvNS_16Flash_bwd_paramsE)
        .other          _ZN5flash44flash_bwd_dq_dk_dv_loop_seqk_parallel_kernelI23Flash_bwd_kernel_traitsILi96ELi64ELi128ELi8ELi2ELi4ELi4ELb0ELb0EN7cutlass6half_tE19Flash_kernel_traitsILi96ELi64ELi128ELi8ES3_EELb1ELb0ELb1ELb0ELb0ELb0ELb0EEEvNS_16Flash_bwd_paramsE,@"STO_CUDA_ENTRY STV_DEFAULT"
_ZN5flash44flash_bwd_dq_dk_dv_loop_seqk_parallel_kernelI23Flash_bwd_kernel_traitsILi96ELi64ELi128ELi8ELi2ELi4ELi4ELb0ELb0EN7cutlass6half_tE19Flash_kernel_traitsILi96ELi64ELi128ELi8ES3_EELb1ELb0ELb1ELb0ELb0ELb0ELb0EEEvNS_16Flash_bwd_paramsE:
.text._ZN5flash44flash_bwd_dq_dk_dv_loop_seqk_parallel_kernelI23Flash_bwd_kernel_traitsILi96ELi64ELi128ELi8ELi2ELi4ELi4ELb0ELb0EN7cutlass6half_tE19Flash_kernel_traitsILi96ELi64ELi128ELi8ES3_EELb1ELb0ELb1ELb0ELb0ELb0ELb0EEEvNS_16Flash_bwd_paramsE:
[----:B------:R-:W-:Y:S08]  /*0000*/  LDC R1, c[0x0][0x28] ;  /* 0x00000a00ff017b82 */ /* 0x000ff00000000800 */
[----:B------:R-:W1:Y:S01]  /*0010*/  S2UR UR16, SR_CTAID.X ;  /* 0x00000000001079c3 */ /* 0x000e620000002500 */
[----:B------:R-:W-:Y:S02]  /*0020*/  ULDC UR4, c[0x0][0x2c8] ;  /* 0x0000b20000047ab9 */ /* 0x000fe40000000800 */
[----:B------:R-:W-:-:S04]  /*0030*/  UIADD3 UR5, UR4, 0x7f, URZ ;  /* 0x0000007f04057890 */ /* 0x000fc8000fffe03f */
[----:B------:R-:W-:-:S04]  /*0040*/  USHF.R.S32.HI UR4, URZ, 0x1f, UR5 ;  /* 0x0000001f3f047899 */ /* 0x000fc80008011405 */
[----:B------:R-:W-:-:S04]  /*0050*/  ULEA.HI UR4, UR4, UR5, URZ, 0x7 ;  /* 0x0000000504047291 */ /* 0x000fc8000f8f383f */
[----:B------:R-:W-:-:S06]  /*0060*/  USHF.R.S32.HI UR6, URZ, 0x7, UR4 ;  /* 0x000000073f067899 */ /* 0x000fcc0008011404 */
[----:B------:R-:W-:Y:S01]  /*0070*/  MOV R251, UR6 ;  /* 0x0000000600fb7c02 */ /* 0x000fe20008000f00 */
[----:B-1----:R-:W-:-:S06]  /*0080*/  UISETP.GE.AND UP0, UPT, UR16, UR6, UPT ;  /* 0x000000061000728c */ /* 0x002fcc000bf06270 */
        /* <DEDUP_REMOVED lines=8> */
[----:B------:R-:W-:Y:S02]  /*0110*/  IMAD.MOV.U32 R182, RZ, RZ, 0x40 ;  /* 0x00000040ffb67424 */ /* 0x000fe400078e00ff */
[----:B------:R-:W3:Y:S08]  /*0120*/  S2UR UR61, SR_CTAID.Z ;  /* 0x00000000003d79c3 */ /* 0x000ef00000002700 */
[----:B------:R-:W4:Y:S01]  /*0130*/  S2UR UR60, SR_CTAID.Y ;  /* 0x00000000003c79c3 */ /* 0x000f220000002600 */
[----:B--2---:R-:W-:Y:S01]  /*0140*/  ULEA UR4, UR4, UR5, 0x18 ;  /* 0x0000000504047291 */ /* 0x004fe2000f8ec03f */
        /* <DEDUP_REMOVED lines=17> */
[----:B------:R-:W-:Y:S01]  /*0260*/  SHF.R.S32.HI R245, RZ, 0x2, R2 ;  /* 0x00000002fff57819 */ /* 0x000fe20000011402 */
[----:B------:R-:W-:Y:S01]  /*0270*/  IMAD.IADD R6, R8, 0x1, -R6 ;  /* 0x0000000108067824 */ /* 0x000fe200078e0a06 */
[----:B------:R-:W-:Y:S01]  /*0280*/  SHF.R.S32.HI R5, RZ, 0x1f, R3 ;  /* 0x0000001fff057819 */ /* 0x000fe20000011403 */
[----:B------:R-:W-:Y:S01]  /*0290*/  IMAD.SHL.U32 R228, R18, 0x8, RZ ;  /* 0x0000000812e47824 */ /* 0x000fe200078e00ff */
[----:B------:R-:W-:-:S02]  /*02a0*/  SHF.R.S32.HI R8, RZ, 0x3, R17 ;  /* 0x00000003ff087819 */ /* 0x000fc40000011411 */
[----:B------:R-:W-:Y:S02]  /*02b0*/  SHF.R.S32.HI R9, RZ, 0x4, R4 ;  /* 0x00000004ff097819 */ /* 0x000fe40000011404 */
[-C--:B------:R-:W-:Y:S02]  /*02c0*/  LEA.HI R7, R3, R0.reuse, RZ, 0x1 ;  /* 0x0000000003077211 */ /* 0x080fe400078f08ff */
[----:B------:R-:W-:Y:S02]  /*02d0*/  LEA.HI R12, R2, R245, RZ, 0x1 ;  /* 0x000000f5020c7211 */ /* 0x000fe400078f08ff */
[----:B------:R-:W-:Y:S01]  /*02e0*/  LEA.HI R3, R5, R0, RZ, 0x2 ;  /* 0x0000000005037211 */ /* 0x000fe200078f10ff */
[----:B------:R-:W-:Y:S01]  /*02f0*/  IMAD.SHL.U32 R5, R8, 0x40, RZ ;  /* 0x0000004008057824 */ /* 0x000fe200078e00ff */
[----:B------:R-:W-:Y:S02]  /*0300*/  LEA.HI R11, R4, R9, RZ, 0x1 ;  /* 0x00000009040b7211 */ /* 0x000fe400078f08ff */
[----:B------:R-:W-:-:S02]  /*0310*/  LOP3.LUT R4, R12, 0x7fffffe, RZ, 0xc0, !PT ;  /* 0x07fffffe0c047812 */ /* 0x000fc400078ec0ff */
        /* <DEDUP_REMOVED lines=9> */
[----:B------:R-:W-:-:S02]  /*03b0*/  LOP3.LUT R3, R3, 0x18, R228, 0xf8, !PT ;  /* 0x0000001803037812 */ /* 0x000fc400078ef8e4 */
[----:B------:R-:W-:Y:S02]  /*03c0*/  SHF.R.S32.HI R0, RZ, 0x1f, R2 ;  /* 0x0000001fff007819 */ /* 0x000fe40000011402 */
[----:B------:R-:W-:Y:S02]  /*03d0*/  LOP3.LUT R2, R3, R5, RZ, 0x3c, !PT ;  /* 0x0000000503027212 */ /* 0x000fe400078e3cff */
[----:B------:R-:W-:Y:S02]  /*03e0*/  LOP3.LUT R4, R11, 0xfffffffe, RZ, 0xc0, !PT ;  /* 0xfffffffe0b047812 */ /* 0x000fe400078ec0ff */
[----:B------:R-:W-:Y:S01]  /*03f0*/  SHF.R.S32.HI R7, RZ, 0x1f, R10 ;  /* 0x0000001fff077819 */ /* 0x000fe2000001140a */
[----:B------:R-:W-:Y:S01]  /*0400*/  IMAD.U32 R246, R246, 0x20, R2 ;  /* 0x00000020f6f67824 */ /* 0x000fe200078e0002 */
[----:B------:R-:W-:Y:S01]  /*0410*/  LEA.HI R2, R6, R6, RZ, 0x1 ;  /* 0x0000000606027211 */ /* 0x000fe200078f08ff */
[----:B------:R-:W-:Y:S01]  /*0420*/  IMAD.IADD R12, R9, 0x1, -R4 ;  /* 0x00000001090c7824 */ /* 0x000fe200078e0a04 */
[----:B------:R-:W-:-:S02]  /*0430*/  LEA.HI R237, R7, R10, RZ, 0x2 ;  /* 0x0000000a07ed7211 */ /* 0x000fc400078f10ff */
[----:B------:R-:W-:Y:S02]  /*0440*/  LEA.HI R4, R14, R14, RZ, 0x1 ;  /* 0x0000000e0e047211 */ /* 0x000fe400078f08ff */
[--C-:B------:R-:W-:Y:S02]  /*0450*/  SHF.R.S32.HI R3, RZ, 0x1, R2.reuse ;  /* 0x00000001ff037819 */ /* 0x100fe40000011402 */
[----:B------:R-:W-:Y:S02]  /*0460*/  SHF.R.S32.HI R7, RZ, 0x1f, R2 ;  /* 0x0000001fff077819 */ /* 0x000fe40000011402 */
[----:B------:R-:W-:Y:S02]  /*0470*/  LEA.HI R0, R0, R245, RZ, 0x3 ;  /* 0x000000f500007211 */ /* 0x000fe400078f18ff */
[----:B------:R-:W-:Y:S02]  /*0480*/  LOP3.LUT R2, R2, 0x7fffffe, RZ, 0xc0, !PT ;  /* 0x07fffffe02027812 */ /* 0x000fe400078ec0ff */
[----:B------:R-:W-:-:S02]  /*0490*/  LOP3.LUT R5, R4, 0x7fffffe, RZ, 0xc0, !PT ;  /* 0x07fffffe04057812 */ /* 0x000fc400078ec0ff */
[----:B------:R-:W-:Y:S01]  /*04a0*/  LEA.HI R8, R7, R3, RZ, 0x2 ;  /* 0x0000000307087211 */ /* 0x000fe200078f10ff */
[----:B------:R-:W-:Y:S01]  /*04b0*/  IMAD.IADD R19, R6, 0x1, -R2 ;  /* 0x0000000106137824 */ /* 0x000fe200078e0a02 */
[----:B------:R-:W-:Y:S01]  /*04c0*/  LOP3.LUT R0, R0, 0xfffffff8, RZ, 0xc0, !PT ;  /* 0xfffffff800007812 */ /* 0x000fe200078ec0ff */
[----:B------:R-:W-:Y:S01]  /*04d0*/  IMAD.IADD R10, R14, 0x1, -R5 ;  /* 0x000000010e0a7824 */ /* 0x000fe200078e0a05 */
[----:B------:R-:W-:Y:S01]  /*04e0*/  LOP3.LUT R8, R8, 0xfffffffc, RZ, 0xc0, !PT ;  /* 0xfffffffc08087812 */ /* 0x000fe200078ec0ff */
[----:B------:R-:W-:Y:S01]  /*04f0*/  IMAD R2, R244, 0x4, R12 ;  /* 0x00000004f4027824 */ /* 0x000fe200078e020c */
[----:B------:R-:W-:Y:S01]  /*0500*/  SHF.R.S32.HI R9, RZ, 0x1f, R6 ;  /* 0x0000001fff097819 */ /* 0x000fe20000011406 */
[----:B------:R-:W-:Y:S01]  /*0510*/  IMAD.IADD R0, R245, 0x1, -R0 ;  /* 0x00000001f5007824 */ /* 0x000fe200078e0a00 */
[----:B------:R-:W-:Y:S01]  /*0520*/  SHF.R.S32.HI R237, RZ, 0x2, R237 ;  /* 0x00000002ffed7819 */ /* 0x000fe200000114ed */
[----:B------:R-:W-:Y:S01]  /*0530*/  IMAD R177, R2, 0x8, R10 ;  /* 0x0000000802b17824 */ /* 0x000fe200078e020a */
[----:B------:R-:W-:Y:S01]  /*0540*/  LEA.HI R9, R9, R6, RZ, 0x3 ;  /* 0x0000000609097211 */ /* 0x000fe200078f18ff */
[----:B------:R-:W-:Y:S01]  /*0550*/  IMAD.IADD R15, R3, 0x1, -R8 ;  /* 0x00000001030f7824 */ /* 0x000fe200078e0a08 */
[----:B------:R-:W-:Y:S01]  /*0560*/  SHF.R.S32.HI R2, RZ, 0x1, R4 ;  /* 0x00000001ff027819 */ /* 0x000fe20000011404 */
[----:B------:R-:W-:Y:S01]  /*0570*/  IMAD.SHL.U32 R3, R14, 0x40, RZ ;  /* 0x000000400e037824 */ /* 0x000fe200078e00ff */
[----:B------:R-:W-:Y:S01]  /*0580*/  LEA.HI R14, R0, R0, RZ, 0x1 ;  /* 0x00000000000e7211 */ /* 0x000fe200078f08ff */
[----:B------:R-:W-:Y:S01]  /*0590*/  IMAD R237, R250, 0x10, R237 ;  /* 0x00000010faed7824 */ /* 0x000fe200078e02ed */
[----:B------:R-:W-:Y:S01]  /*05a0*/  LOP3.LUT R7, R9, 0xfffffff8, RZ, 0xc0, !PT ;  /* 0xfffffff809077812 */ /* 0x000fe200078ec0ff */
[C---:B------:R-:W-:Y:S01]  /*05b0*/  IMAD.SHL.U32 R4, R2.reuse, 0x40, RZ ;  /* 0x0000004002047824 */ /* 0x040fe200078e00ff */
[----:B------:R-:W-:-:S02]  /*05c0*/  LOP3.LUT P4, RZ, R2, 0x2, RZ, 0xc0, !PT ;  /* 0x0000000202ff7812 */ /* 0x000fc4000788c0ff */
[----:B------:R-:W-:Y:S01]  /*05d0*/  LOP3.LUT R2, R14, 0x3fffffe, RZ, 0xc0, !PT ;  /* 0x03fffffe0e027812 */ /* 0x000fe200078ec0ff */
[----:B------:R-:W-:Y:S01]  /*05e0*/  IMAD.IADD R11, R6, 0x1, -R7 ;  /* 0x00000001060b7824 */ /* 0x000fe200078e0a07 */
[----:B------:R-:W-:Y:S01]  /*05f0*/  LOP3.LUT R5, R0, 0x1, RZ, 0xc0, !PT ;  /* 0x0000000100057812 */ /* 0x000fe200078ec0ff */
[----:B------:R-:W-:Y:S01]  /*0600*/  IMAD.SHL.U32 R6, R18, 0x2, RZ ;  /* 0x0000000212067824 */ /* 0x000fe200078e00ff */
[C---:B------:R-:W-:Y:S01]  /*0610*/  LOP3.LUT P2, RZ, R0.reuse, 0x2, RZ, 0xc0, !PT ;  /* 0x0000000200ff7812 */ /* 0x040fe2000784c0ff */
[C---:B------:R-:W-:Y:S01]  /*0620*/  IMAD.IADD R18, R0.reuse, 0x1, -R2 ;  /* 0x0000000100127824 */ /* 0x040fe200078e0a02 */
[----:B------:R-:W-:Y:S01]  /*0630*/  ISETP.NE.U32.AND P3, PT, R5, 0x1, PT ;  /* 0x000000010500780c */ /* 0x000fe20003f65070 */
[----:B------:R-:W-:Y:S01]  /*0640*/  IMAD.SHL.U32 R0, R0, 0x40, RZ ;  /* 0x0000004000007824 */ /* 0x000fe200078e00ff */
[----:B------:R-:W-:Y:S01]  /*0650*/  LOP3.LUT R5, R3, 0x1c0, RZ, 0xc0, !PT ;  /* 0x000001c003057812 */ /* 0x000fe200078ec0ff */
[----:B------:R-:W-:Y:S01]  /*0660*/  IMAD.SHL.U32 R7, R13, 0x10, RZ ;  /* 0x000000100d077824 */ /* 0x000fe200078e00ff */
[----:B------:R-:W-:-:S02]  /*0670*/  SHF.R.S32.HI R3, RZ, 0x3, R9 ;  /* 0x00000003ff037819 */ /* 0x000fc40000011409 */
[----:B------:R-:W-:Y:S01]  /*0680*/  SHF.R.S32.HI R10, RZ, 0x7, R16 ;  /* 0x00000007ff0a7819 */ /* 0x000fe20000011410 */
[----:B------:R-:W-:Y:S01]  /*0690*/  IMAD.SHL.U32 R16, R244, 0x20, RZ ;  /* 0x00000020f4107824 */ /* 0x000fe200078e00ff */
[----:B------:R-:W-:Y:S01]  /*06a0*/  LOP3.LUT R2, R4, 0xc0, RZ, 0xc0, !PT ;  /* 0x000000c004027812 */ /* 0x000fe200078ec0ff */
[----:B------:R-:W-:Y:S01]  /*06b0*/  IMAD R20, R3, 0x8, R19 ;  /* 0x0000000803147824 */ /* 0x000fe200078e0213 */
[----:B------:R-:W-:Y:S01]  /*06c0*/  LOP3.LUT R0, R0, 0x1c0, RZ, 0xc0, !PT ;  /* 0x000001c000007812 */ /* 0x000fe200078ec0ff */
[----:B------:R-:W-:Y:S01]  /*06d0*/  IMAD R19, R13, 0x2, R3 ;  /* 0x000000020d137824 */ /* 0x000fe200078e0203 */
[----:B------:R-:W-:Y:S01]  /*06e0*/  LOP3.LUT R4, R5, 0x30, R7, 0xf8, !PT ;  /* 0x0000003005047812 */ /* 0x000fe200078ef807 */
[----:B------:R-:W-:Y:S01]  /*06f0*/  IMAD R13, R13, 0x200, R6 ;  /* 0x000002000d0d7824 */ /* 0x000fe200078e0206 */
[----:B------:R-:W-:Y:S02]  /*0700*/  LOP3.LUT R8, R2, 0x8, R17, 0xf8, !PT ;  /* 0x0000000802087812 */ /* 0x000fe400078ef811 */
[----:B------:R-:W-:Y:S01]  /*0710*/  SHF.R.U32.HI R3, RZ, 0x3, R2 ;  /* 0x00000003ff037819 */ /* 0x000fe20000011602 */
[----:B------:R-:W-:Y:S01]  /*0720*/  IMAD R13, R18, 0x20, R13 ;  /* 0x00000020120d7824 */ /* 0x000fe200078e020d */
[----:B------:R-:W-:-:S02]  /*0730*/  LOP3.LUT R7, R0, 0x20, R16, 0xf8, !PT ;  /* 0x0000002000077812 */ /* 0x000fc400078ef810 */
[----:B------:R-:W-:Y:S01]  /*0740*/  SHF.R.U32.HI R2, RZ, 0x3, R0 ;  /* 0x00000003ff027819 */ /* 0x000fe20000011600 */
[----:B------:R-:W-:Y:S01]  /*0750*/  IMAD R0, R10, 0x1000, R6 ;  /* 0x000010000a007824 */ /* 0x000fe200078e0206 */
[----:B------:R-:W-:Y:S01]  /*0760*/  LOP3.LUT R3, R8, R3, RZ, 0x3c, !PT ;  /* 0x0000000308037212 */ /* 0x000fe200078e3cff */
[----:B------:R-:W-:Y:S01]  /*0770*/  IMAD.SHL.U32 R6, R12, 0x8, RZ ;  /* 0x000000080c067824 */ /* 0x000fe200078e00ff */
[----:B------:R-:W-:Y:S01]  /*0780*/  LOP3.LUT R2, R7, R2, RZ, 0x3c, !PT ;  /* 0x0000000207027212 */ /* 0x000fe200078e3cff */
[----:B------:R-:W-:Y:S01]  /*0790*/  IMAD R0, R250, 0x400, R0 ;  /* 0x00000400fa007824 */ /* 0x000fe200078e0200 */
[----:B------:R-:W-:Y:S01]  /*07a0*/  LOP3.LUT R9, R4, 0x8, R17, 0xf8, !PT ;  /* 0x0000000804097812 */ /* 0x000fe200078ef811 */
[----:B------:R-:W-:Y:S01]  /*07b0*/  IMAD.U32 R177, R177, 0x20, R3 ;  /* 0x00000020b1b17824 */ /* 0x000fe200078e0003 */
[----:B------:R-:W-:Y:S01]  /*07c0*/  SHF.R.U32.HI R4, RZ, 0x3, R5 ;  /* 0x00000003ff047819 */ /* 0x000fe20000011605 */
[----:B------:R-:W-:Y:S01]  /*07d0*/  IMAD.IADD R227, R2, 0x1, R0 ;  /* 0x0000000102e37824 */ /* 0x000fe200078e0200 */
[----:B------:R-:W-:Y:S01]  /*07e0*/  LOP3.LUT P5, RZ, R11, 0x2, RZ, 0xc0, !PT ;  /* 0x000000020bff7812 */ /* 0x000fe200078ac0ff */
[----:B------:R-:W-:Y:S01]  /*07f0*/  IMAD.SHL.U32 R0, R10, 0x8, RZ ;  /* 0x000000080a007824 */ /* 0x000fe200078e00ff */
[----:B------:R-:W-:Y:S01]  /*0800*/  LOP3.LUT R4, R9, R4, RZ, 0x3c, !PT ;  /* 0x0000000409047212 */ /* 0x000fe200078e3cff */
[C---:B------:R-:W-:Y:S01]  /*0810*/  IMAD.SHL.U32 R3, R11.reuse, 0x40, RZ ;  /* 0x000000400b037824 */ /* 0x040fe200078e00ff */
[----:B------:R-:W-:Y:S01]  /*0820*/  LOP3.LUT P6, RZ, R11, 0x4, RZ, 0xc0, !PT ;  /* 0x000000040bff7812 */ /* 0x000fe200078cc0ff */
[----:B------:R-:W-:Y:S01]  /*0830*/  IMAD.SHL.U32 R2, R15, 0x40, RZ ;  /* 0x000000400f027824 */ /* 0x000fe200078e00ff */
[----:B------:R-:W-:Y:S01]  /*0840*/  LOP3.LUT R7, R0, 0x8, RZ, 0xc0, !PT ;  /* 0x0000000800077812 */ /* 0x000fe200078ec0ff */
[C---:B------:R-:W-:Y:S01]  /*0850*/  IMAD.SHL.U32 R9, R12.reuse, 0x10, RZ ;  /* 0x000000100c097824 */ /* 0x040fe200078e00ff */
[----:B------:R-:W-:Y:S01]  /*0860*/  SHF.R.S32.HI R0, RZ, 0x1, R14 ;  /* 0x00000001ff007819 */ /* 0x000fe2000001140e */
[----:B------:R-:W-:Y:S01]  /*0870*/  IMAD R5, R12, 0x200, R4 ;  /* 0x000002000c057824 */ /* 0x000fe200078e0204 */
        /* <DEDUP_REMOVED lines=9> */
[----:B------:R-:W-:Y:S02]  /*0910*/  SHF.R.U32.HI R8, RZ, 0x3, R0 ;  /* 0x00000003ff087819 */ /* 0x000fe40000011600 */
[----:B------:R-:W-:-:S02]  /*0920*/  LOP3.LUT R9, R7, 0x10, R9, 0xf8, !PT ;  /* 0x0000001007097812 */ /* 0x000fc400078ef809 */
[--C-:B------:R-:W-:Y:S02]  /*0930*/  LOP3.LUT R180, R180, R3, R4.reuse, 0x1e, !PT ;  /* 0x00000003b4b47212 */ /* 0x100fe400078e1e04 */
[----:B------:R-:W-:Y:S02]  /*0940*/  LOP3.LUT R3, R6, R2, R4, 0x1e, !PT ;  /* 0x0000000206037212 */ /* 0x000fe400078e1e04 */
[----:B------:R-:W-:Y:S01]  /*0950*/  LOP3.LUT R8, R8, R0, R7, 0x1e, !PT ;  /* 0x0000000008087212 */ /* 0x000fe200078e1e07 */
[----:B------:R-:W-:Y:S01]  /*0960*/  IMAD.SHL.U32 R0, R20, 0x20, RZ ;  /* 0x0000002014007824 */ /* 0x000fe200078e00ff */
[----:B------:R-:W-:Y:S01]  /*0970*/  LOP3.LUT R2, R6, R9, R2, 0x1e, !PT ;  /* 0x0000000906027212 */ /* 0x000fe200078e1e02 */
[----:B------:R-:W-:Y:S01]  /*0980*/  IMAD.U32 R180, R19, 0x200, R180 ;  /* 0x0000020013b47824 */ /* 0x000fe200078e00b4 */
[----:B------:R-:W-:Y:S01]  /*0990*/  LEA R227, R227, UR4, 0x1 ;  /* 0x00000004e3e37c11 */ /* 0x000fe2000f8e08ff */
[----:B------:R-:W-:Y:S01]  /*09a0*/  IMAD R4, R250, 0x200, R0 ;  /* 0x00000200fa047824 */ /* 0x000fe200078e0200 */
[----:B------:R-:W-:Y:S01]  /*09b0*/  SEL R181, R184, 0xffffffe0, !P5 ;  /* 0xffffffe0b8b57807 */ /* 0x000fe20006800000 */
[----:B------:R-:W-:Y:S01]  /*09c0*/  IMAD.IADD R185, R0, 0x1, R2 ;  /* 0x0000000100b97824 */ /* 0x000fe200078e0202 */
[----:B------:R-:W-:Y:S01]  /*09d0*/  SEL R224, R224, 0x10, !P3 ;  /* 0x00000010e0e07807 */ /* 0x000fe20005800000 */
[----:B------:R-:W-:Y:S01]  /*09e0*/  IMAD.U32 R2, RZ, RZ, UR5 ;  /* 0x00000005ff027e24 */ /* 0x000fe2000f8e00ff */
[----:B------:R-:W-:Y:S01]  /*09f0*/  USHF.R.S32.HI UR5, URZ, 0x1f, UR60 ;  /* 0x0000001f3f057899 */ /* 0x000fe2000801143c */
[----:B------:R-:W-:Y:S01]  /*0a00*/  IMAD.U32 R0, RZ, RZ, UR6 ;  /* 0x00000006ff007e24 */ /* 0x000fe2000f8e00ff */
[----:B------:R-:W-:Y:S01]  /*0a10*/  USHF.R.S32.HI UR6, URZ, 0x1f, UR61 ;  /* 0x0000001f3f067899 */ /* 0x000fe2000801143d */
[----:B------:R-:W-:Y:S01]  /*0a20*/  IMAD.IADD R8, R8, 0x1, R13 ;  /* 0x0000000108087824 */ /* 0x000fe200078e020d */
[----:B------:R-:W-:Y:S01]  /*0a30*/  SEL R182, R182, 0xffffffc0, !P6 ;  /* 0xffffffc0b6b67807 */ /* 0x000fe20007000000 */
[----:B------:R-:W-:Y:S01]  /*0a40*/  VIADD R225, R227, 0x20 ;  /* 0x00000020e3e17836 */ /* 0x000fe20000000000 */
[----:B------:R-:W-:Y:S01]  /*0a50*/  LOP3.LUT P0, RZ, R15, 0x2, RZ, 0xc0, !PT ;  /* 0x000000020fff7812 */ /* 0x000fe2000780c0ff */
[----:B------:R-:W-:Y:S01]  /*0a60*/  IMAD.U32 R0, RZ, RZ, UR5 ;  /* 0x00000005ff007e24 */ /* 0x000fe2000f8e00ff */
[----:B------:R-:W-:Y:S01]  /*0a70*/  UIADD3 UR5, UR4, 0x9000, URZ ;  /* 0x0000900004057890 */ /* 0x000fe2000fffe03f */
[----:B------:R-:W-:Y:S01]  /*0a80*/  IMAD.U32 R0, RZ, RZ, UR6 ;  /* 0x00000006ff007e24 */ /* 0x000fe2000f8e00ff */
[----:B------:R-:W-:Y:S01]  /*0a90*/  UIADD3 UR6, UR4, 0x15000, URZ ;  /* 0x0001500004067890 */ /* 0x000fe2000fffe03f */
[C---:B------:R-:W-:Y:S01]  /*0aa0*/  SEL R178, R184.reuse, 0xffffffe0, !P4 ;  /* 0xffffffe0b8b27807 */ /* 0x040fe20006000000 */
[C---:B------:R-:W-:Y:S01]  /*0ab0*/  @P2 VIADD R225, R227.reuse, 0xffffffe0 ;  /* 0xffffffe0e3e12836 */ /* 0x040fe20000000000 */
[----:B------:R-:W-:Y:S01]  /*0ac0*/  SEL R184, R184, 0xffffffe0, !P0 ;  /* 0xffffffe0b8b87807 */ /* 0x000fe20004000000 */
[----:B------:R-:W-:Y:S01]  /*0ad0*/  IMAD.IADD R186, R4, 0x1, R3 ;  /* 0x0000000104ba7824 */ /* 0x000fe200078e0203 */
[----:B------:R-:W-:Y:S01]  /*0ae0*/  LEA R247, R8, UR5, 0x1 ;  /* 0x0000000508f77c11 */ /* 0x000fe2000f8e08ff */
[----:B------:R-:W-:Y:S01]  /*0af0*/  IMAD.IADD R226, R227, 0x1, R224 ;  /* 0x00000001e3e27824 */ /* 0x000fe200078e02e0 */
[----:B------:R-:W-:Y:S01]  /*0b00*/  LEA R180, R180, UR6, 0x1 ;  /* 0x00000006b4b47c11 */ /* 0x000fe2000f8e08ff */
[----:B------:R-:W-:Y:S01]  /*0b10*/  IMAD.IADD R224, R224, 0x1, R225 ;  /* 0x00000001e0e07824 */ /* 0x000fe200078e02e1 */
[----:B------:R-:W-:Y:S01]  /*0b20*/  LEA R3, R5, UR4, 0x1 ;  /* 0x0000000405037c11 */ /* 0x000fe2000f8e08ff */
[----:B------:R-:W-:Y:S01]  /*0b30*/  VIADD R248, R247, 0x20 ;  /* 0x00000020f7f87836 */ /* 0x000fe20000000000 */
[----:B------:R-:W-:Y:S01]  /*0b40*/  IADD3 R178, R178, UR5, R177 ;  /* 0x00000005b2b27c10 */ /* 0x000fe2000fffe0b1 */
[----:B------:R-:W-:-:S02]  /*0b50*/  IMAD.IADD R181, R180, 0x1, R181 ;  /* 0x00000001b4b57824 */ /* 0x000fc400078e02b5 */
[--C-:B------:R-:W-:Y:S02]  /*0b60*/  IMAD.IADD R183, R180, 0x1, R182.reuse ;  /* 0x00000001b4b77824 */ /* 0x100fe400078e02b6 */
[----:B------:R-:W-:Y:S02]  /*0b70*/  IMAD.IADD R182, R181, 0x1, R182 ;  /* 0x00000001b5b67824 */ /* 0x000fe400078e02b6 */
[----:B------:R-:W-:-:S07]  /*0b80*/  @P1 VIADD R248, R247, 0xffffffe0 ;  /* 0xffffffe0f7f81836 */ /* 0x000fce0000000000 */
.L_x_956:
        /* <DEDUP_REMOVED lines=15> */
[----:B------:R-:W-:Y:S01]  /*0c80*/  @UP3 UIADD3.X UR7, UR5, UR9, URZ, UP0, !UPT ;  /* 0x0000000905073290 */ /* 0x000fe200087fe43f */
[----:B------:R-:W-:Y:S01]  /*0c90*/  IMAD.U32 R6, RZ, RZ, UR12 ;  /* 0x0000000cff067e24 */ /* 0x000fe2000f8e00ff */
[----:B------:R-:W-:Y:S01]  /*0ca0*/  UIADD3 UR17, UP2, UR18, UR14, URZ ;  /* 0x0000000e12117290 */ /* 0x000fe2000ff5e03f */
[----:B-12---:R-:W-:Y:S01]  /*0cb0*/  IMAD.U32 R4, RZ, RZ, UR6 ;  /* 0x00000006ff047e24 */ /* 0x006fe2000f8e00ff */
[----:B------:R-:W-:Y:S01]  /*0cc0*/  UISETP.NE.U32.AND UP0, UPT, UR14, URZ, UPT ;  /* 0x0000003f0e00728c */ /* 0x000fe2000bf05070 */
[----:B------:R-:W-:Y:S01]  /*0cd0*/  IMAD.U32 R7, RZ, RZ, UR13 ;  /* 0x0000000dff077e24 */ /* 0x000fe2000f8e00ff */
[----:B------:R-:W-:Y:S01]  /*0ce0*/  UIADD3.X UR14, UR5, UR15, URZ, UP2, !UPT ;  /* 0x0000000f050e7290 */ /* 0x000fe200097fe43f */
[----:B------:R-:W-:Y:S01]  /*0cf0*/  IMAD.U32 R5, RZ, RZ, UR7 ;  /* 0x00000007ff057e24 */ /* 0x000fe2000f8e00ff */
[----:B------:R-:W-:Y:S01]  /*0d00*/  UISETP.NE.AND.EX UP0, UPT, UR15, URZ, UPT, UP0 ;  /* 0x0000003f0f00728c */ /* 0x000fe2000bf05300 */
[----:B------:R-:W-:-:S02]  /*0d10*/  ULDC.64 UR8, c[0x0][0x2f8] ;  /* 0x0000be0000087ab9 */ /* 0x000fc40000000a00 */
[----:B------:R-:W-:Y:S01]  /*0d20*/  ULDC.U8 UR15, c[0x0][0x3c2] ;  /* 0x0000f080000f7ab9 */ /* 0x000fe20000000000 */
[----:B------:R-:W-:Y:S01]  /*0d30*/  UISETP.EQ.U32.AND UP4, UPT, UR8, URZ, UPT ;  /* 0x0000003f0800728c */ /* 0x000fe2000bf82070 */
[----:B------:R-:W2:Y:S01]  /*0d40*/  @P1 LDG.E R8, desc[UR10][R6.64] ;  /* 0x0000000a06081981 */ /* 0x000ea2000c1e1900 */
[----:B------:R-:W-:Y:S01]  /*0d50*/  UISETP.NE.AND UP2, UPT, UR15, URZ, UPT ;  /* 0x0000003f0f00728c */ /* 0x000fe2000bf45270 */
[----:B------:R-:W-:-:S03]  /*0d60*/  PLOP3.LUT P3, PT, PT, PT, UP0, 0x80, 0x0 ;  /* 0x000000000000781c */ /* 0x000fc60003f6f008 */
[----:B------:R-:W-:Y:S02]  /*0d70*/  UISETP.EQ.OR.EX UP4, UPT, UR9, URZ, !UP2, UP4 ;  /* 0x0000003f0900728c */ /* 0x000fe4000d782740 */
[----:B------:R-:W-:-:S04]  /*0d80*/  UIADD3 UR6, UP1, UR18, UR8, URZ ;  /* 0x0000000812067290 */ /* 0x000fc8000ff3e03f */
[----:B------:R-:W-:Y:S01]  /*0d90*/  PLOP3.LUT P2, PT, PT, PT, UP4, 0x80, 0x0 ;  /* 0x000000000000781c */ /* 0x000fe20003f4f048 */
[----:B------:R-:W-:Y:S01]  /*0da0*/  UIADD3.X UR5, UR5, UR9, URZ, UP1, !UPT ;  /* 0x0000000905057290 */ /* 0x000fe20008ffe43f */
[----:B---3--:R1:W3:Y:S02]  /*0db0*/  @P0 LDG.E R6, desc[UR10][R4.64] ;  /* 0x0000000a04060981 */ /* 0x0082e4000c1e1900 */
        /* <DEDUP_REMOVED lines=10> */
[----:B------:R-:W-:-:S04]  /*0e60*/  @!UP3 UISETP.NE.U32.AND UP1, UPT, UR6, URZ, UPT ;  /* 0x0000003f0600b28c */ /* 0x000fc8000bf25070 */
[----:B------:R-:W-:Y:S01]  /*0e70*/  @!UP3 UISETP.NE.AND.EX UP1, UPT, UR7, URZ, UPT, UP1 ;  /* 0x0000003f0700b28c */ /* 0x000fe2000bf25310 */
[----:B------:R-:W-:Y:S01]  /*0e80*/  UMOV UR6, 0xffffffff ;  /* 0xffffffff00067882 */ /* 0x000fe20000000000 */
[----:B------:R-:W-:Y:S01]  /*0e90*/  UMOV UR58, 0xffffffff ;  /* 0xffffffff003a7882 */ /* 0x000fe20000000000 */
[----:B------:R-:W-:Y:S01]  /*0ea0*/  USHF.L.U32 UR27, UR16, 0x7, URZ ;  /* 0x00000007101b7899 */ /* 0x000fe2000800063f */
[----:B------:R-:W-:Y:S01]  /*0eb0*/  ULDC UR7, c[0x0][0x2c8] ;  /* 0x0000b20000077ab9 */ /* 0x000fe20000000800 */
[----:B--2---:R-:W-:Y:S02]  /*0ec0*/  @P1 R2UR UR57, R8 ;  /* 0x00000000083912ca */ /* 0x004fe400000e0000 */
[----:B---3--:R-:W-:Y:S02]  /*0ed0*/  @P0 R2UR UR12, R6 ;  /* 0x00000000060c02ca */ /* 0x008fe400000e0000 */
[----:B------:R-:W-:-:S04]  /*0ee0*/  ISETP.NE.U32.AND P0, PT, RZ, UR8, PT ;  /* 0x00000008ff007c0c */ /* 0x000fc8000bf05070 */
[----:B------:R-:W-:Y:S01]  /*0ef0*/  ISETP.NE.AND.EX P0, PT, RZ, UR9, PT, P0 ;  /* 0x00000009ff007c0c */ /* 0x000fe2000bf05300 */
[----:B------:R-:W-:-:S06]  /*0f00*/  @!UP3 USEL UR8, UR5, URZ, UP1 ;  /* 0x0000003f0508b287 */ /* 0x000fcc0008800000 */
        /* <DEDUP_REMOVED lines=11> */
.L_x_913:
        /* <DEDUP_REMOVED lines=22> */
[----:B------:R-:W-:Y:S01]  /*1120*/  UIADD3 UR22, UR21, UR22, URZ ;  /* 0x0000001615167290 */ /* 0x000fe2000fffe03f */
[----:B------:R-:W-:Y:S01]  /*1130*/  ULDC.U8 UR37, c[0x0][0x3d8] ;  /* 0x0000f60000257ab9 */ /* 0x000fe20000000000 */
        /* <DEDUP_REMOVED lines=8> */
[----:B------:R-:W-:Y:S02]  /*11c0*/  UIMAD.WIDE.U32 UR18, UR6, UR40, URZ ;  /* 0x00000028061272a5 */ /* 0x000fe4000f8e003f */
        /* <DEDUP_REMOVED lines=28> */
[----:B------:R-:W-:Y:S01]  /*1390*/  USEL UR31, UR17, URZ, UP0 ;  /* 0x0000003f111f7287 */ /* 0x000fe20008000000 */
[----:B------:R-:W-:Y:S01]  /*13a0*/  IMAD R0, R0, R6, RZ ;  /* 0x0000000600007224 */ /* 0x000fe200078e02ff */
[----:B------:R-:W-:-:S02]  /*13b0*/  UIMAD UR17, UR6, UR41, URZ ;  /* 0x00000029061172a4 */ /* 0x000fc4000f8e023f */
[----:B------:R-:W-:Y:S01]  /*13c0*/  UIADD3 UR15, UR15, UR7, URZ ;  /* 0x000000070f0f7290 */ /* 0x000fe2000fffe03f */
[----:B------:R-:W-:Y:S01]  /*13d0*/  IMAD.HI.U32 R0, R5, R0, R4 ;  /* 0x0000000005007227 */ /* 0x000fe200078e0004 */
[----:B------:R-:W-:Y:S02]  /*13e0*/  USHF.R.S32.HI UR12, URZ, 0x6, UR29 ;  /* 0x000000063f0c7899 */ /* 0x000fe4000801141d */
[----:B------:R-:W-:Y:S01]  /*13f0*/  USHF.R.S32.HI UR7, URZ, 0x6, UR21 ;  /* 0x000000063f077899 */ /* 0x000fe20008011415 */
[----:B------:R-:W-:Y:S02]  /*1400*/  ULDC UR56, c[0x0][0x2dc] ;  /* 0x0000b70000387ab9 */ /* 0x000fe40000000800 */
[----:B------:R-:W-:Y:S01]  /*1410*/  IMAD.HI.U32 R0, R0, R2, RZ ;  /* 0x0000000200007227 */ /* 0x000fe200078e00ff */
[----:B------:R-:W-:Y:S01]  /*1420*/  ULDC UR55, c[0x0][0x270] ;  /* 0x00009c0000377ab9 */ /* 0x000fe20000000800 */
[----:B------:R-:W-:Y:S01]  /*1430*/  ULDC UR35, c[0x0][0x2c4] ;  /* 0x0000b10000237ab9 */ /* 0x000fe20000000800 */
[----:B------:R-:W-:Y:S01]  /*1440*/  @UP1 UMOV UR32, UR8 ;  /* 0x0000000800201c82 */ /* 0x000fe20008000000 */
[----:B------:R-:W-:Y:S01]  /*1450*/  @UP2 UIADD3 UR22, UR19, UR17, URZ ;  /* 0x0000001113162290 */ /* 0x000fe2000fffe03f */
[----:B------:R-:W-:Y:S01]  /*1460*/  IADD3 R4, -R0, RZ, RZ ;  /* 0x000000ff00047210 */ /* 0x000fe20007ffe1ff */
[----:B------:R-:W-:-:S02]  /*1470*/  UIMAD.WIDE UR8, UR56, UR55, URZ ;  /* 0x00000037380872a5 */ /* 0x000fc4000f8e023f */
[----:B------:R-:W-:Y:S02]  /*1480*/  USEL UR23, UR23, URZ, UP0 ;  /* 0x0000003f17177287 */ /* 0x000fe40008000000 */
[C---:B------:R-:W-:Y:S01]  /*1490*/  IMAD R2, R6.reuse, R4, R2 ;  /* 0x0000000406027224 */ /* 0x040fe200078e0202 */
[----:B------:R-:W-:Y:S02]  /*14a0*/  @UP3 UIMAD UR17, UR60, UR35, URZ ;  /* 0x000000233c1132a4 */ /* 0x000fe4000f8e023f */
[----:B------:R-:W-:Y:S02]  /*14b0*/  UISETP.LT.AND UP0, UPT, UR12, UR7, UPT ;  /* 0x000000070c00728c */ /* 0x000fe4000bf01270 */
[----:B------:R-:W-:Y:S01]  /*14c0*/  ISETP.GT.U32.AND P1, PT, R6, R2, PT ;  /* 0x000000020600720c */ /* 0x000fe20003f24070 */
[----:B------:R-:W-:Y:S02]  /*14d0*/  USEL UR51, UR20, UR18, !UP2 ;  /* 0x0000001214337287 */ /* 0x000fe4000d000000 */
[----:B------:R-:W-:-:S02]  /*14e0*/  UIMAD UR20, UR9, UR14, URZ ;  /* 0x0000000e091472a4 */ /* 0x000fc4000f8e023f */
        /* <DEDUP_REMOVED lines=10> */
[----:B------:R-:W-:Y:S01]  /*1590*/  UIMAD.WIDE.U32 UR14, UR8, UR6, URZ ;  /* 0x00000006080e72a5 */ /* 0x000fe2000f8e003f */
[----:B------:R-:W-:Y:S01]  /*15a0*/  ISETP.GE.U32.AND P0, PT, R2, R6, PT ;  /* 0x000000060200720c */ /* 0x000fe20003f06070 */
[----:B------:R-:W-:Y:S01]  /*15b0*/  UIADD3 UR46, UR19, UR20, URZ ;  /* 0x00000014132e7290 */ /* 0x000fe2000fffe03f */
[----:B------:R-:W-:Y:S01]  /*15c0*/  LOP3.LUT R2, R7, UR61, RZ, 0x3c, !PT ;  /* 0x0000003d07027c12 */ /* 0x000fe2000f8e3cff */
[----:B------:R-:W-:-:S02]  /*15d0*/  USHF.R.S32.HI UR20, URZ, 0x1f, UR17 ;  /* 0x0000001f3f147899 */ /* 0x000fc40008011411 */
[----:B------:R-:W-:Y:S01]  /*15e0*/  UIADD3 UR7, UP0, UR17, UR31, URZ ;  /* 0x0000001f11077290 */ /* 0x000fe2000ff1e03f */
[----:B------:R-:W-:Y:S01]  /*15f0*/  ISETP.GE.AND P2, PT, R2, RZ, PT ;  /* 0x000000ff0200720c */ /* 0x000fe20003f46270 */
[----:B------:R-:W-:Y:S02]  /*1600*/  @!UP3 UIMAD UR21, UR60, UR55, UR61 ;  /* 0x000000373c15b2a4 */ /* 0x000fe4000f8e023d */
[----:B------:R-:W-:Y:S02]  /*1610*/  USEL UR52, UR18, UR14, !UP2 ;  /* 0x0000000e12347287 */ /* 0x000fe4000d000000 */
[----:B------:R-:W-:Y:S02]  /*1620*/  UIMAD UR12, UR9, UR6, URZ ;  /* 0x00000006090c72a4 */ /* 0x000fe4000f8e023f */
[----:B------:R-:W-:Y:S01]  /*1630*/  UIADD3.X UR14, UR20, UR23, URZ, UP0, !UPT ;  /* 0x00000017140e7290 */ /* 0x000fe200087fe43f */
[----:B------:R-:W-:Y:S01]  /*1640*/  @P0 IADD3 R0, R0, 0x1, RZ ;  /* 0x0000000100000810 */ /* 0x000fe20007ffe0ff */
[----:B------:R-:W-:Y:S01]  /*1650*/  UIMAD UR9, UR9, UR7, URZ ;  /* 0x00000007090972a4 */ /* 0x000fe2000f8e023f */
[----:B------:R-:W-:Y:S01]  /*1660*/  PLOP3.LUT P0, PT, PT, PT, UP3, 0x80, 0x0 ;  /* 0x000000000000781c */ /* 0x000fe20003f0f038 */
[----:B------:R-:W-:-:S02]  /*1670*/  @UP1 UIADD3 UR28, UR57, UR58, URZ ;  /* 0x0000003a391c1290 */ /* 0x000fc4000fffe03f */
[----:B------:R-:W-:Y:S01]  /*1680*/  @!UP3 UIMAD UR37, UR21, UR35, URZ ;  /* 0x000000231525b2a4 */ /* 0x000fe2000f8e023f */
[----:B------:R-:W-:Y:S01]  /*1690*/  IMAD.MOV.U32 R13, RZ, RZ, R0 ;  /* 0x000000ffff0d7224 */ /* 0x000fe200078e0000 */
[----:B------:R-:W-:Y:S01]  /*16a0*/  @UP1 ULDC.64 UR18, c[0x0][0x250] ;  /* 0x0000940000121ab9 */ /* 0x000fe20000000a00 */
[----:B------:R-:W-:Y:S02]  /*16b0*/  UIMAD.WIDE.U32 UR34, UR8, UR7, URZ ;  /* 0x00000007082272a5 */ /* 0x000fe4000f8e003f */
[----:B------:R-:W-:Y:S01]  /*16c0*/  UIMAD UR7, UR8, UR14, UR9 ;  /* 0x0000000e080772a4 */ /* 0x000fe2000f8e0209 */
[----:B------:R-:W-:Y:S01]  /*16d0*/  @!P2 IADD3 R13, -R13, RZ, RZ ;  /* 0x000000ff0d0da210 */ /* 0x000fe20007ffe1ff */
[----:B------:R-:W-:Y:S01]  /*16e0*/  @UP1 UIMAD.WIDE.U32 UR8, UR28, UR18, URZ ;  /* 0x000000121c0812a5 */ /* 0x000fe2000f8e003f */
[----:B------:R-:W-:Y:S01]  /*16f0*/  @!P3 LOP3.LUT R13, RZ, R7, RZ, 0x33, !PT ;  /* 0x00000007ff0db212 */ /* 0x000fe200078e33ff */
[----:B------:R-:W-:Y:S02]  /*1700*/  @UP2 UIADD3 UR46, UR15, UR12, URZ ;  /* 0x0000000c0f2e2290 */ /* 0x000fe4000fffe03f */
[----:B------:R-:W-:-:S02]  /*1710*/  UIMAD UR47, UR61, UR56, URZ ;  /* 0x000000383d2f72a4 */ /* 0x000fc4000f8e023f */
[----:B------:R-:W-:Y:S02]  /*1720*/  @UP1 UIMAD UR12, UR28, UR19, URZ ;  /* 0x000000131c0c12a4 */ /* 0x000fe4000f8e023f */
[----:B------:R-:W-:Y:S02]  /*1730*/  USEL UR50, UR30, URZ, UP4 ;  /* 0x0000003f1e327287 */ /* 0x000fe4000a000000 */
[----:B------:R-:W-:Y:S02]  /*1740*/  USHF.R.S32.HI UR36, URZ, 0x1f, UR27 ;  /* 0x0000001f3f247899 */ /* 0x000fe4000801141b */
[----:B------:R-:W-:Y:S02]  /*1750*/  @!UP2 UIADD3 UR48, UR43, UR26, URZ ;  /* 0x0000001a2b30a290 */ /* 0x000fe4000fffe03f */
[----:B------:R-:W-:Y:S02]  /*1760*/  USHF.R.S32.HI UR28, URZ, 0x1f, UR47 ;  /* 0x0000001f3f1c7899 */ /* 0x000fe4000801142f */
[----:B------:R-:W-:-:S02]  /*1770*/  @UP1 UIADD3 UR31, UR9, UR12, URZ ;  /* 0x0000000c091f1290 */ /* 0x000fc4000fffe03f */
        /* <DEDUP_REMOVED lines=16> */
.L_x_915:
        /* <DEDUP_REMOVED lines=13> */
.L_x_916:
        /* <DEDUP_REMOVED lines=11> */
.L_x_917:
[----:B------:R-:W-:-:S04]  /*1a00*/  UIMAD UR6, UR60, UR55, UR61 ;  /* 0x000000373c0672a4 */ /* 0x000fc8000f8e023d */
[----:B------:R-:W-:-:S12]  /*1a10*/  UIMAD UR6, UR6, UR54, URZ ;  /* 0x00000036060672a4 */ /* 0x000fd8000f8e023f */
.L_x_918:
[----:B------:R-:W-:Y:S01]  /*1a20*/  SHF.R.S32.HI R22, RZ, 0x1f, R245 ;  /* 0x0000001fff167819 */ /* 0x000fe200000114f5 */
[----:B------:R-:W1:Y:S01]  /*1a30*/  S2R R16, SR_TID.X ;  /* 0x0000000000107919 */ /* 0x000e620000002100 */
[----:B------:R-:W-:Y:S01]  /*1a40*/  IADD3 R0, P0, R245, UR17, RZ ;  /* 0x00000011f5007c10 */ /* 0x000fe2000ff1e0ff */
[----:B------:R-:W-:Y:S01]  /*1a50*/  USHF.R.S32.HI UR29, URZ, 0x1f, UR61 ;  /* 0x0000001f3f1d7899 */ /* 0x000fe2000801143d */
[--C-:B------:R-:W-:Y:S01]  /*1a60*/  SHF.R.S32.HI R229, RZ, 0x1f, R228.reuse ;  /* 0x0000001fffe57819 */ /* 0x100fe200000114e4 */
[----:B------:R-:W-:Y:S01]  /*1a70*/  ULDC.64 UR14, c[0x0][0x428] ;  /* 0x00010a00000e7ab9 */ /* 0x000fe20000000a00 */
[----:B------:R-:W-:Y:S01]  /*1a80*/  IADD3.X R2, R22, UR20, RZ, P0, !PT ;  /* 0x0000001416027c10 */ /* 0x000fe200087fe4ff */
[----:B------:R-:W-:Y:S01]  /*1a90*/  UIMAD UR7, UR56, UR55, URZ ;  /* 0x00000037380772a4 */ /* 0x000fe2000f8e023f */
[----:B------:R-:W-:Y:S01]  /*1aa0*/  BSSY B1, `(.L_x_914) ;  /* 0x00008a7000017945 */ /* 0x000fe20003800000 */
[----:B------:R-:W-:Y:S01]  /*1ab0*/  IMAD.WIDE.U32 R4, R0, UR40, R228 ;  /* 0x0000002800047c25 */ /* 0x000fe2000f8e00e4 */
[----:B------:R-:W-:-:S02]  /*1ac0*/  UIMAD UR12, UR29, UR14, URZ ;  /* 0x0000000e1d0c72a4 */ /* 0x000fc4000f8e023f */
[----:B------:R-:W-:Y:S01]  /*1ad0*/  UIADD3 UR21, -UR5, UR13, UR27 ;  /* 0x0000000d05157290 */ /* 0x000fe2000fffe11b */
[----:B------:R-:W-:Y:S01]  /*1ae0*/  IMAD R2, R2, UR40, RZ ;  /* 0x0000002802027c24 */ /* 0x000fe2000f8e02ff */
[----:B------:R-:W-:Y:S01]  /*1af0*/  IADD3 R6, P0, R4, UR51, RZ ;  /* 0x0000003304067c10 */ /* 0x000fe2000ff1e0ff */
[----:B------:R-:W-:Y:S01]  /*1b00*/  ULDC UR56, c[0x0][0x398] ;  /* 0x0000e60000387ab9 */ /* 0x000fe20000000800 */
[----:B------:R-:W-:Y:S01]  /*1b10*/  USHF.L.U32 UR26, UR7, 0x6, URZ ;  /* 0x00000006071a7899 */ /* 0x000fe2000800063f */
[----:B------:R-:W-:Y:S01]  /*1b20*/  IMAD R0, R0, UR41, R2 ;  /* 0x0000002900007c24 */ /* 0x000fe2000f8e0202 */
[----:B------:R-:W-:Y:S01]  /*1b30*/  UIADD3 UR39, UR17, UR6, URZ ;  /* 0x0000000611277290 */ /* 0x000fe2000fffe03f */
[C---:B------:R-:W-:Y:S01]  /*1b40*/  VIADD R14, R228.reuse, 0x20 ;  /* 0x00000020e40e7836 */ /* 0x040fe20000000000 */
[----:B------:R-:W-:Y:S01]  /*1b50*/  UIADD3 UR37, UR17, UR37, URZ ;  /* 0x0000002511257290 */ /* 0x000fe2000fffe03f */
[C---:B------:R-:W-:Y:S01]  /*1b60*/  VIADD R15, R228.reuse, 0x40 ;  /* 0x00000040e40f7836 */ /* 0x040fe20000000000 */
[----:B------:R-:W-:Y:S01]  /*1b70*/  IADD3.X R7, R5, UR22, R0, P0, !PT ;  /* 0x0000001605077c10 */ /* 0x000fe200087fe400 */
[----:B------:R-:W-:Y:S01]  /*1b80*/  UIMAD UR22, UR61, UR15, UR12 ;  /* 0x0000000f3d1672a4 */ /* 0x000fe2000f8e020c */
[----:B------:R-:W-:Y:S01]  /*1b90*/  IADD3 R4, P0, R228, UR8, RZ ;  /* 0x00000008e4047c10 */ /* 0x000fe2000ff1e0ff */
[----:B------:R-:W-:Y:S01]  /*1ba0*/  ULDC.64 UR8, c[0x0][0x420] ;  /* 0x0001080000087ab9 */ /* 0x000fe20000000a00 */
[----:B------:R-:W-:Y:S01]  /*1bb0*/  UIADD3 UR12, UR21, -UR56, URZ ;  /* 0x80000038150c7290 */ /* 0x000fe2000fffe03f */
[----:B------:R-:W-:Y:S01]  /*1bc0*/  IMAD.U32 R0, RZ, RZ, UR8 ;  /* 0x00000008ff007e24 */ /* 0x000fe2000f8e00ff */
[----:B------:R-:W-:Y:S01]  /*1bd0*/  UIMAD UR20, UR20, UR8, URZ ;  /* 0x00000008141472a4 */ /* 0x000fe2000f8e023f */
[----:B------:R-:W-:Y:S01]  /*1be0*/  IADD3.X R5, R229, UR48, RZ, P0, !PT ;  /* 0x00000030e5057c10 */ /* 0x000fe200087fe4ff */
[----:B------:R-:W-:-:S02]  /*1bf0*/  UIADD3 UR21, UP2, UP0, UR34, UR26, UR47 ;  /* 0x0000001a22157290 */ /* 0x000fc4000f85e02f */
[----:B------:R-:W-:Y:S01]  /*1c00*/  UIMAD UR20, UR17, UR9, UR20 ;  /* 0x00000009111472a4 */ /* 0x000fe2000f8e0214 */
[----:B-1----:R-:W-:Y:S01]  /*1c10*/  SHF.R.S32.HI R2, RZ, 0x1f, R16 ;  /* 0x0000001fff027819 */ /* 0x002fe20000011410 */
[----:B------:R-:W-:Y:S01]  /*1c20*/  IMAD.WIDE.U32 R4, R0, UR17, R4 ;  /* 0x0000001100047c25 */ /* 0x000fe2000f8e0004 */
[----:B------:R-:W-:Y:S01]  /*1c30*/  USHF.R.S32.HI UR47, URZ, 0x1f, UR12 ;  /* 0x0000001f3f2f7899 */ /* 0x000fe2000801140c */
[----:B------:R-:W-:Y:S02]  /*1c40*/  ULDC.64 UR40, c[0x0][0x478] ;  /* 0x00011e0000287ab9 */ /* 0x000fe40000000a00 */
[----:B------:R-:W-:Y:S01]  /*1c50*/  IMAD.U32 R0, RZ, RZ, UR14 ;  /* 0x0000000eff007e24 */ /* 0x000fe2000f8e00ff */
[----:B------:R-:W-:Y:S01]  /*1c60*/  ULEA.HI UR47, UR47, UR12, URZ, 0x6 ;  /* 0x0000000c2f2f7291 */ /* 0x000fe2000f8f303f */
[----:B------:R-:W-:Y:S01]  /*1c70*/  VIADD R5, R5, UR20 ;  /* 0x0000001405057c36 */ /* 0x000fe20008000000 */
[----:B------:R-:W-:Y:S02]  /*1c80*/  USHF.R.S32.HI UR20, URZ, 0x1f, UR26 ;  /* 0x0000001f3f147899 */ /* 0x000fe4000801141a */
[----:B------:R-:W-:Y:S01]  /*1c90*/  USHF.R.S32.HI UR47, URZ, 0x6, UR47 ;  /* 0x000000063f2f7899 */ /* 0x000fe2000801142f */
[----:B------:R-:W-:Y:S01]  /*1ca0*/  IMAD.WIDE.U32 R4, R0, UR61, R4 ;  /* 0x0000003d00047c25 */ /* 0x000fe2000f8e0004 */
[----:B------:R-:W-:Y:S01]  /*1cb0*/  LEA.HI R0, R2, R16, RZ, 0x5 ;  /* 0x0000001002007211 */ /* 0x000fe200078f28ff */
[----:B------:R-:W-:Y:S01]  /*1cc0*/  ULDC.64 UR14, c[0x0][0x258] ;  /* 0x00009600000e7ab9 */ /* 0x000fe20000000a00 */
[----:B------:R-:W-:Y:S01]  /*1cd0*/  UIADD3.X UR20, UR23, UR20, UR28, UP2, UP0 ;  /* 0x0000001417147290 */ /* 0x000fe200097e041c */
[----:B------:R-:W-:Y:S01]  /*1ce0*/  IMAD.U32 R2, RZ, RZ, UR14 ;  /* 0x0000000eff027e24 */ /* 0x000fe2000f8e00ff */
[----:B------:R-:W-:Y:S01]  /*1cf0*/  LOP3.LUT R8, R0, 0xffffffe0, RZ, 0xc0, !PT ;  /* 0xffffffe000087812 */ /* 0x000fe200078ec0ff */
[----:B------:R-:W-:Y:S01]  /*1d00*/  UISETP.LT.AND UP0, UPT, URZ, UR47, UPT ;  /* 0x0000002f3f00728c */ /* 0x000fe2000bf01270 */
[----:B------:R-:W-:Y:S01]  /*1d10*/  VIADD R5, R5, UR22 ;  /* 0x0000001605057c36 */ /* 0x000fe20008000000 */
[----:B------:R-:W-:Y:S01]  /*1d20*/  UIADD3 UR12, UP3, UP2, UR50, UR21, UR52 ;  /* 0x00000015320c7290 */ /* 0x000fe2000fa7e034 */
[----:B------:R-:W-:Y:S01]  /*1d30*/  IMAD.WIDE.U32 R6, R2, UR61, R6 ;  /* 0x0000003d02067c25 */ /* 0x000fe2000f8e0006 */
[----:B------:R-:W-:-:S02]  /*1d40*/  USEL UR47, URZ, UR47, !UP0 ;  /* 0x0000002f3f2f7287 */ /* 0x000fc4000c000000 */
[----:B------:R-:W-:Y:S01]  /*1d50*/  UIMAD UR17, UR29, UR14, URZ ;  /* 0x0000000e1d1172a4 */ /* 0x000fe2000f8e023f */
[----:B------:R-:W-:Y:S01]  /*1d60*/  IMAD.IADD R16, R16, 0x1, -R8 ;  /* 0x0000000110107824 */ /* 0x000fe200078e0a08 */
[----:B------:R-:W-:Y:S01]  /*1d70*/  SHF.R.S32.HI R8, RZ, 0x5, R0 ;  /* 0x00000005ff087819 */ /* 0x000fe20000011400 */
[----:B------:R-:W-:Y:S01]  /*1d80*/  IMAD R0, R22, UR8, RZ ;  /* 0x0000000816007c24 */ /* 0x000fe2000f8e02ff */
[----:B------:R-:W-:Y:S01]  /*1d90*/  UIADD3.X UR14, UR49, UR20, UR46, UP3, UP2 ;  /* 0x00000014310e7290 */ /* 0x000fe20009fe442e */
[C---:B------:R-:W-:Y:S01]  /*1da0*/  IMAD.WIDE.U32 R4, R245.reuse, UR8, R4 ;  /* 0x00000008f5047c25 */ /* 0x040fe2000f8e0004 */
[----:B------:R-:W-:Y:S02]  /*1db0*/  UISETP.GT.AND UP0, UPT, UR38, UR47, UPT ;  /* 0x0000002f2600728c */ /* 0x000fe4000bf04270 */
[----:B------:R-:W-:Y:S01]  /*1dc0*/  UIMAD UR15, UR61, UR15, UR17 ;  /* 0x0000000f3d0f72a4 */ /* 0x000fe2000f8e0211 */
[----:B------:R-:W-:Y:S01]  /*1dd0*/  IMAD R2, R8, UR7, R16 ;  /* 0x0000000708027c24 */ /* 0x000fe2000f8e0210 */
[----:B------:R-:W-:Y:S01]  /*1de0*/  ULDC.64 UR34, c[0x0][0x210] ;  /* 0x0000840000227ab9 */ /* 0x000fe20000000a00 */
[----:B------:R-:W-:Y:S01]  /*1df0*/  IMAD R9, R245, UR9, R0 ;  /* 0x00000009f5097c24 */ /* 0x000fe2000f8e0200 */
[----:B------:R-:W-:Y:S01]  /*1e00*/  UIMAD.WIDE UR8, UR39, 0x4, UR40 ;  /* 0x00000004270878a5 */ /* 0x000fe2000f8e0228 */
[----:B------:R-:W-:Y:S01]  /*1e10*/  LEA R233, P4, R6, UR34, 0x1 ;  /* 0x0000002206e97c11 */ /* 0x000fe2000f8808ff */
[----:B------:R-:W-:Y:S01]  /*1e20*/  ULDC.64 UR28, c[0x0][0x3e0] ;  /* 0x0000f800001c7ab9 */ /* 0x000fe20000000a00 */
[----:B------:R-:W-:Y:S01]  /*1e30*/  IADD3 R0, P0, R2, UR12, RZ ;  /* 0x0000000c02007c10 */ /* 0x000fe2000ff1e0ff */
[----:B------:R-:W-:Y:S01]  /*1e40*/  ULDC.64 UR22, c[0x0][0x400] ;  /* 0x0001000000167ab9 */ /* 0x000fe20000000a00 */
[----:B------:R-:W-:Y:S01]  /*1e50*/  VIADD R7, R7, UR15 ;  /* 0x0000000f07077c36 */ /* 0x000fe20008000000 */
[----:B------:R-:W-:Y:S01]  /*1e60*/  LEA R232, P3, R4, UR28, 0x1 ;  /* 0x0000001c04e87c11 */ /* 0x000fe2000f8608ff */
[----:B------:R-:W-:Y:S01]  /*1e70*/  ULDC.64 UR42, c[0x0][0x2b0] ;  /* 0x0000ac00002a7ab9 */ /* 0x000fe20000000a00 */
[----:B------:R-:W-:Y:S01]  /*1e80*/  LEA.HI.X.SX32 R8, R2, UR14, 0x1, P0 ;  /* 0x0000000e02087c11 */ /* 0x000fe200080f0eff */
[----:B------:R-:W-:Y:S01]  /*1e90*/  IMAD.IADD R2, R5, 0x1, R9 ;  /* 0x0000000105027824 */ /* 0x000fe200078e0209 */
[----:B------:R-:W-:Y:S01]  /*1ea0*/  PLOP3.LUT P0, PT, PT, PT, UP0, 0x80, 0x0 ;  /* 0x000000000000781c */ /* 0x000fe20003f0f008 */
[----:B------:R-:W-:Y:S01]  /*1eb0*/  UIADD3 UR6, UR38, -0x1, URZ ;  /* 0xffffffff26067890 */ /* 0x000fe2000fffe03f */
[----:B------:R-:W-:Y:S01]  /*1ec0*/  LEA R165, P2, R0, UR22, 0x2 ;  /* 0x0000001600a57c11 */ /* 0x000fe2000f8410ff */
[----:B------:R-:W-:Y:S01]  /*1ed0*/  UIMAD.WIDE UR14, UR37, 0x4, UR42 ;  /* 0x00000004250e78a5 */ /* 0x000fe2000f8e022a */
[----:B------:R-:W-:Y:S01]  /*1ee0*/  LEA.HI.X R231, R6, UR35, R7, 0x1, P4 ;  /* 0x0000002306e77c11 */ /* 0x000fe2000a0f0c07 */
[----:B------:R-:W-:Y:S01]  /*1ef0*/  UMOV UR21, UR8 ;  /* 0x0000000800157c82 */ /* 0x000fe20008000000 */
[----:B------:R-:W-:Y:S01]  /*1f00*/  LEA.HI.X R164, R0, UR23, R8, 0x2, P2 ;  /* 0x0000001700a47c11 */ /* 0x000fe200090f1408 */
[----:B------:R-:W-:Y:S01]  /*1f10*/  UMOV UR20, UR9 ;  /* 0x0000000900147c82 */ /* 0x000fe20008000000 */
        /* <DEDUP_REMOVED lines=21> */
.L_x_920:
        /* <DEDUP_REMOVED lines=17> */
.L_x_921:
        /* <DEDUP_REMOVED lines=12> */
[----:B------:R-:W-:-:S02]  /*2240*/  IADD3 R6, P0, R4, UR18, RZ ;  /* 0x0000001204067c10 */ /* 0x000fc4000ff1e0ff */
[----:B------:R-:W-:Y:S01]  /*2250*/  ISETP.GE.AND P3, PT, R2, UR5, PT ;  /* 0x0000000502007c0c */ /* 0x000fe2000bf66270 */
[----:B------:R-:W-:Y:S01]  /*2260*/  UIMAD UR15, UR61, UR15, UR13 ;  /* 0x0000000f3d0f72a4 */ /* 0x000fe2000f8e020d */
[----:B------:R-:W-:Y:S02]  /*2270*/  IADD3.X R7, R5, UR19, R0, P0, !PT ;  /* 0x0000001305077c10 */ /* 0x000fe400087fe400 */
[----:B------:R-:W-:-:S05]  /*2280*/  MOV R0, UR14 ;  /* 0x0000000e00007c02 */ /* 0x000fca0008000f00 */
[----:B------:R-:W-:-:S04]  /*2290*/  IMAD.WIDE.U32 R6, R0, UR61, R6 ;  /* 0x0000003d00067c25 */ /* 0x000fc8000f8e0006 */
[----:B------:R-:W-:Y:S01]  /*22a0*/  VIADD R2, R7, UR15 ;  /* 0x0000000f07027c36 */ /* 0x000fe20008000000 */
        /* <DEDUP_REMOVED lines=17> */
.L_x_923:
[----:B------:R-:W-:Y:S05]  /*23c0*/  BSYNC B0 ;  /* 0x0000000000007941 */ /* 0x000fea0003800000 */
.L_x_922:
        /* <DEDUP_REMOVED lines=19> */
.L_x_925:
[----:B------:R-:W-:Y:S05]  /*2500*/  BSYNC B0 ;  /* 0x0000000000007941 */ /* 0x000fea0003800000 */
.L_x_924:
        /* <DEDUP_REMOVED lines=32> */
.L_x_927:
[----:B------:R-:W-:Y:S05]  /*2710*/  BSYNC B0 ;  /* 0x0000000000007941 */ /* 0x000fea0003800000 */
.L_x_926:
        /* <DEDUP_REMOVED lines=20> */
.L_x_919:
[----:B------:R-:W-:Y:S01]  /*2860*/  PLOP3.LUT P0, PT, PT, PT, UP4, 0x80, 0x0 ;  /* 0x000000000000781c */ /* 0x000fe20003f0f048 */
[----:B------:R-:W-:Y:S01]  /*2870*/  UIMAD UR8, UR6, -0x40, UR13 ;  /* 0xffffffc0060878a4 */ /* 0x000fe2000f8e020d */
[C---:B------:R-:W-:Y:S01]  /*2880*/  LEA R0, R246.reuse, UR4, 0x1 ;  /* 0x00000004f6007c11 */ /* 0x040fe2000f8e08ff */
[----:B------:R-:W-:Y:S01]  /*2890*/  ULEA.HI UR9, UR6, UR6, URZ, 0x1 ;  /* 0x0000000606097291 */ /* 0x000fe2000f8f083f */
[----:B------:R-:W-:Y:S01]  /*28a0*/  VIADD R2, R246, 0x1800 ;  /* 0x00001800f6027836 */ /* 0x000fe20000000000 */
[----:B------:R-:W-:Y:S08]  /*28b0*/  BSSY B0, `(.L_x_929) ;  /* 0x000002a000007945 */ /* 0x000ff00003800000 */
[----:B------:R-:W-:Y:S01]  /*28c0*/  @P0 BAR.SYNC.DEFER_BLOCKING 0x0 ;  /* 0x0000000000000b1d */ /* 0x000fe20000010000 */
[----:B------:R-:W-:Y:S01]  /*28d0*/  ISETP.GE.AND P1, PT, R245, UR8, PT ;  /* 0x00000008f5007c0c */ /* 0x000fe2000bf26270 */
[----:B------:R-:W-:-:S04]  /*28e0*/  ULOP3.LUT UR9, UR9, 0xfffffffe, URZ, 0xc0, !UPT ;  /* 0xfffffffe09097892 */ /* 0x000fc8000f8ec03f */
[----:B------:R-:W-:-:S04]  /*28f0*/  UIADD3 UR9, UR6, -UR9, URZ ;  /* 0x8000000906097290 */ /* 0x000fc8000fffe03f */
[----:B------:R-:W-:-:S06]  /*2900*/  UISETP.NE.AND UP0, UPT, UR9, 0x1, UPT ;  /* 0x000000010900788c */ /* 0x000fcc000bf05270 */
        /* <DEDUP_REMOVED lines=36> */
.L_x_930:
[----:B------:R-:W-:Y:S05]  /*2b50*/  BSYNC B0 ;  /* 0x0000000000007941 */ /* 0x000fea0003800000 */
.L_x_929:
        /* <DEDUP_REMOVED lines=16> */
.L_x_932:
        /* <DEDUP_REMOVED lines=35> */
.L_x_933:
[----:B------:R-:W-:Y:S05]  /*2e90*/  BSYNC B0 ;  /* 0x0000000000007941 */ /* 0x000fea0003800000 */
.L_x_931:
[----:B------:R-:W-:Y:S01]  /*2ea0*/  UIMAD UR9, UR36, UR24, URZ ;  /* 0x00000018240972a4 */ /* 0x000fe2000f8e023f */
[----:B--23--:R-:W-:Y:S01]  /*2eb0*/  IMAD.U32 R4, RZ, RZ, UR24 ;  /* 0x00000018ff047e24 */ /* 0x00cfe2000f8e00ff */
[----:B------:R-:W-:Y:S01]  /*2ec0*/  ULDC.64 UR22, c[0x0][0x260] ;  /* 0x0000980000167ab9 */ /* 0x000fe20000000a00 */
[C---:B------:R-:W-:Y:S01]  /*2ed0*/  VIADD R8, R237.reuse, 0x8 ;  /* 0x00000008ed087836 */ /* 0x040fe20000000000 */
[----:B------:R-:W-:Y:S01]  /*2ee0*/  UIMAD UR12, UR27, UR25, UR9 ;  /* 0x000000191b0c72a4 */ /* 0x000fe2000f8e0209 */
[----:B------:R-:W-:Y:S01]  /*2ef0*/  IMAD.WIDE.U32 R4, R4, UR27, R228 ;  /* 0x0000001b04047c25 */ /* 0x000fe2000f8e00e4 */
[----:B------:R-:W-:Y:S01]  /*2f00*/  UIMAD UR9, UR16, -0x80, UR5 ;  /* 0xffffff80100978a4 */ /* 0x000fe2000f8e0205 */
[----:B------:R-:W-:Y:S01]  /*2f10*/  BSSY B0, `(.L_x_934) ;  /* 0x000003d000007945 */ /* 0x000fe20003800000 */
[----:B------:R-:W-:Y:S01]  /*2f20*/  ISETP.GE.AND P2, PT, R8, UR8, PT ;  /* 0x0000000808007c0c */ /* 0x000fe2000bf46270 */
[----:B------:R-:W-:Y:S01]  /*2f30*/  VIADD R18, R237, 0x28 ;  /* 0x00000028ed127836 */ /* 0x000fe20000000000 */
[----:B------:R-:W-:Y:S01]  /*2f40*/  IADD3 R6, P1, R4, UR32, RZ ;  /* 0x0000002004067c10 */ /* 0x000fe2000ff3e0ff */
[----:B------:R-:W-:Y:S01]  /*2f50*/  IMAD.U32 R2, RZ, RZ, UR12 ;  /* 0x0000000cff027e24 */ /* 0x000fe2000f8e00ff */
[----:B------:R-:W-:Y:S01]  /*2f60*/  ISETP.GE.AND P5, PT, R245, UR9, PT ;  /* 0x00000009f5007c0c */ /* 0x000fe2000bfa6270 */
[----:B------:R-:W-:Y:S01]  /*2f70*/  VIADD R4, R237, 0x20 ;  /* 0x00000020ed047836 */ /* 0x000fe20000000000 */
[----:B------:R-:W-:-:S02]  /*2f80*/  P2R R21, PR, RZ, 0x4 ;  /* 0x00000004ff157803 */ /* 0x000fc40000000000 */
[----:B------:R-:W-:Y:S01]  /*2f90*/  IADD3.X R7, R5, UR33, R2, P1, !PT ;  /* 0x0000002105077c10 */ /* 0x000fe20008ffe402 */
[----:B------:R-:W-:Y:S01]  /*2fa0*/  IMAD R2, R17, UR22, RZ ;  /* 0x0000001611027c24 */ /* 0x000fe2000f8e02ff */
[----:B------:R-:W-:Y:S02]  /*2fb0*/  ISETP.GE.AND P1, PT, R4, UR8, PT ;  /* 0x0000000804007c0c */ /* 0x000fe4000bf26270 */
[----:B------:R-:W-:Y:S01]  /*2fc0*/  ISETP.GE.AND P6, PT, R18, UR8, PT ;  /* 0x0000000812007c0c */ /* 0x000fe2000bfc6270 */
[C---:B------:R-:W-:Y:S01]  /*2fd0*/  IMAD R2, R13.reuse, UR23, R2 ;  /* 0x000000170d027c24 */ /* 0x040fe2000f8e0202 */
[----:B------:R-:W-:Y:S01]  /*2fe0*/  P2R R20, PR, RZ, 0x2 ;  /* 0x00000002ff147803 */ /* 0x000fe20000000000 */
[----:B------:R-:W-:Y:S01]  /*2ff0*/  IMAD.WIDE.U32 R6, R13, UR22, R6 ;  /* 0x000000160d067c25 */ /* 0x000fe2000f8e0006 */
[----:B------:R-:W-:Y:S01]  /*3000*/  ISETP.GE.AND P1, PT, R237, UR8, PT ;  /* 0x00000008ed007c0c */ /* 0x000fe2000bf26270 */
[----:B------:R2:W-:Y:S02]  /*3010*/  @P5 STS [R0+0x9000], RZ ;  /* 0x009000ff00005388 */ /* 0x0005e40000000800 */
[----:B------:R-:W-:Y:S01]  /*3020*/  IMAD.IADD R12, R7, 0x1, R2 ;  /* 0x00000001070c7824 */ /* 0x000fe200078e0202 */
[----:B------:R-:W-:Y:S01]  /*3030*/  P2R R19, PR, RZ, 0x2 ;  /* 0x00000002ff137803 */ /* 0x000fe20000000000 */
[----:B------:R2:W-:Y:S04]  /*3040*/  @P5 STS [R0+0x9004], RZ ;  /* 0x009004ff00005388 */ /* 0x0005e80000000800 */
        /* <DEDUP_REMOVED lines=41> */
.L_x_935:
[----:B------:R-:W-:Y:S05]  /*32e0*/  BSYNC B0 ;  /* 0x0000000000007941 */ /* 0x000fea0003800000 */
.L_x_934:
[----:B------:R-:W-:Y:S01]  /*32f0*/  IADD3 R2, R245, 0x40, RZ ;  /* 0x00000040f5027810 */ /* 0x000fe20007ffe0ff */
        /* <DEDUP_REMOVED lines=43> */
.L_x_937:
[----:B------:R-:W-:Y:S05]  /*35b0*/  BSYNC B0 ;  /* 0x0000000000007941 */ /* 0x000fea0003800000 */
.L_x_936:
[----:B------:R-:W-:Y:S01]  /*35c0*/  UIMAD UR8, UR36, UR18, URZ ;  /* 0x00000012240872a4 */ /* 0x000fe2000f8e023f */
[----:B------:R-:W-:Y:S01]  /*35d0*/  MOV R4, UR18 ;  /* 0x0000001200047c02 */ /* 0x000fe20008000f00 */
[----:B------:R2:W-:Y:S01]  /*35e0*/  @P5 STS [R0+0xf000], RZ ;  /* 0x00f000ff00005388 */ /* 0x0005e20000000800 */
[----:B------:R-:W-:Y:S01]  /*35f0*/  BSSY B0, `(.L_x_938) ;  /* 0x0000035000007945 */ /* 0x000fe20003800000 */
[----:B------:R-:W-:Y:S02]  /*3600*/  UIMAD UR8, UR27, UR19, UR8 ;  /* 0x000000131b0872a4 */ /* 0x000fe4000f8e0208 */
[----:B------:R2:W-:Y:S01]  /*3610*/  @P5 STS [R0+0xf004], RZ ;  /* 0x00f004ff00005388 */ /* 0x0005e20000000800 */
[----:B------:R-:W-:-:S03]  /*3620*/  IMAD.WIDE.U32 R4, R4, UR27, R228 ;  /* 0x0000001b04047c25 */ /* 0x000fc6000f8e00e4 */
[----:B------:R2:W-:Y:S01]  /*3630*/  @P5 STS.64 [R0+0xf008], RZ ;  /* 0x00f008ff00005388 */ /* 0x0005e20000000a00 */
[----:B------:R-:W-:Y:S01]  /*3640*/  MOV R2, UR8 ;  /* 0x0000000800027c02 */ /* 0x000fe20008000f00 */
[----:B------:R-:W-:Y:S01]  /*3650*/  ULDC.64 UR8, c[0x0][0x268] ;  /* 0x00009a0000087ab9 */ /* 0x000fe20000000a00 */
        /* <DEDUP_REMOVED lines=46> */
.L_x_939:
[----:B------:R-:W-:Y:S05]  /*3940*/  BSYNC B0 ;  /* 0x0000000000007941 */ /* 0x000fea0003800000 */
.L_x_938:
        /* <DEDUP_REMOVED lines=11> */
[----:B------:R-:W-:-:S03]  /*3a00*/  ISETP.GE.AND P2, PT, R15, UR8, PT ;  /* 0x000000080f007c0c */ /* 0x000fc6000bf46270 */
[----:B------:R-:W-:Y:S02]  /*3a10*/  IMAD R7, R4, UR18, RZ ;  /* 0x0000001204077c24 */ /* 0x000fe4000f8e02ff */
[----:B------:R-:W-:-:S04]  /*3a20*/  IMAD.MOV.U32 R4, RZ, RZ, R6 ;  /* 0x000000ffff047224 */ /* 0x000fc800078e0006 */
[----:B---3--:R-:W3:Y:S01]  /*3a30*/  @!P4 LDC.64 R10, c[0x0][0x220] ;  /* 0x00008800ff0acb82 */ /* 0x008ee20000000a00 */
[C---:B------:R-:W-:Y:S01]  /*3a40*/  IMAD.WIDE.U32 R4, R2.reuse, UR18, R4 ;  /* 0x0000001202047c25 */ /* 0x040fe2000f8e0004 */
[----:B------:R2:W-:Y:S03]  /*3a50*/  @P4 STS.128 [R0+0x10000], RZ ;  /* 0x010000ff00004388 */ /* 0x0005e60000000c00 */
[----:B------:R-:W-:-:S03]  /*3a60*/  IMAD R2, R2, UR19, R7 ;  /* 0x0000001302027c24 */ /* 0x000fc6000f8e0207 */
[----:B-1----:R-:W1:Y:S01]  /*3a70*/  @!P3 LDC.64 R8, c[0x0][0x220] ;  /* 0x00008800ff08bb82 */ /* 0x002e620000000a00 */
[----:B------:R-:W-:-:S07]  /*3a80*/  IMAD.IADD R2, R5, 0x1, R2 ;  /* 0x0000000105027824 */ /* 0x000fce00078e0202 */
[----:B------:R-:W5:Y:S01]  /*3a90*/  @!P2 LDC.64 R6, c[0x0][0x220] ;  /* 0x00008800ff06ab82 */ /* 0x000f620000000a00 */
[----:B---3--:R-:W-:-:S04]  /*3aa0*/  @!P4 LEA R10, P1, R4, R10, 0x1 ;  /* 0x0000000a040ac211 */ /* 0x008fc800078208ff */
        /* <DEDUP_REMOVED lines=19> */
.L_x_941:
[----:B------:R-:W-:Y:S05]  /*3be0*/  BSYNC B0 ;  /* 0x0000000000007941 */ /* 0x000fea0003800000 */
.L_x_940:
[----:B--23--:R-:W2:Y:S01]  /*3bf0*/  LDC.64 R10, c[0x0][0x3b8] ;  /* 0x0000ee00ff0a7b82 */ /* 0x00cea20000000a00 */
[----:B------:R-:W-:Y:S01]  /*3c00*/  ISETP.NE.AND P3, PT, R19, RZ, PT ;  /* 0x000000ff1300720c */ /* 0x000fe20003f65270 */
[----:B------:R-:W-:Y:S01]  /*3c10*/  IMAD.MOV.U32 R4, RZ, RZ, 0x4 ;  /* 0x00000004ff047424 */ /* 0x000fe200078e00ff */
[----:B------:R-:W-:Y:S01]  /*3c20*/  ISETP.NE.AND P2, PT, R21, RZ, PT ;  /* 0x000000ff1500720c */ /* 0x000fe20003f45270 */
[----:B-1----:R-:W-:Y:S01]  /*3c30*/  IMAD.MOV.U32 R8, RZ, RZ, 0x4 ;  /* 0x00000004ff087424 */ /* 0x002fe200078e00ff */
[----:B------:R-:W-:Y:S01]  /*3c40*/  ISETP.NE.AND P1, PT, R20, RZ, PT ;  /* 0x000000ff1400720c */ /* 0x000fe20003f25270 */
[----:B------:R-:W-:Y:S01]  /*3c50*/  IMAD.WIDE R4, R237, R4, UR14 ;  /* 0x0000000eed047e25 */ /* 0x000fe2000f8e0204 */
[----:B------:R-:W0:Y:S03]  /*3c60*/  LDGDEPBAR ;  /* 0x00000000000079af */ /* 0x000e260000000000 */
[----:B------:R-:W-:-:S02]  /*3c70*/  IMAD.MOV.U32 R239, RZ, RZ, 0x7f800000 ;  /* 0x7f800000ffef7424 */ /* 0x000fc400078e00ff */
[----:B------:R-:W-:Y:S01]  /*3c80*/  IMAD.MOV.U32 R240, RZ, RZ, 0x7f800000 ;  /* 0x7f800000fff07424 */ /* 0x000fe200078e00ff */
[----:B------:R-:W-:Y:S01]  /*3c90*/  UIMAD UR8, UR60, UR55, UR61 ;  /* 0x000000373c0872a4 */ /* 0x000fe2000f8e023d */
[----:B------:R-:W-:Y:S01]  /*3ca0*/  IMAD.MOV.U32 R241, RZ, RZ, 0x7f800000 ;  /* 0x7f800000fff17424 */ /* 0x000fe200078e00ff */
[----:B------:R-:W-:Y:S01]  /*3cb0*/  USHF.L.U32 UR23, UR7, 0x4, URZ ;  /* 0x0000000407177899 */ /* 0x000fe2000800063f */
[----:B------:R-:W-:Y:S01]  /*3cc0*/  IMAD.MOV.U32 R238, RZ, RZ, 0x7f800000 ;  /* 0x7f800000ffee7424 */ /* 0x000fe200078e00ff */
[----:B------:R-:W-:Y:S01]  /*3cd0*/  USHF.L.U32 UR22, UR7, 0x3, URZ ;  /* 0x0000000307167899 */ /* 0x000fe2000800063f */
[----:B------:R-:W-:Y:S01]  /*3ce0*/  SHF.R.S32.HI R0, RZ, 0x1f, R16 ;  /* 0x0000001fff007819 */ /* 0x000fe20000011410 */
[----:B------:R-:W-:Y:S01]  /*3cf0*/  VIADD R2, R186, 0x1800 ;  /* 0x00001800ba027836 */ /* 0x000fe20000000000 */
[----:B------:R1:W5:Y:S01]  /*3d00*/  @!P3 LDG.E R240, desc[UR10][R4.64] ;  /* 0x0000000a04f0b981 */ /* 0x000362000c1e1900 */
[----:B------:R-:W-:Y:S01]  /*3d10*/  IMAD R242, RZ, RZ, -UR26 ;  /* 0x8000001afff27e24 */ /* 0x000fe2000f8e02ff */
[----:B------:R-:W-:Y:S01]  /*3d20*/  CS2R R126, SRZ ;  /* 0x00000000007e7805 */ /* 0x000fe2000001ff00 */
[----:B------:R-:W-:Y:S01]  /*3d30*/  IMAD.MOV.U32 R236, RZ, RZ, R223 ;  /* 0x000000ffffec7224 */ /* 0x000fe200078e00df */
[----:B--2---:R-:W2:Y:S01]  /*3d40*/  LDG.E.64 R6, desc[UR10][R10.64+0x8] ;  /* 0x0000080a0a067981 */ /* 0x004ea2000c1e1b00 */
[----:B------:R-:W-:Y:S01]  /*3d50*/  @!P6 IMAD.WIDE R8, R18, R8, UR14 ;  /* 0x0000000e1208ee25 */ /* 0x000fe2000f8e0208 */
[----:B------:R-:W-:-:S02]  /*3d60*/  USHF.L.U32 UR8, UR8, 0x5, URZ ;  /* 0x0000000508087899 */ /* 0x000fc4000800063f */
[----:B------:R-:W-:Y:S01]  /*3d70*/  UIADD3 UR33, UR23, 0x40, URZ ;  /* 0x0000004017217890 */ /* 0x000fe2000fffe03f */
[----:B------:R1:W5:Y:S01]  /*3d80*/  @!P2 LDG.E R241, desc[UR10][R4.64+0x20] ;  /* 0x0000200a04f1a981 */ /* 0x000362000c1e1900 */
[----:B------:R-:W-:Y:S01]  /*3d90*/  IMAD.MOV.U32 R252, RZ, RZ, 0x4 ;  /* 0x00000004fffc7424 */ /* 0x000fe200078e00ff */
[----:B------:R-:W-:Y:S02]  /*3da0*/  CS2R R124, SRZ ;  /* 0x00000000007c7805 */ /* 0x000fe4000001ff00 */
[----:B------:R-:W-:Y:S01]  /*3db0*/  CS2R R130, SRZ ;  /* 0x0000000000827805 */ /* 0x000fe2000001ff00 */
[----:B------:R1:W5:Y:S01]  /*3dc0*/  @!P6 LDG.E R239, desc[UR10][R8.64] ;  /* 0x0000000a08efe981 */ /* 0x000362000c1e1900 */
[----:B------:R-:W-:Y:S01]  /*3dd0*/  UIADD3 UR31, UR23, 0x20, URZ ;  /* 0x00000020171f7890 */ /* 0x000fe2000fffe03f */
[----:B------:R-:W-:Y:S02]  /*3de0*/  CS2R R128, SRZ ;  /* 0x0000000000807805 */ /* 0x000fe4000001ff00 */
[----:B------:R-:W-:Y:S01]  /*3df0*/  CS2R R122, SRZ ;  /* 0x00000000007a7805 */ /* 0x000fe2000001ff00 */
[----:B------:R1:W5:Y:S01]  /*3e00*/  @!P1 LDG.E R238, desc[UR10][R4.64+0x80] ;  /* 0x0000800a04ee9981 */ /* 0x000362000c1e1900 */
        /* <DEDUP_REMOVED lines=11> */
[----:B------:R-:W3:Y:S01]  /*3ec0*/  LDG.E.64 R10, desc[UR10][R10.64] ;  /* 0x0000000a0a0a7981 */ /* 0x000ee2000c1e1b00 */
[----:B------:R-:W-:Y:S02]  /*3ed0*/  USHF.R.S32.HI UR9, URZ, 0x1f, UR8 ;  /* 0x0000001f3f097899 */ /* 0x000fe40008011408 */
[----:B------:R-:W-:-:S02]  /*3ee0*/  UIADD3 UR32, UR22, UR33, URZ ;  /* 0x0000002116207290 */ /* 0x000fc4000fffe03f */
[----:B------:R-:W-:Y:S02]  /*3ef0*/  UIADD3 UR30, UR22, UR31, URZ ;  /* 0x0000001f161e7290 */ /* 0x000fe4000fffe03f */
[----:B------:R-:W-:Y:S02]  /*3f00*/  UIADD3 UR28, UR22, UR32, URZ ;  /* 0x00000020161c7290 */ /* 0x000fe4000fffe03f */
[----:B------:R-:W-:Y:S01]  /*3f10*/  UIADD3 UR29, UR22, UR30, URZ ;  /* 0x0000001e161d7290 */ /* 0x000fe2000fffe03f */
[----:B------:R-:W-:Y:S02]  /*3f20*/  SEL R2, R2, R186, !P0 ;  /* 0x000000ba02027207 */ /* 0x000fe40004000000 */
[----:B------:R-:W-:Y:S02]  /*3f30*/  CS2R R94, SRZ ;  /* 0x00000000005e7805 */ /* 0x000fe4000001ff00 */
[----:B------:R-:W-:Y:S01]  /*3f40*/  CS2R R92, SRZ ;  /* 0x00000000005c7805 */ /* 0x000fe2000001ff00 */
[----:B------:R-:W-:Y:S01]  /*3f50*/  UIADD3 UR25, UR22, UR29, URZ ;  /* 0x0000001d16197290 */ /* 0x000fe2000fffe03f */
[----:B------:R-:W-:-:S02]  /*3f60*/  CS2R R98, SRZ ;  /* 0x0000000000627805 */ /* 0x000fc4000001ff00 */
[----:B------:R-:W-:Y:S02]  /*3f70*/  CS2R R96, SRZ ;  /* 0x0000000000607805 */ /* 0x000fe4000001ff00 */
[----:B------:R-:W-:Y:S01]  /*3f80*/  CS2R R90, SRZ ;  /* 0x00000000005a7805 */ /* 0x000fe2000001ff00 */
        /* <DEDUP_REMOVED lines=28> */
[----:B------:R-:W-:Y:S01]  /*4150*/  LEA R179, R2, UR4, 0x1 ;  /* 0x0000000402b37c11 */ /* 0x000fe2000f8e08ff */
[----:B------:R-:W-:Y:S01]  /*4160*/  ULDC UR12, c[0x0][0x394] ;  /* 0x0000e500000c7ab9 */ /* 0x000fe20000000800 */
[----:B------:R-:W-:-:S02]  /*4170*/  UIMAD UR51, UR7, 0x18, URZ ;  /* 0x00000018073378a4 */ /* 0x000fc4000f8e023f */
[----:B------:R-:W-:Y:S02]  /*4180*/  USHF.L.U32 UR50, UR7, 0x5, URZ ;  /* 0x0000000507327899 */ /* 0x000fe4000800063f */
[----:B------:R-:W-:Y:S02]  /*4190*/  UIMAD UR49, UR7, 0x28, URZ ;  /* 0x00000028073178a4 */ /* 0x000fe4000f8e023f */
[----:B------:R-:W-:Y:S02]  /*41a0*/  UIMAD UR48, UR7, 0x30, URZ ;  /* 0x00000030073078a4 */ /* 0x000fe4000f8e023f */
[----:B------:R-:W-:Y:S02]  /*41b0*/  UIMAD UR36, UR7, 0x38, URZ ;  /* 0x00000038072478a4 */ /* 0x000fe4000f8e023f */
[----:B------:R-:W-:Y:S01]  /*41c0*/  UIADD3 UR34, UR22, UR24, URZ ;  /* 0x0000001816227290 */ /* 0x000fe2000fffe03f */
[----:B------:R-:W-:Y:S01]  /*41d0*/  UMOV UR19, UR12 ;  /* 0x0000000c00137c82 */ /* 0x000fe20008000000 */
[----:B------:R-:W-:Y:S01]  /*41e0*/  ULDC UR59, c[0x0][0x398] ;  /* 0x0000e600003b7ab9 */ /* 0x000fe20000000800 */
[----:B--2---:R-:W-:-:S04]  /*41f0*/  IADD3 R249, P2, P1, R6, UR8, R16 ;  /* 0x0000000806f97c10 */ /* 0x004fc8000f95e010 */
[----:B------:R-:W-:Y:S01]  /*4200*/  IADD3.X R243, R7, UR9, R0, P2, P1 ;  /* 0x0000000907f37c10 */ /* 0x000fe200097e2400 */
[----:B------:R-:W-:Y:S01]  /*4210*/  VIADD R0, R185, 0x1800 ;  /* 0x00001800b9007836 */ /* 0x000fe20000000000 */
[----:B------:R-:W-:Y:S02]  /*4220*/  UIADD3 UR9, UR27, UR13, URZ ;  /* 0x0000000d1b097290 */ /* 0x000fe4000fffe03f */
[----:B------:R-:W-:Y:S02]  /*4230*/  UIADD3 UR27, UR22, UR28, URZ ;  /* 0x0000001c161b7290 */ /* 0x000fe4000fffe03f */
[----:B------:R-:W-:Y:S01]  /*4240*/  UIADD3 UR9, -UR5, 0x80, UR9 ;  /* 0x0000008005097890 */ /* 0x000fe2000fffe109 */
[----:B------:R-:W-:Y:S01]  /*4250*/  SEL R0, R0, R185, !P0 ;  /* 0x000000b900007207 */ /* 0x000fe20004000000 */
[----:B------:R-:W-:Y:S01]  /*4260*/  UIADD3 UR26, UR22, UR27, URZ ;  /* 0x0000001b161a7290 */ /* 0x000fe2000fffe03f */
[----:B---3--:R-:W-:Y:S02]  /*4270*/  R2UR UR8, R10 ;  /* 0x000000000a0872ca */ /* 0x008fe400000e0000 */
[----:B------:R-:W-:-:S02]  /*4280*/  R2UR UR52, R11 ;  /* 0x000000000b3472ca */ /* 0x000fc400000e0000 */
[----:B------:R-:W-:Y:S01]  /*4290*/  LEA R176, R0, UR4, 0x1 ;  /* 0x0000000400b07c11 */ /* 0x000fe2000f8e08ff */
[----:B------:R-:W-:Y:S02]  /*42a0*/  UIADD3 UR53, UR9, -UR56, URZ ;  /* 0x8000003809357290 */ /* 0x000fe4000fffe03f */
[----:B------:R-:W-:Y:S01]  /*42b0*/  UIADD3 UR35, UR22, UR26, URZ ;  /* 0x0000001a16237290 */ /* 0x000fe2000fffe03f */
[----:B------:R-:W-:Y:S01]  /*42c0*/  ULDC UR56, c[0x0][0x2d0] ;  /* 0x0000b40000387ab9 */ /* 0x000fe20000000800 */
[----:B------:R-:W-:-:S04]  /*42d0*/  ULDC.U8 UR9, c[0x0][0x388] ;  /* 0x0000e20000097ab9 */ /* 0x000fc80000000000 */
[----:B------:R-:W-:Y:S01]  /*42e0*/  UIADD3 UR46, UR8, -0x61c88647, URZ ;  /* 0x9e3779b9082e7890 */ /* 0x000fe2000fffe03f */
[----:B------:R-:W-:Y:S01]  /*42f0*/  LOP3.LUT R243, R243, UR8, RZ, 0x3c, !PT ;  /* 0x00000008f3f37c12 */ /* 0x000fe2000f8e3cff */
[----:B------:R-:W-:Y:S02]  /*4300*/  UIADD3 UR54, UR8, 0x3c6ef372, URZ ;  /* 0x3c6ef37208367890 */ /* 0x000fe4000fffe03f */
[----:B------:R-:W-:Y:S02]  /*4310*/  UIADD3 UR44, UR8, -0x255992d5, URZ ;  /* 0xdaa66d2b082c7890 */ /* 0x000fe4000fffe03f */
[----:B------:R-:W-:Y:S02]  /*4320*/  UIADD3 UR42, UR8, 0x78dde6e4, URZ ;  /* 0x78dde6e4082a7890 */ /* 0x000fe4000fffe03f */
[----:B------:R-:W-:Y:S02]  /*4330*/  UIADD3 UR40, UR8, 0x1715609d, URZ ;  /* 0x1715609d08287890 */ /* 0x000fe4000fffe03f */
[----:B------:R-:W-:-:S02]  /*4340*/  UIADD3 UR38, UR8, -0x4ab325aa, URZ ;  /* 0xb54cda5608267890 */ /* 0x000fc4000fffe03f */
[----:B------:R-:W-:Y:S02]  /*4350*/  UIADD3 UR55, UR52, -0x4498517b, URZ ;  /* 0xbb67ae8534377890 */ /* 0x000fe4000fffe03f */
[----:B------:R-:W-:Y:S02]  /*4360*/  UIADD3 UR45, UR52, 0x76cf5d0a, URZ ;  /* 0x76cf5d0a342d7890 */ /* 0x000fe4000fffe03f */
[----:B------:R-:W-:Y:S02]  /*4370*/  UIADD3 UR43, UR52, 0x32370b8f, URZ ;  /* 0x32370b8f342b7890 */ /* 0x000fe4000fffe03f */
[----:B------:R-:W-:Y:S02]  /*4380*/  UIADD3 UR41, UR52, -0x126145ec, URZ ;  /* 0xed9eba1434297890 */ /* 0x000fe4000fffe03f */
[----:B------:R-:W-:Y:S02]  /*4390*/  UIADD3 UR39, UR52, -0x56f99767, URZ ;  /* 0xa906689934277890 */ /* 0x000fe4000fffe03f */
[----:B------:R-:W-:Y:S01]  /*43a0*/  UIADD3 UR37, UR52, 0x646e171e, URZ ;  /* 0x646e171e34257890 */ /* 0x000fe2000fffe03f */
[----:B-1----:R-:W-:-:S11]  /*43b0*/  ULDC UR8, c[0x0][0x2ec] ;  /* 0x0000bb0000087ab9 */ /* 0x002fd60000000800 */
.L_x_946:
[----:B------:R-:W0:Y:S01]  /*43c0*/  LDGDEPBAR ;  /* 0x00000000000079af */ /* 0x000e220000000000 */
        /* <DEDUP_REMOVED lines=14> */
[----:B------:R-:W1:Y:S04]  /*44b0*/  LDSM.16.M88.4 R16, [R177+UR4+0x9000] ;  /* 0x00900004b110783b */ /* 0x000e680008000200 */
[----:B------:R-:W2:Y:S04]  /*44c0*/  LDSM.16.M88.4 R28, [R179+0x800] ;  /* 0x00080000b31c783b */ /* 0x000ea80000000200 */
[----:B-----5:R-:W5:Y:S04]  /*44d0*/  LDG.E R190, desc[UR10][R4.64] ;  /* 0x0000000a04be7981 */ /* 0x020f68000c1e1900 */
[----:B------:R-:W5:Y:S04]  /*44e0*/  LDG.E R189, desc[UR10][R4.64+0x20] ;  /* 0x0000200a04bd7981 */ /* 0x000f68000c1e1900 */
[----:B------:R-:W5:Y:S04]  /*44f0*/  LDG.E R188, desc[UR10][R4.64+0x80] ;  /* 0x0000800a04bc7981 */ /* 0x000f68000c1e1900 */
[----:B------:R1:W5:Y:S04]  /*4500*/  LDG.E R187, desc[UR10][R4.64+0xa0] ;  /* 0x0000a00a04bb7981 */ /* 0x000368000c1e1900 */
[----:B------:R-:W3:Y:S04]  /*4510*/  LDSM.16.M88.4 R132, [R177+UR4+0x9400] ;  /* 0x00940004b184783b */ /* 0x000ee80008000200 */
[----:B------:R-:W-:Y:S04]  /*4520*/  LDSM.16.M88.4 R136, [R0] ;  /* 0x000000000088783b */ /* 0x000fe80000000200 */
[----:B------:R-:W4:Y:S04]  /*4530*/  LDSM.16.M88.4 R140, [R178] ;  /* 0x00000000b28c783b */ /* 0x000f280000000200 */
[----:B------:R-:W4:Y:S04]  /*4540*/  LDSM.16.M88.4 R144, [R0+0x800] ;  /* 0x000800000090783b */ /* 0x000f280000000200 */
[----:B------:R-:W4:Y:S04]  /*4550*/  LDSM.16.M88.4 R148, [R178+0x400] ;  /* 0x00040000b294783b */ /* 0x000f280000000200 */
[----:B------:R-:W-:Y:S01]  /*4560*/  LDSM.16.M88.4 R152, [R177+UR4+0xb000] ;  /* 0x00b00004b198783b */ /* 0x000fe20008000200 */
[-C--:B-1----:R-:W-:Y:S03]  /*4570*/  HMMA.16816.F32 R4, R32, R16.reuse, RZ ;  /* 0x000000102004723c */ /* 0x082fe600000018ff */
[----:B------:R-:W-:Y:S03]  /*4580*/  LDSM.16.M88.4 R156, [R179+0x1800] ;  /* 0x00180000b39c783b */ /* 0x000fe60000000200 */
[C---:B--2---:R-:W-:Y:S01]  /*4590*/  HMMA.16816.F32 R8, R28.reuse, R16, RZ ;  /* 0x000000101c08723c */ /* 0x044fe200000018ff */
[----:B------:R-:W-:Y:S05]  /*45a0*/  LDSM.16.M88.4 R160, [R177+UR4+0xb400] ;  /* 0x00b40004b1a0783b */ /* 0x000fea0008000200 */
[-C--:B------:R-:W-:Y:S06]  /*45b0*/  HMMA.16816.F32 R12, R28, R18.reuse, RZ ;  /* 0x000000121c0c723c */ /* 0x080fec00000018ff */
[C---:B------:R-:W-:Y:S06]  /*45c0*/  HMMA.16816.F32 R16, R32.reuse, R18, RZ ;  /* 0x000000122010723c */ /* 0x040fec00000018ff */
[-C--:B---3--:R-:W-:Y:S06]  /*45d0*/  HMMA.16816.F32 R20, R32, R132.reuse, RZ ;  /* 0x000000842014723c */ /* 0x088fec00000018ff */
[C---:B------:R-:W-:Y:S06]  /*45e0*/  HMMA.16816.F32 R24, R28.reuse, R132, RZ ;  /* 0x000000841c18723c */ /* 0x040fec00000018ff */
[-C--:B------:R-:W-:Y:S06]  /*45f0*/  HMMA.16816.F32 R28, R28, R134.reuse, RZ ;  /* 0x000000861c1c723c */ /* 0x080fec00000018ff */
[----:B------:R-:W-:Y:S01]  /*4600*/  HMMA.16816.F32 R32, R32, R134, RZ ;  /* 0x000000862020723c */ /* 0x000fe200000018ff */
[----:B------:R-:W1:Y:S05]  /*4610*/  LDSM.16.M88.4 R132, [R179+0x1000] ;  /* 0x00100000b384783b */ /* 0x000e6a0000000200 */
[-C--:B----4-:R-:W-:Y:S06]  /*4620*/  HMMA.16816.F32 R4, R136, R140.reuse, R4 ;  /* 0x0000008c8804723c */ /* 0x090fec0000001804 */
        /* <DEDUP_REMOVED lines=8> */
[----:B------:R-:W-:Y:S01]  /*46b0*/  HMMA.16816.F32 R32, R136, R150, R32 ;  /* 0x000000968820723c */ /* 0x000fe20000001820 */
[----:B------:R-:W2:Y:S04]  /*46c0*/  LDSM.16.M88.4 R136, [R0+0x1000] ;  /* 0x001000000088783b */ /* 0x000ea80000000200 */
[----:B------:R-:W3:Y:S01]  /*46d0*/  LDSM.16.M88.4 R148, [R178+0x2400] ;  /* 0x00240000b294783b */ /* 0x000ee20000000200 */
[-C--:B-1----:R-:W-:Y:S06]  /*46e0*/  HMMA.16816.F32 R4, R132, R152.reuse, R4 ;  /* 0x000000988404723c */ /* 0x082fec0000001804 */
[C---:B------:R-:W-:Y:S06]  /*46f0*/  HMMA.16816.F32 R8, R156.reuse, R152, R8 ;  /* 0x000000989c08723c */ /* 0x040fec0000001808 */
[-C--:B------:R-:W-:Y:S06]  /*4700*/  HMMA.16816.F32 R12, R156, R154.reuse, R12 ;  /* 0x0000009a9c0c723c */ /* 0x080fec000000180c */
[C---:B------:R-:W-:Y:S01]  /*4710*/  HMMA.16816.F32 R16, R132.reuse, R154, R16 ;  /* 0x0000009a8410723c */ /* 0x040fe20000001810 */
[----:B------:R-:W-:Y:S05]  /*4720*/  LDSM.16.M88.4 R152, [R177+UR4+0xd000] ;  /* 0x00d00004b198783b */ /* 0x000fea0008000200 */
[-C--:B------:R-:W-:Y:S06]  /*4730*/  HMMA.16816.F32 R20, R132, R160.reuse, R20 ;  /* 0x000000a08414723c */ /* 0x080fec0000001814 */
[C---:B------:R-:W-:Y:S06]  /*4740*/  HMMA.16816.F32 R24, R156.reuse, R160, R24 ;  /* 0x000000a09c18723c */ /* 0x040fec0000001818 */
[-C--:B------:R-:W-:Y:S01]  /*4750*/  HMMA.16816.F32 R28, R156, R162.reuse, R28 ;  /* 0x000000a29c1c723c */ /* 0x080fe2000000181c */
[----:B------:R-:W-:Y:S05]  /*4760*/  LDSM.16.M88.4 R156, [R179+0x2800] ;  /* 0x00280000b39c783b */ /* 0x000fea0000000200 */
[----:B------:R-:W-:Y:S01]  /*4770*/  HMMA.16816.F32 R32, R132, R162, R32 ;  /* 0x000000a28420723c */ /* 0x000fe20000001820 */
[----:B------:R-:W1:Y:S04]  /*4780*/  LDSM.16.M88.4 R132, [R179+0x2000] ;  /* 0x00200000b384783b */ /* 0x000e680000000200 */
[----:B------:R-:W4:Y:S01]  /*4790*/  LDSM.16.M88.4 R160, [R177+UR4+0xd400] ;  /* 0x00d40004b1a0783b */ /* 0x000f220008000200 */
[-C--:B--2---:R-:W-:Y:S06]  /*47a0*/  HMMA.16816.F32 R4, R136, R140.reuse, R4 ;  /* 0x0000008c8804723c */ /* 0x084fec0000001804 */
[C---:B------:R-:W-:Y:S06]  /*47b0*/  HMMA.16816.F32 R8, R144.reuse, R140, R8 ;  /* 0x0000008c9008723c */ /* 0x040fec0000001808 */
[-C--:B------:R-:W-:Y:S06]  /*47c0*/  HMMA.16816.F32 R12, R144, R142.reuse, R12 ;  /* 0x0000008e900c723c */ /* 0x080fec000000180c */
[C---:B------:R-:W-:Y:S01]  /*47d0*/  HMMA.16816.F32 R16, R136.reuse, R142, R16 ;  /* 0x0000008e8810723c */ /* 0x040fe20000001810 */
[----:B------:R-:W-:Y:S05]  /*47e0*/  LDSM.16.M88.4 R140, [R178+0x4000] ;  /* 0x00400000b28c783b */ /* 0x000fea0000000200 */
[-C--:B---3--:R-:W-:Y:S06]  /*47f0*/  HMMA.16816.F32 R20, R136, R148.reuse, R20 ;  /* 0x000000948814723c */ /* 0x088fec0000001814 */
        /* <DEDUP_REMOVED lines=9> */
[C---:B------:R-:W-:Y:S06]  /*4890*/  HMMA.16816.F32 R16, R132.reuse, R154, R16 ;  /* 0x0000009a8410723c */ /* 0x040fec0000001810 */
[-C--:B----4-:R-:W-:Y:S06]  /*48a0*/  HMMA.16816.F32 R20, R132, R160.reuse, R20 ;  /* 0x000000a08414723c */ /* 0x090fec0000001814 */
[C---:B------:R-:W-:Y:S06]  /*48b0*/  HMMA.16816.F32 R24, R156.reuse, R160, R24 ;  /* 0x000000a09c18723c */ /* 0x040fec0000001818 */
[-C--:B------:R-:W-:Y:S06]  /*48c0*/  HMMA.16816.F32 R28, R156, R162.reuse, R28 ;  /* 0x000000a29c1c723c */ /* 0x080fec000000181c */
[----:B------:R-:W-:Y:S06]  /*48d0*/  HMMA.16816.F32 R32, R132, R162, R32 ;  /* 0x000000a28420723c */ /* 0x000fec0000001820 */
        /* <DEDUP_REMOVED lines=11> */
[----:B------:R-:W-:Y:S04]  /*4990*/  USHF.L.U32 UR12, UR16, 0x7, URZ ;  /* 0x00000007100c7899 */ /* 0x000fe8000800063f */
[----:B------:R-:W-:Y:S02]  /*49a0*/  UIADD3 UR17, UR12, UR13, URZ ;  /* 0x0000000d0c117290 */ /* 0x000fe4000fffe03f */
[----:B------:R-:W-:Y:S02]  /*49b0*/  UIADD3 UR12, UR12, 0x80, URZ ;  /* 0x000000800c0c7890 */ /* 0x000fe4000fffe03f */
[----:B------:R-:W-:Y:S02]  /*49c0*/  UIADD3 UR18, UR19, UR17, -UR5 ;  /* 0x0000001113127290 */ /* 0x000fe4000fffe805 */
[----:B------:R-:W-:Y:S02]  /*49d0*/  UIADD3 UR17, UR7, 0x40, URZ ;  /* 0x0000004007117890 */ /* 0x000fe4000fffe03f */
[----:B------:R-:W-:Y:S01]  /*49e0*/  IMAD.U32 R0, RZ, RZ, UR12 ;  /* 0x0000000cff007e24 */ /* 0x000fe2000f8e00ff */
[----:B------:R-:W-:Y:S01]  /*49f0*/  UMOV UR12, UR19 ;  /* 0x00000013000c7c82 */ /* 0x000fe20008000000 */
[----:B------:R-:W-:Y:S03]  /*4a00*/  UISETP.GE.AND UP0, UPT, UR17, UR18, UPT ;  /* 0x000000121100728c */ /* 0x000fe6000bf06270 */
[----:B------:R-:W-:Y:S03]  /*4a10*/  ISETP.LT.AND P0, PT, R0, UR5, PT ;  /* 0x0000000500007c0c */ /* 0x000fe6000bf01270 */
[----:B------:R-:W-:Y:S11]  /*4a20*/  PLOP3.LUT P1, PT, PT, PT, UP0, 0x80, 0x0 ;  /* 0x000000000000781c */ /* 0x000ff60003f2f008 */
[----:B------:R-:W-:Y:S02]  /*4a30*/  @!UPT UIADD3 URZ, URZ, URZ, URZ ;  /* 0x0000003f3f3ff290 */ /* 0x000fe4000fffe03f */
[----:B------:R-:W-:Y:S05]  /*4a40*/  @!P1 BRA P0, `(.L_x_943) ;  /* 0x0000000800109947 */ /* 0x000fea0000000000 */
.L_x_942:
[----:B------:R-:W1:Y:S01]  /*4a50*/  S2R R0, SR_TID.X ;  /* 0x0000000000007919 */ /* 0x000e620000002100 */
[----:B------:R-:W-:Y:S01]  /*4a60*/  VIADD R2, R237, UR7 ;  /* 0x00000007ed027c36 */ /* 0x000fe20008000000 */
[----:B------:R-:W-:Y:S01]  /*4a70*/  UIADD3 UR7, -UR12, UR5, -UR13 ;  /* 0x000000050c077290 */ /* 0x000fe2000fffe90d */
[----:B------:R-:W-:Y:S01]  /*4a80*/  IMAD.SHL.U32 R132, R244, 0x20, RZ ;  /* 0x00000020f4847824 */ /* 0x000fe200078e00ff */
[----:B------:R-:W-:Y:S01]  /*4a90*/  UMOV UR19, UR12 ;  /* 0x0000000c00137c82 */ /* 0x000fe20008000000 */
[C---:B------:R-:W-:Y:S02]  /*4aa0*/  VIADD R143, R2.reuse, 0x8 ;  /* 0x00000008028f7836 */ /* 0x040fe40000000000 */
        /* <DEDUP_REMOVED lines=11> */
[----:B------:R-:W-:Y:S01]  /*4b60*/  IMAD.U32 R140, RZ, RZ, UR7 ;  /* 0x00000007ff8c7e24 */ /* 0x000fe2000f8e00ff */
[----:B------:R-:W-:Y:S01]  /*4b70*/  IADD3 R133, R133, 0x8, R2 ;  /* 0x0000000885857810 */ /* 0x000fe20007ffe002 */
[----:B-1----:R-:W-:Y:S03]  /*4b80*/  IMAD.SHL.U32 R0, R0, 0x2, RZ ;  /* 0x0000000200007824 */ /* 0x002fe600078e00ff */
[----:B------:R-:W-:Y:S02]  /*4b90*/  VIADDMNMX R140, R2, R140, UR5, PT ;  /* 0x00000005028c7e46 */ /* 0x000fe4000b80018c */
[----:B------:R-:W-:Y:S01]  /*4ba0*/  LOP3.LUT R132, R132, 0x6, R0, 0xf8, !PT ;  /* 0x0000000684847812 */ /* 0x000fe200078ef800 */
[----:B------:R-:W-:Y:S01]  /*4bb0*/  IMAD.U32 R0, RZ, RZ, UR16 ;  /* 0x00000010ff007e24 */ /* 0x000fe2000f8e00ff */
[----:B------:R-:W-:Y:S03]  /*4bc0*/  VIMNMX R133, R133, UR5, PT ;  /* 0x0000000585857c48 */ /* 0x000fe6000bfe0100 */
[----:B------:R-:W-:Y:S01]  /*4bd0*/  IMAD R0, R0, 0x80, R132 ;  /* 0x0000008000007824 */ /* 0x000fe200078e0284 */
[--C-:B------:R-:W-:Y:S02]  /*4be0*/  IADD3 R132, R134, 0x20, R2.reuse ;  /* 0x0000002086847810 */ /* 0x100fe40007ffe002 */
[----:B------:R-:W-:Y:S01]  /*4bf0*/  IADD3 R134, R135, 0x28, R2 ;  /* 0x0000002887867810 */ /* 0x000fe20007ffe002 */
[C---:B------:R-:W-:Y:S01]  /*4c00*/  VIADD R139, R0.reuse, 0x1 ;  /* 0x00000001008b7836 */ /* 0x040fe20000000000 */
[C---:B------:R-:W-:Y:S01]  /*4c10*/  ISETP.GE.AND P3, PT, R0.reuse, R144, PT ;  /* 0x000000900000720c */ /* 0x040fe20003f66270 */
[C---:B------:R-:W-:Y:S01]  /*4c20*/  VIADD R138, R0.reuse, 0x8 ;  /* 0x00000008008a7836 */ /* 0x040fe20000000000 */
[C---:B------:R-:W-:Y:S01]  /*4c30*/  ISETP.GE.AND P2, PT, R0.reuse, R143, PT ;  /* 0x0000008f0000720c */ /* 0x040fe20003f46270 */
[----:B------:R-:W-:Y:S01]  /*4c40*/  VIADD R137, R0, 0x9 ;  /* 0x0000000900897836 */ /* 0x000fe20000000000 */
        /* <DEDUP_REMOVED lines=100> */
.L_x_943:
[C---:B------:R-:W-:Y:S01]  /*5290*/  FSETP.NEU.FTZ.AND P0, PT, R240.reuse, -INF , PT ;  /* 0xff800000f000780b */ /* 0x040fe20003f1d000 */
[----:B------:R-:W-:Y:S01]  /*52a0*/  FMUL.FTZ R132, R240, 1.4426950216293334961 ;  /* 0x3fb8aa3bf0847820 */ /* 0x000fe20000410000 */
[C---:B------:R-:W-:Y:S01]  /*52b0*/  FSETP.NEU.FTZ.AND P1, PT, R241.reuse, -INF , PT ;  /* 0xff800000f100780b */ /* 0x040fe20003f3d000 */
[----:B------:R-:W-:Y:S01]  /*52c0*/  FMUL.FTZ R2, R241, 1.4426950216293334961 ;  /* 0x3fb8aa3bf1027820 */ /* 0x000fe20000410000 */
[----:B------:R-:W-:Y:S04]  /*52d0*/  IMAD.WIDE.U32 R134, R249, -0x2daee0ad, RZ ;  /* 0xd2511f53f9867825 */ /* 0x000fe800078e00ff */
[----:B------:R-:W-:Y:S01]  /*52e0*/  FMUL.FTZ R0, R238, 1.4426950216293334961 ;  /* 0x3fb8aa3bee007820 */ /* 0x000fe20000410000 */
[----:B------:R-:W-:Y:S01]  /*52f0*/  UISETP.GT.AND UP2, UPT, UR6, UR47, UPT ;  /* 0x0000002f0600728c */ /* 0x000fe2000bf44270 */
[----:B------:R-:W-:Y:S02]  /*5300*/  FSEL R132, R132, RZ, P0 ;  /* 0x000000ff84847208 */ /* 0x000fe40000000000 */
[----:B------:R-:W-:Y:S02]  /*5310*/  FSEL R2, R2, RZ, P1 ;  /* 0x000000ff02027208 */ /* 0x000fe40000800000 */
[----:B------:R-:W-:Y:S01]  /*5320*/  FSETP.NEU.FTZ.AND P0, PT, R238, -INF , PT ;  /* 0xff800000ee00780b */ /* 0x000fe20003f1d000 */
[--C-:B------:R-:W-:Y:S01]  /*5330*/  FFMA.FTZ R16, R16, UR8, -R132.reuse ;  /* 0x0000000810107c23 */ /* 0x100fe20008010884 */
[----:B------:R-:W-:Y:S01]  /*5340*/  FFMA.FTZ R20, R20, UR8, -R132 ;  /* 0x0000000814147c23 */ /* 0x000fe20008010884 */
[--C-:B------:R-:W-:Y:S01]  /*5350*/  FFMA.FTZ R19, R19, UR8, -R2.reuse ;  /* 0x0000000813137c23 */ /* 0x100fe20008010802 */
[----:B------:R-:W-:Y:S01]  /*5360*/  FSEL R0, R0, RZ, P0 ;  /* 0x000000ff00007208 */ /* 0x000fe20000000000 */
[----:B------:R1:W-:Y:S01]  /*5370*/  MUFU.EX2 R215, R16 ;  /* 0x0000001000d77308 */ /* 0x0003e20000000800 */
[----:B------:R-:W-:Y:S01]  /*5380*/  FSETP.NEU.FTZ.AND P0, PT, R239, -INF , PT ;  /* 0xff800000ef00780b */ /* 0x000fe20003f1d000 */
[--C-:B------:R-:W-:Y:S01]  /*5390*/  FFMA.FTZ R23, R23, UR8, -R2.reuse ;  /* 0x0000000817177c23 */ /* 0x100fe20008010802 */
[--C-:B------:R-:W-:Y:S01]  /*53a0*/  FFMA.FTZ R35, R35, UR8, -R2.reuse ;  /* 0x0000000823237c23 */ /* 0x100fe20008010802 */
[--C-:B------:R-:W-:Y:S01]  /*53b0*/  FFMA.FTZ R34, R34, UR8, -R2.reuse ;  /* 0x0000000822227c23 */ /* 0x100fe20008010802 */
[----:B------:R-:W-:Y:S01]  /*53c0*/  FFMA.FTZ R18, R18, UR8, -R2 ;  /* 0x0000000812127c23 */ /* 0x000fe20008010802 */
[--C-:B------:R-:W-:Y:S01]  /*53d0*/  FFMA.FTZ R32, R32, UR8, -R132.reuse ;  /* 0x0000000820207c23 */ /* 0x100fe20008010884 */
[--C-:B------:R-:W-:Y:S03]  /*53e0*/  FFMA.FTZ R33, R33, UR8, -R132.reuse ;  /* 0x0000000821217c23 */ /* 0x100fe60008010884 */
[----:B------:R2:W-:Y:S01]  /*53f0*/  MUFU.EX2 R216, R19 ;  /* 0x0000001300d87308 */ /* 0x0005e20000000800 */
[--C-:B------:R-:W-:Y:S01]  /*5400*/  FFMA.FTZ R207, R17, UR8, -R132.reuse ;  /* 0x0000000811cf7c23 */ /* 0x100fe20008010884 */
[----:B------:R-:W-:Y:S01]  /*5410*/  FFMA.FTZ R205, R21, UR8, -R132 ;  /* 0x0000000815cd7c23 */ /* 0x000fe20008010884 */
[--C-:B------:R-:W-:Y:S01]  /*5420*/  FFMA.FTZ R202, R8, UR8, -R0.reuse ;  /* 0x0000000808ca7c23 */ /* 0x100fe20008010800 */
[--C-:B------:R-:W-:Y:S01]  /*5430*/  FFMA.FTZ R191, R9, UR8, -R0.reuse ;  /* 0x0000000809bf7c23 */ /* 0x100fe20008010800 */
[--C-:B------:R-:W-:Y:S01]  /*5440*/  FFMA.FTZ R28, R28, UR8, -R0.reuse ;  /* 0x000000081c1c7c23 */ /* 0x100fe20008010800 */
[--C-:B------:R-:W-:Y:S01]  /*5450*/  FFMA.FTZ R29, R29, UR8, -R0.reuse ;  /* 0x000000081d1d7c23 */ /* 0x100fe20008010800 */
[--C-:B------:R-:W-:Y:S03]  /*5460*/  FFMA.FTZ R24, R24, UR8, -R0.reuse ;  /* 0x0000000818187c23 */ /* 0x100fe60008010800 */
[----:B------:R3:W-:Y:S01]  /*5470*/  MUFU.EX2 R217, R20 ;  /* 0x0000001400d97308 */ /* 0x0007e20000000800 */
[----:B-1----:R-:W-:Y:S02]  /*5480*/  IMAD.U32 R16, RZ, RZ, UR16 ;  /* 0x00000010ff107e24 */ /* 0x002fe4000f8e00ff */
[--C-:B------:R-:W-:Y:S01]  /*5490*/  FFMA.FTZ R25, R25, UR8, -R0.reuse ;  /* 0x0000000819197c23 */ /* 0x100fe20008010800 */
[----:B------:R-:W-:Y:S06]  /*54a0*/  FFMA.FTZ R196, R13, UR8, -R0 ;  /* 0x000000080dc47c23 */ /* 0x000fec0008010800 */
[----:B------:R1:W-:Y:S01]  /*54b0*/  MUFU.EX2 R218, R23 ;  /* 0x0000001700da7308 */ /* 0x0003e20000000800 */
[----:B--2---:R-:W-:Y:S01]  /*54c0*/  IMAD R19, R16, 0x4, R244 ;  /* 0x0000000410137824 */ /* 0x004fe200078e02f4 */
[----:B------:R-:W-:Y:S08]  /*54d0*/  LOP3.LUT R16, R134, UR55, RZ, 0x3c, !PT ;  /* 0x0000003786107c12 */ /* 0x000ff0000f8e3cff */
[----:B------:R-:W2:Y:S01]  /*54e0*/  MUFU.EX2 R221, R35 ;  /* 0x0000002300dd7308 */ /* 0x000ea20000000800 */
[----:B---3--:R-:W-:Y:S01]  /*54f0*/  LOP3.LUT R20, R135, UR52, R19, 0x96, !PT ;  /* 0x0000003487147c12 */ /* 0x008fe2000f8e9613 */
[--C-:B------:R-:W-:Y:S01]  /*5500*/  FFMA.FTZ R19, R7, UR8, -R2.reuse ;  /* 0x0000000807137c23 */ /* 0x100fe20008010802 */
[----:B------:R-:W-:Y:S07]  /*5510*/  IMAD.U32 R7, RZ, RZ, UR6 ;  /* 0x00000006ff077e24 */ /* 0x000fee000f8e00ff */
[----:B------:R3:W-:Y:S01]  /*5520*/  MUFU.EX2 R210, R19 ;  /* 0x0000001300d27308 */ /* 0x0007e20000000800 */
[--C-:B-1----:R-:W-:Y:S01]  /*5530*/  FFMA.FTZ R23, R22, UR8, -R2.reuse ;  /* 0x0000000816177c23 */ /* 0x102fe20008010802 */
[----:B------:R-:W-:Y:S01]  /*5540*/  FFMA.FTZ R2, R6, UR8, -R2 ;  /* 0x0000000806027c23 */ /* 0x000fe20008010802 */
[----:B------:R-:W-:Y:S01]  /*5550*/  FFMA.FTZ R6, R4, UR8, -R132 ;  /* 0x0000000804067c23 */ /* 0x000fe20008010884 */
[----:B------:R-:W-:Y:S02]  /*5560*/  IMAD R4, R7, 0x4, R250 ;  /* 0x0000000407047824 */ /* 0x000fe400078e02fa */
[----:B------:R-:W-:Y:S04]  /*5570*/  FFMA.FTZ R132, R5, UR8, -R132 ;  /* 0x0000000805847c23 */ /* 0x000fe80008010884 */
[----:B------:R1:W-:Y:S01]  /*5580*/  MUFU.EX2 R208, R6 ;  /* 0x0000000600d07308 */ /* 0x0003e20000000800 */
[----:B------:R-:W-:Y:S05]  /*5590*/  IMAD.WIDE.U32 R8, R4, -0x326172a9, RZ ;  /* 0xcd9e8d5704087825 */ /* 0x000fea00078e00ff */
[-C--:B------:R-:W-:Y:S04]  /*55a0*/  LOP3.LUT R9, R9, R243.reuse, RZ, 0x3c, !PT ;  /* 0x000000f309097212 */ /* 0x080fe800078e3cff */
[----:B------:R4:W-:Y:S01]  /*55b0*/  MUFU.EX2 R213, R18 ;  /* 0x0000001200d57308 */ /* 0x0009e20000000800 */
[----:B---3--:R-:W-:Y:S01]  /*55c0*/  FFMA.FTZ R19, R12, UR8, -R0 ;  /* 0x000000080c137c23 */ /* 0x008fe20008010800 */
[----:B------:R-:W-:Y:S05]  /*55d0*/  FMUL.FTZ R0, R239, 1.4426950216293334961 ;  /* 0x3fb8aa3bef007820 */ /* 0x000fea0000410000 */
[----:B------:R-:W-:Y:S03]  /*55e0*/  FSEL R0, R0, RZ, P0 ;  /* 0x000000ff00007208 */ /* 0x000fe60000000000 */
[----:B------:R3:W-:Y:S01]  /*55f0*/  MUFU.EX2 R211, R19 ;  /* 0x0000001300d37308 */ /* 0x0007e20000000800 */
[----:B-1----:R-:W-:Y:S02]  /*5600*/  VIADD R6, R4, 0x2 ;  /* 0x0000000204067836 */ /* 0x002fe40000000000 */
[----:B------:R-:W-:Y:S04]  /*5610*/  IMAD.WIDE.U32 R4, R20, -0x326172a9, RZ ;  /* 0xcd9e8d5714047825 */ /* 0x000fe800078e00ff */
[--C-:B------:R-:W-:Y:S01]  /*5620*/  FFMA.FTZ R31, R31, UR8, -R0.reuse ;  /* 0x000000081f1f7c23 */ /* 0x100fe20008010800 */
[----:B------:R-:W-:Y:S01]  /*5630*/  FFMA.FTZ R15, R15, UR8, -R0 ;  /* 0x000000080f0f7c23 */ /* 0x000fe20008010800 */
[----:B------:R-:W-:Y:S01]  /*5640*/  IMAD.WIDE.U32 R6, R6, -0x326172a9, RZ ;  /* 0xcd9e8d5706067825 */ /* 0x000fe200078e00ff */
[----:B------:R-:W-:Y:S01]  /*5650*/  LOP3.LUT R12, R5, UR46, R8, 0x96, !PT ;  /* 0x0000002e050c7c12 */ /* 0x000fe2000f8e9608 */
[----:B------:R-:W1:Y:S01]  /*5660*/  MUFU.EX2 R222, R32 ;  /* 0x0000002000de7308 */ /* 0x000e620000000800 */
[----:B----4-:R-:W-:Y:S01]  /*5670*/  LOP3.LUT R18, R4, UR54, RZ, 0x3c, !PT ;  /* 0x0000003604127c12 */ /* 0x010fe2000f8e3cff */
[--C-:B------:R-:W-:Y:S01]  /*5680*/  FFMA.FTZ R201, R14, UR8, -R0.reuse ;  /* 0x000000080ec97c23 */ /* 0x100fe20008010800 */
[----:B------:R-:W-:Y:S01]  /*5690*/  LOP3.LUT R17, R7, R243, RZ, 0x3c, !PT ;  /* 0x000000f307117212 */ /* 0x000fe200078e3cff */
[----:B------:R-:W-:Y:S01]  /*56a0*/  FFMA.FTZ R192, R10, UR8, -R0 ;  /* 0x000000080ac07c23 */ /* 0x000fe20008010800 */
[----:B------:R-:W-:Y:S01]  /*56b0*/  LOP3.LUT R8, R5, UR46, R6, 0x96, !PT ;  /* 0x0000002e05087c12 */ /* 0x000fe2000f8e9606 */
[----:B------:R-:W-:Y:S04]  /*56c0*/  IMAD.WIDE.U32 R6, R9, -0x2daee0ad, RZ ;  /* 0xd2511f5309067825 */ /* 0x000fe800078e00ff */
[--C-:B------:R-:W-:Y:S01]  /*56d0*/  FFMA.FTZ R198, R11, UR8, -R0.reuse ;  /* 0x000000080bc67c23 */ /* 0x100fe20008010800 */
[----:B------:R-:W-:Y:S01]  /*56e0*/  MUFU.EX2 R219, R34 ;  /* 0x0000002200db7308 */ /* 0x000fe20000000800 */
[--C-:B------:R-:W-:Y:S01]  /*56f0*/  FFMA.FTZ R27, R27, UR8, -R0.reuse ;  /* 0x000000081b1b7c23 */ /* 0x100fe20008010800 */
[----:B------:R-:W-:Y:S01]  /*5700*/  IMAD.WIDE.U32 R12, R12, -0x2daee0ad, RZ ;  /* 0xd2511f530c0c7825 */ /* 0x000fe200078e00ff */
[----:B------:R-:W-:Y:S03]  /*5710*/  LOP3.LUT R7, R16, R7, RZ, 0x3c, !PT ;  /* 0x0000000710077212 */ /* 0x000fe600078e3cff */
[----:B------:R-:W-:Y:S01]  /*5720*/  FFMA.FTZ R26, R26, UR8, -R0 ;  /* 0x000000081a1a7c23 */ /* 0x000fe20008010800 */
[----:B------:R-:W-:Y:S01]  /*5730*/  IMAD.WIDE.U32 R4, R17, -0x2daee0ad, RZ ;  /* 0xd2511f5311047825 */ /* 0x000fe200078e00ff */
[----:B------:R-:W-:Y:S02]  /*5740*/  LOP3.LUT R20, R13, UR45, R6, 0x96, !PT ;  /* 0x0000002d0d147c12 */ /* 0x000fe4000f8e9606 */
[----:B------:R4:W-:Y:S01]  /*5750*/  MUFU.EX2 R212, R23 ;  /* 0x0000001700d47308 */ /* 0x0009e20000000800 */
[----:B------:R-:W-:Y:S01]  /*5760*/  FFMA.FTZ R0, R30, UR8, -R0 ;  /* 0x000000081e007c23 */ /* 0x000fe20008010800 */
[----:B------:R-:W-:Y:S01]  /*5770*/  IMAD.WIDE.U32 R8, R8, -0x2daee0ad, RZ ;  /* 0xd2511f5308087825 */ /* 0x000fe200078e00ff */
[----:B------:R-:W-:Y:S03]  /*5780*/  LOP3.LUT R5, R16, R5, RZ, 0x3c, !PT ;  /* 0x0000000510057212 */ /* 0x000fe600078e3cff */
[----:B------:R-:W-:Y:S01]  /*5790*/  IMAD.WIDE.U32 R20, R20, -0x326172a9, RZ ;  /* 0xcd9e8d5714147825 */ /* 0x000fe200078e00ff */
[----:B------:R-:W-:Y:S03]  /*57a0*/  LOP3.LUT R16, R9, UR45, R4, 0x96, !PT ;  /* 0x0000002d09107c12 */ /* 0x000fe6000f8e9604 */
[----:B------:R2:W-:Y:S01]  /*57b0*/  MUFU.EX2 R209, R15 ;  /* 0x0000000f00d17308 */ /* 0x0005e20000000800 */
[----:B------:R-:W-:Y:S04]  /*57c0*/  IMAD.WIDE.U32 R6, R7, -0x326172a9, RZ ;  /* 0xcd9e8d5707067825 */ /* 0x000fe800078e00ff */
[----:B------:R-:W-:Y:S01]  /*57d0*/  IMAD.WIDE.U32 R16, R16, -0x326172a9, RZ ;  /* 0xcd9e8d5710107825 */ /* 0x000fe200078e00ff */
[C---:B------:R-:W-:Y:S04]  /*57e0*/  LOP3.LUT R7, R18.reuse, R7, RZ, 0x3c, !PT ;  /* 0x0000000712077212 */ /* 0x040fe800078e3cff */
[----:B------:R-:W1:Y:S01]  /*57f0*/  MUFU.EX2 R220, R28 ;  /* 0x0000001c00dc7308 */ /* 0x000e620000000800 */
[----:B---3--:R-:W-:Y:S01]  /*5800*/  LOP3.LUT R19, R21, UR44, R6, 0x96, !PT ;  /* 0x0000002c15137c12 */ /* 0x008fe2000f8e9606 */
[----:B------:R-:W-:Y:S04]  /*5810*/  IMAD.WIDE.U32 R4, R5, -0x326172a9, RZ ;  /* 0xcd9e8d5705047825 */ /* 0x000fe800078e00ff */
[----:B------:R-:W-:Y:S01]  /*5820*/  IMAD.WIDE.U32 R6, R7, -0x2daee0ad, RZ ;  /* 0xd2511f5307067825 */ /* 0x000fe200078e00ff */
[----:B------:R-:W-:Y:S03]  /*5830*/  LOP3.LUT R5, R18, R5, RZ, 0x3c, !PT ;  /* 0x0000000512057212 */ /* 0x000fe600078e3cff */
[----:B------:R-:W-:Y:S01]  /*5840*/  MUFU.EX2 R214, R33 ;  /* 0x0000002100d67308 */ /* 0x000fe20000000800 */
[----:B------:R-:W-:Y:S01]  /*5850*/  LOP3.LUT R22, R17, UR44, R4, 0x96, !PT ;  /* 0x0000002c11167c12 */ /* 0x000fe2000f8e9604 */
[----:B------:R-:W-:Y:S01]  /*5860*/  IMAD.WIDE.U32 R18, R19, -0x2daee0ad, RZ ;  /* 0xd2511f5313127825 */ /* 0x000fe200078e00ff */
[----:B------:R-:W-:Y:S03]  /*5870*/  LOP3.LUT R7, R7, UR43, R12, 0x96, !PT ;  /* 0x0000002b07077c12 */ /* 0x000fe6000f8e960c */
[----:B----4-:R-:W-:Y:S01]  /*5880*/  IMAD.WIDE.U32 R22, R22, -0x2daee0ad, RZ ;  /* 0xd2511f5316167825 */ /* 0x010fe200078e00ff */
[----:B------:R-:W-:Y:S03]  /*5890*/  LOP3.LUT R12, R19, UR41, R6, 0x96, !PT ;  /* 0x00000029130c7c12 */ /* 0x000fe6000f8e9606 */
[----:B------:R3:W-:Y:S01]  /*58a0*/  MUFU.EX2 R204, R2 ;  /* 0x0000000200cc7308 */ /* 0x0007e20000000800 */
[----:B------:R-:W-:Y:S04]  /*58b0*/  IMAD.WIDE.U32 R4, R5, -0x2daee0ad, RZ ;  /* 0xd2511f5305047825 */ /* 0x000fe800078e00ff */
[----:B------:R-:W-:Y:S01]  /*58c0*/  IMAD.WIDE.U32 R6, R7, -0x326172a9, RZ ;  /* 0xcd9e8d5707067825 */ /* 0x000fe200078e00ff */
[----:B------:R-:W-:Y:S04]  /*58d0*/  LOP3.LUT R5, R5, UR43, R8, 0x96, !PT ;  /* 0x0000002b05057c12 */ /* 0x000fe8000f8e9608 */
[----:B------:R-:W-:Y:S01]  /*58e0*/  MUFU.EX2 R193, R132 ;  /* 0x0000008400c17308 */ /* 0x000fe20000000800 */
[----:B------:R-:W-:Y:S01]  /*58f0*/  LOP3.LUT R14, R23, UR41, R4, 0x96, !PT ;  /* 0x00000029170e7c12 */ /* 0x000fe2000f8e9604 */
[----:B------:R-:W-:Y:S01]  /*5900*/  IMAD.WIDE.U32 R12, R12, -0x326172a9, RZ ;  /* 0xcd9e8d570c0c7825 */ /* 0x000fe200078e00ff */
[----:B------:R-:W-:Y:S03]  /*5910*/  LOP3.LUT R8, R7, UR42, R20, 0x96, !PT ;  /* 0x0000002a07087c12 */ /* 0x000fe6000f8e9614 */
[----:B------:R-:W-:Y:S01]  /*5920*/  IMAD.WIDE.U32 R4, R5, -0x326172a9, RZ ;  /* 0xcd9e8d5705047825 */ /* 0x000fe200078e00ff */
[----:B------:R-:W-:Y:S03]  /*5930*/  LOP3.LUT R7, R13, UR40, R6, 0x96, !PT ;  /* 0x000000280d077c12 */ /* 0x000fe6000f8e9606 */
[----:B------:R-:W4:Y:S01]  /*5940*/  MUFU.EX2 R206, R31 ;  /* 0x0000001f00ce7308 */ /* 0x000f220000000800 */
[----:B--2---:R-:W-:Y:S01]  /*5950*/  IMAD.WIDE.U32 R14, R14, -0x326172a9, RZ ;  /* 0xcd9e8d570e0e7825 */ /* 0x004fe200078e00ff */
[----:B------:R-:W-:Y:S03]  /*5960*/  LOP3.LUT R10, R5, UR42, R16, 0x96, !PT ;  /* 0x0000002a050a7c12 */ /* 0x000fe6000f8e9610 */
[----:B------:R-:W-:Y:S01]  /*5970*/  IMAD.WIDE.U32 R8, R8, -0x2daee0ad, RZ ;  /* 0xd2511f5308087825 */ /* 0x000fe200078e00ff */
[----:B------:R-:W-:Y:S04]  /*5980*/  LOP3.LUT R6, R15, UR40, R4, 0x96, !PT ;  /* 0x000000280f067c12 */ /* 0x000fe8000f8e9604 */
[----:B------:R-:W-:Y:S01]  /*5990*/  MUFU.EX2 R199, R29 ;  /* 0x0000001d00c77308 */ /* 0x000fe20000000800 */
[----:B------:R-:W-:Y:S01]  /*59a0*/  IMAD.WIDE.U32 R4, R7, -0x2daee0ad, RZ ;  /* 0xd2511f5307047825 */ /* 0x000fe200078e00ff */
[----:B------:R-:W-:Y:S03]  /*59b0*/  LOP3.LUT R18, R9, UR39, R18, 0x96, !PT ;  /* 0x0000002709127c12 */ /* 0x000fe6000f8e9612 */
[----:B------:R-:W-:Y:S01]  /*59c0*/  IMAD.WIDE.U32 R6, R6, -0x2daee0ad, RZ ;  /* 0xd2511f5306067825 */ /* 0x000fe200078e00ff */
[----:B------:R-:W-:Y:S04]  /*59d0*/  LOP3.LUT R9, R5, UR37, R8, 0x96, !PT ;  /* 0x0000002505097c12 */ /* 0x000fe8000f8e9608 */
[----:B------:R-:W-:Y:S01]  /*59e0*/  MUFU.EX2 R194, R0 ;  /* 0x0000000000c27308 */ /* 0x000fe20000000800 */
[----:B------:R-:W-:Y:S01]  /*59f0*/  SHF.R.U32.HI R15, RZ, 0x10, R4 ;  /* 0x00000010ff0f7819 */ /* 0x000fe20000011604 */
[----:B------:R-:W-:Y:S01]  /*5a00*/  IMAD.WIDE.U32 R10, R10, -0x2daee0ad, RZ ;  /* 0xd2511f530a0a7825 */ /* 0x000fe200078e00ff */
[----:B------:R-:W-:Y:S02]  /*5a10*/  LOP3.LUT R17, R4, 0xffff, RZ, 0xc0, !PT ;  /* 0x0000ffff04117812 */ /* 0x000fe400078ec0ff */
[----:B---3--:R-:W-:Y:S02]  /*5a20*/  LOP3.LUT R2, R6, 0xff, RZ, 0xc0, !PT ;  /* 0x000000ff06027812 */ /* 0x008fe400078ec0ff */
[----:B------:R-:W-:Y:S03]  /*5a30*/  LOP3.LUT R8, R7, UR37, R10, 0x96, !PT ;  /* 0x0000002507087c12 */ /* 0x000fe6000f8e960a */
[----:B------:R-:W-:Y:S01]  /*5a40*/  MUFU.EX2 R203, R24 ;  /* 0x0000001800cb7308 */ /* 0x000fe20000000800 */
[----:B------:R-:W-:Y:S02]  /*5a50*/  LOP3.LUT R22, R11, UR39, R22, 0x96, !PT ;  /* 0x000000270b167c12 */ /* 0x000fe4000f8e9616 */
[----:B------:R-:W-:Y:S02]  /*5a60*/  SHF.R.U32.HI R10, RZ, 0x18, R4 ;  /* 0x00000018ff0a7819 */ /* 0x000fe40000011604 */
[----:B------:R-:W-:Y:S01]  /*5a70*/  LOP3.LUT R11, R4, 0xff, RZ, 0xc0, !PT ;  /* 0x000000ff040b7812 */ /* 0x000fe200078ec0ff */
[----:B------:R-:W-:Y:S01]  /*5a80*/  IMAD.WIDE.U32 R4, R18, -0x326172a9, RZ ;  /* 0xcd9e8d5712047825 */ /* 0x000fe200078e00ff */
[----:B------:R-:W-:Y:S03]  /*5a90*/  ISETP.LE.U32.AND P2, PT, R10, UR9, PT ;  /* 0x000000090a007c0c */ /* 0x000fe6000bf43070 */
[----:B------:R-:W2:Y:S01]  /*5aa0*/  MUFU.EX2 R200, R27 ;  /* 0x0000001b00c87308 */ /* 0x000ea20000000800 */
[----:B------:R-:W-:Y:S02]  /*5ab0*/  ISETP.LE.U32.AND P4, PT, R11, UR9, PT ;  /* 0x000000090b007c0c */ /* 0x000fe4000bf83070 */
[----:B------:R-:W-:Y:S02]  /*5ac0*/  LOP3.LUT R10, R4, 0xff, RZ, 0xc0, !PT ;  /* 0x000000ff040a7812 */ /* 0x000fe400078ec0ff */
[----:B------:R-:W-:Y:S02]  /*5ad0*/  ISETP.LE.U32.AND P5, PT, R2, UR9, PT ;  /* 0x0000000902007c0c */ /* 0x000fe4000bfa3070 */
[----:B------:R-:W-:Y:S03]  /*5ae0*/  LOP3.LUT R2, R9, 0xff, RZ, 0xc0, !PT ;  /* 0x000000ff09027812 */ /* 0x000fe600078ec0ff */
[----:B------:R-:W-:Y:S01]  /*5af0*/  MUFU.EX2 R197, R25 ;  /* 0x0000001900c57308 */ /* 0x000fe20000000800 */
[--C-:B------:R-:W-:Y:S02]  /*5b00*/  SHF.R.U32.HI R13, RZ, 0x18, R6.reuse ;  /* 0x00000018ff0d7819 */ /* 0x100fe40000011606 */
[----:B------:R-:W-:Y:S02]  /*5b10*/  SHF.R.U32.HI R18, RZ, 0x10, R6 ;  /* 0x00000010ff127819 */ /* 0x000fe40000011606 */
[----:B------:R-:W-:Y:S02]  /*5b20*/  LOP3.LUT R19, R6, 0xffff, RZ, 0xc0, !PT ;  /* 0x0000ffff06137812 */ /* 0x000fe400078ec0ff */
[----:B------:R-:W-:Y:S03]  /*5b30*/  ISETP.LE.U32.AND P6, PT, R10, UR9, PT ;  /* 0x000000090a007c0c */ /* 0x000fe6000bfc3070 */
[----:B------:R-:W-:Y:S01]  /*5b40*/  MUFU.EX2 R195, R26 ;  /* 0x0000001a00c37308 */ /* 0x000fe20000000800 */
[----:B------:R-:W-:Y:S02]  /*5b50*/  LOP3.LUT R6, R5, UR38, R12, 0x96, !PT ;  /* 0x0000002605067c12 */ /* 0x000fe4000f8e960c */
[--C-:B------:R-:W-:Y:S02]  /*5b60*/  SHF.R.U32.HI R7, RZ, 0x18, R4.reuse ;  /* 0x00000018ff077819 */ /* 0x100fe40000011604 */
[----:B------:R-:W-:Y:S02]  /*5b70*/  SHF.R.U32.HI R12, RZ, 0x10, R4 ;  /* 0x00000010ff0c7819 */ /* 0x000fe40000011604 */
[----:B------:R-:W-:Y:S01]  /*5b80*/  LOP3.LUT R16, R4, 0xffff, RZ, 0xc0, !PT ;  /* 0x0000ffff04107812 */ /* 0x000fe200078ec0ff */
[----:B------:R-:W-:Y:S01]  /*5b90*/  IMAD.WIDE.U32 R4, R22, -0x326172a9, RZ ;  /* 0xcd9e8d5716047825 */ /* 0x000fe200078e00ff */
[----:B------:R-:W-:Y:S01]  /*5ba0*/  ISETP.LE.U32.AND P3, PT, R2, UR9, PT ;  /* 0x0000000902007c0c */ /* 0x000fe2000bf63070 */
[----:B------:R-:W3:Y:S01]  /*5bb0*/  MUFU.EX2 R207, R207 ;  /* 0x000000cf00cf7308 */ /* 0x000ee20000000800 */
[----:B------:R-:W-:Y:S02]  /*5bc0*/  LOP3.LUT R2, R15, 0xff, RZ, 0xc0, !PT ;  /* 0x000000ff0f027812 */ /* 0x000fe400078ec0ff */
[----:B------:R-:W-:Y:S02]  /*5bd0*/  ISETP.LE.U32.AND P1, PT, R7, UR9, PT ;  /* 0x0000000907007c0c */ /* 0x000fe4000bf23070 */
[--C-:B------:R-:W-:Y:S02]  /*5be0*/  SHF.R.U32.HI R7, RZ, 0x18, R9.reuse ;  /* 0x00000018ff077819 */ /* 0x100fe40000011609 */
[----:B------:R-:W-:Y:S03]  /*5bf0*/  ISETP.LE.U32.AND P0, PT, R13, UR9, PT ;  /* 0x000000090d007c0c */ /* 0x000fe6000bf03070 */
[----:B------:R-:W3:Y:S01]  /*5c00*/  MUFU.EX2 R202, R202 ;  /* 0x000000ca00ca7308 */ /* 0x000ee20000000800 */
[----:B------:R-:W-:Y:S02]  /*5c10*/  LOP3.LUT R11, R4, 0xff, RZ, 0xc0, !PT ;  /* 0x000000ff040b7812 */ /* 0x000fe400078ec0ff */
[--C-:B------:R-:W-:Y:S02]  /*5c20*/  SHF.R.U32.HI R10, RZ, 0x18, R4.reuse ;  /* 0x00000018ff0a7819 */ /* 0x100fe40000011604 */
[----:B------:R-:W-:Y:S05]  /*5c30*/  SHF.R.U32.HI R13, RZ, 0x10, R4 ;  /* 0x00000010ff0d7819 */ /* 0x000fea0000011604 */
[----:B------:R-:W3:Y:S10]  /*5c40*/  MUFU.EX2 R198, R198 ;  /* 0x000000c600c67308 */ /* 0x000ef40000000800 */
[----:B------:R-:W3:Y:S10]  /*5c50*/  MUFU.EX2 R201, R201 ;  /* 0x000000c900c97308 */ /* 0x000ef40000000800 */
[----:B------:R-:W3:Y:S10]  /*5c60*/  MUFU.EX2 R205, R205 ;  /* 0x000000cd00cd7308 */ /* 0x000ef40000000800 */
[----:B------:R-:W3:Y:S10]  /*5c70*/  MUFU.EX2 R192, R192 ;  /* 0x000000c000c07308 */ /* 0x000ef40000000800 */
[----:B------:R-:W3:Y:S10]  /*5c80*/  MUFU.EX2 R196, R196 ;  /* 0x000000c400c47308 */ /* 0x000ef40000000800 */
[----:B------:R-:W3:Y:S01]  /*5c90*/  MUFU.EX2 R191, R191 ;  /* 0x000000bf00bf7308 */ /* 0x000ee20000000800 */
[----:B------:R-:W-:Y:S01]  /*5ca0*/  @!P2 FADD.FTZ R221, -R221, -RZ ;  /* 0x800000ffdddda221 */ /* 0x000fe20000010100 */
[----:B------:R-:W-:Y:S01]  /*5cb0*/  ISETP.LE.U32.AND P2, PT, R2, UR9, PT ;  /* 0x0000000902007c0c */ /* 0x000fe2000bf43070 */
[----:B-1----:R-:W-:Y:S01]  /*5cc0*/  @!P4 FADD.FTZ R222, -R222, -RZ ;  /* 0x800000ffdedec221 */ /* 0x002fe20000010100 */
[----:B------:R-:W-:Y:S01]  /*5cd0*/  LOP3.LUT R2, R5, UR38, R14, 0x96, !PT ;  /* 0x0000002605027c12 */ /* 0x000fe2000f8e960e */
[----:B------:R-:W-:Y:S01]  /*5ce0*/  @!P6 FADD.FTZ R215, -R215, -RZ ;  /* 0x800000ffd7d7e221 */ /* 0x000fe20000010100 */
[----:B------:R-:W-:Y:S01]  /*5cf0*/  LOP3.LUT R14, R4, 0xffff, RZ, 0xc0, !PT ;  /* 0x0000ffff040e7812 */ /* 0x000fe200078ec0ff */
[----:B------:R-:W-:Y:S01]  /*5d00*/  @!P1 FADD.FTZ R216, -R216, -RZ ;  /* 0x800000ffd8d89221 */ /* 0x000fe20000010100 */
[----:B------:R-:W-:Y:S01]  /*5d10*/  ISETP.LE.U32.AND P4, PT, R7, UR9, PT ;  /* 0x0000000907007c0c */ /* 0x000fe2000bf83070 */
[----:B------:R-:W-:Y:S01]  /*5d20*/  @!P3 FADD.FTZ R217, -R217, -RZ ;  /* 0x800000ffd9d9b221 */ /* 0x000fe20000010100 */
[----:B------:R-:W-:Y:S01]  /*5d30*/  SHF.R.U32.HI R4, RZ, 0x18, R6 ;  /* 0x00000018ff047819 */ /* 0x000fe20000011606 */
[----:B------:R-:W-:Y:S01]  /*5d40*/  @!P5 FADD.FTZ R220, -R220, -RZ ;  /* 0x800000ffdcdcd221 */ /* 0x000fe20000010100 */
[----:B------:R-:W-:Y:S01]  /*5d50*/  SHF.R.U32.HI R5, RZ, 0x18, R8 ;  /* 0x00000018ff057819 */ /* 0x000fe20000011608 */
[----:B----4-:R-:W-:Y:S01]  /*5d60*/  @!P0 FADD.FTZ R206, -R206, -RZ ;  /* 0x800000ffcece8221 */ /* 0x010fe20000010100 */
[----:B------:R-:W-:Y:S01]  /*5d70*/  ISETP.LE.U32.AND P6, PT, R4, UR9, PT ;  /* 0x0000000904007c0c */ /* 0x000fe2000bfc3070 */
[----:B------:R-:W-:Y:S01]  /*5d80*/  @!P2 FADD.FTZ R219, -R219, -RZ ;  /* 0x800000ffdbdba221 */ /* 0x000fe20000010100 */
[----:B------:R-:W-:Y:S02]  /*5d90*/  LOP3.LUT R4, R6, 0xff, RZ, 0xc0, !PT ;  /* 0x000000ff06047812 */ /* 0x000fe400078ec0ff */
[----:B------:R-:W-:Y:S02]  /*5da0*/  ISETP.LE.U32.AND P3, PT, R5, UR9, PT ;  /* 0x0000000905007c0c */ /* 0x000fe4000bf63070 */
[----:B------:R-:W-:Y:S01]  /*5db0*/  ISETP.LE.U32.AND P1, PT, R4, UR9, PT ;  /* 0x0000000904007c0c */ /* 0x000fe2000bf23070 */
[----:B------:R-:W-:Y:S01]  /*5dc0*/  @!P4 FADD.FTZ R218, -R218, -RZ ;  /* 0x800000ffdadac221 */ /* 0x000fe20000010100 */
[----:B------:R-:W-:Y:S02]  /*5dd0*/  LOP3.LUT R4, R12, 0xff, RZ, 0xc0, !PT ;  /* 0x000000ff0c047812 */ /* 0x000fe400078ec0ff */
[----:B------:R-:W-:Y:S02]  /*5de0*/  ISETP.LE.U32.AND P2, PT, R11, UR9, PT ;  /* 0x000000090b007c0c */ /* 0x000fe4000bf43070 */
[----:B------:R-:W-:Y:S01]  /*5df0*/  ISETP.LE.U32.AND P4, PT, R4, UR9, PT ;  /* 0x0000000904007c0c */ /* 0x000fe2000bf83070 */
[----:B------:R-:W-:Y:S01]  /*5e00*/  @!P6 FADD.FTZ R210, -R210, -RZ ;  /* 0x800000ffd2d2e221 */ /* 0x000fe20000010100 */
[----:B------:R-:W-:Y:S02]  /*5e10*/  SHF.R.U32.HI R4, RZ, 0x10, R9 ;  /* 0x00000010ff047819 */ /* 0x000fe40000011609 */
[----:B------:R-:W-:Y:S01]  /*5e20*/  ISETP.LE.U32.AND P6, PT, R10, UR9, PT ;  /* 0x000000090a007c0c */ /* 0x000fe2000bfc3070 */
[----:B--2---:R-:W-:Y:S01]  /*5e30*/  @!P3 FADD.FTZ R200, -R200, -RZ ;  /* 0x800000ffc8c8b221 */ /* 0x004fe20000010100 */
[----:B------:R-:W-:Y:S01]  /*5e40*/  LOP3.LUT R5, R4, 0xff, RZ, 0xc0, !PT ;  /* 0x000000ff04057812 */ /* 0x000fe200078ec0ff */
[----:B------:R-:W-:Y:S01]  /*5e50*/  @!P1 FADD.FTZ R208, -R208, -RZ ;  /* 0x800000ffd0d09221 */ /* 0x000fe20000010100 */
[----:B------:R-:W-:Y:S02]  /*5e60*/  SHF.R.U32.HI R4, RZ, 0x8, R17 ;  /* 0x00000008ff047819 */ /* 0x000fe40000011611 */
[----:B------:R-:W-:Y:S01]  /*5e70*/  ISETP.LE.U32.AND P1, PT, R5, UR9, PT ;  /* 0x0000000905007c0c */ /* 0x000fe2000bf23070 */
[----:B------:R-:W-:Y:S01]  /*5e80*/  @!P2 FADD.FTZ R211, -R211, -RZ ;  /* 0x800000ffd3d3a221 */ /* 0x000fe20000010100 */
[----:B------:R-:W-:Y:S01]  /*5e90*/  LOP3.LUT R4, R4, 0xffff, RZ, 0xc0, !PT ;  /* 0x0000ffff04047812 */ /* 0x000fe200078ec0ff */
[----:B------:R-:W-:Y:S01]  /*5ea0*/  @!P4 FADD.FTZ R213, -R213, -RZ ;  /* 0x800000ffd5d5c221 */ /* 0x000fe20000010100 */
[----:B------:R-:W-:Y:S02]  /*5eb0*/  LOP3.LUT R7, R8, 0xff, RZ, 0xc0, !PT ;  /* 0x000000ff08077812 */ /* 0x000fe400078ec0ff */
[----:B------:R-:W-:Y:S01]  /*5ec0*/  SHF.R.U32.HI R5, RZ, 0x10, R6 ;  /* 0x00000010ff057819 */ /* 0x000fe20000011606 */
[----:B------:R-:W-:Y:S01]  /*5ed0*/  @!P6 FADD.FTZ R209, -R209, -RZ ;  /* 0x800000ffd1d1e221 */ /* 0x000fe20000010100 */
[----:B------:R-:W-:Y:S02]  /*5ee0*/  ISETP.LE.U32.AND P4, PT, R4, UR9, PT ;  /* 0x0000000904007c0c */ /* 0x000fe4000bf83070 */
[----:B------:R-:W-:Y:S02]  /*5ef0*/  ISETP.LE.U32.AND P5, PT, R7, UR9, PT ;  /* 0x0000000907007c0c */ /* 0x000fe4000bfa3070 */
[----:B------:R-:W-:Y:S01]  /*5f00*/  LOP3.LUT R4, R5, 0xff, RZ, 0xc0, !PT ;  /* 0x000000ff05047812 */ /* 0x000fe200078ec0ff */
[----:B------:R-:W-:Y:S01]  /*5f10*/  @!P1 FADD.FTZ R212, -R212, -RZ ;  /* 0x800000ffd4d49221 */ /* 0x000fe20000010100 */
[----:B------:R-:W-:Y:S02]  /*5f20*/  SHF.R.U32.HI R7, RZ, 0x8, R16 ;  /* 0x00000008ff077819 */ /* 0x000fe40000011610 */
[----:B------:R-:W-:Y:S02]  /*5f30*/  ISETP.LE.U32.AND P2, PT, R4, UR9, PT ;  /* 0x0000000904007c0c */ /* 0x000fe4000bf43070 */
[----:B------:R-:W-:Y:S02]  /*5f40*/  LOP3.LUT R5, R7, 0xffff, RZ, 0xc0, !PT ;  /* 0x0000ffff07057812 */ /* 0x000fe400078ec0ff */
[----:B------:R-:W-:Y:S01]  /*5f50*/  LOP3.LUT R4, R2, 0xff, RZ, 0xc0, !PT ;  /* 0x000000ff02047812 */ /* 0x000fe200078ec0ff */
[----:B------:R-:W-:Y:S01]  /*5f60*/  @!P4 FADD.FTZ R214, -R214, -RZ ;  /* 0x800000ffd6d6c221 */ /* 0x000fe20000010100 */
[----:B------:R-:W-:Y:S01]  /*5f70*/  ISETP.LE.U32.AND P6, PT, R5, UR9, PT ;  /* 0x0000000905007c0c */ /* 0x000fe2000bfc3070 */
[----:B------:R-:W-:Y:S01]  /*5f80*/  @!P5 FADD.FTZ R203, -R203, -RZ ;  /* 0x800000ffcbcbd221 */ /* 0x000fe20000010100 */
[----:B------:R-:W-:Y:S02]  /*5f90*/  ISETP.LE.U32.AND P1, PT, R4, UR9, PT ;  /* 0x0000000904007c0c */ /* 0x000fe4000bf23070 */
[----:B------:R-:W-:Y:S02]  /*5fa0*/  SHF.R.U32.HI R5, RZ, 0x18, R2 ;  /* 0x00000018ff057819 */ /* 0x000fe40000011602 */
[----:B------:R-:W-:Y:S01]  /*5fb0*/  LOP3.LUT R4, R9, 0xffff, RZ, 0xc0, !PT ;  /* 0x0000ffff09047812 */ /* 0x000fe200078ec0ff */
[----:B------:R-:W-:Y:S01]  /*5fc0*/  @!P2 FADD.FTZ R204, -R204, -RZ ;  /* 0x800000ffcccca221 */ /* 0x000fe20000010100 */
[----:B------:R-:W-:Y:S02]  /*5fd0*/  LOP3.LUT R6, R6, 0xffff, RZ, 0xc0, !PT ;  /* 0x0000ffff06067812 */ /* 0x000fe400078ec0ff */
[----:B------:R-:W-:Y:S02]  /*5fe0*/  ISETP.LE.U32.AND P4, PT, R5, UR9, PT ;  /* 0x0000000905007c0c */ /* 0x000fe4000bf83070 */
[----:B------:R-:W-:Y:S01]  /*5ff0*/  SHF.R.U32.HI R5, RZ, 0x8, R6 ;  /* 0x00000008ff057819 */ /* 0x000fe20000011606 */
[----:B---3--:R-:W-:Y:S01]  /*6000*/  @!P6 FADD.FTZ R207, -R207, -RZ ;  /* 0x800000ffcfcfe221 */ /* 0x008fe20000010100 */
[----:B------:R-:W-:Y:S01]  /*6010*/  SHF.R.U32.HI R4, RZ, 0x8, R4 ;  /* 0x00000008ff047819 */ /* 0x000fe20000011604 */
[----:B------:R-:W-:Y:S01]  /*6020*/  @!P1 FADD.FTZ R202, -R202, -RZ ;  /* 0x800000ffcaca9221 */ /* 0x000fe20000010100 */
[----:B------:R-:W-:Y:S02]  /*6030*/  LOP3.LUT R7, R13, 0xff, RZ, 0xc0, !PT ;  /* 0x000000ff0d077812 */ /* 0x000fe400078ec0ff */
[----:B------:R-:W-:Y:S02]  /*6040*/  LOP3.LUT R4, R4, 0xffff, RZ, 0xc0, !PT ;  /* 0x0000ffff04047812 */ /* 0x000fe400078ec0ff */
[----:B------:R-:W-:Y:S02]  /*6050*/  LOP3.LUT R5, R5, 0xffff, RZ, 0xc0, !PT ;  /* 0x0000ffff05057812 */ /* 0x000fe400078ec0ff */
[----:B------:R-:W-:Y:S01]  /*6060*/  ISETP.LE.U32.AND P2, PT, R7, UR9, PT ;  /* 0x0000000907007c0c */ /* 0x000fe2000bf43070 */
[----:B------:R-:W-:Y:S01]  /*6070*/  @!P4 FADD.FTZ R198, -R198, -RZ ;  /* 0x800000ffc6c6c221 */ /* 0x000fe20000010100 */
[----:B------:R-:W-:Y:S02]  /*6080*/  ISETP.LE.U32.AND P6, PT, R4, UR9, PT ;  /* 0x0000000904007c0c */ /* 0x000fe4000bfc3070 */
[----:B------:R-:W-:Y:S02]  /*6090*/  ISETP.LE.U32.AND P1, PT, R5, UR9, PT ;  /* 0x0000000905007c0c */ /* 0x000fe4000bf23070 */
[----:B------:R-:W-:Y:S02]  /*60a0*/  SHF.R.U32.HI R5, RZ, 0x10, R2 ;  /* 0x00000010ff057819 */ /* 0x000fe40000011602 */
[----:B------:R-:W-:Y:S02]  /*60b0*/  LOP3.LUT R2, R2, 0xffff, RZ, 0xc0, !PT ;  /* 0x0000ffff02027812 */ /* 0x000fe400078ec0ff */
[----:B------:R-:W-:Y:S02]  /*60c0*/  LOP3.LUT R6, R5, 0xff, RZ, 0xc0, !PT ;  /* 0x000000ff05067812 */ /* 0x000fe400078ec0ff */
[----:B------:R-:W-:Y:S01]  /*60d0*/  SHF.R.U32.HI R4, RZ, 0x8, R14 ;  /* 0x00000008ff047819 */ /* 0x000fe2000001160e */
[----:B------:R-:W-:Y:S01]  /*60e0*/  @!P2 FADD.FTZ R201, -R201, -RZ ;  /* 0x800000ffc9c9a221 */ /* 0x000fe20000010100 */
[----:B------:R-:W-:Y:S01]  /*60f0*/  SHF.R.U32.HI R5, RZ, 0x8, R2 ;  /* 0x00000008ff057819 */ /* 0x000fe20000011602 */
[----:B------:R-:W-:Y:S01]  /*6100*/  @!P6 FADD.FTZ R205, -R205, -RZ ;  /* 0x800000ffcdcde221 */ /* 0x000fe20000010100 */
[----:B------:R-:W-:Y:S01]  /*6110*/  LOP3.LUT R2, R4, 0xffff, RZ, 0xc0, !PT ;  /* 0x0000ffff04027812 */ /* 0x000fe200078ec0ff */
[----:B------:R-:W-:Y:S01]  /*6120*/  @!P1 FADD.FTZ R193, -R193, -RZ ;  /* 0x800000ffc1c19221 */ /* 0x000fe20000010100 */
[----:B------:R-:W-:Y:S02]  /*6130*/  ISETP.LE.U32.AND P4, PT, R6, UR9, PT ;  /* 0x0000000906007c0c */ /* 0x000fe4000bf83070 */
[----:B------:R-:W-:Y:S02]  /*6140*/  LOP3.LUT R4, R5, 0xffff, RZ, 0xc0, !PT ;  /* 0x0000ffff05047812 */ /* 0x000fe400078ec0ff */
[----:B------:R-:W-:Y:S02]  /*6150*/  ISETP.LE.U32.AND P2, PT, R2, UR9, PT ;  /* 0x0000000902007c0c */ /* 0x000fe4000bf43070 */
[----:B------:R-:W-:Y:S02]  /*6160*/  ISETP.LE.U32.AND P6, PT, R4, UR9, PT ;  /* 0x0000000904007c0c */ /* 0x000fe4000bfc3070 */
[----:B------:R-:W-:Y:S02]  /*6170*/  LOP3.LUT R2, R18, 0xff, RZ, 0xc0, !PT ;  /* 0x000000ff12027812 */ /* 0x000fe400078ec0ff */
[----:B------:R-:W-:Y:S02]  /*6180*/  SHF.R.U32.HI R4, RZ, 0x10, R8 ;  /* 0x00000010ff047819 */ /* 0x000fe40000011608 */
[----:B------:R-:W-:Y:S01]  /*6190*/  ISETP.LE.U32.AND P1, PT, R2, UR9, PT ;  /* 0x0000000902007c0c */ /* 0x000fe2000bf23070 */
[----:B------:R-:W-:Y:S01]  /*61a0*/  @!P4 FADD.FTZ R192, -R192, -RZ ;  /* 0x800000ffc0c0c221 */ /* 0x000fe20000010100 */
[----:B------:R-:W-:Y:S02]  /*61b0*/  LOP3.LUT R4, R4, 0xff, RZ, 0xc0, !PT ;  /* 0x000000ff04047812 */ /* 0x000fe400078ec0ff */
[----:B------:R-:W-:Y:S01]  /*61c0*/  SHF.R.U32.HI R2, RZ, 0x8, R19 ;  /* 0x00000008ff027819 */ /* 0x000fe20000011613 */
[----:B------:R-:W-:Y:S01]  /*61d0*/  @!P2 FADD.FTZ R196, -R196, -RZ ;  /* 0x800000ffc4c4a221 */ /* 0x000fe20000010100 */
[----:B------:R-:W-:Y:S01]  /*61e0*/  ISETP.LE.U32.AND P4, PT, R4, UR9, PT ;  /* 0x0000000904007c0c */ /* 0x000fe2000bf83070 */
[----:B------:R-:W-:Y:S01]  /*61f0*/  @!P6 FADD.FTZ R191, -R191, -RZ ;  /* 0x800000ffbfbfe221 */ /* 0x000fe20000010100 */
[----:B------:R-:W-:Y:S02]  /*6200*/  LOP3.LUT R4, R2, 0xffff, RZ, 0xc0, !PT ;  /* 0x0000ffff02047812 */ /* 0x000fe400078ec0ff */
[----:B------:R-:W-:Y:S02]  /*6210*/  F2FP.RELU.F16.F32.PACK_AB R2, R210, R204 ;  /* 0x000000ccd202723e */ /* 0x000fe400000008ff */
[----:B------:R-:W-:Y:S01]  /*6220*/  LOP3.LUT R5, R8, 0xffff, RZ, 0xc0, !PT ;  /* 0x0000ffff08057812 */ /* 0x000fe200078ec0ff */
[----:B------:R-:W-:Y:S01]  /*6230*/  @!P1 FADD.FTZ R194, -R194, -RZ ;  /* 0x800000ffc2c29221 */ /* 0x000fe20000010100 */
[----:B------:R-:W-:Y:S01]  /*6240*/  F2FP.RELU.F16.F32.PACK_AB R7, R193, R208 ;  /* 0x000000d0c107723e */ /* 0x000fe200000008ff */
[----:B------:R1:W-:Y:S01]  /*6250*/  STS [R227+0x19400], R2 ;  /* 0x01940002e3007388 */ /* 0x0003e20000000800 */
[----:B------:R-:W-:Y:S02]  /*6260*/  SHF.R.U32.HI R5, RZ, 0x8, R5 ;  /* 0x00000008ff057819 */ /* 0x000fe40000011605 */
[----:B------:R-:W-:Y:S01]  /*6270*/  ISETP.LE.U32.AND P2, PT, R4, UR9, PT ;  /* 0x0000000904007c0c */ /* 0x000fe2000bf43070 */
[----:B------:R-:W-:Y:S01]  /*6280*/  STS [R227+0x19000], R7 ;  /* 0x01900007e3007388 */ /* 0x000fe20000000800 */
[----:B------:R-:W-:Y:S01]  /*6290*/  LOP3.LUT R5, R5, 0xffff, RZ, 0xc0, !PT ;  /* 0x0000ffff05057812 */ /* 0x000fe200078ec0ff */
[----:B------:R-:W-:Y:S01]  /*62a0*/  @!P4 FADD.FTZ R195, -R195, -RZ ;  /* 0x800000ffc3c3c221 */ /* 0x000fe20000010100 */
[----:B------:R-:W-:Y:S02]  /*62b0*/  F2FP.RELU.F16.F32.PACK_AB R4, R207, R215 ;  /* 0x000000d7cf04723e */ /* 0x000fe400000008ff */
[----:B------:R-:W-:Y:S02]  /*62c0*/  ISETP.LE.U32.AND P6, PT, R5, UR9, PT ;  /* 0x0000000905007c0c */ /* 0x000fe4000bfc3070 */
[----:B------:R-:W-:Y:S01]  /*62d0*/  F2FP.RELU.F16.F32.PACK_AB R6, R191, R202 ;  /* 0x000000cabf06723e */ /* 0x000fe200000008ff */
[----:B------:R2:W-:Y:S01]  /*62e0*/  STS [R226+0x19000], R4 ;  /* 0x01900004e2007388 */ /* 0x0005e20000000800 */
[----:B------:R-:W-:Y:S02]  /*62f0*/  F2FP.RELU.F16.F32.PACK_AB R5, R198, R192 ;  /* 0x000000c0c605723e */ /* 0x000fe400000008ff */
[----:B------:R-:W-:Y:S01]  /*6300*/  F2FP.RELU.F16.F32.PACK_AB R0, R214, R222 ;  /* 0x000000ded600723e */ /* 0x000fe200000008ff */
[----:B------:R-:W-:Y:S01]  /*6310*/  @!P2 FADD.FTZ R199, -R199, -RZ ;  /* 0x800000ffc7c7a221 */ /* 0x000fe20000010100 */
[----:B------:R-:W-:Y:S02]  /*6320*/  FSETP.GE.FTZ.AND P3, PT, R208, RZ, PT ;  /* 0x000000ffd000720b */ /* 0x000fe40003f76000 */
[----:B------:R-:W-:Y:S02]  /*6330*/  FSETP.GE.FTZ.AND P2, PT, R193, RZ, PT ;  /* 0x000000ffc100720b */ /* 0x000fe40003f56000 */
[----:B------:R-:W-:Y:S01]  /*6340*/  FSETP.GE.FTZ.AND P1, PT, R204, RZ, PT ;  /* 0x000000ffcc00720b */ /* 0x000fe20003f36000 */
[----:B------:R-:W-:Y:S01]  /*6350*/  @!P6 FADD.FTZ R197, -R197, -RZ ;  /* 0x800000ffc5c5e221 */ /* 0x000fe20000010100 */
[----:B------:R-:W-:Y:S02]  /*6360*/  FSETP.GE.FTZ.AND P0, PT, R210, RZ, PT ;  /* 0x000000ffd200720b */ /* 0x000fe40003f16000 */
[----:B-1----:R-:W-:Y:S05]  /*6370*/  F2FP.RELU.F16.F32.PACK_AB R2, R216, R213 ;  /* 0x000000d5d802723e */ /* 0x002fea00000008ff */
        /* <DEDUP_REMOVED lines=15> */
[----:B----4-:R-:W-:Y:S02]  /*6470*/  F2FP.RELU.F16.F32.PACK_AB R2, R206, R194 ;  /* 0x000000c2ce02723e */ /* 0x010fe400000008ff */
[----:B------:R-:W-:Y:S05]  /*6480*/  F2FP.RELU.F16.F32.PACK_AB R0, R221, R219 ;  /* 0x000000dbdd00723e */ /* 0x000fea00000008ff */
[----:B------:R1:W-:Y:S04]  /*6490*/  STS [R224+0x19400], R0 ;  /* 0x01940000e0007388 */ /* 0x0003e80000000800 */
[----:B------:R-:W-:Y:S04]  /*64a0*/  STS [R225+0x1a000], R6 ;  /* 0x01a00006e1007388 */ /* 0x000fe80000000800 */
[----:B------:R-:W-:Y:S04]  /*64b0*/  STS [R225+0x1a400], R5 ;  /* 0x01a40005e1007388 */ /* 0x000fe80000000800 */
[----:B------:R-:W-:Y:S04]  /*64c0*/  STS [R224+0x1a000], R4 ;  /* 0x01a00004e0007388 */ /* 0x000fe80000000800 */
[----:B------:R2:W-:Y:S04]  /*64d0*/  STS [R224+0x1a400], R2 ;  /* 0x01a40002e0007388 */ /* 0x0005e80000000800 */
[----:B------:R-:W-:Y:S01]  /*64e0*/  LDSM.16.M88.4 R16, [R177+UR4+0xf000] ;  /* 0x00f00004b110783b */ /* 0x000fe20008000200 */
[----:B-1----:R-:W-:Y:S07]  /*64f0*/  IMAD.SHL.U32 R0, R186, 0x2, RZ ;  /* 0x00000002ba007824 */ /* 0x002fee00078e00ff */
[----:B------:R-:W-:Y:S08]  /*6500*/  LDSM.16.M88.4 R132, [R177+UR4+0xf400] ;  /* 0x00f40004b184783b */ /* 0x000ff00008000200 */
[----:B------:R-:W1:Y:S01]  /*6510*/  LDSM.16.M88.4 R32, [R0+UR4+0x6000] ;  /* 0x006000040020783b */ /* 0x000e620008000200 */
[----:B--2---:R-:W-:Y:S07]  /*6520*/  IMAD.U32 R2, RZ, RZ, UR4 ;  /* 0x00000004ff027e24 */ /* 0x004fee000f8e00ff */
[----:B------:R-:W2:Y:S01]  /*6530*/  LDSM.16.M88.4 R28, [R0+UR4+0x6800] ;  /* 0x00680004001c783b */ /* 0x000ea20008000200 */
[----:B------:R-:W-:Y:S05]  /*6540*/  IADD3 R2, R0, 0x6000, R2 ;  /* 0x0000600000027810 */ /* 0x000fea0007ffe002 */
[----:B------:R-:W-:Y:S02]  /*6550*/  IMAD.IADD R2, R2, 0x1, R184 ;  /* 0x0000000102027824 */ /* 0x000fe400078e02b8 */
[----:B------:R-:W-:Y:S08]  /*6560*/  LDSM.16.M88.4 R140, [R178+0x6000] ;  /* 0x00600000b28c783b */ /* 0x000ff00000000200 */
[----:B------:R-:W3:Y:S08]  /*6570*/  LDSM.16.M88.4 R136, [R2] ;  /* 0x000000000288783b */ /* 0x000ef00000000200 */
[----:B------:R-:W4:Y:S01]  /*6580*/  LDSM.16.M88.4 R144, [R2+0x800] ;  /* 0x000800000290783b */ /* 0x000f220000000200 */
[-C--:B-1----:R-:W-:Y:S07]  /*6590*/  HMMA.16816.F32 R4, R32, R16.reuse, RZ ;  /* 0x000000102004723c */ /* 0x082fee00000018ff */
[----:B------:R-:W1:Y:S01]  /*65a0*/  LDSM.16.M88.4 R148, [R178+0x6400] ;  /* 0x00640000b294783b */ /* 0x000e620000000200 */
[C---:B--2---:R-:W-:Y:S07]  /*65b0*/  HMMA.16816.F32 R8, R28.reuse, R16, RZ ;  /* 0x000000101c08723c */ /* 0x044fee00000018ff */
[----:B------:R-:W-:Y:S01]  /*65c0*/  LDSM.16.M88.4 R152, [R0+UR4+0x7000] ;  /* 0x007000040098783b */ /* 0x000fe20008000200 */
[-C--:B------:R-:W-:Y:S07]  /*65d0*/  HMMA.16816.F32 R12, R28, R18.reuse, RZ ;  /* 0x000000121c0c723c */ /* 0x080fee00000018ff */
[----:B------:R-:W2:Y:S01]  /*65e0*/  LDSM.16.M88.4 R156, [R177+UR4+0x11000] ;  /* 0x01100004b19c783b */ /* 0x000ea20008000200 */
[C---:B------:R-:W-:Y:S07]  /*65f0*/  HMMA.16816.F32 R16, R32.reuse, R18, RZ ;  /* 0x000000122010723c */ /* 0x040fee00000018ff */
[----:B------:R-:W2:Y:S01]  /*6600*/  LDSM.16.M88.4 R160, [R0+UR4+0x7800] ;  /* 0x0078000400a0783b */ /* 0x000ea20008000200 */
[-C--:B------:R-:W-:Y:S06]  /*6610*/  HMMA.16816.F32 R20, R32, R132.reuse, RZ ;  /* 0x000000842014723c */ /* 0x080fec00000018ff */
[C---:B------:R-:W-:Y:S01]  /*6620*/  HMMA.16816.F32 R24, R28.reuse, R132, RZ ;  /* 0x000000841c18723c */ /* 0x040fe200000018ff */
[----:B------:R-:W-:Y:S05]  /*6630*/  LDSM.16.M88.4 R164, [R2+0x1000] ;  /* 0x0010000002a4783b */ /* 0x000fea0000000200 */
[-C--:B------:R-:W-:Y:S03]  /*6640*/  HMMA.16816.F32 R28, R28, R134.reuse, RZ ;  /* 0x000000861c1c723c */ /* 0x080fe600000018ff */
[----:B------:R-:W-:Y:S03]  /*6650*/  LDSM.16.M88.4 R168, [R178+0x8000] ;  /* 0x00800000b2a8783b */ /* 0x000fe60000000200 */
[----:B------:R-:W-:Y:S05]  /*6660*/  HMMA.16816.F32 R32, R32, R134, RZ ;  /* 0x000000862020723c */ /* 0x000fea00000018ff */
[----:B------:R-:W2:Y:S01]  /*6670*/  LDSM.16.M88.4 R132, [R177+UR4+0x11400] ;  /* 0x01140004b184783b */ /* 0x000ea20008000200 */
[-C--:B---3--:R-:W-:Y:S06]  /*6680*/  HMMA.16816.F32 R4, R136, R140.reuse, R4 ;  /* 0x0000008c8804723c */ /* 0x088fec0000001804 */
[C---:B----4-:R-:W-:Y:S01]  /*6690*/  HMMA.16816.F32 R8, R144.reuse, R140, R8 ;  /* 0x0000008c9008723c */ /* 0x050fe20000001808 */
[----:B------:R-:W3:Y:S05]  /*66a0*/  LDSM.16.M88.4 R172, [R2+0x1800] ;  /* 0x0018000002ac783b */ /* 0x000eea0000000200 */
[-C--:B------:R-:W-:Y:S06]  /*66b0*/  HMMA.16816.F32 R12, R144, R142.reuse, R12 ;  /* 0x0000008e900c723c */ /* 0x080fec000000180c */
[C---:B------:R-:W-:Y:S01]  /*66c0*/  HMMA.16816.F32 R16, R136.reuse, R142, R16 ;  /* 0x0000008e8810723c */ /* 0x040fe20000001810 */
[----:B------:R-:W-:Y:S05]  /*66d0*/  LDSM.16.M88.4 R140, [R0+UR4+0x8000] ;  /* 0x00800004008c783b */ /* 0x000fea0008000200 */
[-C--:B-1----:R-:W-:Y:S06]  /*66e0*/  HMMA.16816.F32 R20, R136, R148.reuse, R20 ;  /* 0x000000948814723c */ /* 0x082fec0000001814 */
[C---:B------:R-:W-:Y:S06]  /*66f0*/  HMMA.16816.F32 R24, R144.reuse, R148, R24 ;  /* 0x000000949018723c */ /* 0x040fec0000001818 */
[-C--:B------:R-:W-:Y:S01]  /*6700*/  HMMA.16816.F32 R28, R144, R150.reuse, R28 ;  /* 0x00000096901c723c */ /* 0x080fe2000000181c */
[----:B------:R-:W-:Y:S05]  /*6710*/  LDSM.16.M88.4 R144, [R177+UR4+0x13000] ;  /* 0x01300004b190783b */ /* 0x000fea0008000200 */
[----:B------:R-:W-:Y:S03]  /*6720*/  HMMA.16816.F32 R32, R136, R150, R32 ;  /* 0x000000968820723c */ /* 0x000fe60000001820 */
[----:B------:R-:W1:Y:S03]  /*6730*/  LDSM.16.M88.4 R136, [R178+0x8400] ;  /* 0x00840000b288783b */ /* 0x000e660000000200 */
[-C--:B--2---:R-:W-:Y:S05]  /*6740*/  HMMA.16816.F32 R4, R152, R156.reuse, R4 ;  /* 0x0000009c9804723c */ /* 0x084fea0000001804 */
[----:B------:R-:W2:Y:S01]  /*6750*/  LDSM.16.M88.4 R148, [R0+UR4+0x8800] ;  /* 0x008800040094783b */ /* 0x000ea20008000200 */
        /* <DEDUP_REMOVED lines=9> */
[----:B------:R-:W4:Y:S03]  /*67f0*/  LDSM.16.M88.4 R132, [R177+UR4+0x13400] ;  /* 0x01340004b184783b */ /* 0x000f260008000200 */
[-C--:B------:R-:W-:Y:S05]  /*6800*/  HMMA.16816.F32 R4, R164, R168.reuse, R4 ;  /* 0x000000a8a404723c */ /* 0x080fea0000001804 */
[----:B------:R-:W4:Y:S01]  /*6810*/  LDSM.16.M88.4 R152, [R2+0x2000] ;  /* 0x002000000298783b */ /* 0x000f220000000200 */
[C---:B---3--:R-:W-:Y:S06]  /*6820*/  HMMA.16816.F32 R8, R172.reuse, R168, R8 ;  /* 0x000000a8ac08723c */ /* 0x048fec0000001808 */
[-C--:B------:R-:W-:Y:S06]  /*6830*/  HMMA.16816.F32 R12, R172, R170.reuse, R12 ;  /* 0x000000aaac0c723c */ /* 0x080fec000000180c */
[C---:B------:R-:W-:Y:S06]  /*6840*/  HMMA.16816.F32 R16, R164.reuse, R170, R16 ;  /* 0x000000aaa410723c */ /* 0x040fec0000001810 */
[-C--:B-1----:R-:W-:Y:S06]  /*6850*/  HMMA.16816.F32 R20, R164, R136.reuse, R20 ;  /* 0x00000088a414723c */ /* 0x082fec0000001814 */
[C---:B------:R-:W-:Y:S06]  /*6860*/  HMMA.16816.F32 R24, R172.reuse, R136, R24 ;  /* 0x00000088ac18723c */ /* 0x040fec0000001818 */
[-C--:B------:R-:W-:Y:S06]  /*6870*/  HMMA.16816.F32 R28, R172, R138.reuse, R28 ;  /* 0x0000008aac1c723c */ /* 0x080fec000000181c */
[----:B------:R-:W-:Y:S06]  /*6880*/  HMMA.16816.F32 R32, R164, R138, R32 ;  /* 0x0000008aa420723c */ /* 0x000fec0000001820 */
[-C--:B------:R-:W-:Y:S06]  /*6890*/  HMMA.16816.F32 R4, R140, R144.reuse, R4 ;  /* 0x000000908c04723c */ /* 0x080fec0000001804 */
[C---:B--2---:R-:W-:Y:S06]  /*68a0*/  HMMA.16816.F32 R8, R148.reuse, R144, R8 ;  /* 0x000000909408723c */ /* 0x044fec0000001808 */
[-C--:B------:R-:W-:Y:S06]  /*68b0*/  HMMA.16816.F32 R12, R148, R146.reuse, R12 ;  /* 0x00000092940c723c */ /* 0x080fec000000180c */
[C---:B------:R-:W-:Y:S06]  /*68c0*/  HMMA.16816.F32 R16, R140.reuse, R146, R16 ;  /* 0x000000928c10723c */ /* 0x040fec0000001810 */
[-C--:B----4-:R-:W-:Y:S06]  /*68d0*/  HMMA.16816.F32 R20, R140, R132.reuse, R20 ;  /* 0x000000848c14723c */ /* 0x090fec0000001814 */
[C---:B------:R-:W-:Y:S06]  /*68e0*/  HMMA.16816.F32 R24, R148.reuse, R132, R24 ;  /* 0x000000849418723c */ /* 0x040fec0000001818 */
[-C--:B------:R-:W-:Y:S06]  /*68f0*/  HMMA.16816.F32 R28, R148, R134.reuse, R28 ;  /* 0x00000086941c723c */ /* 0x080fec000000181c */
[----:B------:R-:W-:Y:S01]  /*6900*/  HMMA.16816.F32 R32, R140, R134, R32 ;  /* 0x000000868c20723c */ /* 0x000fe20000001820 */
[----:B------:R-:W1:Y:S05]  /*6910*/  LDSM.16.M88.4 R132, [R178+0xa400] ;  /* 0x00a40000b284783b */ /* 0x000e6a0000000200 */
[-C--:B------:R-:W-:Y:S06]  /*6920*/  HMMA.16816.F32 R4, R152, R156.reuse, R4 ;  /* 0x0000009c9804723c */ /* 0x080fec0000001804 */
[C---:B------:R-:W-:Y:S06]  /*6930*/  HMMA.16816.F32 R8, R160.reuse, R156, R8 ;  /* 0x0000009ca008723c */ /* 0x040fec0000001808 */
[-C--:B------:R-:W-:Y:S06]  /*6940*/  HMMA.16816.F32 R12, R160, R158.reuse, R12 ;  /* 0x0000009ea00c723c */ /* 0x080fec000000180c */
[C---:B------:R-:W-:Y:S06]  /*6950*/  HMMA.16816.F32 R16, R152.reuse, R158, R16 ;  /* 0x0000009e9810723c */ /* 0x040fec0000001810 */
[C---:B-----5:R-:W-:Y:S01]  /*6960*/  FADD.FTZ R4, -R190.reuse, R4 ;  /* 0x00000004be047221 */ /* 0x060fe20000010100 */
[----:B------:R-:W-:Y:S01]  /*6970*/  FADD.FTZ R2, -R190, R5 ;  /* 0x00000005be027221 */ /* 0x000fe20000010100 */
[C---:B------:R-:W-:Y:S03]  /*6980*/  FADD.FTZ R0, -R189.reuse, R6 ;  /* 0x00000006bd007221 */ /* 0x040fe60000010100 */
[-C--:B------:R-:W-:Y:S01]  /*6990*/  FSEL R4, R4, R190.reuse, P3 ;  /* 0x000000be04047208 */ /* 0x080fe20001800000 */
[----:B------:R-:W-:Y:S01]  /*69a0*/  FADD.FTZ R6, -R189, R7 ;  /* 0x00000007bd067221 */ /* 0x000fe20000010100 */
[----:B------:R-:W-:Y:S01]  /*69b0*/  FSEL R2, R2, R190, P2 ;  /* 0x000000be02027208 */ /* 0x000fe20001000000 */
[----:B------:R-:W-:Y:S01]  /*69c0*/  FADD.FTZ R9, -R188, R9 ;  /* 0x00000009bc097221 */ /* 0x000fe20000010100 */
[-C--:B------:R-:W-:Y:S01]  /*69d0*/  FSEL R0, R0, R189.reuse, P1 ;  /* 0x000000bd00007208 */ /* 0x080fe20000800000 */
[----:B------:R-:W-:Y:S01]  /*69e0*/  FADD.FTZ R10, -R187, R10 ;  /* 0x0000000abb0a7221 */ /* 0x000fe20000010100 */
[----:B------:R-:W-:Y:S01]  /*69f0*/  FSEL R6, R6, R189, P0 ;  /* 0x000000bd06067208 */ /* 0x000fe20000000000 */
[-C--:B-1----:R-:W-:Y:S03]  /*6a00*/  HMMA.16816.F32 R20, R152, R132.reuse, R20 ;  /* 0x000000849814723c */ /* 0x082fe60000001814 */
[----:B------:R-:W-:Y:S01]  /*6a10*/  FSETP.GE.FTZ.AND P2, PT, R191, RZ, PT ;  /* 0x000000ffbf00720b */ /* 0x000fe20003f56000 */
[----:B------:R-:W-:Y:S01]  /*6a20*/  FADD.FTZ R11, -R187, R11 ;  /* 0x0000000bbb0b7221 */ /* 0x000fe20000010100 */
[----:B------:R-:W-:Y:S01]  /*6a30*/  FSETP.GE.FTZ.AND P0, PT, R198, RZ, PT ;  /* 0x000000ffc600720b */ /* 0x000fe20003f16000 */
[C---:B------:R-:W-:Y:S04]  /*6a40*/  HMMA.16816.F32 R24, R160.reuse, R132, R24 ;  /* 0x00000084a018723c */ /* 0x040fe80000001818 */
[----:B------:R-:W-:Y:S01]  /*6a50*/  FSETP.GE.FTZ.AND P1, PT, R192, RZ, PT ;  /* 0x000000ffc000720b */ /* 0x000fe20003f36000 */
[----:B------:R-:W-:Y:S01]  /*6a60*/  FADD.FTZ R5, -R188, R8 ;  /* 0x00000008bc057221 */ /* 0x000fe20000010100 */
[----:B------:R-:W-:Y:S01]  /*6a70*/  FSETP.GE.FTZ.AND P3, PT, R202, RZ, PT ;  /* 0x000000ffca00720b */ /* 0x000fe20003f76000 */
[----:B------:R-:W-:Y:S01]  /*6a80*/  FMUL.FTZ R7, R208, R4 ;  /* 0x00000004d0077220 */ /* 0x000fe20000410000 */
[-C--:B------:R-:W-:Y:S01]  /*6a90*/  FSEL R4, R9, R188.reuse, P2 ;  /* 0x000000bc09047208 */ /* 0x080fe20001000000 */
[-C--:B------:R-:W-:Y:S03]  /*6aa0*/  HMMA.16816.F32 R28, R160, R134.reuse, R28 ;  /* 0x00000086a01c723c */ /* 0x080fe6000000181c */
[----:B------:R-:W-:Y:S01]  /*6ab0*/  FSEL R5, R5, R188, P3 ;  /* 0x000000bc05057208 */ /* 0x000fe20001800000 */
[----:B------:R-:W-:Y:S01]  /*6ac0*/  FMUL.FTZ R136, R193, R2 ;  /* 0x00000002c1887220 */ /* 0x000fe20000410000 */
[-C--:B------:R-:W-:Y:S01]  /*6ad0*/  FSEL R2, R10, R187.reuse, P1 ;  /* 0x000000bb0a027208 */ /* 0x080fe20000800000 */
[----:B------:R-:W-:Y:S01]  /*6ae0*/  FMUL.FTZ R204, R204, R0 ;  /* 0x00000000cccc7220 */ /* 0x000fe20000410000 */
[----:B------:R-:W-:Y:S01]  /*6af0*/  FSEL R0, R11, R187, P0 ;  /* 0x000000bb0b007208 */ /* 0x000fe20000000000 */
[----:B------:R-:W-:Y:S01]  /*6b00*/  VIADD R162, R228, 0x20 ;  /* 0x00000020e4a27836 */ /* 0x000fe20000000000 */
[----:B------:R-:W-:Y:S01]  /*6b10*/  FSETP.GE.FTZ.AND P1, PT, R201, RZ, PT ;  /* 0x000000ffc900720b */ /* 0x000fe20003f36000 */
[----:B------:R-:W-:Y:S04]  /*6b20*/  HMMA.16816.F32 R32, R152, R134, R32 ;  /* 0x000000869820723c */ /* 0x000fe80000001820 */
[----:B------:R-:W-:Y:S01]  /*6b30*/  FSETP.GE.FTZ.AND P0, PT, R209, RZ, PT ;  /* 0x000000ffd100720b */ /* 0x000fe20003f16000 */
[----:B------:R-:W-:Y:S01]  /*6b40*/  FADD.FTZ R8, -R187, R14 ;  /* 0x0000000ebb087221 */ /* 0x000fe20000010100 */
[----:B------:R-:W-:Y:S01]  /*6b50*/  FSETP.GE.FTZ.AND P3, PT, R211, RZ, PT ;  /* 0x000000ffd300720b */ /* 0x000fe20003f76000 */
[----:B------:R-:W-:Y:S01]  /*6b60*/  FADD.FTZ R15, -R187, R15 ;  /* 0x0000000fbb0f7221 */ /* 0x000fe20000010100 */
[----:B------:R-:W-:Y:S03]  /*6b70*/  FSETP.GE.FTZ.AND P2, PT, R196, RZ, PT ;  /* 0x000000ffc400720b */ /* 0x000fe60003f56000 */
[----:B------:R-:W-:Y:S01]  /*6b80*/  F2FP.F16.F32.PACK_AB R136, R136, R7 ;  /* 0x000000078888723e */ /* 0x000fe200000000ff */
[----:B------:R-:W-:Y:S01]  /*6b90*/  FMUL.FTZ R6, R210, R6 ;  /* 0x00000006d2067220 */ /* 0x000fe20000410000 */
[C---:B------:R-:W-:Y:S01]  /*6ba0*/  FADD.FTZ R12, -R188.reuse, R12 ;  /* 0x0000000cbc0c7221 */ /* 0x040fe20000010100 */
[----:B------:R-:W-:Y:S01]  /*6bb0*/  FADD.FTZ R13, -R188, R13 ;  /* 0x0000000dbc0d7221 */ /* 0x000fe20000010100 */
[----:B------:R-:W-:Y:S01]  /*6bc0*/  FMUL.FTZ R191, R191, R4 ;  /* 0x00000004bfbf7220 */ /* 0x000fe20000410000 */
[-C--:B------:R-:W-:Y:S01]  /*6bd0*/  FSEL R4, R8, R187.reuse, P1 ;  /* 0x000000bb08047208 */ /* 0x080fe20000800000 */
[----:B------:R-:W-:Y:S01]  /*6be0*/  FMUL.FTZ R14, R198, R0 ;  /* 0x00000000c60e7220 */ /* 0x000fe20000410000 */
[----:B------:R-:W-:Y:S01]  /*6bf0*/  FSEL R0, R15, R187, P0 ;  /* 0x000000bb0f007208 */ /* 0x000fe20000000000 */
[----:B------:R-:W-:Y:S01]  /*6c00*/  FMUL.FTZ R192, R192, R2 ;  /* 0x00000002c0c07220 */ /* 0x000fe20000410000 */
[----:B------:R-:W-:Y:S01]  /*6c10*/  F2FP.F16.F32.PACK_AB R2, R6, R204 ;  /* 0x000000cc0602723e */ /* 0x000fe200000000ff */
[----:B------:R-:W-:Y:S01]  /*6c20*/  FADD.FTZ R18, -R189, R18 ;  /* 0x00000012bd127221 */ /* 0x000fe20000010100 */
[----:B------:R-:W-:Y:S01]  /*6c30*/  FSETP.GE.FTZ.AND P1, PT, R213, RZ, PT ;  /* 0x000000ffd500720b */ /* 0x000fe20003f36000 */
        /* <DEDUP_REMOVED lines=14> */
[----:B------:R-:W-:Y:S01]  /*6d20*/  FMUL.FTZ R132, R211, R6 ;  /* 0x00000006d3847220 */ /* 0x000fe20000410000 */
        /* <DEDUP_REMOVED lines=9> */
[----:B------:R-:W-:Y:S01]  /*6dc0*/  FADD.FTZ R4, -R187, R27 ;  /* 0x0000001bbb047221 */ /* 0x000fe20000010100 */
[----:B------:R-:W-:Y:S01]  /*6dd0*/  FSEL R8, R8, R189, P0 ;  /* 0x000000bd08087208 */ /* 0x000fe20000000000 */
[----:B------:R-:W-:Y:S01]  /*6de0*/  FMUL.FTZ R10, R216, R0 ;  /* 0x00000000d80a7220 */ /* 0x000fe20000410000 */
        /* <DEDUP_REMOVED lines=8> */
[----:B------:R-:W-:Y:S01]  /*6e70*/  FSEL R4, R4, R187, P0 ;  /* 0x000000bb04047208 */ /* 0x000fe20000000000 */
[----:B------:R-:W-:Y:S01]  /*6e80*/  FMUL.FTZ R9, R205, R9 ;  /* 0x00000009cd097220 */ /* 0x000fe20000410000 */
[----:B------:R-:W-:Y:S01]  /*6e90*/  FSETP.GE.FTZ.AND P0, PT, R206, RZ, PT ;  /* 0x000000ffce00720b */ /* 0x000fe20003f16000 */
[----:B------:R-:W-:Y:S01]  /*6ea0*/  FADD.FTZ R6, -R188, R25 ;  /* 0x00000019bc067221 */ /* 0x000fe20000010100 */
[----:B------:R-:W-:Y:S01]  /*6eb0*/  F2FP.F16.F32.PACK_AB R12, R12, R7 ;  /* 0x000000070c0c723e */ /* 0x000fe200000000ff */
        /* <DEDUP_REMOVED lines=9> */
[----:B------:R-:W-:Y:S01]  /*6f50*/  F2FP.F16.F32.PACK_AB R9, R9, R0 ;  /* 0x000000000909723e */ /* 0x000fe200000000ff */
[----:B------:R-:W-:Y:S01]  /*6f60*/  FADD.FTZ R0, -R187, R30 ;  /* 0x0000001ebb007221 */ /* 0x000fe20000010100 */
[-C--:B------:R-:W-:Y:S01]  /*6f70*/  FSEL R7, R7, R188.reuse, P3 ;  /* 0x000000bc07077208 */ /* 0x080fe20001800000 */
[----:B------:R-:W-:Y:S01]  /*6f80*/  FADD.FTZ R32, -R190, R32 ;  /* 0x00000020be207221 */ /* 0x000fe20000010100 */
[----:B------:R-:W-:Y:S01]  /*6f90*/  FSEL R6, R6, R188, P2 ;  /* 0x000000bc06067208 */ /* 0x000fe20001000000 */
[----:B------:R-:W-:Y:S01]  /*6fa0*/  VIADD R163, R228, 0x40 ;  /* 0x00000040e4a37836 */ /* 0x000fe20000000000 */
[----:B------:R-:W-:Y:S02]  /*6fb0*/  FSEL R5, R5, R187, P1 ;  /* 0x000000bb05057208 */ /* 0x000fe40000800000 */
[----:B------:R-:W-:Y:S02]  /*6fc0*/  FSETP.GE.FTZ.AND P2, PT, R199, RZ, PT ;  /* 0x000000ffc700720b */ /* 0x000fe40003f56000 */
[----:B------:R-:W-:Y:S01]  /*6fd0*/  FSETP.GE.FTZ.AND P1, PT, R194, RZ, PT ;  /* 0x000000ffc200720b */ /* 0x000fe20003f36000 */
[----:B------:R-:W-:Y:S01]  /*6fe0*/  FMUL.FTZ R5, R195, R5 ;  /* 0x00000005c3057220 */ /* 0x000fe20000410000 */
[----:B------:R-:W-:Y:S01]  /*6ff0*/  F2FP.F16.F32.PACK_AB R10, R10, R17 ;  /* 0x000000110a0a723e */ /* 0x000fe200000000ff */
        /* <DEDUP_REMOVED lines=8> */
[----:B------:R-:W-:Y:S01]  /*7080*/  FADD.FTZ R4, -R188, R28 ;  /* 0x0000001cbc047221 */ /* 0x000fe20000010100 */
[----:B------:R-:W-:Y:S01]  /*7090*/  F2FP.F16.F32.PACK_AB R8, R8, R16 ;  /* 0x000000100808723e */ /* 0x000fe200000000ff */
[----:B------:R-:W-:Y:S01]  /*70a0*/  FMUL.FTZ R0, R194, R0 ;  /* 0x00000000c2007220 */ /* 0x000fe20000410000 */
[----:B------:R-:W-:Y:S02]  /*70b0*/  F2FP.F16.F32.PACK_AB R6, R6, R5 ;  /* 0x000000050606723e */ /* 0x000fe400000000ff */
[----:B------:R-:W-:Y:S01]  /*70c0*/  FSEL R4, R4, R188, P3 ;  /* 0x000000bc04047208 */ /* 0x000fe20001800000 */
[----:B------:R-:W-:Y:S01]  /*70d0*/  @P2 FADD.FTZ R188, -R188, R29 ;  /* 0x0000001dbcbc2221 */ /* 0x000fe20000010100 */
[----:B------:R-:W-:Y:S02]  /*70e0*/  FSETP.GE.FTZ.AND P2, PT, R219, RZ, PT ;  /* 0x000000ffdb00720b */ /* 0x000fe40003f56000 */
[----:B------:R-:W-:Y:S01]  /*70f0*/  FSETP.GE.FTZ.AND P3, PT, R222, RZ, PT ;  /* 0x000000ffde00720b */ /* 0x000fe20003f76000 */
[----:B------:R-:W-:Y:S01]  /*7100*/  FMUL.FTZ R16, R220, R4 ;  /* 0x00000004dc107220 */ /* 0x000fe20000410000 */
[----:B------:R-:W-:Y:S01]  /*7110*/  FSEL R34, R34, R189, P2 ;  /* 0x000000bd22227208 */ /* 0x000fe20001000000 */
[----:B------:R-:W-:Y:S01]  /*7120*/  @P0 FADD.FTZ R189, -R189, R35 ;  /* 0x00000023bdbd0221 */ /* 0x000fe20000010100 */
[----:B------:R-:W-:Y:S01]  /*7130*/  PLOP3.LUT P0, PT, PT, PT, UP2, 0x80, 0x0 ;  /* 0x000000000000781c */ /* 0x000fe20003f0f028 */
        /* <DEDUP_REMOVED lines=14> */
[----:B------:R-:W-:Y:S01]  /*7220*/  F2FP.F16.F32.PACK_AB R4, R4, R0 ;  /* 0x000000000404723e */ /* 0x000fe200000000ff */
[----:B------:R-:W-:Y:S06]  /*7230*/  @!P0 BRA `(.L_x_944) ;  /* 0x0000000000c48947 */ /* 0x000fec0003800000 */
[----:B------:R-:W1:Y:S01]  /*7240*/  LDC R16, c[0x0][0x240] ;  /* 0x00009000ff107b82 */ /* 0x000e620000000800 */
[----:B------:R-:W-:Y:S01]  /*7250*/  ULOP3.LUT UR7, UR6, 0x1, URZ, 0xc0, !UPT ;  /* 0x0000000106077892 */ /* 0x000fe2000f8ec03f */
[----:B------:R-:W-:Y:S01]  /*7260*/  ISETP.GE.AND P3, PT, R228, UR56, PT ;  /* 0x00000038e4007c0c */ /* 0x000fe2000bf66270 */
[----:B------:R-:W-:Y:S01]  /*7270*/  UMOV UR12, 0xffffd000 ;  /* 0xffffd000000c7882 */ /* 0x000fe20000000000 */
[----:B------:R-:W-:Y:S01]  /*7280*/  ISETP.GE.AND P2, PT, R162, UR56, PT ;  /* 0x00000038a2007c0c */ /* 0x000fe2000bf46270 */
        /* <DEDUP_REMOVED lines=44> */
.L_x_944:
        /* <DEDUP_REMOVED lines=26> */
[----:B------:R-:W5:Y:S04]  /*76f0*/  LDSM.16.MT88.4 R28, [R0+0x6400] ;  /* 0x00640000001c783b */ /* 0x000f680000004200 */
[----:B------:R-:W5:Y:S04]  /*7700*/  LDSM.16.MT88.4 R32, [R3+0x1b800] ;  /* 0x01b800000320783b */ /* 0x000f680000004200 */
[----:B------:R-:W5:Y:S04]  /*7710*/  LDSM.16.MT88.4 R132, [R0+0x7400] ;  /* 0x007400000084783b */ /* 0x000f680000004200 */
[----:B------:R-:W5:Y:S01]  /*7720*/  LDSM.16.MT88.4 R136, [R0+0x8400] ;  /* 0x008400000088783b */ /* 0x000f620000004200 */
        /* <DEDUP_REMOVED lines=17> */
[-C--:B-----5:R-:W-:Y:S06]  /*7840*/  HMMA.16816.F32 R36, R24, R28.reuse, R36 ;  /* 0x0000001c1824723c */ /* 0x0a0fec0000001824 */
        /* <DEDUP_REMOVED lines=15> */
[----:B------:R-:W5:Y:S01]  /*7940*/  LDSM.16.MT88.4 R136, [R0+0x8c00] ;  /* 0x008c00000088783b */ /* 0x000f620000004200 */
        /* <DEDUP_REMOVED lines=21> */
[-C--:B-----5:R-:W-:Y:S06]  /*7aa0*/  HMMA.16816.F32 R68, R28, R136.reuse, R68 ;  /* 0x000000881c44723c */ /* 0x0a0fec0000001844 */
        /* <DEDUP_REMOVED lines=39> */
.L_x_945:
[----:B------:R-:W-:Y:S01]  /*7d20*/  LDSM.16.M88.4 R24, [R180] ;  /* 0x00000000b418783b */ /* 0x000fe20000000200 */
[C---:B------:R-:W-:Y:S01]  /*7d30*/  LEA R165, P1, R242.reuse, R234, 0x2 ;  /* 0x000000eaf2a57211 */ /* 0x040fe200078210ff */
[----:B--2---:R-:W-:Y:S01]  /*7d40*/  @P0 VIADD R2, R237, 0xffffffc0 ;  /* 0xffffffc0ed020836 */ /* 0x004fe20000000000 */
[----:B------:R-:W-:Y:S01]  /*7d50*/  @UP2 UIADD3 UR12, UP0, UR14, -0x100, URZ ;  /* 0xffffff000e0c2890 */ /* 0x000fe2000ff1e03f */
[----:B------:R-:W1:Y:S01]  /*7d60*/  LDSM.16.MT88.4 R8, [R0+0x9000] ;  /* 0x009000000008783b */ /* 0x000e620000004200 */
[----:B------:R-:W-:Y:S01]  /*7d70*/  LEA.HI.X.SX32 R164, R242, R235, 0x2, P1 ;  /* 0x000000ebf2a47211 */ /* 0x000fe200008f16ff */
[----:B------:R-:W-:Y:S01]  /*7d80*/  @P0 IMAD.WIDE R160, R2, R252, UR14 ;  /* 0x0000000e02a00e25 */ /* 0x000fe2000f8e02fc */
[----:B------:R-:W-:Y:S01]  /*7d90*/  @UP2 UIADD3.X UR7, UR15, -0x1, URZ, UP0, !UPT ;  /* 0xffffffff0f072890 */ /* 0x000fe200087fe43f */
[----:B------:R-:W2:Y:S01]  /*7da0*/  LDSM.16.MT88.4 R16, [R0+0xb000] ;  /* 0x00b000000010783b */ /* 0x000ea20000004200 */
[----:B------:R-:W-:Y:S01]  /*7db0*/  UISETP.GT.AND UP1, UPT, UR6, UR47, UPT ;  /* 0x0000002f0600728c */ /* 0x000fe2000bf24270 */
[----:B------:R-:W-:Y:S01]  /*7dc0*/  IMAD.U32 R2, RZ, RZ, UR50 ;  /* 0x00000032ff027e24 */ /* 0x000fe2000f8e00ff */
[----:B------:R-:W-:Y:S01]  /*7dd0*/  @UP2 UMOV UR14, UR12 ;  /* 0x0000000c000e2c82 */ /* 0x000fe20008000000 */
[----:B------:R-:W3:Y:S02]  /*7de0*/  LDSM.16.MT88.4 R28, [R0+0xd000] ;  /* 0x00d00000001c783b */ /* 0x000ee40000004200 */
[----:B------:R-:W-:Y:S01]  /*7df0*/  @UP2 UMOV UR15, UR7 ;  /* 0x00000007000f2c82 */ /* 0x000fe20008000000 */
[----:B------:R-:W-:Y:S01]  /*7e00*/  ULOP3.LUT UR7, UR6, 0x1, URZ, 0xc0, !UPT ;  /* 0x0000000106077892 */ /* 0x000fe2000f8ec03f */
        /* <DEDUP_REMOVED lines=14> */
[C---:B--2---:R-:W-:Y:S01]  /*7ef0*/  HMMA.16816.F32 R12, R24.reuse, R16, RZ ;  /* 0x00000010180c723c */ /* 0x044fe200000018ff */
[----:B------:R1:W5:Y:S04]  /*7f00*/  @P0 LDG.E R238, desc[UR10][R160.64+0x80] ;  /* 0x0000800aa0ee0981 */ /* 0x000368000c1e1900 */
[----:B------:R1:W5:Y:S01]  /*7f10*/  @P0 LDG.E R239, desc[UR10][R160.64+0xa0] ;  /* 0x0000a00aa0ef0981 */ /* 0x000362000c1e1900 */
[C---:B------:R-:W-:Y:S06]  /*7f20*/  HMMA.16816.F32 R16, R24.reuse, R18, RZ ;  /* 0x000000121810723c */ /* 0x040fec00000018ff */
[C---:B---3--:R-:W-:Y:S06]  /*7f30*/  HMMA.16816.F32 R20, R24.reuse, R28, RZ ;  /* 0x0000001c1814723c */ /* 0x048fec00000018ff */
[----:B------:R-:W-:Y:S01]  /*7f40*/  HMMA.16816.F32 R24, R24, R30, RZ ;  /* 0x0000001e1818723c */ /* 0x000fe200000018ff */
[----:B------:R-:W2:Y:S05]  /*7f50*/  LDSM.16.MT88.4 R28, [R0+0xd800] ;  /* 0x00d80000001c783b */ /* 0x000eaa0000004200 */
[C---:B----4-:R-:W-:Y:S06]  /*7f60*/  HMMA.16816.F32 R4, R32.reuse, R132, R4 ;  /* 0x000000842004723c */ /* 0x050fec0000001804 */
[C---:B------:R-:W-:Y:S01]  /*7f70*/  HMMA.16816.F32 R8, R32.reuse, R134, R8 ;  /* 0x000000862008723c */ /* 0x040fe20000001808 */
[----:B------:R-:W3:Y:S05]  /*7f80*/  LDSM.16.M88.4 R132, [R182] ;  /* 0x00000000b684783b */ /* 0x000eea0000000200 */
[C---:B------:R-:W-:Y:S06]  /*7f90*/  HMMA.16816.F32 R12, R32.reuse, R136, R12 ;  /* 0x00000088200c723c */ /* 0x040fec000000180c */
[C---:B------:R-:W-:Y:S01]  /*7fa0*/  HMMA.16816.F32 R16, R32.reuse, R138, R16 ;  /* 0x0000008a2010723c */ /* 0x040fe20000001810 */
[----:B------:R-:W4:Y:S05]  /*7fb0*/  LDSM.16.MT88.4 R136, [R0+0xbc00] ;  /* 0x00bc00000088783b */ /* 0x000f2a0000004200 */
        /* <DEDUP_REMOVED lines=14> */
[C---:B---3--:R-:W-:Y:S06]  /*80a0*/  HMMA.16816.F32 R4, R132.reuse, R156, R4 ;  /* 0x0000009c8404723c */ /* 0x048fec0000001804 */
[C---:B------:R-:W-:Y:S01]  /*80b0*/  HMMA.16816.F32 R8, R132.reuse, R158, R8 ;  /* 0x0000009e8408723c */ /* 0x040fe20000001808 */
[----:B------:R-:W3:Y:S05]  /*80c0*/  LDSM.16.MT88.4 R156, [R0+0xa400] ;  /* 0x00a40000009c783b */ /* 0x000eea0000004200 */
[C---:B----4-:R-:W-:Y:S06]  /*80d0*/  HMMA.16816.F32 R12, R132.reuse, R136, R12 ;  /* 0x00000088840c723c */ /* 0x050fec000000180c */
        /* <DEDUP_REMOVED lines=24> */
[----:B------:R1:W4:Y:S05]  /*8260*/  LDSM.16.MT88.4 R32, [R0+0xec00] ;  /* 0x00ec00000020783b */ /* 0x00032a0000004200 */
[C---:B------:R-:W-:Y:S06]  /*8270*/  HMMA.16816.F32 R4, R132.reuse, R148, R4 ;  /* 0x000000948404723c */ /* 0x040fec0000001804 */
[C---:B------:R-:W-:Y:S06]  /*8280*/  HMMA.16816.F32 R8, R132.reuse, R150, R8 ;  /* 0x000000968408723c */ /* 0x040fec0000001808 */
[C---:B------:R-:W-:Y:S06]  /*8290*/  HMMA.16816.F32 R12, R132.reuse, R152, R12 ;  /* 0x00000098840c723c */ /* 0x040fec000000180c */
[C---:B------:R-:W-:Y:S01]  /*82a0*/  HMMA.16816.F32 R16, R132.reuse, R154, R16 ;  /* 0x0000009a8410723c */ /* 0x040fe20000001810 */
[----:B-1----:R-:W-:Y:S05]  /*82b0*/  IMAD.U32 R0, RZ, RZ, UR22 ;  /* 0x00000016ff007e24 */ /* 0x002fea000f8e00ff */
[C---:B--2---:R-:W-:Y:S06]  /*82c0*/  HMMA.16816.F32 R20, R132.reuse, R28, R20 ;  /* 0x0000001c8414723c */ /* 0x044fec0000001814 */
[----:B------:R-:W-:Y:S05]  /*82d0*/  HMMA.16816.F32 R24, R132, R30, R24 ;  /* 0x0000001e8418723c */ /* 0x000fea0000001818 */
[----:B------:R-:W-:Y:S01]  /*82e0*/  IMAD.MOV.U32 R28, RZ, RZ, R165 ;  /* 0x000000ffff1c7224 */ /* 0x000fe200078e00a5 */
[C---:B---3--:R-:W-:Y:S01]  /*82f0*/  HMMA.16816.F32 R4, R140.reuse, R156, R4 ;  /* 0x0000009c8c04723c */ /* 0x048fe20000001804 */
[----:B------:R-:W-:Y:S04]  /*8300*/  IMAD.U32 R30, RZ, RZ, UR22 ;  /* 0x00000016ff1e7e24 */ /* 0x000fe8000f8e00ff */
[----:B------:R-:W-:Y:S01]  /*8310*/  IMAD.MOV.U32 R29, RZ, RZ, R164 ;  /* 0x000000ffff1d7224 */ /* 0x000fe200078e00a4 */
[C---:B------:R-:W-:Y:S01]  /*8320*/  HMMA.16816.F32 R8, R140.reuse, R158, R8 ;  /* 0x0000009e8c08723c */ /* 0x040fe20000001808 */
[----:B------:R-:W-:Y:S04]  /*8330*/  IMAD.U32 R132, RZ, RZ, UR23 ;  /* 0x00000017ff847e24 */ /* 0x000fe8000f8e00ff */
[-C--:B------:R-:W-:Y:S01]  /*8340*/  LEA R30, P1, R30, R28.reuse, 0x2 ;  /* 0x0000001c1e1e7211 */ /* 0x080fe200078210ff */
[C---:B----4-:R-:W-:Y:S05]  /*8350*/  HMMA.16816.F32 R12, R140.reuse, R136, R12 ;  /* 0x000000888c0c723c */ /* 0x050fea000000180c */
[-C--:B------:R-:W-:Y:S01]  /*8360*/  LEA.HI.X.SX32 R31, R0, R29.reuse, 0x2, P1 ;  /* 0x0000001d001f7211 */ /* 0x080fe200008f16ff */
[C---:B------:R-:W-:Y:S01]  /*8370*/  HMMA.16816.F32 R16, R140.reuse, R138, R16 ;  /* 0x0000008a8c10723c */ /* 0x040fe20000001810 */
[----:B------:R-:W-:Y:S01]  /*8380*/  LDSM.16.MT88.4 R136, [R176+0x2400] ;  /* 0x00240000b088783b */ /* 0x000fe20000004200 */
[----:B------:R-:W-:Y:S03]  /*8390*/  IMAD.U32 R0, RZ, RZ, UR23 ;  /* 0x00000017ff007e24 */ /* 0x000fe6000f8e00ff */
[----:B------:R1:W-:Y:S01]  /*83a0*/  REDG.E.ADD.F32.FTZ.RN.STRONG.GPU desc[UR10][R28.64], R4 ;  /* 0x000000041c0079a6 */ /* 0x0003e2000c10f38a */
[C---:B------:R-:W-:Y:S03]  /*83b0*/  HMMA.16816.F32 R20, R140.reuse, R32, R20 ;  /* 0x000000208c14723c */ /* 0x040fe60000001814 */
[----:B------:R2:W-:Y:S02]  /*83c0*/  REDG.E.ADD.F32.FTZ.RN.STRONG.GPU desc[UR10][R30.64], R5 ;  /* 0x000000051e0079a6 */ /* 0x0005e4000c10f38a */
        /* <DEDUP_REMOVED lines=11> */
[----:B------:R-:W-:Y:S01]  /*8480*/  LDSM.16.MT88.4 R132, [R3+0x17800] ;  /* 0x017800000384783b */ /* 0x000fe20000004200 */
[----:B-1----:R-:W-:Y:S02]  /*8490*/  IMAD.U32 R4, RZ, RZ, UR49 ;  /* 0x00000031ff047e24 */ /* 0x002fe4000f8e00ff */
[----:B--2---:R-:W-:Y:S03]  /*84a0*/  IMAD.U32 R5, RZ, RZ, UR51 ;  /* 0x00000033ff057e24 */ /* 0x004fe6000f8e00ff */
[-C--:B------:R-:W-:Y:S02]  /*84b0*/  LEA R4, P0, R4, R28.reuse, 0x2 ;  /* 0x0000001c04047211 */ /* 0x080fe400078010ff */
[-C--:B------:R-:W-:Y:S02]  /*84c0*/  LEA.HI.X.SX32 R35, R5, R29.reuse, 0x2, P2 ;  /* 0x0000001d05237211 */ /* 0x080fe400010f16ff */
[-C--:B------:R-:W-:Y:S01]  /*84d0*/  LEA.HI.X.SX32 R5, R0, R29.reuse, 0x2, P0 ;  /* 0x0000001d00057211 */ /* 0x080fe200000f16ff */
[----:B------:R-:W-:Y:S02]  /*84e0*/  IMAD.U32 R0, RZ, RZ, UR48 ;  /* 0x00000030ff007e24 */ /* 0x000fe4000f8e00ff */
[----:B------:R1:W-:Y:S01]  /*84f0*/  REDG.E.ADD.F32.FTZ.RN.STRONG.GPU desc[UR10][R34.64], R7 ;  /* 0x00000007220079a6 */ /* 0x0003e2000c10f38a */
[----:B---3--:R-:W-:Y:S03]  /*8500*/  IMAD.U32 R6, RZ, RZ, UR31 ;  /* 0x0000001fff067e24 */ /* 0x008fe6000f8e00ff */
        /* <DEDUP_REMOVED lines=150> */
[----:B------:R-:W-:-:S05]  /*8e70*/  UISETP.NE.AND UP0, UPT, UR58, -0x1, UPT ;  /* 0xffffffff3a00788c */ /* 0x000fca000bf05270 */
        /* <DEDUP_REMOVED lines=81> */
[----:B------:R-:W-:Y:S01]  /*9390*/  FMUL.FTZ R50, R50, UR7 ;  /* 0x0000000732327c20 */ /* 0x000fe20008410000 */
[----:B------:R-:W-:Y:S01]  /*93a0*/  F2FP.F16.F32.PACK_AB R33, R33, R108 ;  /* 0x0000006c2121723e */ /* 0x000fe200000000ff */
[----:B------:R1:W-:Y:S01]  /*93b0*/  STS [R248+0x200], R42 ;  /* 0x0002002af8007388 */ /* 0x0003e20000000800 */
        /* <DEDUP_REMOVED lines=14> */
[----:B------:R-:W-:Y:S01]  /*94a0*/  FMUL.FTZ R16, R55, UR7 ;  /* 0x0000000737107c20 */ /* 0x000fe20008410000 */
[----:B------:R1:W-:Y:S01]  /*94b0*/  STS [R248+0x1200], R40 ;  /* 0x00120028f8007388 */ /* 0x0003e20000000800 */
[----:B------:R-:W-:Y:S01]  /*94c0*/  F2FP.F16.F32.PACK_AB R125, R125, R124 ;  /* 0x0000007c7d7d723e */ /* 0x000fe200000000ff */
[----:B------:R-:W-:Y:S01]  /*94d0*/  FMUL.FTZ R64, R64, UR7 ;  /* 0x0000000740407c20 */ /* 0x000fe20008410000 */
[----:B------:R-:W-:Y:S01]  /*94e0*/  F2FP.F16.F32.PACK_AB R126, R127, R126 ;  /* 0x0000007e7f7e723e */ /* 0x000fe200000000ff */
[----:B------:R1:W-:Y:S01]  /*94f0*/  STS [R247+0x2000], R39 ;  /* 0x00200027f7007388 */ /* 0x0003e20000000800 */
[----:B------:R-:W-:Y:S01]  /*9500*/  FMUL.FTZ R13, R65, UR7 ;  /* 0x00000007410d7c20 */ /* 0x000fe20008410000 */
        /* <DEDUP_REMOVED lines=75> */
[----:B------:R-:W-:-:S03]  /*99c0*/  PLOP3.LUT P0, PT, PT, PT, UP0, 0x80, 0x0 ;  /* 0x000000000000781c */ /* 0x000fc60003f0f008 */
        /* <DEDUP_REMOVED lines=34> */
.L_x_947:
[----:B------:R-:W-:Y:S01]  /*9bf0*/  @UP0 UIADD3 UR13, UR57, UR58, URZ ;  /* 0x0000003a390d0290 */ /* 0x000fe2000fffe03f */
[----:B-1----:R-:W-:Y:S01]  /*9c00*/  LEA R0, R246, UR4, 0x1 ;  /* 0x00000004f6007c11 */ /* 0x002fe2000f8e08ff */
        /* <DEDUP_REMOVED lines=18> */
.L_x_948:
[----:B------:R-:W-:Y:S01]  /*9d30*/  BAR.SYNC.DEFER_BLOCKING 0x0 ;  /* 0x0000000000007b1d */ /* 0x000fe20000010000 */
[----:B------:R-:W-:Y:S01]  /*9d40*/  USHF.R.S32.HI UR13, URZ, 0x1f, UR12 ;  /* 0x0000001f3f0d7899 */ /* 0x000fe2000801140c */
[--C-:B------:R-:W-:Y:S01]  /*9d50*/  SHF.R.S32.HI R7, RZ, 0x1f, R228.reuse ;  /* 0x0000001fff077819 */ /* 0x100fe200000114e4 */
        /* <DEDUP_REMOVED lines=10> */
[----:B------:R-:W-:Y:S01]  /*9e00*/  ISETP.GE.AND P3, PT, R8, UR5, PT ;  /* 0x0000000508007c0c */ /* 0x000fe2000bf66270 */
[----:B------:R-:W-:Y:S01]  /*9e10*/  BSSY B0, `(.L_x_949) ;  /* 0x0000024000007945 */ /* 0x000fe20003800000 */
[----:B------:R-:W-:Y:S01]  /*9e20*/  IADD3 R4, P0, R4, UR20, RZ ;  /* 0x0000001404047c10 */ /* 0x000fe2000ff1e0ff */
[----:B------:R-:W-:Y:S01]  /*9e30*/  IMAD.U32 R2, RZ, RZ, UR15 ;  /* 0x0000000fff027e24 */ /* 0x000fe2000f8e00ff */
[----:B------:R-:W-:Y:S01]  /*9e40*/  UIMAD UR15, UR22, UR18, URZ ;  /* 0x00000012160f72a4 */ /* 0x000fe2000f8e023f */
[----:B------:R-:W-:-:S03]  /*9e50*/  SHF.R.S32.HI R25, RZ, 0x1f, R245 ;  /* 0x0000001fff197819 */ /* 0x000fc600000114f5 */
[----:B------:R-:W-:Y:S01]  /*9e60*/  IADD3.X R5, R5, UR21, R2, P0, !PT ;  /* 0x0000001505057c10 */ /* 0x000fe200087fe402 */
[----:B------:R-:W-:Y:S01]  /*9e70*/  IMAD.U32 R2, RZ, RZ, UR18 ;  /* 0x00000012ff027e24 */ /* 0x000fe2000f8e00ff */
[----:B------:R-:W-:Y:S01]  /*9e80*/  UIMAD UR19, UR61, UR19, UR15 ;  /* 0x000000133d1372a4 */ /* 0x000fe2000f8e020f */
[----:B------:R1:W2:Y:S02]  /*9e90*/  LDS.128 R36, [R0+0xa000] ;  /* 0x00a0000000247984 */ /* 0x0002a40000000c00 */
[----:B------:R-:W-:Y:S02]  /*9ea0*/  IMAD.WIDE.U32 R8, R2, UR61, R4 ;  /* 0x0000003d02087c25 */ /* 0x000fe4000f8e0004 */
[----:B------:R1:W3:Y:S03]  /*9eb0*/  LDS.128 R32, [R0+0xc000] ;  /* 0x00c0000000207984 */ /* 0x0002e60000000c00 */
[----:B------:R-:W-:Y:S01]  /*9ec0*/  IADD3 R24, R9, UR19, RZ ;  /* 0x0000001309187c10 */ /* 0x000fe2000fffe0ff */
[----:B------:R1:W4:Y:S04]  /*9ed0*/  LDS.128 R28, [R0+0xe000] ;  /* 0x00e00000001c7984 */ /* 0x0003280000000c00 */
        /* <DEDUP_REMOVED lines=23> */
.L_x_950:
[----:B------:R-:W-:Y:S05]  /*a050*/  BSYNC B0 ;  /* 0x0000000000007941 */ /* 0x000fea0003800000 */
.L_x_949:
        /* <DEDUP_REMOVED lines=19> */
[----:B----4-:R2:W-:Y:S02]  /*a190*/  @!P0 STG.E.128 desc[UR10][R4.64+0x80], R28 ;  /* 0x0000801c04008986 */ /* 0x0105e4000c101d0a */
.L_x_952:
[----:B------:R-:W-:Y:S05]  /*a1a0*/  BSYNC B0 ;  /* 0x0000000000007941 */ /* 0x000fea0003800000 */
.L_x_951:
        /* <DEDUP_REMOVED lines=13> */
[----:B-1----:R-:W-:-:S05]  /*a280*/  IMAD.U32 R0, RZ, RZ, UR12 ;  /* 0x0000000cff007e24 */ /* 0x002fca000f8e00ff */
[----:B------:R-:W-:Y:S02]  /*a290*/  IADD3.X R7, R7, UR17, R0, P0, !PT ;  /* 0x0000001107077c10 */ /* 0x000fe400087fe400 */
[----:B------:R-:W-:-:S05]  /*a2a0*/  MOV R0, UR6 ;  /* 0x0000000600007c02 */ /* 0x000fca0008000f00 */
[----:B------:R-:W-:-:S05]  /*a2b0*/  IMAD.WIDE.U32 R6, R0, UR61, R6 ;  /* 0x0000003d00067c25 */ /* 0x000fca000f8e0006 */
[----:B------:R-:W-:Y:S01]  /*a2c0*/  IADD3 R2, R7, UR7, RZ ;  /* 0x0000000707027c10 */ /* 0x000fe2000fffe0ff */
[----:B--2---:R-:W-:Y:S06]  /*a2d0*/  @P4 BRA `(.L_x_954) ;  /* 0x0000000000404947 */ /* 0x004fec0003800000 */
        /* <DEDUP_REMOVED lines=16> */
.L_x_954:
[----:B------:R-:W-:Y:S05]  /*a3e0*/  BSYNC B0 ;  /* 0x0000000000007941 */ /* 0x000fea0003800000 */
.L_x_953:
        /* <DEDUP_REMOVED lines=18> */
.L_x_928:
[----:B------:R-:W-:Y:S05]  /*a510*/  BSYNC B1 ;  /* 0x0000000000017941 */ /* 0x000fea0003800000 */
.L_x_914:
[----:B------:R-:W-:Y:S01]  /*a520*/  R2UR UR6, R251 ;  /* 0x00000000fb0672ca */ /* 0x000fe200000e0000 */
[----:B------:R-:W-:Y:S02]  /*a530*/  ULDC UR5, c[0x0][0xc] ;  /* 0x0000030000057ab9 */ /* 0x000fe40000000800 */
[----:B------:R-:W-:-:S10]  /*a540*/  UIADD3 UR16, UR5, UR16, URZ ;  /* 0x0000001005107290 */ /* 0x000fd4000fffe03f */
[----:B------:R-:W-:-:S06]  /*a550*/  UISETP.GE.AND UP0, UPT, UR16, UR6, UPT ;  /* 0x000000061000728c */ /* 0x000fcc000bf06270 */
[----:B------:R-:W-:-:S13]  /*a560*/  PLOP3.LUT P0, PT, PT, PT, UP0, 0x80, 0x0 ;  /* 0x000000000000781c */ /* 0x000fda0003f0f008 */
[----:B------:R-:W-:Y:S05]  /*a570*/  @P0 BRA `(.L_x_955) ;  /* 0x0000000000040947 */ /* 0x000fea0003800000 */
[----:B------:R-:W-:Y:S05]  /*a580*/  BRA `(.L_x_956) ;  /* 0xffffff6400807947 */ /* 0x000fea000383ffff */
.L_x_955:
[----:B------:R-:W-:Y:S05]  /*a590*/  EXIT ;  /* 0x000000000000794d */ /* 0x000fea0003800000 */
.L_x_957:
        /* <DEDUP_REMOVED lines=14> */
.L_x_1307:


//--------------------- .text._ZN5flash44flash_bwd_dq_dk_dv_loop_seqk_parallel_kernelI23Flash_bwd_kernel_traitsILi96ELi64ELi128ELi8ELi2ELi4ELi4ELb0ELb0EN7cutlass6half_tE19Flash_kernel_traitsILi96ELi64ELi128ELi8ES3_EELb0ELb0ELb1ELb0ELb0ELb0ELb1EEEvNS_16Flash_bwd_paramsE --------------------------
	.section	.text._ZN5flash44flash_bwd_dq_dk_dv_loop_seqk_parallel_kernelI23Flash_bwd_kernel_traitsILi96ELi64ELi128ELi8ELi2ELi4ELi4ELb0ELb0EN7cutlass6half_tE19Flash_kernel_traitsILi96ELi64ELi128ELi8ES3_EELb0ELb0ELb1ELb0ELb0ELb0ELb1EEEvNS_16Flash_bwd_paramsE,"ax",@progbits
	.align	128
        .global         _ZN5flash44flash_bwd_dq_dk_dv_loop_seqk_parallel_kernelI23Flash_bwd_kernel_traitsILi96ELi64ELi128ELi8ELi2ELi4ELi4ELb0ELb0EN7cutlass6half_tE19Flash_kernel_traitsILi96ELi64ELi128ELi8ES3_EELb0ELb0ELb1ELb0ELb0ELb0ELb1EEEvNS_16Flash_bwd_paramsE
        .type           _ZN5flash44flash_bwd_dq_dk_dv_loop_seqk_parallel_kernelI23Flash_bwd_kernel_traitsILi96ELi64ELi128ELi8ELi2ELi4ELi4ELb0ELb0EN7cutlass6half_tE19Flash_kernel_traitsILi96ELi64ELi128ELi8ES3_EELb0ELb0ELb1ELb0ELb0ELb0ELb1EEEvNS_16Flash_bwd_paramsE,@function
        .size           _ZN5flash44flash_bwd_dq_dk_dv_loop_seqk_parallel_kernelI23Flash_bwd_kernel_traitsILi96ELi64ELi128ELi8ELi2ELi4ELi4ELb0ELb0EN7cutlass6half_tE19Flash_kernel_traitsILi96ELi64ELi128ELi8ES3_EELb0ELb0ELb1ELb0ELb0ELb0ELb1EEEvNS_16Flash_bwd_paramsE,(.L_x_1308 - _ZN5flash44flash_bwd_dq_dk_dv_loop_seqk_parallel_kernelI23Flash_bwd_kernel_traitsILi96ELi64ELi128ELi8ELi2ELi4ELi4ELb0ELb0EN7cutlass6half_tE19Flash_kernel_traitsILi96ELi64ELi128ELi8ES3_EELb0ELb0ELb1ELb0ELb0ELb0ELb1EEEvNS_16Flash_bwd_paramsE)
        .other          _ZN5flash44flash_bwd_dq_dk_dv_loop_seqk_parallel_kernelI23Flash_bwd_kernel_traitsILi96ELi64ELi128ELi8ELi2ELi4ELi4ELb0ELb0EN7cutlass6half_tE19Flash_kernel_traitsILi96ELi64ELi128ELi8ES3_EELb0ELb0ELb1ELb0ELb0ELb0ELb1EEEvNS_16Flash_bwd_paramsE,@"STO_CUDA_ENTRY STV_DEFAULT"
_ZN5flash44flash_bwd_dq_dk_dv_loop_seqk_parallel_kernelI23Flash_bwd_kernel_traitsILi96ELi64ELi128ELi8ELi2ELi4ELi4ELb0ELb0EN7cutlass6half_tE19Flash_kernel_traitsILi96ELi64ELi128ELi8ES3_EELb0ELb0ELb1ELb0ELb0ELb0ELb1EEEvNS_16Flash_bwd_paramsE:
.text._ZN5flash44flash_bwd_dq_dk_dv_loop_seqk_parallel_kernelI23Flash_bwd_kernel_traitsILi96ELi64ELi128ELi8ELi2ELi4ELi4ELb0ELb0EN7cutlass6half_tE19Flash_kernel_traitsILi96ELi64ELi128ELi8ES3_EELb0ELb0ELb1ELb0ELb0ELb0ELb1EEEvNS_16Flash_bwd_paramsE:
        /* <DEDUP_REMOVED lines=18> */
[----:B------:R-:W-:Y:S01]  /*0120*/  IMAD.MOV.U32 R179, RZ, RZ, -0x40 ;  /* 0xffffffc0ffb37424 */ /* 0x000fe200078e00ff */
[----:B------:R-:W-:Y:S01]  /*0130*/  UMOV UR61, 0xffffd000 ;  /* 0xffffd000003d7882 */ /* 0x000fe20000000000 */
[----:B------:R-:W3:Y:S08]  /*0140*/  S2UR UR58, SR_CTAID.Z ;  /* 0x00000000003a79c3 */ /* 0x000ef00000002700 */
[----:B------:R-:W4:Y:S01]  /*0150*/  S2UR UR50, SR_CTAID.Y ;  /* 0x00000000003279c3 */ /* 0x000f220000002600 */
[----:B--2---:R-:W-:-:S06]  /*0160*/  ULEA UR4, UR4, UR5, 0x18 ;  /* 0x0000000504047291 */ /* 0x004fcc000f8ec03f */
[----:B------:R-:W-:Y:S01]  /*0170*/  IMAD.U32 R176, RZ, RZ, UR4 ;  /* 0x00000004ffb07e24 */ /* 0x000fe2000f8e00ff */
[----:B-1----:R-:W-:Y:S01]  /*0180*/  SHF.R.S32.HI R16, RZ, 0x1f, R20 ;  /* 0x0000001fff107819 */ /* 0x002fe20000011414 */
[----:B------:R-:W-:Y:S01]  /*0190*/  IMAD.SHL.U32 R251, R20, 0x2, RZ ;  /* 0x0000000214fb7824 */ /* 0x000fe200078e00ff */
[----:B---3--:R-:W-:Y:S02]  /*01a0*/  USHF.R.S32.HI UR6, URZ, 0x1f, UR58 ;  /* 0x0000001f3f067899 */ /* 0x008fe4000801143a */
[CC--:B------:R-:W-:Y:S02]  /*01b0*/  LEA.HI R8, R16.reuse, R20.reuse, RZ, 0x4 ;  /* 0x0000001410087211 */ /* 0x0c0fe400078f20ff */
[----:B------:R-:W-:Y:S02]  /*01c0*/  LEA.HI R4, R16, R20, RZ, 0x2 ;  /* 0x0000001410047211 */ /* 0x000fe400078f10ff */
[----:B------:R-:W-:Y:S01]  /*01d0*/  SHF.R.S32.HI R2, RZ, 0x4, R8 ;  /* 0x00000004ff027819 */ /* 0x000fe20000011408 */
[----:B----4-:R-:W-:Y:S01]  /*01e0*/  USHF.L.U32 UR5, UR50, 0x7, URZ ;  /* 0x0000000732057899 */ /* 0x010fe2000800063f */
[----:B------:R-:W-:-:S02]  /*01f0*/  SHF.R.S32.HI R3, RZ, 0x2, R4 ;  /* 0x00000002ff037819 */ /* 0x000fc40000011404 */
[----:B------:R-:W-:Y:S02]  /*0200*/  LEA.HI R0, R8, R2, RZ, 0x1 ;  /* 0x0000000208007211 */ /* 0x000fe400078f08ff */
[----:B------:R-:W-:Y:S02]  /*0210*/  SHF.R.S32.HI R5, RZ, 0x1f, R4 ;  /* 0x0000001fff057819 */ /* 0x000fe40000011404 */
[----:B------:R-:W-:Y:S02]  /*0220*/  LOP3.LUT R0, R0, 0xfffffffe, RZ, 0xc0, !PT ;  /* 0xfffffffe00007812 */ /* 0x000fe400078ec0ff */
[CC--:B------:R-:W-:Y:S02]  /*0230*/  LEA.HI R19, R16.reuse, R20.reuse, RZ, 0x3 ;  /* 0x0000001410137211 */ /* 0x0c0fe400078f18ff */
[----:B------:R-:W-:Y:S01]  /*0240*/  LEA.HI R11, R16, R20, RZ, 0x5 ;  /* 0x00000014100b7211 */ /* 0x000fe200078f28ff */
[----:B------:R-:W-:Y:S01]  /*0250*/  IMAD.IADD R17, R2, 0x1, -R0 ;  /* 0x0000000102117824 */ /* 0x000fe200078e0a00 */
[----:B------:R-:W-:-:S02]  /*0260*/  LEA.HI R2, R4, R3, RZ, 0x1 ;  /* 0x0000000304027211 */ /* 0x000fc400078f08ff */
[----:B------:R-:W-:Y:S02]  /*0270*/  LEA.HI R0, R5, R3, RZ, 0x3 ;  /* 0x0000000305007211 */ /* 0x000fe400078f18ff */
[----:B------:R-:W-:Y:S02]  /*0280*/  LOP3.LUT R2, R2, 0x7fffffe, RZ, 0xc0, !PT ;  /* 0x07fffffe02027812 */ /* 0x000fe400078ec0ff */
[----:B------:R-:W-:Y:S02]  /*0290*/  LOP3.LUT R0, R0, 0xfffffff8, RZ, 0xc0, !PT ;  /* 0xfffffff800007812 */ /* 0x000fe400078ec0ff */
[----:B------:R-:W-:Y:S01]  /*02a0*/  LOP3.LUT R4, R4, 0xfffffffc, RZ, 0xc0, !PT ;  /* 0xfffffffc04047812 */ /* 0x000fe200078ec0ff */
[C---:B------:R-:W-:Y:S01]  /*02b0*/  IMAD.IADD R244, R3.reuse, 0x1, -R2 ;  /* 0x0000000103f47824 */ /* 0x040fe200078e0a02 */
[----:B------:R-:W-:Y:S01]  /*02c0*/  SHF.R.S32.HI R5, RZ, 0x3, R19 ;  /* 0x00000003ff057819 */ /* 0x000fe20000011413 */
[----:B------:R-:W-:Y:S01]  /*02d0*/  IMAD.IADD R9, R3, 0x1, -R0 ;  /* 0x0000000103097824 */ /* 0x000fe200078e0a00 */
[----:B------:R-:W-:Y:S01]  /*02e0*/  LOP3.LUT R6, R11, 0xffffffe0, RZ, 0xc0, !PT ;  /* 0xffffffe00b067812 */ /* 0x000fe200078ec0ff */
[C---:B------:R-:W-:Y:S01]  /*02f0*/  IMAD.IADD R10, R20.reuse, 0x1, -R4 ;  /* 0x00000001140a7824 */ /* 0x040fe200078e0a04 */
[--C-:B------:R-:W-:Y:S01]  /*0300*/  SHF.R.S32.HI R2, RZ, 0x5, R11.reuse ;  /* 0x00000005ff027819 */ /* 0x100fe2000001140b */
[----:B------:R-:W-:Y:S01]  /*0310*/  IMAD.SHL.U32 R0, R5, 0x40, RZ ;  /* 0x0000004005007824 */ /* 0x000fe200078e00ff */
[----:B------:R-:W-:Y:S01]  /*0320*/  SHF.R.S32.HI R4, RZ, 0x1f, R11 ;  /* 0x0000001fff047819 */ /* 0x000fe2000001140b */
[----:B------:R-:W-:Y:S01]  /*0330*/  IMAD.IADD R3, R20, 0x1, -R6 ;  /* 0x0000000114037824 */ /* 0x000fe200078e0a06 */
[----:B------:R-:W-:Y:S01]  /*0340*/  LOP3.LUT P2, RZ, R9, 0x2, RZ, 0xc0, !PT ;  /* 0x0000000209ff7812 */ /* 0x000fe2000784c0ff */
[----:B------:R-:W-:Y:S01]  /*0350*/  IMAD.SHL.U32 R204, R10, 0x8, RZ ;  /* 0x000000080acc7824 */ /* 0x000fe200078e00ff */
[----:B------:R-:W-:Y:S01]  /*0360*/  LOP3.LUT R0, R0, 0xc0, RZ, 0xc0, !PT ;  /* 0x000000c000007812 */ /* 0x000fe200078ec0ff */
[----:B------:R-:W-:Y:S01]  /*0370*/  IMAD R244, R2, 0x8, R244 ;  /* 0x0000000802f47824 */ /* 0x000fe200078e02f4 */
[----:B------:R-:W-:Y:S01]  /*0380*/  SHF.R.S32.HI R7, RZ, 0x1f, R3 ;  /* 0x0000001fff077819 */ /* 0x000fe20000011403 */
[----:B------:R-:W-:Y:S01]  /*0390*/  IMAD.SHL.U32 R10, R10, 0x2, RZ ;  /* 0x000000020a0a7824 */ /* 0x000fe200078e00ff */
[----:B------:R-:W-:-:S02]  /*03a0*/  SHF.R.U32.HI R6, RZ, 0x3, R0 ;  /* 0x00000003ff067819 */ /* 0x000fc40000011600 */
[----:B------:R-:W-:Y:S02]  /*03b0*/  LOP3.LUT R5, R0, 0x18, R204, 0xf8, !PT ;  /* 0x0000001800057812 */ /* 0x000fe400078ef8cc */
[----:B------:R-:W-:Y:S02]  /*03c0*/  LEA.HI R21, R7, R3, RZ, 0x2 ;  /* 0x0000000307157211 */ /* 0x000fe400078f10ff */
[-C--:B------:R-:W-:Y:S02]  /*03d0*/  LEA.HI R3, R11, R2.reuse, RZ, 0x1 ;  /* 0x000000020b037211 */ /* 0x080fe400078f08ff */
[----:B------:R-:W-:Y:S02]  /*03e0*/  LEA.HI R0, R4, R2, RZ, 0x2 ;  /* 0x0000000204007211 */ /* 0x000fe400078f10ff */
[----:B------:R-:W-:Y:S02]  /*03f0*/  LOP3.LUT R4, R8, 0xfffffff0, RZ, 0xc0, !PT ;  /* 0xfffffff008047812 */ /* 0x000fe400078ec0ff */
[----:B------:R-:W-:-:S02]  /*0400*/  LOP3.LUT R14, R5, R6, RZ, 0x3c, !PT ;  /* 0x00000006050e7212 */ /* 0x000fc400078e3cff */
[----:B------:R-:W-:Y:S02]  /*0410*/  LOP3.LUT R5, R3, 0xfffffffe, RZ, 0xc0, !PT ;  /* 0xfffffffe03057812 */ /* 0x000fe400078ec0ff */
[----:B------:R-:W-:Y:S01]  /*0420*/  LOP3.LUT R3, R0, 0xfffffffc, RZ, 0xc0, !PT ;  /* 0xfffffffc00037812 */ /* 0x000fe200078ec0ff */
[----:B------:R-:W-:Y:S01]  /*0430*/  IMAD.IADD R0, R20, 0x1, -R4 ;  /* 0x0000000114007824 */ /* 0x000fe200078e0a04 */
[----:B------:R-:W-:Y:S01]  /*0440*/  LOP3.LUT R6, R19, 0xfffffff8, RZ, 0xc0, !PT ;  /* 0xfffffff813067812 */ /* 0x000fe200078ec0ff */
[----:B------:R-:W-:Y:S01]  /*0450*/  IMAD.IADD R183, R2, 0x1, -R5 ;  /* 0x0000000102b77824 */ /* 0x000fe200078e0a05 */
[----:B------:R-:W-:Y:S01]  /*0460*/  LEA.HI R7, R16, R20, RZ, 0x6 ;  /* 0x0000001410077211 */ /* 0x000fe200078f30ff */
[----:B------:R-:W-:Y:S01]  /*0470*/  IMAD.IADD R12, R2, 0x1, -R3 ;  /* 0x00000001020c7824 */ /* 0x000fe200078e0a03 */
[----:B------:R-:W-:Y:S01]  /*0480*/  SHF.R.S32.HI R13, RZ, 0x1f, R0 ;  /* 0x0000001fff0d7819 */ /* 0x000fe20000011400 */
[----:B------:R-:W-:Y:S01]  /*0490*/  IMAD.IADD R2, R20, 0x1, -R6 ;  /* 0x0000000114027824 */ /* 0x000fe200078e0a06 */
[-C--:B------:R-:W-:Y:S01]  /*04a0*/  LEA.HI R3, R0, R0.reuse, RZ, 0x1 ;  /* 0x0000000000037211 */ /* 0x080fe200078f08ff */
[----:B------:R-:W-:Y:S01]  /*04b0*/  IMAD.U32 R244, R244, 0x20, R14 ;  /* 0x00000020f4f47824 */ /* 0x000fe200078e000e */
[----:B------:R-:W-:-:S02]  /*04c0*/  LEA.HI R13, R13, R0, RZ, 0x3 ;  /* 0x000000000d0d7211 */ /* 0x000fc400078f18ff */
[----:B------:R-:W-:Y:S02]  /*04d0*/  LEA.HI R11, R2, R2, RZ, 0x1 ;  /* 0x00000002020b7211 */ /* 0x000fe400078f08ff */
[----:B------:R-:W-:Y:S02]  /*04e0*/  LOP3.LUT R5, R13, 0xfffffff8, RZ, 0xc0, !PT ;  /* 0xfffffff80d057812 */ /* 0x000fe400078ec0ff */
[----:B------:R-:W-:Y:S02]  /*04f0*/  SHF.R.S32.HI R8, RZ, 0x1, R3 ;  /* 0x00000001ff087819 */ /* 0x000fe40000011403 */
[----:B------:R-:W-:Y:S01]  /*0500*/  LOP3.LUT R6, R3, 0x7fffffe, RZ, 0xc0, !PT ;  /* 0x07fffffe03067812 */ /* 0x000fe200078ec0ff */
[C---:B------:R-:W-:Y:S01]  /*0510*/  IMAD.IADD R15, R0.reuse, 0x1, -R5 ;  /* 0x00000001000f7824 */ /* 0x040fe200078e0a05 */
[----:B------:R-:W-:Y:S02]  /*0520*/  SHF.R.S32.HI R4, RZ, 0x1f, R3 ;  /* 0x0000001fff047819 */ /* 0x000fe40000011403 */
[----:B------:R-:W-:Y:S01]  /*0530*/  SHF.R.S32.HI R7, RZ, 0x6, R7 ;  /* 0x00000006ff077819 */ /* 0x000fe20000011407 */
[----:B------:R-:W-:Y:S01]  /*0540*/  IMAD.IADD R18, R0, 0x1, -R6 ;  /* 0x0000000100127824 */ /* 0x000fe200078e0a06 */
[----:B------:R-:W-:-:S02]  /*0550*/  LOP3.LUT R3, R11, 0x3fffffe, RZ, 0xc0, !PT ;  /* 0x03fffffe0b037812 */ /* 0x000fc400078ec0ff */
[----:B------:R-:W-:Y:S01]  /*0560*/  LEA.HI R5, R4, R8, RZ, 0x2 ;  /* 0x0000000804057211 */ /* 0x000fe200078f10ff */
[----:B------:R-:W-:Y:S01]  /*0570*/  IMAD R0, R7, 0x4, R17 ;  /* 0x0000000407007824 */ /* 0x000fe200078e0211 */
[----:B------:R-:W-:Y:S01]  /*0580*/  LOP3.LUT P5, RZ, R15, 0x2, RZ, 0xc0, !PT ;  /* 0x000000020fff7812 */ /* 0x000fe200078ac0ff */
[C---:B------:R-:W-:Y:S01]  /*0590*/  IMAD.IADD R4, R2.reuse, 0x1, -R3 ;  /* 0x0000000102047824 */ /* 0x040fe200078e0a03 */
[----:B------:R-:W-:Y:S01]  /*05a0*/  LOP3.LUT R5, R5, 0xfffffffc, RZ, 0xc0, !PT ;  /* 0xfffffffc05057812 */ /* 0x000fe200078ec0ff */
[----:B------:R-:W-:Y:S01]  /*05b0*/  IMAD.SHL.U32 R2, R2, 0x40, RZ ;  /* 0x0000004002027824 */ /* 0x000fe200078e00ff */
[C---:B------:R-:W-:Y:S01]  /*05c0*/  LOP3.LUT R3, R9.reuse, 0x1, RZ, 0xc0, !PT ;  /* 0x0000000109037812 */ /* 0x040fe200078ec0ff */
[----:B------:R-:W-:Y:S01]  /*05d0*/  IMAD R172, R0, 0x8, R4 ;  /* 0x0000000800ac7824 */ /* 0x000fe200078e0204 */
[----:B------:R-:W-:Y:S01]  /*05e0*/  LEA.HI R0, R16, R20, RZ, 0x7 ;  /* 0x0000001410007211 */ /* 0x000fe200078f38ff */
[----:B------:R-:W-:Y:S01]  /*05f0*/  IMAD.IADD R16, R8, 0x1, -R5 ;  /* 0x0000000108107824 */ /* 0x000fe200078e0a05 */
[----:B------:R-:W-:Y:S01]  /*0600*/  LOP3.LUT R6, R2, 0x1c0, RZ, 0xc0, !PT ;  /* 0x000001c002067812 */ /* 0x000fe200078ec0ff */
[----:B------:R-:W-:Y:S01]  /*0610*/  IMAD.SHL.U32 R4, R9, 0x40, RZ ;  /* 0x0000004009047824 */ /* 0x000fe200078e00ff */
[----:B------:R-:W-:Y:S01]  /*0620*/  SHF.R.S32.HI R14, RZ, 0x7, R0 ;  /* 0x00000007ff0e7819 */ /* 0x000fe20000011400 */
[----:B------:R-:W-:Y:S01]  /*0630*/  IMAD.SHL.U32 R7, R7, 0x20, RZ ;  /* 0x0000002007077824 */ /* 0x000fe200078e00ff */
[----:B------:R-:W-:-:S02]  /*0640*/  SHF.R.S32.HI R0, RZ, 0x1, R11 ;  /* 0x00000001ff007819 */ /* 0x000fc4000001140b */
[----:B------:R-:W-:Y:S02]  /*0650*/  LEA.HI R11, R9, R9, RZ, 0x1 ;  /* 0x00000009090b7211 */ /* 0x000fe400078f08ff */
[----:B------:R-:W-:Y:S01]  /*0660*/  ISETP.NE.U32.AND P3, PT, R3, 0x1, PT ;  /* 0x000000010300780c */ /* 0x000fe20003f65070 */
[C---:B------:R-:W-:Y:S01]  /*0670*/  IMAD.SHL.U32 R5, R0.reuse, 0x40, RZ ;  /* 0x0000004000057824 */ /* 0x040fe200078e00ff */
[----:B------:R-:W-:Y:S02]  /*0680*/  SHF.R.S32.HI R2, RZ, 0x3, R13 ;  /* 0x00000003ff027819 */ /* 0x000fe4000001140d */
[----:B------:R-:W-:Y:S02]  /*0690*/  LOP3.LUT R3, R11, 0x3fffffe, RZ, 0xc0, !PT ;  /* 0x03fffffe0b037812 */ /* 0x000fe400078ec0ff */
[----:B------:R-:W-:Y:S01]  /*06a0*/  LOP3.LUT P4, RZ, R0, 0x2, RZ, 0xc0, !PT ;  /* 0x0000000200ff7812 */ /* 0x000fe2000788c0ff */
[----:B------:R-:W-:Y:S01]  /*06b0*/  IMAD.SHL.U32 R0, R12, 0x10, RZ ;  /* 0x000000100c007824 */ /* 0x000fe200078e00ff */
[----:B------:R-:W-:Y:S01]  /*06c0*/  LOP3.LUT R251, R7, 0x6, R251, 0xf8, !PT ;  /* 0x0000000607fb7812 */ /* 0x000fe200078ef8fb */
[----:B------:R-:W-:Y:S01]  /*06d0*/  IMAD R20, R2, 0x8, R18 ;  /* 0x0000000802147824 */ /* 0x000fe200078e0212 */
[----:B------:R-:W-:Y:S01]  /*06e0*/  LOP3.LUT P6, RZ, R15, 0x4, RZ, 0xc0, !PT ;  /* 0x000000040fff7812 */ /* 0x000fe200078cc0ff */
[----:B------:R-:W-:Y:S01]  /*06f0*/  IMAD.IADD R13, R9, 0x1, -R3 ;  /* 0x00000001090d7824 */ /* 0x000fe200078e0a03 */
[----:B------:R-:W-:Y:S01]  /*0700*/  LOP3.LUT R3, R6, 0x30, R0, 0xf8, !PT ;  /* 0x0000003006037812 */ /* 0x000fe200078ef800 */
[C---:B------:R-:W-:Y:S01]  /*0710*/  IMAD R18, R12.reuse, 0x2, R2 ;  /* 0x000000020c127824 */ /* 0x040fe200078e0202 */
[----:B------:R-:W-:Y:S01]  /*0720*/  LOP3.LUT R2, R5, 0xc0, RZ, 0xc0, !PT ;  /* 0x000000c005027812 */ /* 0x000fe200078ec0ff */
[----:B------:R-:W-:Y:S01]  /*0730*/  IMAD R12, R12, 0x200, R10 ;  /* 0x000002000c0c7824 */ /* 0x000fe200078e020a */
[----:B------:R-:W-:-:S02]  /*0740*/  LOP3.LUT R0, R4, 0x1c0, RZ, 0xc0, !PT ;  /* 0x000001c004007812 */ /* 0x000fc400078ec0ff */
[--C-:B------:R-:W-:Y:S01]  /*0750*/  LOP3.LUT R9, R3, 0x8, R19.reuse, 0xf8, !PT ;  /* 0x0000000803097812 */ /* 0x100fe200078ef813 */
[----:B------:R-:W-:Y:S01]  /*0760*/  IMAD R12, R13, 0x20, R12 ;  /* 0x000000200d0c7824 */ /* 0x000fe200078e020c */
[----:B------:R-:W-:Y:S02]  /*0770*/  LOP3.LUT R8, R2, 0x8, R19, 0xf8, !PT ;  /* 0x0000000802087812 */ /* 0x000fe400078ef813 */
        /* <DEDUP_REMOVED lines=17> */
[C---:B------:R-:W-:Y:S01]  /*0890*/  IMAD.SHL.U32 R9, R17.reuse, 0x10, RZ ;  /* 0x0000001011097824 */ /* 0x040fe200078e00ff */
        /* <DEDUP_REMOVED lines=19> */
[C---:B------:R-:W-:Y:S01]  /*09d0*/  IMAD R243, R183.reuse, 0x10, R4 ;  /* 0x00000010b7f37824 */ /* 0x040fe200078e0204 */
[----:B------:R-:W-:Y:S01]  /*09e0*/  LOP3.LUT P0, RZ, R16, 0x2, RZ, 0xc0, !PT ;  /* 0x0000000210ff7812 */ /* 0x000fe2000780c0ff */
        /* <DEDUP_REMOVED lines=10> */
[----:B------:R-:W-:Y:S01]  /*0a90*/  IMAD.IADD R8, R8, 0x1, R12 ;  /* 0x0000000108087824 */ /* 0x000fe200078e020c */
[----:B------:R-:W-:Y:S01]  /*0aa0*/  SEL R179, R179, 0x40, P6 ;  /* 0x00000040b3b37807 */ /* 0x000fe20003000000 */
[----:B------:R-:W-:Y:S01]  /*0ab0*/  IMAD.U32 R0, RZ, RZ, UR6 ;  /* 0x00000006ff007e24 */ /* 0x000fe2000f8e00ff */
[----:B------:R-:W-:Y:S01]  /*0ac0*/  UIADD3 UR6, UR4, 0x9000, URZ ;  /* 0x0000900004067890 */ /* 0x000fe2000fffe03f */
[----:B------:R-:W-:Y:S01]  /*0ad0*/  IMAD.U32 R0, RZ, RZ, UR5 ;  /* 0x00000005ff007e24 */ /* 0x000fe2000f8e00ff */
[----:B------:R-:W-:Y:S01]  /*0ae0*/  UIADD3 UR5, UR4, 0x15000, URZ ;  /* 0x0001500004057890 */ /* 0x000fe2000fffe03f */
[----:B------:R-:W-:Y:S01]  /*0af0*/  IMAD.SHL.U32 R175, R183, 0x2, RZ ;  /* 0x00000002b7af7824 */ /* 0x000fe200078e00ff */
[----:B------:R-:W-:Y:S01]  /*0b00*/  LEA R172, R172, UR4, 0x1 ;  /* 0x00000004acac7c11 */ /* 0x000fe2000f8e08ff */
[C---:B------:R-:W-:Y:S01]  /*0b10*/  VIADD R201, R203.reuse, 0x20 ;  /* 0x00000020cbc97836 */ /* 0x040fe20000000000 */
[----:B------:R-:W-:Y:S01]  /*0b20*/  LEA R245, R8, UR6, 0x1 ;  /* 0x0000000608f57c11 */ /* 0x000fe2000f8e08ff */
[----:B------:R-:W-:Y:S01]  /*0b30*/  @P2 VIADD R201, R203, 0xffffffe0 ;  /* 0xffffffe0cbc92836 */ /* 0x000fe20000000000 */
[----:B------:R-:W-:Y:S01]  /*0b40*/  LEA R177, R177, UR5, 0x1 ;  /* 0x00000005b1b17c11 */ /* 0x000fe2000f8e08ff */
[----:B------:R-:W-:Y:S01]  /*0b50*/  IMAD.IADD R202, R203, 0x1, R200 ;  /* 0x00000001cbca7824 */ /* 0x000fe200078e02c8 */
[----:B------:R-:W-:Y:S01]  /*0b60*/  SEL R182, R182, 0xffffffe0, !P0 ;  /* 0xffffffe0b6b67807 */ /* 0x000fe20004000000 */
[----:B------:R-:W-:Y:S01]  /*0b70*/  VIADD R246, R245, 0x20 ;  /* 0x00000020f5f67836 */ /* 0x000fe20000000000 */
[----:B------:R-:W-:Y:S01]  /*0b80*/  IADD3 R176, R175, 0x6000, R176 ;  /* 0x00006000afb07810 */ /* 0x000fe20007ffe0b0 */
[----:B------:R-:W-:Y:S01]  /*0b90*/  IMAD.IADD R178, R177, 0x1, R178 ;  /* 0x00000001b1b27824 */ /* 0x000fe200078e02b2 */
[----:B------:R-:W-:Y:S01]  /*0ba0*/  LEA R2, R3, UR4, 0x1 ;  /* 0x0000000403027c11 */ /* 0x000fe2000f8e08ff */
[----:B------:R-:W-:-:S02]  /*0bb0*/  IMAD.IADD R180, R177, 0x1, R179 ;  /* 0x00000001b1b47824 */ /* 0x000fc400078e02b3 */
[----:B------:R-:W-:Y:S02]  /*0bc0*/  IMAD.IADD R173, R173, 0x1, R172 ;  /* 0x00000001adad7824 */ /* 0x000fe400078e02ac */
[----:B------:R-:W-:Y:S02]  /*0bd0*/  IMAD.IADD R200, R200, 0x1, R201 ;  /* 0x00000001c8c87824 */ /* 0x000fe400078e02c9 */
[----:B------:R-:W-:Y:S02]  /*0be0*/  IMAD.IADD R179, R178, 0x1, R179 ;  /* 0x00000001b2b37824 */ /* 0x000fe400078e02b3 */
[----:B------:R-:W-:Y:S02]  /*0bf0*/  @P1 VIADD R246, R245, 0xffffffe0 ;  /* 0xffffffe0f5f61836 */ /* 0x000fe40000000000 */
[----:B------:R-:W-:-:S07]  /*0c00*/  IMAD.IADD R176, R176, 0x1, R182 ;  /* 0x00000001b0b07824 */ /* 0x000fce00078e02b6 */
.L_x_1001:
        /* <DEDUP_REMOVED lines=52> */
[----:B------:R-:W-:-:S04]  /*0f50*/  ISETP.NE.U32.AND P0, PT, RZ, UR6, PT ;  /* 0x00000006ff007c0c */ /* 0x000fc8000bf05070 */
[----:B------:R-:W-:Y:S01]  /*0f60*/  ISETP.NE.AND.EX P0, PT, RZ, UR7, PT, P0 ;  /* 0x00000007ff007c0c */ /* 0x000fe2000bf05300 */
[----:B------:R-:W-:-:S03]  /*0f70*/  @!UP3 USEL UR7, UR5, URZ, UP1 ;  /* 0x0000003f0507b287 */ /* 0x000fc60008800000 */
[----:B------:R-:W-:-:S03]  /*0f80*/  ULDC UR5, c[0x0][0x2c8] ;  /* 0x0000b20000057ab9 */ /* 0x000fc60000000800 */
        /* <DEDUP_REMOVED lines=11> */
.L_x_958:
        /* <DEDUP_REMOVED lines=87> */
[----:B------:R-:W-:Y:S02]  /*15b0*/  @!UP2 UIADD3 UR45, UR39, UR23, URZ ;  /* 0x00000017272da290 */ /* 0x000fe4000fffe03f */
[----:B------:R-:W-:Y:S01]  /*15c0*/  @!P1 IMAD.IADD R3, R3, 0x1, -R6 ;  /* 0x0000000103039824 */ /* 0x000fe200078e0a06 */
[----:B------:R-:W-:Y:S01]  /*15d0*/  @!UP3 UIMAD UR20, UR50, UR51, UR58 ;  /* 0x000000333214b2a4 */ /* 0x000fe2000f8e023a */
[----:B------:R-:W-:Y:S01]  /*15e0*/  @!P1 VIADD R0, R0, 0x1 ;  /* 0x0000000100009836 */ /* 0x000fe20000000000 */
[----:B------:R-:W-:Y:S01]  /*15f0*/  @UP3 UIMAD UR23, UR58, UR12, UR18 ;  /* 0x0000000c3a1732a4 */ /* 0x000fe2000f8e0212 */
[----:B------:R-:W-:Y:S01]  /*1600*/  PLOP3.LUT P1, PT, PT, PT, UP1, 0x80, 0x0 ;  /* 0x000000000000781c */ /* 0x000fe20003f2f018 */
[----:B------:R-:W-:Y:S01]  /*1610*/  UIMAD UR19, UR8, UR13, UR19 ;  /* 0x0000000d081372a4 */ /* 0x000fe2000f8e0213 */
[----:B------:R-:W-:Y:S01]  /*1620*/  ISETP.GE.U32.AND P0, PT, R3, R6, PT ;  /* 0x000000060300720c */ /* 0x000fe20003f06070 */
[----:B------:R-:W-:Y:S01]  /*1630*/  ULEA UR18, UR36, 0xffffffc0, 0x6 ;  /* 0xffffffc024127891 */ /* 0x000fe2000f8e303f */
[----:B------:R-:W-:Y:S01]  /*1640*/  LOP3.LUT R3, R7, UR58, RZ, 0x3c, !PT ;  /* 0x0000003a07037c12 */ /* 0x000fe2000f8e3cff */
[----:B------:R-:W-:-:S02]  /*1650*/  @!UP3 UIMAD UR23, UR20, UR41, URZ ;  /* 0x000000291417b2a4 */ /* 0x000fc4000f8e023f */
[----:B------:R-:W-:Y:S01]  /*1660*/  UIMAD.WIDE.U32 UR12, UR8, UR15, URZ ;  /* 0x0000000f080c72a5 */ /* 0x000fe2000f8e003f */
[----:B------:R-:W-:Y:S01]  /*1670*/  ISETP.GE.AND P2, PT, R3, RZ, PT ;  /* 0x000000ff0300720c */ /* 0x000fe20003f46270 */
[----:B------:R-:W-:Y:S02]  /*1680*/  UIADD3 UR41, UR17, UR19, URZ ;  /* 0x0000001311297290 */ /* 0x000fe4000fffe03f */
[----:B------:R-:W-:Y:S02]  /*1690*/  USHF.R.S32.HI UR19, URZ, 0x1f, UR18 ;  /* 0x0000001f3f137899 */ /* 0x000fe40008011412 */
[----:B------:R-:W-:Y:S02]  /*16a0*/  UIADD3 UR5, UP0, UR18, UR30, URZ ;  /* 0x0000001e12057290 */ /* 0x000fe4000ff1e03f */
[----:B------:R-:W-:Y:S01]  /*16b0*/  UIMAD UR7, UR9, UR15, URZ ;  /* 0x0000000f090772a4 */ /* 0x000fe2000f8e023f */
[----:B------:R-:W-:Y:S01]  /*16c0*/  @P0 IADD3 R0, R0, 0x1, RZ ;  /* 0x0000000100000810 */ /* 0x000fe20007ffe0ff */
[----:B------:R-:W-:Y:S01]  /*16d0*/  USEL UR56, UR16, UR12, !UP2 ;  /* 0x0000000c10387287 */ /* 0x000fe2000d000000 */
[----:B------:R-:W-:Y:S01]  /*16e0*/  PLOP3.LUT P0, PT, PT, PT, UP3, 0x80, 0x0 ;  /* 0x000000000000781c */ /* 0x000fe20003f0f038 */
[----:B------:R-:W-:-:S02]  /*16f0*/  UIADD3.X UR16, UR19, UR22, URZ, UP0, !UPT ;  /* 0x0000001613107290 */ /* 0x000fc400087fe43f */
[----:B------:R-:W-:Y:S01]  /*1700*/  UIMAD UR9, UR9, UR5, URZ ;  /* 0x00000005090972a4 */ /* 0x000fe2000f8e023f */
[----:B------:R-:W-:Y:S01]  /*1710*/  IMAD.MOV.U32 R15, RZ, RZ, R0 ;  /* 0x000000ffff0f7224 */ /* 0x000fe200078e0000 */
[----:B------:R-:W-:Y:S02]  /*1720*/  @UP1 UIADD3 UR27, UR43, UR44, URZ ;  /* 0x0000002c2b1b1290 */ /* 0x000fe4000fffe03f */
[----:B------:R-:W-:Y:S02]  /*1730*/  @UP2 UIADD3 UR41, UR13, UR7, URZ ;  /* 0x000000070d292290 */ /* 0x000fe4000fffe03f */
[----:B------:R-:W-:Y:S01]  /*1740*/  UIMAD.WIDE.U32 UR20, UR8, UR5, URZ ;  /* 0x00000005081472a5 */ /* 0x000fe2000f8e003f */
[----:B------:R-:W-:Y:S01]  /*1750*/  @!P2 IADD3 R15, -R15, RZ, RZ ;  /* 0x000000ff0f0fa210 */ /* 0x000fe20007ffe1ff */
[----:B------:R-:W-:Y:S01]  /*1760*/  @UP1 ULDC.64 UR12, c[0x0][0x250] ;  /* 0x00009400000c1ab9 */ /* 0x000fe20000000a00 */
[----:B------:R-:W-:Y:S01]  /*1770*/  UIMAD UR5, UR8, UR16, UR9 ;  /* 0x00000010080572a4 */ /* 0x000fe2000f8e0209 */
[----:B------:R-:W-:Y:S01]  /*1780*/  @!P3 LOP3.LUT R15, RZ, R7, RZ, 0x33, !PT ;  /* 0x00000007ff0fb212 */ /* 0x000fe200078e33ff */
[----:B------:R-:W-:-:S02]  /*1790*/  @UP1 UIMAD.WIDE.U32 UR8, UR27, UR12, URZ ;  /* 0x0000000c1b0812a5 */ /* 0x000fc4000f8e003f */
[----:B------:R-:W-:Y:S02]  /*17a0*/  UIMAD UR42, UR58, UR42, URZ ;  /* 0x0000002a3a2a72a4 */ /* 0x000fe4000f8e023f */
[----:B------:R-:W-:Y:S02]  /*17b0*/  @UP1 UIMAD UR7, UR27, UR13, URZ ;  /* 0x0000000d1b0712a4 */ /* 0x000fe4000f8e023f */
[----:B------:R-:W-:Y:S02]  /*17c0*/  USHF.R.S32.HI UR34, URZ, 0x1f, UR26 ;  /* 0x0000001f3f227899 */ /* 0x000fe4000801141a */
[----:B------:R-:W-:Y:S02]  /*17d0*/  USHF.R.S32.HI UR53, URZ, 0x1f, UR42 ;  /* 0x0000001f3f357899 */ /* 0x000fe4000801142a */
[----:B------:R-:W-:Y:S02]  /*17e0*/  USEL UR55, UR28, URZ, UP4 ;  /* 0x0000003f1c377287 */ /* 0x000fe4000a000000 */
        /* <DEDUP_REMOVED lines=11> */
[----:B------:R-:W-:-:S04]  /*18a0*/  UIADD3 UR9, UR9, UR5, URZ ;  /* 0x0000000509097290 */ /* 0x000fc8000fffe03f */
[----:B------:R-:W-:Y:S02]  /*18b0*/  UIMAD.WIDE.U32 UR8, UR50, UR16, UR8 ;  /* 0x00000010320872a5 */ /* 0x000fe4000f8e0008 */
[----:B------:R-:W-:-:S04]  /*18c0*/  UIMAD UR16, UR59, UR16, URZ ;  /* 0x000000103b1072a4 */ /* 0x000fc8000f8e023f */
[----:B------:R-:W-:Y:S01]  /*18d0*/  UIMAD UR17, UR50, UR17, UR16 ;  /* 0x00000011321172a4 */ /* 0x000fe2000f8e0210 */
[----:B------:R-:W-:-:S03]  /*18e0*/  UMOV UR32, UR8 ;  /* 0x0000000800207c82 */ /* 0x000fc60008000000 */
[----:B------:R-:W-:-:S12]  /*18f0*/  UIADD3 UR33, UR9, UR17, URZ ;  /* 0x0000001109217290 */ /* 0x000fd8000fffe03f */
.L_x_960:
[----:B------:R-:W-:Y:S05]  /*1900*/  @P1 BRA `(.L_x_961) ;  /* 0x0000000000301947 */ /* 0x000fea0003800000 */
        /* <DEDUP_REMOVED lines=12> */
.L_x_961:
        /* <DEDUP_REMOVED lines=11> */
.L_x_962:
[----:B------:R-:W-:Y:S02]  /*1a80*/  ULDC UR5, c[0x0][0x270] ;  /* 0x00009c0000057ab9 */ /* 0x000fe40000000800 */
[----:B------:R-:W-:-:S04]  /*1a90*/  UIMAD UR5, UR50, UR5, UR58 ;  /* 0x00000005320572a4 */ /* 0x000fc8000f8e023a */
[----:B------:R-:W-:-:S12]  /*1aa0*/  UIMAD UR5, UR5, UR37, URZ ;  /* 0x00000025050572a4 */ /* 0x000fd8000f8e023f */
.L_x_963:
[----:B------:R-:W1:Y:S01]  /*1ab0*/  S2R R7, SR_TID.X ;  /* 0x0000000000077919 */ /* 0x000e620000002100 */
[----:B------:R-:W-:Y:S01]  /*1ac0*/  ULDC UR9, c[0x0][0x270] ;  /* 0x00009c0000097ab9 */ /* 0x000fe20000000800 */
[----:B------:R-:W-:Y:S01]  /*1ad0*/  ULDC UR8, c[0x0][0x2dc] ;  /* 0x0000b70000087ab9 */ /* 0x000fe20000000800 */
[----:B------:R-:W-:Y:S01]  /*1ae0*/  SHF.R.S32.HI R205, RZ, 0x1f, R204 ;  /* 0x0000001fffcd7819 */ /* 0x000fe200000114cc */
[----:B------:R-:W-:Y:S01]  /*1af0*/  UIMAD UR35, UR8, UR9, URZ ;  /* 0x00000009082372a4 */ /* 0x000fe2000f8e023f */
[C---:B------:R-:W-:Y:S01]  /*1b00*/  IADD3 R4, P0, R204.reuse, UR7, RZ ;  /* 0x00000007cc047c10 */ /* 0x040fe2000ff1e0ff */
[----:B------:R-:W-:Y:S01]  /*1b10*/  UIADD3 UR38, UR18, UR5, URZ ;  /* 0x0000000512267290 */ /* 0x000fe2000fffe03f */
[----:B------:R-:W-:Y:S01]  /*1b20*/  BSSY B1, `(.L_x_959) ;  /* 0x0000834000017945 */ /* 0x000fe20003800000 */
[----:B------:R-:W-:Y:S01]  /*1b30*/  ULDC.64 UR8, c[0x0][0x420] ;  /* 0x0001080000087ab9 */ /* 0x000fe20000000a00 */
[----:B------:R-:W-:Y:S01]  /*1b40*/  IADD3.X R5, R205, UR45, RZ, P0, !PT ;  /* 0x0000002dcd057c10 */ /* 0x000fe200087fe4ff */
[----:B------:R-:W-:Y:S01]  /*1b50*/  UIMAD UR5, UR19, UR8, URZ ;  /* 0x00000008130572a4 */ /* 0x000fe2000f8e023f */
[----:B------:R-:W-:Y:S01]  /*1b60*/  IMAD.U32 R0, RZ, RZ, UR8 ;  /* 0x00000008ff007e24 */ /* 0x000fe2000f8e00ff */
[----:B------:R-:W-:Y:S01]  /*1b70*/  USHF.R.S32.HI UR22, URZ, 0x1f, UR58 ;  /* 0x0000001f3f167899 */ /* 0x000fe2000801143a */
[----:B------:R-:W-:Y:S01]  /*1b80*/  VIADD R18, R204, 0x20 ;  /* 0x00000020cc127836 */ /* 0x000fe20000000000 */
[----:B------:R-:W-:Y:S01]  /*1b90*/  UIMAD UR5, UR18, UR9, UR5 ;  /* 0x00000009120572a4 */ /* 0x000fe2000f8e0205 */
[----:B------:R-:W-:Y:S01]  /*1ba0*/  IMAD.WIDE.U32 R4, R0, UR18, R4 ;  /* 0x0000001200047c25 */ /* 0x000fe2000f8e0004 */
[----:B------:R-:W-:Y:S01]  /*1bb0*/  ULDC.64 UR16, c[0x0][0x428] ;  /* 0x00010a0000107ab9 */ /* 0x000fe20000000a00 */
[----:B------:R-:W-:-:S02]  /*1bc0*/  UIADD3 UR37, UR18, UR23, URZ ;  /* 0x0000001712257290 */ /* 0x000fc4000fffe03f */
[----:B------:R-:W-:Y:S01]  /*1bd0*/  UIADD3 UR15, -UR6, UR14, UR26 ;  /* 0x0000000e060f7290 */ /* 0x000fe2000fffe11a */
[----:B------:R-:W-:Y:S01]  /*1be0*/  VIADD R5, R5, UR5 ;  /* 0x0000000505057c36 */ /* 0x000fe20008000000 */
[----:B------:R-:W-:Y:S01]  /*1bf0*/  UIMAD UR5, UR22, UR16, URZ ;  /* 0x00000010160572a4 */ /* 0x000fe2000f8e023f */
[----:B------:R-:W-:Y:S01]  /*1c00*/  VIADD R19, R204, 0x40 ;  /* 0x00000040cc137836 */ /* 0x000fe20000000000 */
[----:B------:R-:W-:Y:S01]  /*1c10*/  ULDC UR46, c[0x0][0x398] ;  /* 0x0000e600002e7ab9 */ /* 0x000fe20000000800 */
[----:B------:R-:W-:Y:S02]  /*1c20*/  USHF.L.U32 UR23, UR35, 0x6, URZ ;  /* 0x0000000623177899 */ /* 0x000fe4000800063f */
[----:B------:R-:W-:Y:S02]  /*1c30*/  UIMAD UR17, UR58, UR17, UR5 ;  /* 0x000000113a1172a4 */ /* 0x000fe4000f8e0205 */
[----:B------:R-:W-:Y:S02]  /*1c40*/  UIADD3 UR27, UP2, UP0, UR20, UR23, UR42 ;  /* 0x00000017141b7290 */ /* 0x000fe4000f85e02a */
[----:B------:R-:W-:Y:S01]  /*1c50*/  USHF.R.S32.HI UR7, URZ, 0x1f, UR23 ;  /* 0x0000001f3f077899 */ /* 0x000fe20008011417 */
[----:B-1----:R-:W-:Y:S01]  /*1c60*/  SHF.R.S32.HI R8, RZ, 0x1f, R7 ;  /* 0x0000001fff087819 */ /* 0x002fe20000011407 */
[----:B------:R-:W-:Y:S01]  /*1c70*/  ULDC.64 UR20, c[0x0][0x400] ;  /* 0x0001000000147ab9 */ /* 0x000fe20000000a00 */
[----:B------:R-:W-:-:S02]  /*1c80*/  ULDC.64 UR28, c[0x0][0x3e0] ;  /* 0x0000f800001c7ab9 */ /* 0x000fc40000000a00 */
[CC--:B------:R-:W-:Y:S02]  /*1c90*/  LEA.HI R3, R8.reuse, R7.reuse, RZ, 0x2 ;  /* 0x0000000708037211 */ /* 0x0c0fe400078f10ff */
[----:B------:R-:W-:Y:S02]  /*1ca0*/  LEA.HI R8, R8, R7, RZ, 0x5 ;  /* 0x0000000708087211 */ /* 0x000fe400078f28ff */
[----:B------:R-:W-:Y:S02]  /*1cb0*/  SHF.R.S32.HI R3, RZ, 0x2, R3 ;  /* 0x00000002ff037819 */ /* 0x000fe40000011403 */
[----:B------:R-:W-:Y:S02]  /*1cc0*/  LOP3.LUT R9, R8, 0xffffffe0, RZ, 0xc0, !PT ;  /* 0xffffffe008097812 */ /* 0x000fe400078ec0ff */
[----:B------:R-:W-:Y:S02]  /*1cd0*/  SHF.R.S32.HI R28, RZ, 0x1f, R3 ;  /* 0x0000001fff1c7819 */ /* 0x000fe40000011403 */
[----:B------:R-:W-:Y:S01]  /*1ce0*/  IADD3 R6, P0, R3, UR18, RZ ;  /* 0x0000001203067c10 */ /* 0x000fe2000ff1e0ff */
[----:B------:R-:W-:Y:S01]  /*1cf0*/  IMAD.IADD R9, R7, 0x1, -R9 ;  /* 0x0000000107097824 */ /* 0x000fe200078e0a09 */
[----:B------:R-:W-:-:S02]  /*1d00*/  SHF.R.S32.HI R10, RZ, 0x5, R8 ;  /* 0x00000005ff0a7819 */ /* 0x000fc40000011408 */
[----:B------:R-:W-:Y:S01]  /*1d10*/  IADD3.X R0, R28, UR19, RZ, P0, !PT ;  /* 0x000000131c007c10 */ /* 0x000fe200087fe4ff */
[----:B------:R-:W-:Y:S02]  /*1d20*/  ULDC.64 UR18, c[0x0][0x258] ;  /* 0x0000960000127ab9 */ /* 0x000fe40000000a00 */
[----:B------:R-:W-:Y:S01]  /*1d30*/  UIMAD UR5, UR22, UR18, URZ ;  /* 0x00000012160572a4 */ /* 0x000fe2000f8e023f */
[----:B------:R-:W-:Y:S02]  /*1d40*/  IMAD R10, R10, UR35, R9 ;  /* 0x000000230a0a7c24 */ /* 0x000fe4000f8e0209 */
[----:B------:R-:W-:Y:S01]  /*1d50*/  IMAD R7, R0, UR48, RZ ;  /* 0x0000003000077c24 */ /* 0x000fe2000f8e02ff */
[----:B------:R-:W-:Y:S01]  /*1d60*/  UIMAD UR19, UR58, UR19, UR5 ;  /* 0x000000133a1372a4 */ /* 0x000fe2000f8e0205 */
[----:B------:R-:W-:Y:S01]  /*1d70*/  IMAD.U32 R0, RZ, RZ, UR16 ;  /* 0x00000010ff007e24 */ /* 0x000fe2000f8e00ff */
[----:B------:R-:W-:Y:S01]  /*1d80*/  UIADD3 UR5, UR15, -UR46, URZ ;  /* 0x8000002e0f057290 */ /* 0x000fe2000fffe03f */
[C---:B------:R-:W-:Y:S01]  /*1d90*/  IMAD R11, R6.reuse, UR49, R7 ;  /* 0x00000031060b7c24 */ /* 0x040fe2000f8e0207 */
[----:B------:R-:W-:Y:S01]  /*1da0*/  UIADD3.X UR15, UR51, UR7, UR53, UP2, UP0 ;  /* 0x00000007330f7290 */ /* 0x000fe200097e0435 */
[----:B------:R-:W-:Y:S01]  /*1db0*/  IMAD.WIDE.U32 R6, R6, UR48, R204 ;  /* 0x0000003006067c25 */ /* 0x000fe2000f8e00cc */
[----:B------:R-:W-:-:S02]  /*1dc0*/  USHF.R.S32.HI UR22, URZ, 0x1f, UR5 ;  /* 0x0000001f3f167899 */ /* 0x000fc40008011405 */
[----:B------:R-:W-:Y:S01]  /*1dd0*/  UIADD3 UR7, UP2, UP0, UR55, UR27, UR56 ;  /* 0x0000001b37077290 */ /* 0x000fe2000f85e038 */
[----:B------:R-:W-:Y:S01]  /*1de0*/  IMAD.WIDE.U32 R4, R0, UR58, R4 ;  /* 0x0000003a00047c25 */ /* 0x000fe2000f8e0004 */
[----:B------:R-:W-:Y:S01]  /*1df0*/  ULEA.HI UR22, UR22, UR5, URZ, 0x6 ;  /* 0x0000000516167291 */ /* 0x000fe2000f8f303f */
[----:B------:R-:W-:Y:S01]  /*1e00*/  IADD3 R8, P0, R6, UR57, RZ ;  /* 0x0000003906087c10 */ /* 0x000fe2000ff1e0ff */
[----:B------:R-:W-:Y:S01]  /*1e10*/  UIADD3.X UR5, UR54, UR15, UR41, UP2, UP0 ;  /* 0x0000000f36057290 */ /* 0x000fe200097e0429 */
[----:B------:R-:W-:Y:S01]  /*1e20*/  IMAD R0, R28, UR8, RZ ;  /* 0x000000081c007c24 */ /* 0x000fe2000f8e02ff */
[----:B------:R-:W-:Y:S01]  /*1e30*/  USHF.R.S32.HI UR22, URZ, 0x6, UR22 ;  /* 0x000000063f167899 */ /* 0x000fe20008011416 */
[----:B------:R-:W-:Y:S01]  /*1e40*/  IADD3.X R9, R7, UR52, R11, P0, !PT ;  /* 0x0000003407097c10 */ /* 0x000fe200087fe40b */
[----:B------:R-:W-:Y:S01]  /*1e50*/  VIADD R5, R5, UR17 ;  /* 0x0000001105057c36 */ /* 0x000fe20008000000 */
[----:B------:R-:W-:Y:S01]  /*1e60*/  ULDC.64 UR52, c[0x0][0x478] ;  /* 0x00011e0000347ab9 */ /* 0x000fe20000000a00 */
[----:B------:R-:W-:Y:S01]  /*1e70*/  UISETP.LT.AND UP0, UPT, URZ, UR22, UPT ;  /* 0x000000163f00728c */ /* 0x000fe2000bf01270 */
[C---:B------:R-:W-:Y:S01]  /*1e80*/  IMAD R12, R3.reuse, UR9, R0 ;  /* 0x00000009030c7c24 */ /* 0x040fe2000f8e0200 */
[----:B------:R-:W-:Y:S01]  /*1e90*/  IADD3 R0, P0, R10, UR7, RZ ;  /* 0x000000070a007c10 */ /* 0x000fe2000ff1e0ff */
[----:B------:R-:W-:Y:S01]  /*1ea0*/  IMAD.WIDE.U32 R6, R3, UR8, R4 ;  /* 0x0000000803067c25 */ /* 0x000fe2000f8e0004 */
[----:B------:R-:W-:-:S02]  /*1eb0*/  USEL UR22, URZ, UR22, !UP0 ;  /* 0x000000163f167287 */ /* 0x000fc4000c000000 */
[----:B------:R-:W-:Y:S01]  /*1ec0*/  LEA.HI.X.SX32 R10, R10, UR5, 0x1, P0 ;  /* 0x000000050a0a7c11 */ /* 0x000fe200080f0eff */
[----:B------:R-:W-:Y:S01]  /*1ed0*/  IMAD.U32 R11, RZ, RZ, UR18 ;  /* 0x00000012ff0b7e24 */ /* 0x000fe2000f8e00ff */
[----:B------:R-:W-:Y:S01]  /*1ee0*/  UISETP.GT.AND UP0, UPT, UR36, UR22, UPT ;  /* 0x000000162400728c */ /* 0x000fe2000bf04270 */
[----:B------:R-:W-:Y:S01]  /*1ef0*/  LEA R199, P0, R0, UR20, 0x2 ;  /* 0x0000001400c77c11 */ /* 0x000fe2000f8010ff */
[----:B------:R-:W-:Y:S01]  /*1f00*/  IMAD.IADD R7, R7, 0x1, R12 ;  /* 0x0000000107077824 */ /* 0x000fe200078e020c */
[----:B------:R-:W-:Y:S01]  /*1f10*/  LEA R209, P2, R6, UR28, 0x1 ;  /* 0x0000001c06d17c11 */ /* 0x000fe2000f8408ff */
[----:B------:R-:W-:Y:S01]  /*1f20*/  IMAD.WIDE.U32 R4, R11, UR58, R8 ;  /* 0x0000003a0b047c25 */ /* 0x000fe2000f8e0008 */
[----:B------:R-:W-:Y:S01]  /*1f30*/  LEA.HI.X R198, R0, UR21, R10, 0x2, P0 ;  /* 0x0000001500c67c11 */ /* 0x000fe200080f140a */
[----:B------:R-:W-:Y:S01]  /*1f40*/  ULDC.64 UR48, c[0x0][0x2b0] ;  /* 0x0000ac0000307ab9 */ /* 0x000fe20000000a00 */
[----:B------:R-:W-:Y:S01]  /*1f50*/  PLOP3.LUT P0, PT, PT, PT, UP0, 0x80, 0x0 ;  /* 0x000000000000781c */ /* 0x000fe20003f0f008 */
[----:B------:R-:W-:Y:S01]  /*1f60*/  ULDC.64 UR16, c[0x0][0x210] ;  /* 0x0000840000107ab9 */ /* 0x000fe20000000a00 */
[----:B------:R-:W-:Y:S01]  /*1f70*/  UIMAD.WIDE UR8, UR38, 0x4, UR52 ;  /* 0x00000004260878a5 */ /* 0x000fe2000f8e0234 */
[----:B------:R-:W-:Y:S01]  /*1f80*/  LEA.HI.X R208, R6, UR29, R7, 0x1, P2 ;  /* 0x0000001d06d07c11 */ /* 0x000fe200090f0c07 */
[----:B------:R-:W-:Y:S01]  /*1f90*/  UIMAD.WIDE UR20, UR37, 0x4, UR48 ;  /* 0x00000004251478a5 */ /* 0x000fe2000f8e0230 */
[----:B------:R-:W-:Y:S01]  /*1fa0*/  VIADD R0, R5, UR19 ;  /* 0x0000001305007c36 */ /* 0x000fe20008000000 */
[----:B------:R-:W-:Y:S01]  /*1fb0*/  LEA R207, P2, R4, UR16, 0x1 ;  /* 0x0000001004cf7c11 */ /* 0x000fe2000f8408ff */
[----:B------:R-:W-:-:S02]  /*1fc0*/  UIADD3 UR7, UR36, -0x1, URZ ;  /* 0xffffffff24077890 */ /* 0x000fc4000fffe03f */
[----:B------:R-:W-:Y:S01]  /*1fd0*/  UMOV UR19, UR8 ;  /* 0x0000000800137c82 */ /* 0x000fe20008000000 */
[----:B------:R-:W-:Y:S01]  /*1fe0*/  LEA.HI.X R206, R4, UR17, R0, 0x1, P2 ;  /* 0x0000001104ce7c11 */ /* 0x000fe200090f0c00 */
[----:B------:R-:W-:Y:S01]  /*1ff0*/  UMOV UR18, UR9 ;  /* 0x0000000900127c82 */ /* 0x000fe20008000000 */
[----:B------:R-:W-:Y:S01]  /*2000*/  UMOV UR17, UR20 ;  /* 0x0000001400117c82 */ /* 0x000fe20008000000 */
[----:B------:R-:W-:Y:S01]  /*2010*/  UMOV UR16, UR21 ;  /* 0x0000001500107c82 */ /* 0x000fe20008000000 */
        /* <DEDUP_REMOVED lines=20> */
.L_x_965:
        /* <DEDUP_REMOVED lines=19> */
.L_x_966:
        /* <DEDUP_REMOVED lines=8> */
[C---:B------:R-:W-:Y:S02]  /*2310*/  ISETP.GE.AND P4, PT, R3.reuse, UR6, PT ;  /* 0x0000000603007c0c */ /* 0x040fe4000bf86270 */
[----:B------:R-:W-:Y:S01]  /*2320*/  MOV R0, UR5 ;  /* 0x0000000500007c02 */ /* 0x000fe20008000f00 */
[----:B------:R-:W-:Y:S01]  /*2330*/  UIMAD UR5, UR19, UR14, URZ ;  /* 0x0000000e130572a4 */ /* 0x000fe2000f8e023f */
[----:B------:R-:W-:Y:S01]  /*2340*/  IADD3 R6, P0, R4, UR7, RZ ;  /* 0x0000000704067c10 */ /* 0x000fe2000ff1e0ff */
[----:B------:R-:W-:-:S02]  /*2350*/  VIADD R4, R3, 0x40 ;  /* 0x0000004003047836 */ /* 0x000fc40000000000 */
        /* <DEDUP_REMOVED lines=23> */
.L_x_968:
[----:B------:R-:W-:Y:S05]  /*24d0*/  BSYNC B0 ;  /* 0x0000000000007941 */ /* 0x000fea0003800000 */
.L_x_967:
        /* <DEDUP_REMOVED lines=19> */
.L_x_970:
[----:B------:R-:W-:Y:S05]  /*2610*/  BSYNC B0 ;  /* 0x0000000000007941 */ /* 0x000fea0003800000 */
.L_x_969:
        /* <DEDUP_REMOVED lines=32> */
.L_x_972:
[----:B------:R-:W-:Y:S05]  /*2820*/  BSYNC B0 ;  /* 0x0000000000007941 */ /* 0x000fea0003800000 */
.L_x_971:
        /* <DEDUP_REMOVED lines=20> */
.L_x_964:
        /* <DEDUP_REMOVED lines=47> */
.L_x_975:
[----:B------:R-:W-:Y:S05]  /*2c60*/  BSYNC B0 ;  /* 0x0000000000007941 */ /* 0x000fea0003800000 */
.L_x_974:
        /* <DEDUP_REMOVED lines=16> */
.L_x_977:
        /* <DEDUP_REMOVED lines=35> */
.L_x_978:
[----:B------:R-:W-:Y:S05]  /*2fa0*/  BSYNC B0 ;  /* 0x0000000000007941 */ /* 0x000fea0003800000 */
.L_x_976:
[----:B------:R-:W-:Y:S01]  /*2fb0*/  UIMAD UR8, UR34, UR24, URZ ;  /* 0x00000018220872a4 */ /* 0x000fe2000f8e023f */
[----:B--23--:R-:W-:Y:S01]  /*2fc0*/  IMAD.U32 R4, RZ, RZ, UR24 ;  /* 0x00000018ff047e24 */ /* 0x00cfe2000f8e00ff */
[----:B------:R-:W-:Y:S01]  /*2fd0*/  ULDC.64 UR20, c[0x0][0x260] ;  /* 0x0000980000147ab9 */ /* 0x000fe20000000a00 */
[C---:B------:R-:W-:Y:S01]  /*2fe0*/  VIADD R6, R243.reuse, 0x8 ;  /* 0x00000008f3067836 */ /* 0x040fe20000000000 */
[----:B------:R-:W-:Y:S01]  /*2ff0*/  UIMAD UR8, UR26, UR25, UR8 ;  /* 0x000000191a0872a4 */ /* 0x000fe2000f8e0208 */
[----:B------:R-:W-:Y:S01]  /*3000*/  IMAD.WIDE.U32 R4, R4, UR26, R204 ;  /* 0x0000001a04047c25 */ /* 0x000fe2000f8e00cc */
[----:B------:R-:W-:Y:S01]  /*3010*/  SHF.R.S32.HI R27, RZ, 0x1f, R243 ;  /* 0x0000001fff1b7819 */ /* 0x000fe200000114f3 */
[----:B------:R-:W-:Y:S01]  /*3020*/  BSSY B0, `(.L_x_979) ;  /* 0x0000044000007945 */ /* 0x000fe20003800000 */
[----:B------:R-:W-:Y:S01]  /*3030*/  ISETP.GE.AND P2, PT, R6, UR5, PT ;  /* 0x0000000506007c0c */ /* 0x000fe2000bf46270 */
[C---:B------:R-:W-:Y:S01]  /*3040*/  VIADD R6, R243.reuse, 0x28 ;  /* 0x00000028f3067836 */ /* 0x040fe20000000000 */
[----:B------:R-:W-:Y:S01]  /*3050*/  IADD3 R8, P1, R4, UR32, RZ ;  /* 0x0000002004087c10 */ /* 0x000fe2000ff3e0ff */
[----:B------:R-:W-:Y:S01]  /*3060*/  IMAD.U32 R7, RZ, RZ, UR8 ;  /* 0x00000008ff077e24 */ /* 0x000fe2000f8e00ff */
[----:B------:R-:W-:Y:S01]  /*3070*/  UIMAD UR8, UR40, -0x80, UR6 ;  /* 0xffffff80280878a4 */ /* 0x000fe2000f8e0206 */
[----:B------:R-:W-:Y:S01]  /*3080*/  VIADD R4, R243, 0x20 ;  /* 0x00000020f3047836 */ /* 0x000fe20000000000 */
[----:B------:R-:W-:-:S02]  /*3090*/  ISETP.GE.AND P6, PT, R6, UR5, PT ;  /* 0x0000000506007c0c */ /* 0x000fc4000bfc6270 */
[----:B------:R-:W-:Y:S02]  /*30a0*/  P2R R26, PR, RZ, 0x4 ;  /* 0x00000004ff1a7803 */ /* 0x000fe40000000000 */
[----:B------:R-:W-:Y:S02]  /*30b0*/  ISETP.GE.AND P5, PT, R3, UR8, PT ;  /* 0x0000000803007c0c */ /* 0x000fe4000bfa6270 */
[----:B------:R-:W-:Y:S01]  /*30c0*/  IADD3.X R9, R5, UR33, R7, P1, !PT ;  /* 0x0000002105097c10 */ /* 0x000fe20008ffe407 */
[----:B------:R-:W-:Y:S01]  /*30d0*/  IMAD.SHL.U32 R7, R243, 0x4, RZ ;  /* 0x00000004f3077824 */ /* 0x000fe200078e00ff */
[----:B------:R-:W-:Y:S01]  /*30e0*/  ISETP.GE.AND P2, PT, R4, UR5, PT ;  /* 0x0000000504007c0c */ /* 0x000fe2000bf46270 */
[----:B------:R-:W-:Y:S01]  /*30f0*/  IMAD R5, R21, UR20, RZ ;  /* 0x0000001415057c24 */ /* 0x000fe2000f8e02ff */
[----:B------:R-:W-:Y:S01]  /*3100*/  SHF.L.U64.HI R4, R243, 0x2, R27 ;  /* 0x00000002f3047819 */ /* 0x000fe2000001021b */
[----:B------:R-:W-:Y:S01]  /*3110*/  IMAD.WIDE.U32 R8, R15, UR20, R8 ;  /* 0x000000140f087c25 */ /* 0x000fe2000f8e0008 */
[----:B------:R-:W-:-:S02]  /*3120*/  P2R R25, PR, RZ, 0x4 ;  /* 0x00000004ff197803 */ /* 0x000fc40000000000 */
[----:B------:R-:W-:Y:S01]  /*3130*/  IADD3 R16, P1, R7, UR17, RZ ;  /* 0x0000001107107c10 */ /* 0x000fe2000ff3e0ff */
[----:B------:R-:W-:Y:S01]  /*3140*/  IMAD R5, R15, UR21, R5 ;  /* 0x000000150f057c24 */ /* 0x000fe2000f8e0205 */
        /* <DEDUP_REMOVED lines=49> */
.L_x_980:
[----:B------:R-:W-:Y:S05]  /*3460*/  BSYNC B0 ;  /* 0x0000000000007941 */ /* 0x000fea0003800000 */
.L_x_979:
        /* <DEDUP_REMOVED lines=8> */
[----:B------:R-:W-:Y:S01]  /*34f0*/  IADD3 R6, P1, R3, 0x40, RZ ;  /* 0x0000004003067810 */ /* 0x000fe20007f3e0ff */
[----:B------:R-:W-:Y:S01]  /*3500*/  ULDC UR5, c[0x0][0x2d0] ;  /* 0x0000b40000057ab9 */ /* 0x000fe20000000800 */
[----:B------:R-:W-:Y:S01]  /*3510*/  IMAD.MOV.U32 R5, RZ, RZ, R14 ;  /* 0x000000ffff057224 */ /* 0x000fe200078e000e */
[----:B------:R-:W-:Y:S02]  /*3520*/  ISETP.GE.AND P3, PT, R204, UR5, PT ;  /* 0x00000005cc007c0c */ /* 0x000fe4000bf66270 */
[----:B------:R-:W-:Y:S01]  /*3530*/  IMAD.X R4, RZ, RZ, R28, P1 ;  /* 0x000000ffff047224 */ /* 0x000fe200008e061c */
[----:B------:R-:W-:-:S03]  /*3540*/  ISETP.GE.AND P2, PT, R18, UR5, PT ;  /* 0x0000000512007c0c */ /* 0x000fc6000bf46270 */
[----:B------:R-:W-:Y:S02]  /*3550*/  IMAD R7, R4, UR24, RZ ;  /* 0x0000001804077c24 */ /* 0x000fe4000f8e02ff */
[----:B------:R-:W-:-:S04]  /*3560*/  IMAD.MOV.U32 R4, RZ, RZ, R8 ;  /* 0x000000ffff047224 */ /* 0x000fc800078e0008 */
[C---:B------:R-:W-:Y:S01]  /*3570*/  IMAD.WIDE.U32 R4, R6.reuse, UR24, R4 ;  /* 0x0000001806047c25 */ /* 0x040fe2000f8e0004 */
[----:B-1----:R-:W1:Y:S01]  /*3580*/  @!P3 LDC.64 R12, c[0x0][0x218] ;  /* 0x00008600ff0cbb82 */ /* 0x002e620000000a00 */
[----:B------:R1:W-:Y:S02]  /*3590*/  @P3 STS.128 [R0+0xa000], RZ ;  /* 0x00a000ff00003388 */ /* 0x0003e40000000c00 */
[----:B------:R-:W-:-:S04]  /*35a0*/  IMAD R6, R6, UR25, R7 ;  /* 0x0000001906067c24 */ /* 0x000fc8000f8e0207 */
[----:B---3--:R-:W-:Y:S02]  /*35b0*/  IMAD.IADD R10, R5, 0x1, R6 ;  /* 0x00000001050a7824 */ /* 0x008fe400078e0206 */
        /* <DEDUP_REMOVED lines=24> */
.L_x_982:
[----:B------:R-:W-:Y:S05]  /*3740*/  BSYNC B0 ;  /* 0x0000000000007941 */ /* 0x000fea0003800000 */
.L_x_981:
        /* <DEDUP_REMOVED lines=9> */
[----:B-1----:R-:W-:Y:S02]  /*37e0*/  MOV R7, UR5 ;  /* 0x0000000500077c02 */ /* 0x002fe40008000f00 */
[----:B------:R-:W-:Y:S01]  /*37f0*/  IADD3 R6, P1, R4, UR30, RZ ;  /* 0x0000001e04067c10 */ /* 0x000fe2000ff3e0ff */
[----:B------:R2:W-:Y:S01]  /*3800*/  @P5 STS.128 [R0+0x11000], RZ ;  /* 0x011000ff00005388 */ /* 0x0005e20000000c00 */
[----:B------:R-:W-:Y:S02]  /*3810*/  IMAD R4, R21, UR8, RZ ;  /* 0x0000000815047c24 */ /* 0x000fe4000f8e02ff */
[----:B------:R-:W-:Y:S01]  /*3820*/  IADD3.X R7, R5, UR31, R7, P1, !PT ;  /* 0x0000001f05077c10 */ /* 0x000fe20008ffe407 */
[----:B------:R2:W-:Y:S01]  /*3830*/  @P5 STS.128 [R0+0x13000], RZ ;  /* 0x013000ff00005388 */ /* 0x0005e20000000c00 */
[C---:B------:R-:W-:Y:S02]  /*3840*/  IMAD R4, R15.reuse, UR9, R4 ;  /* 0x000000090f047c24 */ /* 0x040fe4000f8e0204 */
[----:B------:R-:W-:-:S05]  /*3850*/  IMAD.WIDE.U32 R6, R15, UR8, R6 ;  /* 0x000000080f067c25 */ /* 0x000fca000f8e0006 */
        /* <DEDUP_REMOVED lines=14> */
[----:B---3--:R-:W3:Y:S01]  /*3940*/  @!P2 LDC.64 R10, c[0x0][0x220] ;  /* 0x00008800ff0aab82 */ /* 0x008ee20000000a00 */
[----:B------:R1:W-:Y:S02]  /*3950*/  @P3 STS.64 [R0+0xf008], RZ ;  /* 0x00f008ff00003388 */ /* 0x0003e40000000a00 */
        /* <DEDUP_REMOVED lines=23> */
.L_x_984:
[----:B------:R-:W-:Y:S05]  /*3ad0*/  BSYNC B0 ;  /* 0x0000000000007941 */ /* 0x000fea0003800000 */
.L_x_983:
        /* <DEDUP_REMOVED lines=41> */
.L_x_986:
[----:B------:R-:W-:Y:S05]  /*3d70*/  BSYNC B0 ;  /* 0x0000000000007941 */ /* 0x000fea0003800000 */
.L_x_985:
        /* <DEDUP_REMOVED lines=9> */
[----:B------:R-:W-:Y:S01]  /*3e10*/  USHF.L.U32 UR20, UR35, 0x3, URZ ;  /* 0x0000000323147899 */ /* 0x000fe2000800063f */
[----:B-1-3--:R-:W-:Y:S01]  /*3e20*/  VIADD R4, R183, 0x1800 ;  /* 0x00001800b7047836 */ /* 0x00afe20000000000 */
[----:B------:R-:W-:Y:S01]  /*3e30*/  ULDC UR42, c[0x0][0x2d0] ;  /* 0x0000b400002a7ab9 */ /* 0x000fe20000000800 */
[----:B------:R1:W5:Y:S01]  /*3e40*/  @!P3 LDG.E R240, desc[UR10][R16.64] ;  /* 0x0000000a10f0b981 */ /* 0x000362000c1e1900 */
[----:B------:R-:W-:Y:S01]  /*3e50*/  VIADD R3, R181, 0x1800 ;  /* 0x00001800b5037836 */ /* 0x000fe20000000000 */
[----:B------:R-:W-:Y:S01]  /*3e60*/  ULDC UR45, c[0x0][0x398] ;  /* 0x0000e600002d7ab9 */ /* 0x000fe20000000800 */
[C---:B--2---:R-:W-:Y:S01]  /*3e70*/  VIADD R0, R243.reuse, 0xffffffc0 ;  /* 0xffffffc0f3007836 */ /* 0x044fe20000000000 */
[----:B------:R1:W5:Y:S01]  /*3e80*/  @!P2 LDG.E R241, desc[UR10][R16.64+0x20] ;  /* 0x0000200a10f1a981 */ /* 0x000362000c1e1900 */
[----:B------:R-:W-:Y:S01]  /*3e90*/  UIADD3 UR5, UR26, UR14, URZ ;  /* 0x0000000e1a057290 */ /* 0x000fe2000fffe03f */
[----:B------:R-:W-:Y:S01]  /*3ea0*/  IMAD R242, RZ, RZ, -UR23 ;  /* 0x80000017fff27e24 */ /* 0x000fe2000f8e02ff */
[----:B------:R-:W-:Y:S01]  /*3eb0*/  CS2R R126, SRZ ;  /* 0x00000000007e7805 */ /* 0x000fe2000001ff00 */
        /* <DEDUP_REMOVED lines=12> */
[----:B------:R-:W-:Y:S01]  /*3f80*/  CS2R R130, SRZ ;  /* 0x0000000000827805 */ /* 0x000fe2000001ff00 */
[----:B------:R-:W-:Y:S01]  /*3f90*/  UIADD3 UR27, UR20, UR28, URZ ;  /* 0x0000001c141b7290 */ /* 0x000fe2000fffe03f */
[----:B------:R-:W-:Y:S01]  /*3fa0*/  SHF.L.U64.HI R248, R0, 0x2, R3 ;  /* 0x0000000200f87819 */ /* 0x000fe20000010203 */
[----:B------:R-:W-:Y:S01]  /*3fb0*/  UIADD3 UR29, UR20, UR30, URZ ;  /* 0x0000001e141d7290 */ /* 0x000fe2000fffe03f */
[----:B------:R-:W-:Y:S01]  /*3fc0*/  CS2R R128, SRZ ;  /* 0x0000000000807805 */ /* 0x000fe2000001ff00 */
[----:B------:R-:W-:Y:S01]  /*3fd0*/  UIADD3 UR26, UR20, UR27, URZ ;  /* 0x0000001b141a7290 */ /* 0x000fe2000fffe03f */
[----:B------:R-:W-:Y:S01]  /*3fe0*/  CS2R R122, SRZ ;  /* 0x00000000007a7805 */ /* 0x000fe2000001ff00 */
[----:B------:R-:W-:Y:S01]  /*3ff0*/  UIADD3 UR24, UR20, UR29, URZ ;  /* 0x0000001d14187290 */ /* 0x000fe2000fffe03f */
[----:B------:R-:W-:Y:S01]  /*4000*/  CS2R R120, SRZ ;  /* 0x0000000000787805 */ /* 0x000fe2000001ff00 */
[----:B------:R-:W-:Y:S01]  /*4010*/  UIADD3 UR5, -UR6, 0x80, UR5 ;  /* 0x0000008006057890 */ /* 0x000fe2000fffe105 */
        /* <DEDUP_REMOVED lines=44> */
[----:B------:R-:W-:Y:S01]  /*42e0*/  SHF.L.U64.HI R249, R243, 0x2, R27 ;  /* 0x00000002f3f97819 */ /* 0x000fe2000001021b */
[----:B------:R-:W-:Y:S01]  /*42f0*/  IMAD.SHL.U32 R247, R0, 0x4, RZ ;  /* 0x0000000400f77824 */ /* 0x000fe200078e00ff */
[----:B------:R-:W-:Y:S01]  /*4300*/  LEA R174, R174, UR4, 0x1 ;  /* 0x00000004aeae7c11 */ /* 0x000fe2000f8e08ff */
[----:B------:R-:W-:Y:S01]  /*4310*/  ULDC UR8, c[0x0][0x394] ;  /* 0x0000e50000087ab9 */ /* 0x000fe20000000800 */
[----:B------:R-:W-:Y:S01]  /*4320*/  LEA R3, R4, UR4, 0x1 ;  /* 0x0000000404037c11 */ /* 0x000fe2000f8e08ff */
[----:B------:R-:W-:-:S02]  /*4330*/  UIMAD UR39, UR35, 0x18, URZ ;  /* 0x00000018232778a4 */ /* 0x000fc4000f8e023f */
[----:B------:R-:W-:Y:S02]  /*4340*/  USHF.L.U32 UR38, UR35, 0x5, URZ ;  /* 0x0000000523267899 */ /* 0x000fe4000800063f */
[----:B------:R-:W-:Y:S02]  /*4350*/  UIMAD UR37, UR35, 0x28, URZ ;  /* 0x00000028232578a4 */ /* 0x000fe4000f8e023f */
[----:B------:R-:W-:Y:S02]  /*4360*/  UIMAD UR36, UR35, 0x30, URZ ;  /* 0x00000030232478a4 */ /* 0x000fe4000f8e023f */
[----:B------:R-:W-:Y:S02]  /*4370*/  UIADD3 UR41, UR5, -UR46, URZ ;  /* 0x8000002e05297290 */ /* 0x000fe4000fffe03f */
[----:B------:R-:W-:Y:S02]  /*4380*/  UIMAD UR35, UR35, 0x38, URZ ;  /* 0x00000038232378a4 */ /* 0x000fe4000f8e023f */
[----:B------:R-:W-:-:S02]  /*4390*/  UIADD3 UR34, UR20, UR23, URZ ;  /* 0x0000001714227290 */ /* 0x000fc4000fffe03f */
[----:B------:R-:W-:Y:S01]  /*43a0*/  UIADD3 UR33, UR20, UR25, URZ ;  /* 0x0000001914217290 */ /* 0x000fe2000fffe03f */
[----:B------:R-:W-:Y:S01]  /*43b0*/  UMOV UR15, UR8 ;  /* 0x00000008000f7c82 */ /* 0x000fe20008000000 */
[----:B------:R-:W-:Y:S01]  /*43c0*/  ULDC UR5, c[0x0][0x39c] ;  /* 0x0000e70000057ab9 */ /* 0x000fe20000000800 */
[----:B-1----:R-:W-:-:S09]  /*43d0*/  ULDC UR13, c[0x0][0x2ec] ;  /* 0x0000bb00000d7ab9 */ /* 0x002fd20000000800 */
.L_x_991:
[----:B------:R-:W0:Y:S01]  /*43e0*/  LDGDEPBAR ;  /* 0x00000000000079af */ /* 0x000e220000000000 */
[----:B------:R-:W-:Y:S01]  /*43f0*/  IADD3 R0, R182, R174, RZ ;  /* 0x000000aeb6007210 */ /* 0x000fe20007ffe0ff */
[----:B------:R-:W-:Y:S01]  /*4400*/  USHF.L.U32 UR8, UR7, 0x6, URZ ;  /* 0x0000000607087899 */ /* 0x000fe2000800063f */
[----:B------:R-:W-:Y:S01]  /*4410*/  MOV R216, R199 ;  /* 0x000000c700d87202 */ /* 0x000fe20000000f00 */
[----:B------:R-:W-:Y:S01]  /*4420*/  UMOV UR12, UR60 ;  /* 0x0000003c000c7c82 */ /* 0x000fe20008000000 */
[----:B------:R-:W-:Y:S01]  /*4430*/  MOV R217, R198 ;  /* 0x000000c600d97202 */ /* 0x000fe20000000f00 */
[----:B------:R-:W-:Y:S01]  /*4440*/  UISETP.GE.AND UP0, UPT, UR8, UR41, UPT ;  /* 0x000000290800728c */ /* 0x000fe2000bf06270 */
        /* <DEDUP_REMOVED lines=19> */
[-C--:B------:R-:W-:Y:S01]  /*4580*/  HMMA.16816.F32 R28, R28, R134.reuse, RZ ;  /* 0x000000861c1c723c */ /* 0x080fe200000018ff */
[----:B------:R-:W-:Y:S02]  /*4590*/  IADD3 R132, P0, R250, UR19, RZ ;  /* 0x00000013fa847c10 */ /* 0x000fe4000ff1e0ff */
[----:B------:R-:W-:Y:S02]  /*45a0*/  LDSM.16.M88.4 R164, [R0+0x1000] ;  /* 0x0010000000a4783b */ /* 0x000fe40000000200 */
[----:B------:R-:W-:Y:S01]  /*45b0*/  IADD3.X R133, R249, UR18, RZ, P0, !PT ;  /* 0x00000012f9857c10 */ /* 0x000fe200087fe4ff */
[----:B------:R-:W-:Y:S01]  /*45c0*/  HMMA.16816.F32 R32, R32, R134, RZ ;  /* 0x000000862020723c */ /* 0x000fe200000018ff */
[----:B------:R-:W-:Y:S04]  /*45d0*/  PLOP3.LUT P0, PT, PT, PT, UP0, 0x80, 0x0 ;  /* 0x000000000000781c */ /* 0x000fe80003f0f008 */
[----:B-----5:R-:W5:Y:S01]  /*45e0*/  LDG.E R186, desc[UR10][R132.64] ;  /* 0x0000000a84ba7981 */ /* 0x020f62000c1e1900 */
[-C--:B----4-:R-:W-:Y:S03]  /*45f0*/  HMMA.16816.F32 R4, R136, R140.reuse, R4 ;  /* 0x0000008c8804723c */ /* 0x090fe60000001804 */
[----:B------:R-:W5:Y:S03]  /*4600*/  LDG.E R187, desc[UR10][R132.64+0x20] ;  /* 0x0000200a84bb7981 */ /* 0x000f66000c1e1900 */
[C---:B-1----:R-:W-:Y:S01]  /*4610*/  HMMA.16816.F32 R8, R144.reuse, R140, R8 ;  /* 0x0000008c9008723c */ /* 0x042fe20000001808 */
[----:B------:R-:W5:Y:S04]  /*4620*/  LDG.E R185, desc[UR10][R132.64+0x80] ;  /* 0x0000800a84b97981 */ /* 0x000f68000c1e1900 */
[----:B------:R1:W5:Y:S01]  /*4630*/  LDG.E R184, desc[UR10][R132.64+0xa0] ;  /* 0x0000a00a84b87981 */ /* 0x000362000c1e1900 */
[-C--:B------:R-:W-:Y:S03]  /*4640*/  HMMA.16816.F32 R12, R144, R142.reuse, R12 ;  /* 0x0000008e900c723c */ /* 0x080fe6000000180c */
[----:B------:R-:W-:Y:S03]  /*4650*/  LDSM.16.M88.4 R168, [R173+0xb000] ;  /* 0x00b00000ada8783b */ /* 0x000fe60000000200 */
[C---:B------:R-:W-:Y:S05]  /*4660*/  HMMA.16816.F32 R16, R136.reuse, R142, R16 ;  /* 0x0000008e8810723c */ /* 0x040fea0000001810 */
[----:B------:R-:W-:Y:S01]  /*4670*/  LDSM.16.M88.4 R140, [R173+0xb400] ;  /* 0x00b40000ad8c783b */ /* 0x000fe20000000200 */
[-C--:B--2---:R-:W-:Y:S06]  /*4680*/  HMMA.16816.F32 R20, R136, R148.reuse, R20 ;  /* 0x000000948814723c */ /* 0x084fec0000001814 */
[C---:B------:R-:W-:Y:S01]  /*4690*/  HMMA.16816.F32 R24, R144.reuse, R148, R24 ;  /* 0x000000949018723c */ /* 0x040fe20000001818 */
[----:B-1----:R-:W1:Y:S05]  /*46a0*/  LDSM.16.M88.4 R132, [R174+0x1800] ;  /* 0x00180000ae84783b */ /* 0x002e6a0000000200 */
[-C--:B------:R-:W-:Y:S06]  /*46b0*/  HMMA.16816.F32 R28, R144, R150.reuse, R28 ;  /* 0x00000096901c723c */ /* 0x080fec000000181c */
[----:B------:R-:W-:Y:S01]  /*46c0*/  HMMA.16816.F32 R32, R136, R150, R32 ;  /* 0x000000968820723c */ /* 0x000fe20000001820 */
[----:B------:R-:W2:Y:S05]  /*46d0*/  LDSM.16.M88.4 R136, [R0+0x1800] ;  /* 0x001800000088783b */ /* 0x000eaa0000000200 */
[-C--:B------:R-:W-:Y:S03]  /*46e0*/  HMMA.16816.F32 R4, R152, R156.reuse, R4 ;  /* 0x0000009c9804723c */ /* 0x080fe60000001804 */
[----:B------:R-:W-:Y:S08]  /*46f0*/  LDSM.16.M88.4 R144, [R174+0x2000] ;  /* 0x00200000ae90783b */ /* 0x000ff00000000200 */
[----:B------:R-:W3:Y:S01]  /*4700*/  LDSM.16.M88.4 R148, [R172+0xd000] ;  /* 0x00d00000ac94783b */ /* 0x000ee20000000200 */
        /* <DEDUP_REMOVED lines=9> */
[----:B------:R-:W4:Y:S03]  /*47a0*/  LDSM.16.M88.4 R152, [R172+0xd400] ;  /* 0x00d40000ac98783b */ /* 0x000f260000000200 */
[-C--:B------:R-:W-:Y:S05]  /*47b0*/  HMMA.16816.F32 R4, R164, R168.reuse, R4 ;  /* 0x000000a8a404723c */ /* 0x080fea0000001804 */
[----:B------:R-:W4:Y:S01]  /*47c0*/  LDSM.16.M88.4 R160, [R173+0xd000] ;  /* 0x00d00000ada0783b */ /* 0x000f220000000200 */
        /* <DEDUP_REMOVED lines=9> */
[C---:B-1----:R-:W-:Y:S06]  /*4860*/  HMMA.16816.F32 R8, R132.reuse, R148, R8 ;  /* 0x000000948408723c */ /* 0x042fec0000001808 */
[-C--:B------:R-:W-:Y:S06]  /*4870*/  HMMA.16816.F32 R12, R132, R150.reuse, R12 ;  /* 0x00000096840c723c */ /* 0x080fec000000180c */
[C---:B------:R-:W-:Y:S06]  /*4880*/  HMMA.16816.F32 R16, R144.reuse, R150, R16 ;  /* 0x000000969010723c */ /* 0x040fec0000001810 */
[-C--:B----4-:R-:W-:Y:S06]  /*4890*/  HMMA.16816.F32 R20, R144, R152.reuse, R20 ;  /* 0x000000989014723c */ /* 0x090fec0000001814 */
[C---:B------:R-:W-:Y:S06]  /*48a0*/  HMMA.16816.F32 R24, R132.reuse, R152, R24 ;  /* 0x000000988418723c */ /* 0x040fec0000001818 */
[-C--:B------:R-:W-:Y:S06]  /*48b0*/  HMMA.16816.F32 R28, R132, R154.reuse, R28 ;  /* 0x0000009a841c723c */ /* 0x080fec000000181c */
[----:B------:R-:W-:Y:S06]  /*48c0*/  HMMA.16816.F32 R32, R144, R154, R32 ;  /* 0x0000009a9020723c */ /* 0x000fec0000001820 */
[-C--:B------:R-:W-:Y:S06]  /*48d0*/  HMMA.16816.F32 R4, R156, R160.reuse, R4 ;  /* 0x000000a09c04723c */ /* 0x080fec0000001804 */
        /* <DEDUP_REMOVED lines=22> */
[----:B------:R1:W1:Y:S10]  /*4a40*/  MUFU.TANH R149, R0 ;  /* 0x0000000000957308 */ /* 0x0002740000002400 */
        /* <DEDUP_REMOVED lines=12> */
[----:B------:R-:W-:Y:S09]  /*4b10*/  HMMA.16816.F32 R32, R156, R6, R32 ;  /* 0x000000069c20723c */ /* 0x000ff20000001820 */
[----:B------:R3:W1:Y:S02]  /*4b20*/  MUFU.TANH R168, R16 ;  /* 0x0000001000a87308 */ /* 0x0006640000002400 */
[----:B------:R-:W-:Y:S01]  /*4b30*/  FMUL.FTZ R20, R20, UR5 ;  /* 0x0000000514147c20 */ /* 0x000fe20008410000 */
[----:B------:R-:W-:Y:S01]  /*4b40*/  FMUL.FTZ R21, R21, UR5 ;  /* 0x0000000515157c20 */ /* 0x000fe20008410000 */
[----:B------:R-:W-:Y:S01]  /*4b50*/  FMUL.FTZ R22, R22, UR5 ;  /* 0x0000000516167c20 */ /* 0x000fe20008410000 */
[----:B------:R-:W-:Y:S01]  /*4b60*/  FMUL.FTZ R23, R23, UR5 ;  /* 0x0000000517177c20 */ /* 0x000fe20008410000 */
[----:B------:R-:W-:Y:S04]  /*4b70*/  FMUL.FTZ R24, R24, UR5 ;  /* 0x0000000518187c20 */ /* 0x000fe80008410000 */
[----:B------:R3:W1:Y:S01]  /*4b80*/  MUFU.TANH R167, R17 ;  /* 0x0000001100a77308 */ /* 0x0006620000002400 */
[----:B------:R-:W-:Y:S01]  /*4b90*/  FMUL.FTZ R25, R25, UR5 ;  /* 0x0000000519197c20 */ /* 0x000fe20008410000 */
        /* <DEDUP_REMOVED lines=10> */
[----:B------:R-:W-:Y:S05]  /*4c40*/  FMUL.FTZ R35, R35, UR5 ;  /* 0x0000000523237c20 */ /* 0x000fea0008410000 */
        /* <DEDUP_REMOVED lines=19> */
[----:B------:R-:W-:Y:S01]  /*4d80*/  USHF.L.U32 UR9, UR40, 0x7, URZ ;  /* 0x0000000728097899 */ /* 0x000fe2000800063f */
[----:B---3--:R-:W-:Y:S01]  /*4d90*/  MOV R21, R159 ;  /* 0x0000009f00157202 */ /* 0x008fe20000000f00 */
        /* <DEDUP_REMOVED lines=25> */
[----:B------:R-:W-:Y:S01]  /*4f30*/  IMAD.MOV.U32 R15, RZ, RZ, R154 ;  /* 0x000000ffff0f7224 */ /* 0x000fe200078e009a */
[----:B------:R-:W-:Y:S01]  /*4f40*/  UIADD3 UR9, UR9, UR14, URZ ;  /* 0x0000000e09097290 */ /* 0x000fe2000fffe03f */
[----:B------:R-:W-:Y:S01]  /*4f50*/  MOV R22, R149 ;  /* 0x0000009500167202 */ /* 0x000fe20000000f00 */
[----:B------:R-:W-:Y:S01]  /*4f60*/  IMAD.MOV.U32 R25, RZ, RZ, R160 ;  /* 0x000000ffff197224 */ /* 0x000fe200078e00a0 */
[----:B------:R-:W-:Y:S01]  /*4f70*/  MOV R31, R152 ;  /* 0x00000098001f7202 */ /* 0x000fe20000000f00 */
[----:B------:R-:W-:Y:S01]  /*4f80*/  UIADD3 UR9, UR15, UR9, -UR6 ;  /* 0x000000090f097290 */ /* 0x000fe2000fffe806 */
[----:B------:R-:W-:Y:S01]  /*4f90*/  IMAD.U32 R0, RZ, RZ, UR12 ;  /* 0x0000000cff007e24 */ /* 0x000fe2000f8e00ff */
[----:B------:R-:W-:Y:S01]  /*4fa0*/  UIADD3 UR12, UR8, 0x40, URZ ;  /* 0x00000040080c7890 */ /* 0x000fe2000fffe03f */
[----:B------:R-:W-:Y:S02]  /*4fb0*/  IMAD.MOV.U32 R32, RZ, RZ, R151 ;  /* 0x000000ffff207224 */ /* 0x000fe400078e0097 */
[----:B------:R-:W-:Y:S01]  /*4fc0*/  IMAD.MOV.U32 R35, RZ, RZ, R153 ;  /* 0x000000ffff237224 */ /* 0x000fe200078e0099 */
[----:B------:R-:W-:Y:S01]  /*4fd0*/  ISETP.LT.AND P0, PT, R0, UR6, PT ;  /* 0x0000000600007c0c */ /* 0x000fe2000bf01270 */
[----:B------:R-:W-:Y:S03]  /*4fe0*/  UISETP.GE.AND UP0, UPT, UR12, UR9, UPT ;  /* 0x000000090c00728c */ /* 0x000fe6000bf06270 */
[----:B------:R-:W-:Y:S03]  /*4ff0*/  UMOV UR12, UR15 ;  /* 0x0000000f000c7c82 */ /* 0x000fe60008000000 */
[----:B------:R-:W-:Y:S11]  /*5000*/  PLOP3.LUT P1, PT, PT, PT, UP0, 0x80, 0x0 ;  /* 0x000000000000781c */ /* 0x000ff60003f2f008 */
[----:B------:R-:W-:Y:S02]  /*5010*/  @!UPT UIADD3 URZ, URZ, URZ, URZ ;  /* 0x0000003f3f3ff290 */ /* 0x000fe4000fffe03f */
[----:B------:R-:W-:Y:S05]  /*5020*/  @!P1 BRA P0, `(.L_x_988) ;  /* 0x0000000800009947 */ /* 0x000fea0000000000 */
.L_x_987:
[----:B------:R-:W-:Y:S01]  /*5030*/  UIADD3 UR15, UR6, 0x1, -UR14 ;  /* 0x00000001060f7890 */ /* 0x000fe2000fffe80e */
[----:B------:R-:W-:Y:S01]  /*5040*/  VIADD R6, R243, UR8 ;  /* 0x00000008f3067c36 */ /* 0x000fe20008000000 */
[----:B------:R-:W-:Y:S01]  /*5050*/  UIADD3 UR9, -UR12, UR6, -UR14 ;  /* 0x000000060c097290 */ /* 0x000fe2000fffe90e */
[----:B-1----:R-:W-:Y:S01]  /*5060*/  IMAD.U32 R0, RZ, RZ, UR40 ;  /* 0x00000028ff007e24 */ /* 0x002fe2000f8e00ff */
[----:B------:R-:W-:Y:S01]  /*5070*/  UIADD3 UR8, UR15, UR45, URZ ;  /* 0x0000002d0f087290 */ /* 0x000fe2000fffe03f */
[----:B------:R-:W-:Y:S02]  /*5080*/  VIADD R7, R6, 0x20 ;  /* 0x0000002006077836 */ /* 0x000fe40000000000 */
[----:B------:R-:W-:Y:S01]  /*5090*/  IMAD R0, R0, 0x80, R251 ;  /* 0x0000008000007824 */ /* 0x000fe200078e02fb */
[----:B------:R-:W-:Y:S01]  /*50a0*/  VIADDMNMX R5, R6, UR9, RZ, !PT ;  /* 0x0000000906057c46 */ /* 0x000fe2000f8001ff */
[----:B------:R-:W-:Y:S01]  /*50b0*/  UMOV UR15, UR12 ;  /* 0x0000000c000f7c82 */ /* 0x000fe20008000000 */
[----:B------:R-:W-:Y:S01]  /*50c0*/  VIADDMNMX R7, R7, UR9, RZ, !PT ;  /* 0x0000000907077c46 */ /* 0x000fe2000f8001ff */
[----:B------:R-:W-:Y:S01]  /*50d0*/  IMAD.U32 R4, RZ, RZ, UR8 ;  /* 0x00000008ff047e24 */ /* 0x000fe2000f8e00ff */
[CC--:B------:R-:W-:Y:S01]  /*50e0*/  ISETP.GE.AND P3, PT, R0.reuse, R5.reuse, PT ;  /* 0x000000050000720c */ /* 0x0c0fe20003f66270 */
[C---:B---3--:R-:W-:Y:S02]  /*50f0*/  VIADD R14, R0.reuse, 0x1 ;  /* 0x00000001000e7836 */ /* 0x048fe40000000000 */
[----:B------:R-:W-:Y:S01]  /*5100*/  VIADD R13, R0, 0x8 ;  /* 0x00000008000d7836 */ /* 0x000fe20000000000 */
[----:B------:R-:W-:Y:S01]  /*5110*/  VIADDMNMX R4, R6, R4, UR6, PT ;  /* 0x0000000606047e46 */ /* 0x000fe2000b800104 */
[----:B------:R-:W-:Y:S01]  /*5120*/  VIADD R12, R0, 0x9 ;  /* 0x00000009000c7836 */ /* 0x000fe20000000000 */
[-C--:B------:R-:W-:Y:S01]  /*5130*/  ISETP.GE.AND P2, PT, R14, R5.reuse, PT ;  /* 0x000000050e00720c */ /* 0x080fe20003f46270 */
[C---:B------:R-:W-:Y:S01]  /*5140*/  VIADD R11, R0.reuse, 0x10 ;  /* 0x00000010000b7836 */ /* 0x040fe20000000000 */
[CC--:B------:R-:W-:Y:S01]  /*5150*/  ISETP.GE.OR P3, PT, R0.reuse, R4.reuse, !P3 ;  /* 0x000000040000720c */ /* 0x0c0fe20005f66670 */
[C---:B------:R-:W-:Y:S01]  /*5160*/  VIADD R10, R0.reuse, 0x11 ;  /* 0x00000011000a7836 */ /* 0x040fe20000000000 */
[-C--:B------:R-:W-:Y:S01]  /*5170*/  ISETP.GE.AND P1, PT, R13, R5.reuse, PT ;  /* 0x000000050d00720c */ /* 0x080fe20003f26270 */
[C---:B------:R-:W-:Y:S01]  /*5180*/  VIADD R9, R0.reuse, 0x18 ;  /* 0x0000001800097836 */ /* 0x040fe20000000000 */
[----:B------:R-:W-:Y:S01]  /*5190*/  FSEL R35, R153, -INF , !P3 ;  /* 0xff80000099237808 */ /* 0x000fe20005800000 */
[----:B------:R-:W-:Y:S01]  /*51a0*/  VIADD R8, R0, 0x19 ;  /* 0x0000001900087836 */ /* 0x000fe20000000000 */
[-C--:B------:R-:W-:Y:S01]  /*51b0*/  ISETP.GE.AND P0, PT, R12, R5.reuse, PT ;  /* 0x000000050c00720c */ /* 0x080fe20003f06270 */
[----:B------:R-:W-:Y:S01]  /*51c0*/  IMAD.U32 R16, RZ, RZ, UR8 ;  /* 0x00000008ff107e24 */ /* 0x000fe2000f8e00ff */
[-C--:B------:R-:W-:Y:S01]  /*51d0*/  ISETP.GE.AND P6, PT, R11, R5.reuse, PT ;  /* 0x000000050b00720c */ /* 0x080fe20003fc6270 */
[----:B------:R-:W-:Y:S01]  /*51e0*/  IMAD.U32 R15, RZ, RZ, UR8 ;  /* 0x00000008ff0f7e24 */ /* 0x000fe2000f8e00ff */
        /* <DEDUP_REMOVED lines=100> */
.L_x_988:
[C---:B------:R-:W-:Y:S01]  /*5830*/  FMUL.FTZ R6, R240.reuse, 1.4426950216293334961 ;  /* 0x3fb8aa3bf0067820 */ /* 0x040fe20000410000 */
[----:B------:R-:W-:Y:S01]  /*5840*/  FSETP.NEU.FTZ.AND P0, PT, R240, -INF , PT ;  /* 0xff800000f000780b */ /* 0x000fe20003f1d000 */
[----:B------:R-:W-:Y:S01]  /*5850*/  FMUL.FTZ R5, R241, 1.4426950216293334961 ;  /* 0x3fb8aa3bf1057820 */ /* 0x000fe20000410000 */
[----:B------:R-:W-:Y:S01]  /*5860*/  FMUL.FTZ R4, R238, 1.4426950216293334961 ;  /* 0x3fb8aa3bee047820 */ /* 0x000fe20000410000 */
[----:B------:R-:W-:Y:S01]  /*5870*/  FMUL.FTZ R14, R239, 1.4426950216293334961 ;  /* 0x3fb8aa3bef0e7820 */ /* 0x000fe20000410000 */
[----:B------:R-:W-:Y:S01]  /*5880*/  FSEL R6, R6, RZ, P0 ;  /* 0x000000ff06067208 */ /* 0x000fe20000000000 */
[----:B------:R-:W-:Y:S01]  /*5890*/  UISETP.GT.AND UP3, UPT, UR7, UR22, UPT ;  /* 0x000000160700728c */ /* 0x000fe2000bf64270 */
[----:B------:R-:W-:Y:S03]  /*58a0*/  FSETP.NEU.FTZ.AND P0, PT, R241, -INF , PT ;  /* 0xff800000f100780b */ /* 0x000fe60003f1d000 */
[--C-:B------:R-:W-:Y:S01]  /*58b0*/  FFMA.FTZ R0, R35, UR13, -R6.reuse ;  /* 0x0000000d23007c23 */ /* 0x100fe20008010806 */
[----:B------:R-:W-:Y:S02]  /*58c0*/  FSEL R5, R5, RZ, P0 ;  /* 0x000000ff05057208 */ /* 0x000fe40000000000 */
[----:B------:R-:W-:Y:S01]  /*58d0*/  FSETP.NEU.FTZ.AND P0, PT, R238, -INF , PT ;  /* 0xff800000ee00780b */ /* 0x000fe20003f1d000 */
[----:B------:R1:W-:Y:S03]  /*58e0*/  MUFU.EX2 R148, R0 ;  /* 0x0000000000947308 */ /* 0x0003e60000000800 */
[----:B------:R-:W-:Y:S02]  /*58f0*/  FSEL R4, R4, RZ, P0 ;  /* 0x000000ff04047208 */ /* 0x000fe40000000000 */
[----:B------:R-:W-:Y:S01]  /*5900*/  FSETP.NEU.FTZ.AND P0, PT, R239, -INF , PT ;  /* 0xff800000ef00780b */ /* 0x000fe20003f1d000 */
[--C-:B-1----:R-:W-:Y:S04]  /*5910*/  FFMA.FTZ R0, R31, UR13, -R6.reuse ;  /* 0x0000000d1f007c23 */ /* 0x102fe80008010806 */
[----:B------:R1:W-:Y:S02]  /*5920*/  MUFU.EX2 R144, R0 ;  /* 0x0000000000907308 */ /* 0x0003e40000000800 */
[--C-:B-1----:R-:W-:Y:S08]  /*5930*/  FFMA.FTZ R0, R32, UR13, -R5.reuse ;  /* 0x0000000d20007c23 */ /* 0x102ff00008010805 */
[----:B------:R1:W-:Y:S02]  /*5940*/  MUFU.EX2 R147, R0 ;  /* 0x0000000000937308 */ /* 0x0003e40000000800 */
[--C-:B-1----:R-:W-:Y:S08]  /*5950*/  FFMA.FTZ R0, R22, UR13, -R5.reuse ;  /* 0x0000000d16007c23 */ /* 0x102ff00008010805 */
[----:B------:R1:W-:Y:S02]  /*5960*/  MUFU.EX2 R146, R0 ;  /* 0x0000000000927308 */ /* 0x0003e40000000800 */
[--C-:B-1----:R-:W-:Y:S08]  /*5970*/  FFMA.FTZ R0, R33, UR13, -R6.reuse ;  /* 0x0000000d21007c23 */ /* 0x102ff00008010806 */
[----:B------:R1:W-:Y:S02]  /*5980*/  MUFU.EX2 R224, R0 ;  /* 0x0000000000e07308 */ /* 0x0003e40000000800 */
        /* <DEDUP_REMOVED lines=12> */
[----:B------:R1:W-:Y:S10]  /*5a50*/  MUFU.EX2 R145, R14 ;  /* 0x0000000e00917308 */ /* 0x0003f40000000800 */
[----:B------:R4:W-:Y:S01]  /*5a60*/  MUFU.EX2 R198, R7 ;  /* 0x0000000700c67308 */ /* 0x0009e20000000800 */
[----:B-1----:R-:W-:Y:S09]  /*5a70*/  FFMA.FTZ R14, R15, UR13, -R0 ;  /* 0x0000000d0f0e7c23 */ /* 0x002ff20008010800 */
[----:B------:R-:W-:Y:S01]  /*5a80*/  MUFU.EX2 R199, R14 ;  /* 0x0000000e00c77308 */ /* 0x000fe20000000800 */
[--C-:B----4-:R-:W-:Y:S09]  /*5a90*/  FFMA.FTZ R7, R16, UR13, -R4.reuse ;  /* 0x0000000d10077c23 */ /* 0x110ff20008010804 */
        /* <DEDUP_REMOVED lines=20> */
[----:B------:R-:W-:Y:S01]  /*5be0*/  MUFU.EX2 R227, R7 ;  /* 0x0000000700e37308 */ /* 0x000fe20000000800 */
[--C-:B----4-:R-:W-:Y:S01]  /*5bf0*/  FFMA.FTZ R6, R29, UR13, -R5.reuse ;  /* 0x0000000d1d067c23 */ /* 0x110fe20008010805 */
[----:B------:R-:W-:Y:S08]  /*5c00*/  FFMA.FTZ R5, R30, UR13, -R5 ;  /* 0x0000000d1e057c23 */ /* 0x000ff00008010805 */
[----:B------:R1:W-:Y:S10]  /*5c10*/  MUFU.EX2 R235, R6 ;  /* 0x0000000600eb7308 */ /* 0x0003f40000000800 */
[----:B------:R4:W-:Y:S01]  /*5c20*/  MUFU.EX2 R234, R5 ;  /* 0x0000000500ea7308 */ /* 0x0009e20000000800 */
[----:B-1----:R-:W-:Y:S09]  /*5c30*/  FFMA.FTZ R6, R12, UR13, -R0 ;  /* 0x0000000d0c067c23 */ /* 0x002ff20008010800 */
[----:B------:R-:W-:Y:S01]  /*5c40*/  MUFU.EX2 R231, R6 ;  /* 0x0000000600e77308 */ /* 0x000fe20000000800 */
[----:B----4-:R-:W-:Y:S09]  /*5c50*/  FFMA.FTZ R5, R18, UR13, -R4 ;  /* 0x0000000d12057c23 */ /* 0x010ff20008010804 */
[----:B------:R1:W4:Y:S02]  /*5c60*/  MUFU.EX2 R228, R5 ;  /* 0x0000000500e47308 */ /* 0x0003240000000800 */
[--C-:B-1----:R-:W-:Y:S01]  /*5c70*/  FFMA.FTZ R5, R10, UR13, -R0.reuse ;  /* 0x0000000d0a057c23 */ /* 0x102fe20008010800 */
[----:B--2---:R-:W-:Y:S02]  /*5c80*/  F2FP.F16.F32.PACK_AB R7, R222, R224 ;  /* 0x000000e0de07723e */ /* 0x004fe400000000ff */
[----:B---3--:R-:W-:Y:S05]  /*5c90*/  F2FP.F16.F32.PACK_AB R6, R215, R220 ;  /* 0x000000dcd706723e */ /* 0x008fea00000000ff */
[----:B------:R1:W-:Y:S02]  /*5ca0*/  MUFU.EX2 R226, R5 ;  /* 0x0000000500e27308 */ /* 0x0003e40000000800 */
[--C-:B-1----:R-:W-:Y:S01]  /*5cb0*/  FFMA.FTZ R5, R11, UR13, -R0.reuse ;  /* 0x0000000d0b057c23 */ /* 0x102fe20008010800 */
[----:B------:R-:W-:Y:S07]  /*5cc0*/  FFMA.FTZ R0, R13, UR13, -R0 ;  /* 0x0000000d0d007c23 */ /* 0x000fee0008010800 */
[----:B------:R1:W2:Y:S10]  /*5cd0*/  MUFU.EX2 R225, R5 ;  /* 0x0000000500e17308 */ /* 0x0002b40000000800 */
[----:B------:R3:W-:Y:S01]  /*5ce0*/  MUFU.EX2 R230, R0 ;  /* 0x0000000000e67308 */ /* 0x0007e20000000800 */
[--C-:B-1----:R-:W-:Y:S01]  /*5cf0*/  FFMA.FTZ R5, R20, UR13, -R4.reuse ;  /* 0x0000000d14057c23 */ /* 0x102fe20008010804 */
[----:B------:R-:W-:Y:S08]  /*5d00*/  FFMA.FTZ R4, R21, UR13, -R4 ;  /* 0x0000000d15047c23 */ /* 0x000ff00008010804 */
[----:B------:R1:W-:Y:S01]  /*5d10*/  MUFU.EX2 R233, R5 ;  /* 0x0000000500e97308 */ /* 0x0003e20000000800 */
[----:B---3--:R-:W-:Y:S09]  /*5d20*/  F2FP.F16.F32.PACK_AB R0, R236, R237 ;  /* 0x000000edec00723e */ /* 0x008ff200000000ff */
[----:B------:R3:W2:Y:S01]  /*5d30*/  MUFU.EX2 R232, R4 ;  /* 0x0000000400e87308 */ /* 0x0006a20000000800 */
[----:B-1----:R-:W-:Y:S05]  /*5d40*/  F2FP.F16.F32.PACK_AB R5, R144, R148 ;  /* 0x000000949005723e */ /* 0x002fea00000000ff */
[----:B------:R1:W-:Y:S01]  /*5d50*/  STS [R203+0x19000], R5 ;  /* 0x01900005cb007388 */ /* 0x0003e20000000800 */
[----:B---3--:R-:W-:Y:S05]  /*5d60*/  F2FP.F16.F32.PACK_AB R4, R146, R147 ;  /* 0x000000939204723e */ /* 0x008fea00000000ff */
[----:B------:R3:W-:Y:S04]  /*5d70*/  STS [R203+0x19400], R4 ;  /* 0x01940004cb007388 */ /* 0x0007e80000000800 */
[----:B------:R4:W-:Y:S04]  /*5d80*/  STS [R202+0x19000], R7 ;  /* 0x01900007ca007388 */ /* 0x0009e80000000800 */
[----:B------:R2:W-:Y:S01]  /*5d90*/  STS [R202+0x19400], R6 ;  /* 0x01940006ca007388 */ /* 0x0005e20000000800 */
[----:B-1----:R-:W-:Y:S05]  /*5da0*/  F2FP.F16.F32.PACK_AB R5, R145, R210 ;  /* 0x000000d29105723e */ /* 0x002fea00000000ff */
[----:B------:R1:W-:Y:S01]  /*5db0*/  STS [R203+0x1a000], R5 ;  /* 0x01a00005cb007388 */ /* 0x0003e20000000800 */
[----:B---3--:R-:W-:Y:S02]  /*5dc0*/  F2FP.F16.F32.PACK_AB R4, R198, R199 ;  /* 0x000000c7c604723e */ /* 0x008fe400000000ff */
[----:B----4-:R-:W-:Y:S03]  /*5dd0*/  F2FP.F16.F32.PACK_AB R7, R213, R214 ;  /* 0x000000d6d507723e */ /* 0x010fe600000000ff */
[----:B------:R3:W-:Y:S01]  /*5de0*/  STS [R203+0x1a400], R4 ;  /* 0x01a40004cb007388 */ /* 0x0007e20000000800 */
[----:B--2---:R-:W-:Y:S03]  /*5df0*/  F2FP.F16.F32.PACK_AB R6, R211, R212 ;  /* 0x000000d4d306723e */ /* 0x004fe600000000ff */
[----:B------:R2:W-:Y:S04]  /*5e00*/  STS [R202+0x1a000], R7 ;  /* 0x01a00007ca007388 */ /* 0x0005e80000000800 */
[----:B------:R4:W-:Y:S01]  /*5e10*/  STS [R202+0x1a400], R6 ;  /* 0x01a40006ca007388 */ /* 0x0009e20000000800 */
[----:B-1----:R-:W-:Y:S05]  /*5e20*/  F2FP.F16.F32.PACK_AB R5, R221, R223 ;  /* 0x000000dfdd05723e */ /* 0x002fea00000000ff */
[----:B------:R1:W-:Y:S01]  /*5e30*/  STS [R201+0x19000], R5 ;  /* 0x01900005c9007388 */ /* 0x0003e20000000800 */
[----:B---3--:R-:W-:Y:S02]  /*5e40*/  F2FP.F16.F32.PACK_AB R4, R218, R219 ;  /* 0x000000dbda04723e */ /* 0x008fe400000000ff */
[----:B--2---:R-:W-:Y:S03]  /*5e50*/  F2FP.F16.F32.PACK_AB R7, R227, R228 ;  /* 0x000000e4e307723e */ /* 0x004fe600000000ff */
        /* <DEDUP_REMOVED lines=11> */
[----:B------:R-:W-:Y:S08]  /*5f10*/  LDSM.16.M88.4 R32, [R175+UR4+0x6000] ;  /* 0x00600004af20783b */ /* 0x000ff00008000200 */
[----:B------:R-:W2:Y:S08]  /*5f20*/  LDSM.16.M88.4 R16, [R172+0xf000] ;  /* 0x00f00000ac10783b */ /* 0x000eb00000000200 */
[----:B------:R-:W3:Y:S01]  /*5f30*/  LDSM.16.M88.4 R28, [R175+UR4+0x6800] ;  /* 0x00680004af1c783b */ /* 0x000ee20008000200 */
[----:B-1----:R-:W-:Y:S07]  /*5f40*/  FFMA.FTZ R0, -R149, R149, 1 ;  /* 0x3f80000095007423 */ /* 0x002fee0000010195 */
[----:B------:R-:W1:Y:S01]  /*5f50*/  LDSM.16.M88.4 R132, [R172+0xf400] ;  /* 0x00f40000ac84783b */ /* 0x000e620000000200 */
[----:B------:R-:W-:Y:S07]  /*5f60*/  FMUL.FTZ R0, R0, UR5 ;  /* 0x0000000500007c20 */ /* 0x000fee0008410000 */
[----:B------:R-:W-:Y:S08]  /*5f70*/  LDSM.16.M88.4 R136, [R176] ;  /* 0x00000000b088783b */ /* 0x000ff00000000200 */
[----:B------:R-:W4:Y:S01]  /*5f80*/  LDSM.16.M88.4 R140, [R173+0xf000] ;  /* 0x00f00000ad8c783b */ /* 0x000f220000000200 */
        /* <DEDUP_REMOVED lines=60> */
[C---:B------:R-:W-:Y:S06]  /*6350*/  HMMA.16816.F32 R16, R140.reuse, R134, R16 ;  /* 0x000000868c10723c */ /* 0x040fec0000001810 */
[C---:B-----5:R-:W-:Y:S01]  /*6360*/  FADD.FTZ R4, -R186.reuse, R4 ;  /* 0x00000004ba047221 */ /* 0x060fe20000010100 */
[----:B------:R-:W-:Y:S01]  /*6370*/  FADD.FTZ R5, -R186, R5 ;  /* 0x00000005ba057221 */ /* 0x000fe20000010100 */
[C---:B------:R-:W-:Y:S03]  /*6380*/  FADD.FTZ R6, -R187.reuse, R6 ;  /* 0x00000006bb067221 */ /* 0x040fe60000010100 */
[----:B------:R-:W-:Y:S01]  /*6390*/  FADD.FTZ R7, -R187, R7 ;  /* 0x00000007bb077221 */ /* 0x000fe20000010100 */
[----:B------:R-:W-:Y:S01]  /*63a0*/  FMUL.FTZ R148, R148, R4 ;  /* 0x0000000494947220 */ /* 0x000fe20000410000 */
[----:B------:R-:W-:Y:S01]  /*63b0*/  FMUL.FTZ R133, R144, R5 ;  /* 0x0000000590857220 */ /* 0x000fe20000410000 */
[----:B------:R-:W-:Y:S01]  /*63c0*/  FMUL.FTZ R147, R147, R6 ;  /* 0x0000000693937220 */ /* 0x000fe20000410000 */
[----:B------:R-:W-:Y:S01]  /*63d0*/  FMUL.FTZ R132, R146, R7 ;  /* 0x0000000792847220 */ /* 0x000fe20000410000 */
[C---:B------:R-:W-:Y:S01]  /*63e0*/  FADD.FTZ R8, -R185.reuse, R8 ;  /* 0x00000008b9087221 */ /* 0x040fe20000010100 */
[----:B------:R-:W1:Y:S01]  /*63f0*/  LDSM.16.M88.4 R4, [R173+0x13400] ;  /* 0x01340000ad04783b */ /* 0x000e620000000200 */
[----:B------:R-:W-:Y:S01]  /*6400*/  FADD.FTZ R10, -R184, R10 ;  /* 0x0000000ab80a7221 */ /* 0x000fe20000010100 */
[----:B------:R-:W-:Y:S01]  /*6410*/  FADD.FTZ R9, -R185, R9 ;  /* 0x00000009b9097221 */ /* 0x000fe20000010100 */
[----:B------:R-:W-:Y:S01]  /*6420*/  FMUL.FTZ R146, R210, R8 ;  /* 0x00000008d2927220 */ /* 0x000fe20000410000 */
[----:B------:R-:W-:Y:S01]  /*6430*/  FFMA.FTZ R8, -R151, R151, 1 ;  /* 0x3f80000097087423 */ /* 0x000fe20000010197 */
[----:B------:R-:W-:Y:S01]  /*6440*/  FMUL.FTZ R144, R199, R10 ;  /* 0x0000000ac7907220 */ /* 0x000fe20000410000 */
[----:B------:R-:W-:Y:S01]  /*6450*/  FFMA.FTZ R10, -R153, R153, 1 ;  /* 0x3f800000990a7423 */ /* 0x000fe20000010199 */
[----:B------:R-:W-:Y:S01]  /*6460*/  FMUL.FTZ R132, R132, R0 ;  /* 0x0000000084847220 */ /* 0x000fe20000410000 */
[----:B------:R-:W-:Y:S01]  /*6470*/  FADD.FTZ R11, -R184, R11 ;  /* 0x0000000bb80b7221 */ /* 0x000fe20000010100 */
[----:B------:R-:W-:Y:S01]  /*6480*/  FFMA.FTZ R0, -R150, R150, 1 ;  /* 0x3f80000096007423 */ /* 0x000fe20000010196 */
[----:B------:R-:W-:Y:S01]  /*6490*/  FMUL.FTZ R145, R145, R9 ;  /* 0x0000000991917220 */ /* 0x000fe20000410000 */
[----:B------:R-:W-:Y:S01]  /*64a0*/  FFMA.FTZ R9, -R152, R152, 1 ;  /* 0x3f80000098097423 */ /* 0x000fe20000010198 */
[----:B------:R-:W-:Y:S01]  /*64b0*/  FMUL.FTZ R8, R8, UR5 ;  /* 0x0000000508087c20 */ /* 0x000fe20008410000 */
[----:B------:R-:W-:Y:S01]  /*64c0*/  FMUL.FTZ R10, R10, UR5 ;  /* 0x000000050a0a7c20 */ /* 0x000fe20008410000 */
[----:B------:R-:W-:Y:S01]  /*64d0*/  FMUL.FTZ R135, R198, R11 ;  /* 0x0000000bc6877220 */ /* 0x000fe20000410000 */
[----:B------:R-:W-:Y:S01]  /*64e0*/  FMUL.FTZ R0, R0, UR5 ;  /* 0x0000000500007c20 */ /* 0x000fe20008410000 */
[----:B------:R-:W-:Y:S01]  /*64f0*/  FMUL.FTZ R9, R9, UR5 ;  /* 0x0000000509097c20 */ /* 0x000fe20008410000 */
[----:B------:R-:W-:Y:S01]  /*6500*/  FMUL.FTZ R134, R147, R8 ;  /* 0x0000000893867220 */ /* 0x000fe20000410000 */
[----:B------:R-:W-:Y:S01]  /*6510*/  FMUL.FTZ R11, R148, R10 ;  /* 0x0000000a940b7220 */ /* 0x000fe20000410000 */
[----:B------:R-:W-:Y:S01]  /*6520*/  FFMA.FTZ R8, -R154, R154, 1 ;  /* 0x3f8000009a087423 */ /* 0x000fe2000001019a */
[----:B------:R-:W-:Y:S01]  /*6530*/  FADD.FTZ R13, -R185, R13 ;  /* 0x0000000db90d7221 */ /* 0x000fe20000010100 */
[----:B------:R-:W-:Y:S01]  /*6540*/  FADD.FTZ R14, -R184, R14 ;  /* 0x0000000eb80e7221 */ /* 0x000fe20000010100 */
[----:B------:R-:W-:Y:S01]  /*6550*/  F2FP.F16.F32.PACK_AB R132, R132, R134 ;  /* 0x000000868484723e */ /* 0x000fe200000000ff */
[----:B------:R-:W-:Y:S01]  /*6560*/  FFMA.FTZ R10, -R160, R160, 1 ;  /* 0x3f800000a00a7423 */ /* 0x000fe200000101a0 */
[----:B------:R-:W-:Y:S01]  /*6570*/  FMUL.FTZ R135, R135, R0 ;  /* 0x0000000087877220 */ /* 0x000fe20000410000 */
[----:B------:R-:W-:Y:S01]  /*6580*/  FADD.FTZ R15, -R184, R15 ;  /* 0x0000000fb80f7221 */ /* 0x000fe20000010100 */
[----:B------:R-:W-:Y:S01]  /*6590*/  FFMA.FTZ R0, -R161, R161, 1 ;  /* 0x3f800000a1007423 */ /* 0x000fe200000101a1 */
[----:B------:R-:W-:Y:S01]  /*65a0*/  FMUL.FTZ R133, R133, R9 ;  /* 0x0000000985857220 */ /* 0x000fe20000410000 */
[----:B------:R-:W-:Y:S01]  /*65b0*/  FFMA.FTZ R9, -R155, R155, 1 ;  /* 0x3f8000009b097423 */ /* 0x000fe2000001019b */
[----:B------:R-:W-:Y:S01]  /*65c0*/  FMUL.FTZ R8, R8, UR5 ;  /* 0x0000000508087c20 */ /* 0x000fe20008410000 */
[----:B------:R-:W-:Y:S01]  /*65d0*/  FMUL.FTZ R148, R213, R13 ;  /* 0x0000000dd5947220 */ /* 0x000fe20000410000 */
[----:B------:R-:W-:Y:S01]  /*65e0*/  FMUL.FTZ R147, R212, R14 ;  /* 0x0000000ed4937220 */ /* 0x000fe20000410000 */
[----:B------:R-:W-:Y:S01]  /*65f0*/  FMUL.FTZ R10, R10, UR5 ;  /* 0x000000050a0a7c20 */ /* 0x000fe20008410000 */
[----:B------:R-:W-:Y:S01]  /*6600*/  FMUL.FTZ R14, R211, R15 ;  /* 0x0000000fd30e7220 */ /* 0x000fe20000410000 */
[----:B------:R-:W-:Y:S01]  /*6610*/  FMUL.FTZ R0, R0, UR5 ;  /* 0x0000000500007c20 */ /* 0x000fe20008410000 */
[----:B------:R-:W-:Y:S01]  /*6620*/  FADD.FTZ R12, -R185, R12 ;  /* 0x0000000cb90c7221 */ /* 0x000fe20000010100 */
[----:B------:R-:W-:Y:S01]  /*6630*/  FMUL.FTZ R9, R9, UR5 ;  /* 0x0000000509097c20 */ /* 0x000fe20008410000 */
[----:B------:R-:W-:Y:S01]  /*6640*/  FMUL.FTZ R144, R144, R8 ;  /* 0x0000000890907220 */ /* 0x000fe20000410000 */
[----:B------:R-:W-:Y:S01]  /*6650*/  FMUL.FTZ R13, R146, R10 ;  /* 0x0000000a920d7220 */ /* 0x000fe20000410000 */
[----:B------:R-:W-:Y:S01]  /*6660*/  FFMA.FTZ R8, -R164, R164, 1 ;  /* 0x3f800000a4087423 */ /* 0x000fe200000101a4 */
[-C--:B-1----:R-:W-:Y:S03]  /*6670*/  HMMA.16816.F32 R20, R140, R4.reuse, R20 ;  /* 0x000000048c14723c */ /* 0x082fe60000001814 */
[----:B------:R-:W-:Y:S01]  /*6680*/  FADD.FTZ R17, -R186, R17 ;  /* 0x00000011ba117221 */ /* 0x000fe20000010100 */
[----:B------:R-:W-:Y:S01]  /*6690*/  FMUL.FTZ R14, R14, R0 ;  /* 0x000000000e0e7220 */ /* 0x000fe20000410000 */
[----:B------:R-:W-:Y:S01]  /*66a0*/  FMUL.FTZ R149, R214, R12 ;  /* 0x0000000cd6957220 */ /* 0x000fe20000410000 */
[C---:B------:R-:W-:Y:S05]  /*66b0*/  HMMA.16816.F32 R24, R136.reuse, R4, R24 ;  /* 0x000000048818723c */ /* 0x040fea0000001818 */
[----:B------:R-:W-:Y:S01]  /*66c0*/  FADD.FTZ R18, -R187, R18 ;  /* 0x00000012bb127221 */ /* 0x000fe20000010100 */
[-C--:B------:R-:W-:Y:S05]  /*66d0*/  HMMA.16816.F32 R28, R136, R6.reuse, R28 ;  /* 0x00000006881c723c */ /* 0x080fea000000181c */
[----:B------:R-:W-:Y:S01]  /*66e0*/  FFMA.FTZ R5, -R163, R163, 1 ;  /* 0x3f800000a3057423 */ /* 0x000fe200000101a3 */
[----:B------:R-:W-:Y:S01]  /*66f0*/  FFMA.FTZ R4, -R162, R162, 1 ;  /* 0x3f800000a2047423 */ /* 0x000fe200000101a2 */
[----:B------:R-:W-:Y:S01]  /*6700*/  FADD.FTZ R19, -R187, R19 ;  /* 0x00000013bb137221 */ /* 0x000fe20000010100 */
[----:B------:R-:W-:Y:S01]  /*6710*/  FFMA.FTZ R0, -R165, R165, 1 ;  /* 0x3f800000a5007423 */ /* 0x000fe200000101a5 */
[----:B------:R-:W-:Y:S04]  /*6720*/  HMMA.16816.F32 R32, R140, R6, R32 ;  /* 0x000000068c20723c */ /* 0x000fe80000001820 */
[----:B------:R-:W-:Y:S01]  /*6730*/  FMUL.FTZ R5, R5, UR5 ;  /* 0x0000000505057c20 */ /* 0x000fe20008410000 */
[----:B------:R-:W-:Y:S01]  /*6740*/  FMUL.FTZ R4, R4, UR5 ;  /* 0x0000000504047c20 */ /* 0x000fe20008410000 */
[----:B------:R-:W-:Y:S01]  /*6750*/  FMUL.FTZ R12, R145, R9 ;  /* 0x00000009910c7220 */ /* 0x000fe20000410000 */
[----:B------:R-:W-:Y:S01]  /*6760*/  F2FP.F16.F32.PACK_AB R133, R133, R11 ;  /* 0x0000000b8585723e */ /* 0x000fe200000000ff */
[----:B------:R-:W-:Y:S03]  /*6770*/  FMUL.FTZ R15, R148, R5 ;  /* 0x00000005940f7220 */ /* 0x000fe60000410000 */
[----:B------:R-:W-:Y:S01]  /*6780*/  FMUL.FTZ R10, R147, R4 ;  /* 0x00000004930a7220 */ /* 0x000fe20000410000 */
[----:B------:R-:W-:Y:S01]  /*6790*/  FFMA.FTZ R5, -R167, R167, 1 ;  /* 0x3f800000a7057423 */ /* 0x000fe200000101a7 */
[----:B------:R-:W-:Y:S01]  /*67a0*/  FFMA.FTZ R4, -R166, R166, 1 ;  /* 0x3f800000a6047423 */ /* 0x000fe200000101a6 */
[----:B------:R-:W-:Y:S01]  /*67b0*/  FMUL.FTZ R8, R8, UR5 ;  /* 0x0000000508087c20 */ /* 0x000fe20008410000 */
[----:B------:R-:W-:Y:S01]  /*67c0*/  FMUL.FTZ R11, R222, R17 ;  /* 0x00000011de0b7220 */ /* 0x000fe20000410000 */
[----:B------:R-:W-:Y:S01]  /*67d0*/  FADD.FTZ R20, -R186, R20 ;  /* 0x00000014ba147221 */ /* 0x000fe20000010100 */
[----:B------:R-:W-:Y:S01]  /*67e0*/  FMUL.FTZ R5, R5, UR5 ;  /* 0x0000000505057c20 */ /* 0x000fe20008410000 */
[----:B------:R-:W-:Y:S01]  /*67f0*/  FMUL.FTZ R18, R220, R18 ;  /* 0x00000012dc127220 */ /* 0x000fe20000410000 */
[----:B------:R-:W-:Y:S01]  /*6800*/  FMUL.FTZ R19, R215, R19 ;  /* 0x00000013d7137220 */ /* 0x000fe20000410000 */
[----:B------:R-:W-:Y:S01]  /*6810*/  FMUL.FTZ R4, R4, UR5 ;  /* 0x0000000504047c20 */ /* 0x000fe20008410000 */
[----:B------:R-:W-:Y:S01]  /*6820*/  FMUL.FTZ R0, R0, UR5 ;  /* 0x0000000500007c20 */ /* 0x000fe20008410000 */
[----:B------:R-:W-:Y:S01]  /*6830*/  FMUL.FTZ R9, R149, R8 ;  /* 0x0000000895097220 */ /* 0x000fe20000410000 */
[----:B------:R-:W-:Y:S01]  /*6840*/  F2FP.F16.F32.PACK_AB R17, R12, R13 ;  /* 0x0000000d0c11723e */ /* 0x000fe200000000ff */
[----:B------:R-:W-:Y:S01]  /*6850*/  FADD.FTZ R16, -R186, R16 ;  /* 0x00000010ba107221 */ /* 0x000fe20000010100 */
[----:B------:R-:W-:Y:S01]  /*6860*/  FMUL.FTZ R137, R223, R20 ;  /* 0x00000014df897220 */ /* 0x000fe20000410000 */
[----:B------:R-:W-:Y:S01]  /*6870*/  FFMA.FTZ R8, -R168, R168, 1 ;  /* 0x3f800000a8087423 */ /* 0x000fe200000101a8 */
[----:B------:R-:W-:Y:S01]  /*6880*/  FMUL.FTZ R13, R11, R5 ;  /* 0x000000050b0d7220 */ /* 0x000fe20000410000 */
[----:B------:R-:W-:Y:S01]  /*6890*/  FFMA.FTZ R6, -R189, R189, 1 ;  /* 0x3f800000bd067423 */ /* 0x000fe200000101bd */
[----:B------:R-:W-:Y:S01]  /*68a0*/  FADD.FTZ R21, -R186, R21 ;  /* 0x00000015ba157221 */ /* 0x000fe20000010100 */
[----:B------:R-:W-:Y:S01]  /*68b0*/  FMUL.FTZ R20, R18, R4 ;  /* 0x0000000412147220 */ /* 0x000fe20000410000 */
[----:B------:R-:W-:Y:S01]  /*68c0*/  FMUL.FTZ R19, R19, R0 ;  /* 0x0000000013137220 */ /* 0x000fe20000410000 */
[----:B------:R-:W-:Y:S01]  /*68d0*/  FFMA.FTZ R5, -R171, R171, 1 ;  /* 0x3f800000ab057423 */ /* 0x000fe200000101ab */
[C---:B------:R-:W-:Y:S01]  /*68e0*/  FADD.FTZ R22, -R187.reuse, R22 ;  /* 0x00000016bb167221 */ /* 0x040fe20000010100 */
[----:B------:R-:W-:Y:S01]  /*68f0*/  FADD.FTZ R23, -R187, R23 ;  /* 0x00000017bb177221 */ /* 0x000fe20000010100 */
[----:B------:R-:W-:Y:S01]  /*6900*/  FFMA.FTZ R4, -R170, R170, 1 ;  /* 0x3f800000aa047423 */ /* 0x000fe200000101aa */
[----:B------:R-:W-:Y:S01]  /*6910*/  FFMA.FTZ R0, -R169, R169, 1 ;  /* 0x3f800000a9007423 */ /* 0x000fe200000101a9 */
[----:B------:R-:W-:Y:S01]  /*6920*/  FMUL.FTZ R134, R224, R16 ;  /* 0x00000010e0867220 */ /* 0x000fe20000410000 */
[----:B------:R-:W-:Y:S01]  /*6930*/  FMUL.FTZ R8, R8, UR5 ;  /* 0x0000000508087c20 */ /* 0x000fe20008410000 */
[----:B------:R-:W-:Y:S01]  /*6940*/  FMUL.FTZ R6, R6, UR5 ;  /* 0x0000000506067c20 */ /* 0x000fe20008410000 */
[----:B------:R-:W-:Y:S01]  /*6950*/  F2FP.F16.F32.PACK_AB R16, R135, R144 ;  /* 0x000000908710723e */ /* 0x000fe200000000ff */
[----:B------:R-:W-:Y:S01]  /*6960*/  FMUL.FTZ R136, R221, R21 ;  /* 0x00000015dd887220 */ /* 0x000fe20000410000 */
[----:B------:R-:W-:Y:S01]  /*6970*/  FMUL.FTZ R5, R5, UR5 ;  /* 0x0000000505057c20 */ /* 0x000fe20008410000 */
[----:B------:R-:W-:Y:S01]  /*6980*/  FMUL.FTZ R135, R219, R22 ;  /* 0x00000016db877220 */ /* 0x000fe20000410000 */
[----:B------:R-:W-:Y:S01]  /*6990*/  FMUL.FTZ R21, R218, R23 ;  /* 0x00000017da157220 */ /* 0x000fe20000410000 */
[----:B------:R-:W-:Y:S01]  /*69a0*/  FMUL.FTZ R4, R4, UR5 ;  /* 0x0000000504047c20 */ /* 0x000fe20008410000 */
[----:B------:R-:W-:Y:S01]  /*69b0*/  FMUL.FTZ R0, R0, UR5 ;  /* 0x0000000500007c20 */ /* 0x000fe20008410000 */
[----:B------:R-:W-:Y:S01]  /*69c0*/  FMUL.FTZ R12, R134, R8 ;  /* 0x00000008860c7220 */ /* 0x000fe20000410000 */
[----:B------:R-:W-:Y:S01]  /*69d0*/  FMUL.FTZ R7, R137, R6 ;  /* 0x0000000689077220 */ /* 0x000fe20000410000 */
[----:B------:R-:W-:Y:S01]  /*69e0*/  FADD.FTZ R24, -R185, R24 ;  /* 0x00000018b9187221 */ /* 0x000fe20000010100 */
        /* <DEDUP_REMOVED lines=10> */
[----:B------:R-:W-:Y:S01]  /*6a90*/  F2FP.F16.F32.PACK_AB R14, R14, R10 ;  /* 0x0000000a0e0e723e */ /* 0x000fe200000000ff */
[----:B------:R-:W-:Y:S01]  /*6aa0*/  FMUL.FTZ R10, R228, R24 ;  /* 0x00000018e40a7220 */ /* 0x000fe20000410000 */
[----:B------:R-:W-:Y:S01]  /*6ab0*/  F2FP.F16.F32.PACK_AB R15, R15, R9 ;  /* 0x000000090f0f723e */ /* 0x000fe200000000ff */
[----:B------:R-:W-:Y:S01]  /*6ac0*/  FMUL.FTZ R6, R6, UR5 ;  /* 0x0000000506067c20 */ /* 0x000fe20008410000 */
[----:B------:R-:W-:Y:S01]  /*6ad0*/  FMUL.FTZ R9, R227, R25 ;  /* 0x00000019e3097220 */ /* 0x000fe20000410000 */
[----:B------:R-:W-:Y:S01]  /*6ae0*/  FMUL.FTZ R5, R5, UR5 ;  /* 0x0000000505057c20 */ /* 0x000fe20008410000 */
[----:B------:R-:W-:Y:S01]  /*6af0*/  FMUL.FTZ R23, R226, R26 ;  /* 0x0000001ae2177220 */ /* 0x000fe20000410000 */
[----:B------:R-:W-:Y:S01]  /*6b00*/  FMUL.FTZ R22, R225, R27 ;  /* 0x0000001be1167220 */ /* 0x000fe20000410000 */
[----:B------:R-:W-:Y:S01]  /*6b10*/  FMUL.FTZ R4, R4, UR5 ;  /* 0x0000000504047c20 */ /* 0x000fe20008410000 */
[----:B------:R-:W-:Y:S01]  /*6b20*/  FMUL.FTZ R0, R0, UR5 ;  /* 0x0000000500007c20 */ /* 0x000fe20008410000 */
        /* <DEDUP_REMOVED lines=10> */
[----:B------:R-:W-:Y:S01]  /*6bd0*/  F2FP.F16.F32.PACK_AB R13, R13, R12 ;  /* 0x0000000c0d0d723e */ /* 0x000fe200000000ff */
[----:B------:R-:W-:Y:S01]  /*6be0*/  FFMA.FTZ R4, -R158, R158, 1 ;  /* 0x3f8000009e047423 */ /* 0x000fe2000001019e */
[----:B------:R-:W-:Y:S01]  /*6bf0*/  FFMA.FTZ R0, -R157, R157, 1 ;  /* 0x3f8000009d007423 */ /* 0x000fe2000001019d */
[----:B------:R-:W-:Y:S01]  /*6c00*/  F2FP.F16.F32.PACK_AB R12, R19, R20 ;  /* 0x00000014130c723e */ /* 0x000fe200000000ff */
[----:B------:R-:W-:Y:S01]  /*6c10*/  FMUL.FTZ R19, R233, R28 ;  /* 0x0000001ce9137220 */ /* 0x000fe20000410000 */
[----:B------:R-:W-:Y:S01]  /*6c20*/  FMUL.FTZ R6, R6, UR5 ;  /* 0x0000000506067c20 */ /* 0x000fe20008410000 */
[----:B------:R-:W-:Y:S01]  /*6c30*/  FMUL.FTZ R29, R232, R29 ;  /* 0x0000001de81d7220 */ /* 0x000fe20000410000 */
[----:B------:R-:W-:Y:S01]  /*6c40*/  FMUL.FTZ R5, R5, UR5 ;  /* 0x0000000505057c20 */ /* 0x000fe20008410000 */
[----:B------:R-:W-:Y:S01]  /*6c50*/  FMUL.FTZ R21, R231, R30 ;  /* 0x0000001ee7157220 */ /* 0x000fe20000410000 */
[----:B------:R-:W-:Y:S01]  /*6c60*/  FMUL.FTZ R20, R230, R31 ;  /* 0x0000001fe6147220 */ /* 0x000fe20000410000 */
[----:B------:R-:W-:Y:S01]  /*6c70*/  FMUL.FTZ R4, R4, UR5 ;  /* 0x0000000504047c20 */ /* 0x000fe20008410000 */
[----:B------:R-:W-:Y:S01]  /*6c80*/  FMUL.FTZ R0, R0, UR5 ;  /* 0x0000000500007c20 */ /* 0x000fe20008410000 */
[----:B------:R-:W-:Y:S01]  /*6c90*/  F2FP.F16.F32.PACK_AB R8, R8, R7 ;  /* 0x000000070808723e */ /* 0x000fe200000000ff */
[----:B------:R-:W-:Y:S01]  /*6ca0*/  FMUL.FTZ R19, R19, R6 ;  /* 0x0000000613137220 */ /* 0x000fe20000410000 */
[----:B------:R-:W-:Y:S01]  /*6cb0*/  F2FP.F16.F32.PACK_AB R7, R11, R18 ;  /* 0x000000120b07723e */ /* 0x000fe200000000ff */
[----:B------:R-:W-:Y:S01]  /*6cc0*/  FMUL.FTZ R11, R29, R5 ;  /* 0x000000051d0b7220 */ /* 0x000fe20000410000 */
[----:B------:R-:W-:Y:S01]  /*6cd0*/  F2FP.F16.F32.PACK_AB R6, R9, R10 ;  /* 0x0000000a0906723e */ /* 0x000fe200000000ff */
[----:B------:R-:W-:Y:S01]  /*6ce0*/  FADD.FTZ R32, -R186, R32 ;  /* 0x00000020ba207221 */ /* 0x000fe20000010100 */
[----:B------:R-:W-:Y:S01]  /*6cf0*/  FMUL.FTZ R21, R21, R4 ;  /* 0x0000000415157220 */ /* 0x000fe20000410000 */
[----:B------:R-:W-:Y:S01]  /*6d00*/  FMUL.FTZ R20, R20, R0 ;  /* 0x0000000014147220 */ /* 0x000fe20000410000 */
[----:B------:R-:W-:Y:S01]  /*6d10*/  FFMA.FTZ R9, -R197, R197, 1 ;  /* 0x3f800000c5097423 */ /* 0x000fe200000101c5 */
[----:B------:R-:W-:Y:S01]  /*6d20*/  FFMA.FTZ R5, -R196, R196, 1 ;  /* 0x3f800000c4057423 */ /* 0x000fe200000101c4 */
[----:B------:R-:W-:Y:S01]  /*6d30*/  FADD.FTZ R33, -R186, R33 ;  /* 0x00000021ba217221 */ /* 0x000fe20000010100 */
[C---:B------:R-:W-:Y:S01]  /*6d40*/  FADD.FTZ R34, -R187.reuse, R34 ;  /* 0x00000022bb227221 */ /* 0x040fe20000010100 */
[----:B------:R-:W-:Y:S01]  /*6d50*/  FADD.FTZ R35, -R187, R35 ;  /* 0x00000023bb237221 */ /* 0x000fe20000010100 */
[----:B------:R-:W-:Y:S01]  /*6d60*/  FFMA.FTZ R4, -R195, R195, 1 ;  /* 0x3f800000c3047423 */ /* 0x000fe200000101c3 */
[----:B------:R-:W-:Y:S01]  /*6d70*/  F2FP.F16.F32.PACK_AB R11, R11, R19 ;  /* 0x000000130b0b723e */ /* 0x000fe200000000ff */
[----:B------:R-:W-:Y:S01]  /*6d80*/  FFMA.FTZ R0, -R194, R194, 1 ;  /* 0x3f800000c2007423 */ /* 0x000fe200000101c2 */
[----:B------:R-:W-:Y:S01]  /*6d90*/  FMUL.FTZ R18, R237, R32 ;  /* 0x00000020ed127220 */ /* 0x000fe20000410000 */
[C---:B------:R-:W-:Y:S01]  /*6da0*/  IADD3 R160, R204.reuse, 0x20, RZ ;  /* 0x00000020cca07810 */ /* 0x040fe20007ffe0ff */
[----:B------:R-:W-:Y:S01]  /*6db0*/  FMUL.FTZ R9, R9, UR5 ;  /* 0x0000000509097c20 */ /* 0x000fe20008410000 */
[----:B------:R-:W-:Y:S01]  /*6dc0*/  FMUL.FTZ R10, R5, UR5 ;  /* 0x00000005050a7c20 */ /* 0x000fe20008410000 */
[----:B------:R-:W-:Y:S01]  /*6dd0*/  IADD3 R161, R204, 0x40, RZ ;  /* 0x00000040cca17810 */ /* 0x000fe20007ffe0ff */
[----:B------:R-:W-:Y:S01]  /*6de0*/  FMUL.FTZ R33, R236, R33 ;  /* 0x00000021ec217220 */ /* 0x000fe20000410000 */
[----:B------:R-:W-:Y:S01]  /*6df0*/  FMUL.FTZ R34, R235, R34 ;  /* 0x00000022eb227220 */ /* 0x000fe20000410000 */
[----:B------:R-:W-:Y:S01]  /*6e00*/  FMUL.FTZ R35, R234, R35 ;  /* 0x00000023ea237220 */ /* 0x000fe20000410000 */
[----:B------:R-:W-:Y:S01]  /*6e10*/  FMUL.FTZ R5, R4, UR5 ;  /* 0x0000000504057c20 */ /* 0x000fe20008410000 */
[----:B------:R-:W-:Y:S01]  /*6e20*/  FMUL.FTZ R0, R0, UR5 ;  /* 0x0000000500007c20 */ /* 0x000fe20008410000 */
[----:B------:R-:W-:Y:S01]  /*6e30*/  FMUL.FTZ R18, R18, R9 ;  /* 0x0000000912127220 */ /* 0x000fe20000410000 */
[----:B------:R-:W-:Y:S01]  /*6e40*/  FMUL.FTZ R4, R33, R10 ;  /* 0x0000000a21047220 */ /* 0x000fe20000410000 */
[----:B------:R-:W-:Y:S01]  /*6e50*/  F2FP.F16.F32.PACK_AB R10, R20, R21 ;  /* 0x00000015140a723e */ /* 0x000fe200000000ff */
[----:B------:R-:W-:Y:S01]  /*6e60*/  FMUL.FTZ R9, R34, R5 ;  /* 0x0000000522097220 */ /* 0x000fe20000410000 */
[----:B------:R-:W-:Y:S01]  /*6e70*/  F2FP.F16.F32.PACK_AB R5, R22, R23 ;  /* 0x000000171605723e */ /* 0x000fe200000000ff */
[----:B------:R-:W-:Y:S01]  /*6e80*/  FMUL.FTZ R0, R35, R0 ;  /* 0x0000000023007220 */ /* 0x000fe20000410000 */
[----:B------:R-:W-:Y:S04]  /*6e90*/  F2FP.F16.F32.PACK_AB R4, R4, R18 ;  /* 0x000000120404723e */ /* 0x000fe800000000ff */
[----:B------:R-:W-:Y:S01]  /*6ea0*/  F2FP.F16.F32.PACK_AB R0, R0, R9 ;  /* 0x000000090000723e */ /* 0x000fe200000000ff */
[----:B------:R-:W-:Y:S06]  /*6eb0*/  @!P0 BRA `(.L_x_989) ;  /* 0x0000000000c08947 */ /* 0x000fec0003800000 */
        /* <DEDUP_REMOVED lines=18> */
[--C-:B------:R-:W-:Y:S02]  /*6fe0*/  @!P2 IMAD.MOV.U32 R20, RZ, RZ, R207.reuse ;  /* 0x000000ffff14a224 */ /* 0x100fe400078e00cf */
        /* <DEDUP_REMOVED lines=29> */
.L_x_989:
        /* <DEDUP_REMOVED lines=123> */
.L_x_990:
[----:B------:R-:W-:Y:S01]  /*7970*/  LDSM.16.M88.4 R24, [R177] ;  /* 0x00000000b118783b */ /* 0x000fe20000000200 */
[C---:B------:R-:W-:Y:S01]  /*7980*/  LEA R199, P1, R242.reuse, R216, 0x2 ;  /* 0x000000d8f2c77211 */ /* 0x040fe200078210ff */
[----:B------:R-:W-:Y:S02]  /*7990*/  ULOP3.LUT UR8, UR7, 0x1, URZ, 0xc0, !UPT ;  /* 0x0000000107087892 */ /* 0x000fe4000f8ec03f */
[----:B--2---:R-:W1:Y:S01]  /*79a0*/  LDSM.16.MT88.4 R8, [R0+0x9000] ;  /* 0x009000000008783b */ /* 0x004e620000004200 */
[----:B------:R-:W-:Y:S01]  /*79b0*/  LEA.HI.X.SX32 R198, R242, R217, 0x2, P1 ;  /* 0x000000d9f2c67211 */ /* 0x000fe200008f16ff */
[----:B------:R-:W-:Y:S02]  /*79c0*/  UISETP.NE.U32.AND UP0, UPT, UR8, 0x1, UPT ;  /* 0x000000010800788c */ /* 0x000fe4000bf05070 */
[----:B------:R-:W2:Y:S01]  /*79d0*/  LDSM.16.MT88.4 R16, [R0+0xb000] ;  /* 0x00b000000010783b */ /* 0x000ea20000004200 */
[----:B------:R-:W-:Y:S02]  /*79e0*/  UISETP.GT.AND UP2, UPT, UR7, UR22, UPT ;  /* 0x000000160700728c */ /* 0x000fe4000bf44270 */
[----:B------:R-:W-:Y:S01]  /*79f0*/  UIADD3 UR7, UR7, -0x1, URZ ;  /* 0xffffffff07077890 */ /* 0x000fe2000fffe03f */
        /* <DEDUP_REMOVED lines=337> */
[----:B------:R-:W-:Y:S01]  /*8f10*/  @UP0 UIADD3 UR5, UR43, UR44, URZ ;  /* 0x0000002c2b050290 */ /* 0x000fe2000fffe03f */
[----:B------:R-:W-:Y:S01]  /*8f20*/  F2FP.F16.F32.PACK_AB R11, R11, R108 ;  /* 0x0000006c0b0b723e */ /* 0x000fe200000000ff */
[----:B------:R-:W-:Y:S01]  /*8f30*/  STS [R246+0x200], R20 ;  /* 0x00020014f6007388 */ /* 0x000fe20000000800 */
[----:B------:R-:W-:Y:S01]  /*8f40*/  F2FP.F16.F32.PACK_AB R10, R10, R110 ;  /* 0x0000006e0a0a723e */ /* 0x000fe200000000ff */
[----:B------:R-:W-:Y:S01]  /*8f50*/  @UP0 ULDC.64 UR8, c[0x0][0x450] ;  /* 0x0001140000080ab9 */ /* 0x000fe20000000a00 */
[----:B------:R-:W-:Y:S01]  /*8f60*/  F2FP.F16.F32.PACK_AB R9, R9, R116 ;  /* 0x000000740909723e */ /* 0x000fe200000000ff */
[----:B------:R-:W-:Y:S01]  /*8f70*/  STS [R245+0x1000], R23 ;  /* 0x00100017f5007388 */ /* 0x000fe20000000800 */
[----:B------:R-:W-:Y:S01]  /*8f80*/  F2FP.F16.F32.PACK_AB R8, R8, R118 ;  /* 0x000000760808723e */ /* 0x000fe200000000ff */
[----:B------:R-:W-:Y:S01]  /*8f90*/  @UP0 UIMAD.WIDE.U32 UR12, UR5, UR8, URZ ;  /* 0x00000008050c02a5 */ /* 0x000fe2000f8e003f */
[----:B------:R-:W-:Y:S01]  /*8fa0*/  F2FP.F16.F32.PACK_AB R5, R5, R128 ;  /* 0x000000800505723e */ /* 0x000fe200000000ff */
[----:B------:R-:W-:Y:S01]  /*8fb0*/  STS [R245+0x1200], R22 ;  /* 0x00120016f5007388 */ /* 0x000fe20000000800 */
[----:B------:R-:W-:Y:S01]  /*8fc0*/  F2FP.F16.F32.PACK_AB R4, R4, R130 ;  /* 0x000000820404723e */ /* 0x000fe200000000ff */
[----:B------:R-:W-:Y:S01]  /*8fd0*/  @UP0 UIMAD UR5, UR5, UR9, URZ ;  /* 0x00000009050502a4 */ /* 0x000fe2000f8e023f */
[----:B------:R-:W-:Y:S01]  /*8fe0*/  F2FP.F16.F32.PACK_AB R7, R7, R120 ;  /* 0x000000780707723e */ /* 0x000fe200000000ff */
[----:B------:R-:W-:Y:S01]  /*8ff0*/  STS [R246+0x1000], R19 ;  /* 0x00100013f6007388 */ /* 0x000fe20000000800 */
[----:B------:R-:W-:Y:S01]  /*9000*/  F2FP.F16.F32.PACK_AB R6, R6, R122 ;  /* 0x0000007a0606723e */ /* 0x000fe200000000ff */
[----:B------:R-:W-:Y:S01]  /*9010*/  @UP0 UIADD3 UR20, UR13, UR5, URZ ;  /* 0x000000050d140290 */ /* 0x000fe2000fffe03f */
[----:B------:R-:W-:Y:S01]  /*9020*/  F2FP.F16.F32.PACK_AB R3, R3, R124 ;  /* 0x0000007c0303723e */ /* 0x000fe200000000ff */
[----:B------:R-:W-:Y:S01]  /*9030*/  STS [R246+0x1200], R18 ;  /* 0x00120012f6007388 */ /* 0x000fe20000000800 */
[----:B------:R-:W-:Y:S01]  /*9040*/  F2FP.F16.F32.PACK_AB R0, R0, R126 ;  /* 0x0000007e0000723e */ /* 0x000fe200000000ff */
[----:B------:R-:W-:Y:S01]  /*9050*/  @UP0 UMOV UR19, UR12 ;  /* 0x0000000c00130c82 */ /* 0x000fe20008000000 */
[----:B------:R-:W-:Y:S01]  /*9060*/  F2FP.F16.F32.PACK_AB R40, R41, R40 ;  /* 0x000000282928723e */ /* 0x000fe200000000ff */
[----:B------:R-:W-:Y:S01]  /*9070*/  STS [R245+0x2000], R17 ;  /* 0x00200011f5007388 */ /* 0x000fe20000000800 */
[----:B------:R-:W-:-:S02]  /*9080*/  F2FP.F16.F32.PACK_AB R42, R43, R42 ;  /* 0x0000002a2b2a723e */ /* 0x000fc400000000ff */
[----:B------:R-:W-:Y:S01]  /*9090*/  F2FP.F16.F32.PACK_AB R44, R45, R44 ;  /* 0x0000002c2d2c723e */ /* 0x000fe200000000ff */
[----:B------:R-:W-:Y:S01]  /*90a0*/  STS [R245+0x2200], R16 ;  /* 0x00220010f5007388 */ /* 0x000fe20000000800 */
[----:B------:R-:W-:Y:S02]  /*90b0*/  F2FP.F16.F32.PACK_AB R46, R47, R46 ;  /* 0x0000002e2f2e723e */ /* 0x000fe400000000ff */
[----:B------:R-:W-:Y:S01]  /*90c0*/  F2FP.F16.F32.PACK_AB R52, R53, R52 ;  /* 0x000000343534723e */ /* 0x000fe200000000ff */
[----:B------:R-:W-:Y:S01]  /*90d0*/  STS [R246+0x2000], R13 ;  /* 0x0020000df6007388 */ /* 0x000fe20000000800 */
[----:B------:R-:W-:Y:S02]  /*90e0*/  F2FP.F16.F32.PACK_AB R54, R55, R54 ;  /* 0x000000363736723e */ /* 0x000fe400000000ff */
        /* <DEDUP_REMOVED lines=67> */
.L_x_992:
[----:B------:R-:W-:Y:S01]  /*9520*/  @UP0 UIADD3 UR7, UR43, UR44, URZ ;  /* 0x0000002c2b070290 */ /* 0x000fe2000fffe03f */
[----:B--2---:R-:W-:Y:S01]  /*9530*/  LEA R0, R244, UR4, 0x1 ;  /* 0x00000004f4007c11 */ /* 0x004fe2000f8e08ff */
        /* <DEDUP_REMOVED lines=18> */
.L_x_993:
        /* <DEDUP_REMOVED lines=37> */
[----:B------:R-:W-:Y:S01]  /*98b0*/  IMAD.MOV.U32 R4, RZ, RZ, R8 ;  /* 0x000000ffff047224 */ /* 0x000fe200078e0008 */
[----:B------:R-:W-:Y:S01]  /*98c0*/  MOV R5, R24 ;  /* 0x0000001800057202 */ /* 0x000fe20000000f00 */
[----:B------:R-:W3:Y:S01]  /*98d0*/  LDS.128 R16, [R0+0xd000] ;  /* 0x00d0000000107984 */ /* 0x000ee20000000c00 */
[----:B------:R-:W-:Y:S01]  /*98e0*/  IMAD R25, R26, UR8, RZ ;  /* 0x000000081a197c24 */ /* 0x000fe2000f8e02ff */
[----:B------:R-:W-:Y:S01]  /*98f0*/  ISETP.GE.AND P1, PT, R160, UR15, PT ;  /* 0x0000000fa0007c0c */ /* 0x000fe2000bf26270 */
[----:B------:R-:W-:Y:S01]  /*9900*/  ULDC.64 UR16, c[0x0][0x3f0] ;  /* 0x0000fc0000107ab9 */ /* 0x000fe20000000a00 */
[----:B------:R-:W-:Y:S01]  /*9910*/  IMAD.WIDE.U32 R10, R3, UR8, R4 ;  /* 0x00000008030a7c25 */ /* 0x000fe2000f8e0004 */
[----:B------:R-:W-:-:S03]  /*9920*/  ISETP.GE.AND P0, PT, R161, UR15, PT ;  /* 0x0000000fa1007c0c */ /* 0x000fc6000bf06270 */
[----:B------:R-:W-:Y:S02]  /*9930*/  IMAD R4, R3, UR9, R25 ;  /* 0x0000000903047c24 */ /* 0x000fe4000f8e0219 */
[----:B------:R-:W4:Y:S02]  /*9940*/  @!P2 LDS.128 R12, [R0+0x9000] ;  /* 0x00900000000ca984 */ /* 0x000f240000000c00 */
[----:B------:R-:W-:Y:S01]  /*9950*/  IMAD.IADD R5, R4, 0x1, R11 ;  /* 0x0000000104057824 */ /* 0x000fe200078e020b */
[----:B------:R-:W-:-:S04]  /*9960*/  LEA R4, P5, R10, UR16, 0x1 ;  /* 0x000000100a047c11 */ /* 0x000fc8000f8a08ff */
[----:B------:R-:W-:-:S05]  /*9970*/  LEA.HI.X R5, R10, UR17, R5, 0x1, P5 ;  /* 0x000000110a057c11 */ /* 0x000fca000a8f0c05 */
[----:B--2---:R2:W-:Y:S04]  /*9980*/  @!P1 STG.E.128 desc[UR10][R4.64+0x40], R20 ;  /* 0x0000401404009986 */ /* 0x0045e8000c101d0a */
[----:B---3--:R2:W-:Y:S04]  /*9990*/  @!P0 STG.E.128 desc[UR10][R4.64+0x80], R16 ;  /* 0x0000801004008986 */ /* 0x0085e8000c101d0a */
[----:B----4-:R2:W-:Y:S02]  /*99a0*/  @!P2 STG.E.128 desc[UR10][R4.64], R12 ;  /* 0x0000000c0400a986 */ /* 0x0105e4000c101d0a */
.L_x_995:
[----:B------:R-:W-:Y:S05]  /*99b0*/  BSYNC B0 ;  /* 0x0000000000007941 */ /* 0x000fea0003800000 */
.L_x_994:
[----:B------:R-:W-:Y:S04]  /*99c0*/  BSSY B0, `(.L_x_996) ;  /* 0x0000013000007945 */ /* 0x000fe80003800000 */
[----:B------:R-:W-:Y:S05]  /*99d0*/  @P3 BRA `(.L_x_997) ;  /* 0x0000000000443947 */ /* 0x000fea0003800000 */
[----:B--2---:R-:W-:Y:S01]  /*99e0*/  IADD3 R4, P0, R3, 0x40, RZ ;  /* 0x0000004003047810 */ /* 0x004fe20007f1e0ff */
        /* <DEDUP_REMOVED lines=16> */
.L_x_997:
[----:B------:R-:W-:Y:S05]  /*9af0*/  BSYNC B0 ;  /* 0x0000000000007941 */ /* 0x000fea0003800000 */
.L_x_996:
[----:B--2---:R-:W-:Y:S01]  /*9b00*/  IMAD.U32 R4, RZ, RZ, UR12 ;  /* 0x0000000cff047e24 */ /* 0x004fe2000f8e00ff */
[----:B------:R-:W-:Y:S01]  /*9b10*/  UIMAD UR7, UR7, UR12, URZ ;  /* 0x0000000c070772a4 */ /* 0x000fe2000f8e023f */
[----:B------:R-:W2:Y:S01]  /*9b20*/  LDS.128 R20, [R0+0xf000] ;  /* 0x00f0000000147984 */ /* 0x000ea20000000c00 */
        /* <DEDUP_REMOVED lines=8> */
[----:B-1----:R-:W-:Y:S01]  /*9bb0*/  IMAD.U32 R0, RZ, RZ, UR5 ;  /* 0x00000005ff007e24 */ /* 0x002fe2000f8e00ff */
[----:B------:R-:W-:-:S04]  /*9bc0*/  UIMAD UR5, UR8, UR6, URZ ;  /* 0x00000006080572a4 */ /* 0x000fc8000f8e023f */
[----:B------:R-:W-:Y:S01]  /*9bd0*/  IADD3.X R7, R7, UR18, R0, P0, !PT ;  /* 0x0000001207077c10 */ /* 0x000fe200087fe400 */
[----:B------:R-:W-:Y:S01]  /*9be0*/  UIMAD UR7, UR58, UR7, UR5 ;  /* 0x000000073a0772a4 */ /* 0x000fe2000f8e0205 */
[----:B------:R-:W-:-:S05]  /*9bf0*/  MOV R0, UR6 ;  /* 0x0000000600007c02 */ /* 0x000fca0008000f00 */
[----:B------:R-:W-:-:S05]  /*9c00*/  IMAD.WIDE.U32 R6, R0, UR58, R6 ;  /* 0x0000003a00067c25 */ /* 0x000fca000f8e0006 */
[----:B------:R-:W-:Y:S01]  /*9c10*/  IADD3 R0, R7, UR7, RZ ;  /* 0x0000000707007c10 */ /* 0x000fe2000fffe0ff */
[----:B--2---:R-:W-:Y:S06]  /*9c20*/  @P4 BRA `(.L_x_999) ;  /* 0x0000000000404947 */ /* 0x004fec0003800000 */
        /* <DEDUP_REMOVED lines=16> */
.L_x_999:
[----:B------:R-:W-:Y:S05]  /*9d30*/  BSYNC B0 ;  /* 0x0000000000007941 */ /* 0x000fea0003800000 */
.L_x_998:
        /* <DEDUP_REMOVED lines=18> */
.L_x_973:
[----:B------:R-:W-:Y:S05]  /*9e60*/  BSYNC B1 ;  /* 0x0000000000017941 */ /* 0x000fea0003800000 */
.L_x_959:
[----:B------:R-:W-:Y:S01]  /*9e70*/  R2UR UR6, R252 ;  /* 0x00000000fc0672ca */ /* 0x000fe200000e0000 */
[----:B------:R-:W-:Y:S02]  /*9e80*/  ULDC UR5, c[0x0][0xc] ;  /* 0x0000030000057ab9 */ /* 0x000fe40000000800 */
[----:B------:R-:W-:-:S10]  /*9e90*/  UIADD3 UR40, UR5, UR40, URZ ;  /* 0x0000002805287290 */ /* 0x000fd4000fffe03f */
[----:B------:R-:W-:-:S06]  /*9ea0*/  UISETP.GE.AND UP0, UPT, UR40, UR6, UPT ;  /* 0x000000062800728c */ /* 0x000fcc000bf06270 */
[----:B------:R-:W-:-:S13]  /*9eb0*/  PLOP3.LUT P0, PT, PT, PT, UP0, 0x80, 0x0 ;  /* 0x000000000000781c */ /* 0x000fda0003f0f008 */
[----:B------:R-:W-:Y:S05]  /*9ec0*/  @P0 BRA `(.L_x_1000) ;  /* 0x0000000000040947 */ /* 0x000fea0003800000 */
[----:B------:R-:W-:Y:S05]  /*9ed0*/  BRA `(.L_x_1001) ;  /* 0xffffff6c004c7947 */ /* 0x000fea000383ffff */
.L_x_1000:
[----:B------:R-:W-:Y:S05]  /*9ee0*/  EXIT ;  /* 0x000000000000794d */ /* 0x000fea0003800000 */
.L_x_1002:
        /* <DEDUP_REMOVED lines=9> */
.L_x_1308:


//--------------------- .text._ZN5flash44flash_bwd_dq_dk_dv_loop_seqk_parallel_kernelI23Flash_bwd_kernel_traitsILi96ELi64ELi128ELi8ELi2ELi4ELi4ELb0ELb0EN7cutlass6half_tE19Flash_kernel_traitsILi96ELi64ELi128ELi8ES3_EELb1ELb0ELb0ELb0ELb1ELb1ELb0EEEvNS_16Flash_bwd_paramsE --------------------------
	.section	.text._ZN5flash44flash_bwd_dq_dk_dv_loop_seqk_parallel_kernelI23Flash_bwd_kernel_traitsILi96ELi64ELi128ELi8ELi2ELi4ELi4ELb0ELb0EN7cutlass6half_tE19Flash_kernel_traitsILi96ELi64ELi128ELi8ES3_EELb1ELb0ELb0ELb0ELb1ELb1ELb0EEEvNS_16Flash_bwd_paramsE,"ax",@progbits
	.align	128
        .global         _ZN5flash44flash_bwd_dq_dk_dv_loop_seqk_parallel_kernelI23Flash_bwd_kernel_traitsILi96ELi64ELi128ELi8ELi2ELi4ELi4ELb0ELb0EN7cutlass6half_tE19Flash_kernel_traitsILi96ELi64ELi128ELi8ES3_EELb1ELb0ELb0ELb0ELb1ELb1ELb0EEEvNS_16Flash_bwd_paramsE
        .type           _ZN5flash44flash_bwd_dq_dk_dv_loop_seqk_parallel_kernelI23Flash_bwd_kernel_traitsILi96ELi64ELi128ELi8ELi2ELi4ELi4ELb0ELb0EN7cutlass6half_tE19Flash_kernel_traitsILi96ELi64ELi128ELi8ES3_EELb1ELb0ELb0ELb0ELb1ELb1ELb0EEEvNS_16Flash_bwd_paramsE,@function
        .size           _ZN5flash44flash_bwd_dq_dk_dv_loop_seqk_parallel_kernelI23Flash_bwd_kernel_traitsILi96ELi64ELi128ELi8ELi2ELi4ELi4ELb0ELb0EN7cutlass6half_tE19Flash_kernel_traitsILi96ELi64ELi128ELi8ES3_EELb1ELb0ELb0ELb0ELb1ELb1ELb0EEEvNS_16Flash_bwd_paramsE,(.L_x_1309 - _ZN5flash44flash_bwd_dq_dk_dv_loop_seqk_parallel_kernelI23Flash_bwd_kernel_traitsILi96ELi64ELi128ELi8ELi2ELi4ELi4ELb0ELb0EN7cutlass6half_tE19Flash_kernel_traitsILi96ELi64ELi128ELi8ES3_EELb1ELb0ELb0ELb0ELb1ELb1ELb0EEEvNS_16Flash_bwd_paramsE)
        .other          _ZN5flash44flash_bwd_dq_dk_dv_loop_seqk_parallel_kernelI23Flash_bwd_kernel_traitsILi96ELi64ELi128ELi8ELi2ELi4ELi4ELb0ELb0EN7cutlass6half_tE19Flash_kernel_traitsILi96ELi64ELi128ELi8ES3_EELb1ELb0ELb0ELb0ELb1ELb1ELb0EEEvNS_16Flash_bwd_paramsE,@"STO_CUDA_ENTRY STV_DEFAULT"
_ZN5flash44flash_bwd_dq_dk_dv_loop_seqk_parallel_kernelI23Flash_bwd_kernel_traitsILi96ELi64ELi128ELi8ELi2ELi4ELi4ELb0ELb0EN7cutlass6half_tE19Flash_kernel_traitsILi96ELi64ELi128ELi8ES3_EELb1ELb0ELb0ELb0ELb1ELb1ELb0EEEvNS_16Flash_bwd_paramsE:
.text._ZN5flash44flash_bwd_dq_dk_dv_loop_seqk_parallel_kernelI23Flash_bwd_kernel_traitsILi96ELi64ELi128ELi8ELi2ELi4ELi4ELb0ELb0EN7cutlass6half_tE19Flash_kernel_traitsILi96ELi64ELi128ELi8ES3_EELb1ELb0ELb0ELb0ELb1ELb1ELb0EEEvNS_16Flash_bwd_paramsE:
[----:B------:R-:W-:Y:S08]  /*0000*/  LDC R1, c[0x0][0x28] ;  /* 0x00000a00ff017b82 */ /* 0x000ff00000000800 */
[----:B------:R-:W1:Y:S01]  /*0010*/  S2UR UR48, SR_CTAID.X ;  /* 0x00000000003079c3 */ /* 0x000e620000002500 */
[----:B------:R-:W-:Y:S02]  /*0020*/  ULDC UR4, c[0x0][0x2c8] ;  /* 0x0000b20000047ab9 */ /* 0x000fe40000000800 */
[----:B------:R-:W-:-:S04]  /*0030*/  UIADD3 UR5, UR4, 0x7f, URZ ;  /* 0x0000007f04057890 */ /* 0x000fc8000fffe03f */
[----:B------:R-:W-:-:S04]  /*0040*/  USHF.R.S32.HI UR4, URZ, 0x1f, UR5 ;  /* 0x0000001f3f047899 */ /* 0x000fc80008011405 */
[----:B------:R-:W-:-:S04]  /*0050*/  ULEA.HI UR4, UR4, UR5, URZ, 0x7 ;  /* 0x0000000504047291 */ /* 0x000fc8000f8f383f */
[----:B------:R-:W-:-:S04]  /*0060*/  USHF.R.S32.HI UR4, URZ, 0x7, UR4 ;  /* 0x000000073f047899 */ /* 0x000fc80008011404 */
        /* <DEDUP_REMOVED lines=12> */
[----:B------:R-:W3:Y:S08]  /*0130*/  S2UR UR54, SR_CTAID.Z ;  /* 0x00000000003679c3 */ /* 0x000ef00000002700 */
[----:B------:R-:W4:Y:S08]  /*0140*/  S2UR UR56, SR_CTAID.Z ;  /* 0x00000000003879c3 */ /* 0x000f300000002700 */
[----:B------:R-:W5:Y:S01]  /*0150*/  S2UR UR55, SR_CTAID.Y ;  /* 0x00000000003779c3 */ /* 0x000f620000002600 */
[----:B--2---:R-:W-:Y:S01]  /*0160*/  ULEA UR4, UR4, UR5, 0x18 ;  /* 0x0000000504047291 */ /* 0x004fe2000f8ec03f */
[----:B-1----:R-:W-:-:S06]  /*0170*/  SHF.R.S32.HI R6, RZ, 0x1f, R11 ;  /* 0x0000001fff067819 */ /* 0x002fcc000001140b */
[----:B------:R-:W1:Y:S01]  /*0180*/  S2UR UR52, SR_CTAID.Y ;  /* 0x00000000003479c3 */ /* 0x000e620000002600 */
[----:B---3--:R-:W-:Y:S01]  /*0190*/  USHF.R.S32.HI UR5, URZ, 0x1f, UR54 ;  /* 0x0000001f3f057899 */ /* 0x008fe20008011436 */
[CC--:B------:R-:W-:Y:S02]  /*01a0*/  LEA.HI R185, R6.reuse, R11.reuse, RZ, 0x5 ;  /* 0x0000000b06b97211 */ /* 0x0c0fe400078f28ff */
[----:B------:R-:W-:Y:S02]  /*01b0*/  LEA.HI R4, R6, R11, RZ, 0x4 ;  /* 0x0000000b06047211 */ /* 0x000fe400078f20ff */
[----:B------:R-:W-:Y:S01]  /*01c0*/  LOP3.LUT R2, R185, 0xffffffe0, RZ, 0xc0, !PT ;  /* 0xffffffe0b9027812 */ /* 0x000fe200078ec0ff */
[----:B----4-:R-:W-:Y:S01]  /*01d0*/  USHF.R.S32.HI UR6, URZ, 0x1f, UR56 ;  /* 0x0000001f3f067899 */ /* 0x010fe20008011438 */
[----:B------:R-:W-:Y:S01]  /*01e0*/  SHF.R.S32.HI R3, RZ, 0x4, R4 ;  /* 0x00000004ff037819 */ /* 0x000fe20000011404 */
[----:B------:R-:W-:Y:S01]  /*01f0*/  IMAD.U32 R193, RZ, RZ, UR5 ;  /* 0x00000005ffc17e24 */ /* 0x000fe2000f8e00ff */
[C---:B------:R-:W-:Y:S01]  /*0200*/  LOP3.LUT R12, R4.reuse, 0xfffffff0, RZ, 0xc0, !PT ;  /* 0xfffffff0040c7812 */ /* 0x040fe200078ec0ff */
[C---:B------:R-:W-:Y:S01]  /*0210*/  IMAD.IADD R7, R11.reuse, 0x1, -R2 ;  /* 0x000000010b077824 */ /* 0x040fe200078e0a02 */
[----:B------:R-:W-:Y:S01]  /*0220*/  LEA.HI R4, R4, R3, RZ, 0x1 ;  /* 0x0000000304047211 */ /* 0x000fe200078f08ff */
[----:B------:R-:W-:Y:S01]  /*0230*/  IMAD.U32 R192, RZ, RZ, UR6 ;  /* 0x00000006ffc07e24 */ /* 0x000fe2000f8e00ff */
[-C--:B------:R-:W-:Y:S01]  /*0240*/  LEA.HI R13, R6, R11.reuse, RZ, 0x2 ;  /* 0x0000000b060d7211 */ /* 0x080fe200078f10ff */
[----:B------:R-:W-:Y:S01]  /*0250*/  IMAD.IADD R12, R11, 0x1, -R12 ;  /* 0x000000010b0c7824 */ /* 0x000fe200078e0a0c */
[----:B------:R-:W-:Y:S01]  /*0260*/  LOP3.LUT R4, R4, 0xfffffffe, RZ, 0xc0, !PT ;  /* 0xfffffffe04047812 */ /* 0x000fe200078ec0ff */
[----:B-----5:R-:W-:Y:S01]  /*0270*/  USHF.R.S32.HI UR5, URZ, 0x1f, UR55 ;  /* 0x0000001f3f057899 */ /* 0x020fe20008011437 */
[----:B------:R-:W-:Y:S01]  /*0280*/  LEA.HI R15, R6, R11, RZ, 0x3 ;  /* 0x0000000b060f7211 */ /* 0x000fe200078f18ff */
[----:B------:R-:W-:Y:S01]  /*0290*/  UIADD3 UR6, UR4, 0x15000, URZ ;  /* 0x0001500004067890 */ /* 0x000fe2000fffe03f */
[----:B------:R-:W-:Y:S01]  /*02a0*/  SHF.R.S32.HI R2, RZ, 0x1f, R7 ;  /* 0x0000001fff027819 */ /* 0x000fe20000011407 */
[----:B------:R-:W-:Y:S01]  /*02b0*/  IMAD.IADD R4, R3, 0x1, -R4 ;  /* 0x0000000103047824 */ /* 0x000fe200078e0a04 */
[----:B------:R-:W-:Y:S01]  /*02c0*/  SHF.R.S32.HI R186, RZ, 0x2, R13 ;  /* 0x00000002ffba7819 */ /* 0x000fe2000001140d */
[----:B------:R-:W-:Y:S01]  /*02d0*/  IMAD.U32 R191, RZ, RZ, UR5 ;  /* 0x00000005ffbf7e24 */ /* 0x000fe2000f8e00ff */
[----:B------:R-:W-:Y:S01]  /*02e0*/  LOP3.LUT R10, R15, 0xfffffff8, RZ, 0xc0, !PT ;  /* 0xfffffff80f0a7812 */ /* 0x000fe200078ec0ff */
[C---:B------:R-:W-:Y:S01]  /*02f0*/  IMAD.SHL.U32 R180, R4.reuse, 0x8, RZ ;  /* 0x0000000804b47824 */ /* 0x040fe200078e00ff */
[--C-:B------:R-:W-:Y:S01]  /*0300*/  SHF.R.S32.HI R184, RZ, 0x5, R185.reuse ;  /* 0x00000005ffb87819 */ /* 0x100fe200000114b9 */
[----:B------:R-:W-:Y:S01]  /*0310*/  IMAD.SHL.U32 R179, R4, 0x10, RZ ;  /* 0x0000001004b37824 */ /* 0x000fe200078e00ff */
[----:B------:R-:W-:Y:S01]  /*0320*/  SHF.R.S32.HI R5, RZ, 0x1f, R185 ;  /* 0x0000001fff057819 */ /* 0x000fe200000114b9 */
[----:B------:R-:W-:Y:S01]  /*0330*/  IMAD.IADD R10, R11, 0x1, -R10 ;  /* 0x000000010b0a7824 */ /* 0x000fe200078e0a0a */
[----:B------:R-:W-:Y:S01]  /*0340*/  LEA.HI R2, R2, R7, RZ, 0x2 ;  /* 0x0000000702027211 */ /* 0x000fe200078f10ff */
[----:B------:R-:W-:Y:S01]  /*0350*/  UIADD3 UR5, UR4, 0x9000, URZ ;  /* 0x0000900004057890 */ /* 0x000fe2000fffe03f */
[C---:B------:R-:W-:Y:S01]  /*0360*/  LOP3.LUT R0, R13.reuse, 0xfffffffc, RZ, 0xc0, !PT ;  /* 0xfffffffc0d007812 */ /* 0x040fe200078ec0ff */
[----:B-1----:R-:W-:Y:S01]  /*0370*/  UIMAD.WIDE UR8, UR52, 0x80, URZ ;  /* 0x00000080340878a5 */ /* 0x002fe2000f8e023f */
[----:B------:R-:W-:Y:S01]  /*0380*/  LEA.HI R3, R13, R186, RZ, 0x1 ;  /* 0x000000ba0d037211 */ /* 0x000fe200078f08ff */
[----:B------:R-:W-:Y:S01]  /*0390*/  USHF.R.S32.HI UR57, URZ, 0x1f, UR52 ;  /* 0x0000001f3f397899 */ /* 0x000fe20008011434 */
[----:B------:R-:W-:-:S02]  /*03a0*/  SHF.R.S32.HI R7, RZ, 0x3, R15 ;  /* 0x00000003ff077819 */ /* 0x000fc4000001140f */
[CC--:B------:R-:W-:Y:S01]  /*03b0*/  LEA.HI R183, R6.reuse, R11.reuse, RZ, 0x6 ;  /* 0x0000000b06b77211 */ /* 0x0c0fe200078f30ff */
[----:B------:R-:W-:Y:S01]  /*03c0*/  IMAD.U32 R194, RZ, RZ, UR8 ;  /* 0x00000008ffc27e24 */ /* 0x000fe2000f8e00ff */
[-C--:B------:R-:W-:Y:S01]  /*03d0*/  LEA.HI R185, R185, R184.reuse, RZ, 0x1 ;  /* 0x000000b8b9b97211 */ /* 0x080fe200078f08ff */
[----:B------:R-:W-:Y:S01]  /*03e0*/  IMAD.SHL.U32 R7, R7, 0x40, RZ ;  /* 0x0000004007077824 */ /* 0x000fe200078e00ff */
[----:B------:R-:W-:Y:S01]  /*03f0*/  LEA.HI R5, R5, R184, RZ, 0x2 ;  /* 0x000000b805057211 */ /* 0x000fe200078f10ff */
[----:B------:R-:W-:Y:S01]  /*0400*/  IMAD.U32 R195, RZ, RZ, UR9 ;  /* 0x00000009ffc37e24 */ /* 0x000fe2000f8e00ff */
[----:B------:R-:W-:Y:S01]  /*0410*/  LEA.HI R6, R6, R11, RZ, 0x7 ;  /* 0x0000000b06067211 */ /* 0x000fe200078f38ff */
[----:B------:R-:W-:Y:S01]  /*0420*/  IMAD.IADD R11, R11, 0x1, -R0 ;  /* 0x000000010b0b7824 */ /* 0x000fe200078e0a00 */
[----:B------:R-:W-:Y:S02]  /*0430*/  LOP3.LUT R3, R3, 0x7fffffe, RZ, 0xc0, !PT ;  /* 0x07fffffe03037812 */ /* 0x000fe400078ec0ff */
[----:B------:R-:W-:Y:S01]  /*0440*/  SHF.R.S32.HI R13, RZ, 0x1f, R13 ;  /* 0x0000001fff0d7819 */ /* 0x000fe2000001140d */
[----:B------:R-:W-:Y:S01]  /*0450*/  IMAD.SHL.U32 R188, R11, 0x8, RZ ;  /* 0x000000080bbc7824 */ /* 0x000fe200078e00ff */
[----:B------:R-:W-:Y:S01]  /*0460*/  LOP3.LUT R185, R185, 0xfffffffe, RZ, 0xc0, !PT ;  /* 0xfffffffeb9b97812 */ /* 0x000fe200078ec0ff */
[----:B------:R-:W-:Y:S01]  /*0470*/  IMAD.IADD R3, R186, 0x1, -R3 ;  /* 0x00000001ba037824 */ /* 0x000fe200078e0a03 */
[----:B------:R-:W-:Y:S01]  /*0480*/  LOP3.LUT R5, R5, 0xfffffffc, RZ, 0xc0, !PT ;  /* 0xfffffffc05057812 */ /* 0x000fe200078ec0ff */
[----:B------:R-:W-:Y:S01]  /*0490*/  IMAD.SHL.U32 R11, R11, 0x2, RZ ;  /* 0x000000020b0b7824 */ /* 0x000fe200078e00ff */
[----:B------:R-:W-:Y:S01]  /*04a0*/  LOP3.LUT R7, R7, 0xc0, RZ, 0xc0, !PT ;  /* 0x000000c007077812 */ /* 0x000fe200078ec0ff */
[C---:B------:R-:W-:Y:S01]  /*04b0*/  IMAD.IADD R185, R184.reuse, 0x1, -R185 ;  /* 0x00000001b8b97824 */ /* 0x040fe200078e0ab9 */
[----:B------:R-:W-:Y:S01]  /*04c0*/  LEA.HI R13, R13, R186, RZ, 0x3 ;  /* 0x000000ba0d0d7211 */ /* 0x000fe200078f18ff */
[----:B------:R-:W-:Y:S01]  /*04d0*/  IMAD.IADD R16, R184, 0x1, -R5 ;  /* 0x00000001b8107824 */ /* 0x000fe200078e0a05 */
[----:B------:R-:W-:Y:S01]  /*04e0*/  LEA.HI R14, R10, R10, RZ, 0x1 ;  /* 0x0000000a0a0e7211 */ /* 0x000fe200078f08ff */
[----:B------:R-:W-:Y:S01]  /*04f0*/  IMAD R184, R184, 0x8, R3 ;  /* 0x00000008b8b87824 */ /* 0x000fe200078e0203 */
[----:B------:R-:W-:Y:S01]  /*0500*/  SHF.R.U32.HI R3, RZ, 0x3, R7 ;  /* 0x00000003ff037819 */ /* 0x000fe20000011607 */
[----:B------:R-:W-:Y:S01]  /*0510*/  IMAD R197, R16, 0x200, R11 ;  /* 0x0000020010c57824 */ /* 0x000fe200078e020b */
[----:B------:R-:W-:-:S02]  /*0520*/  LOP3.LUT R8, R7, 0x18, R188, 0xf8, !PT ;  /* 0x0000001807087812 */ /* 0x000fc400078ef8bc */
[----:B------:R-:W-:Y:S02]  /*0530*/  LOP3.LUT R13, R13, 0xfffffff8, RZ, 0xc0, !PT ;  /* 0xfffffff80d0d7812 */ /* 0x000fe400078ec0ff */
[----:B------:R-:W-:Y:S02]  /*0540*/  LEA.HI R9, R12, R12, RZ, 0x1 ;  /* 0x0000000c0c097211 */ /* 0x000fe400078f08ff */
[----:B------:R-:W-:Y:S01]  /*0550*/  SHF.R.S32.HI R183, RZ, 0x6, R183 ;  /* 0x00000006ffb77819 */ /* 0x000fe200000114b7 */
[----:B------:R-:W-:Y:S01]  /*0560*/  IMAD.IADD R13, R186, 0x1, -R13 ;  /* 0x00000001ba0d7824 */ /* 0x000fe200078e0a0d */
[----:B------:R-:W-:Y:S02]  /*0570*/  LOP3.LUT R5, R14, 0x7fffffe, RZ, 0xc0, !PT ;  /* 0x07fffffe0e057812 */ /* 0x000fe400078ec0ff */
[----:B------:R-:W-:Y:S01]  /*0580*/  LOP3.LUT R3, R8, R3, RZ, 0x3c, !PT ;  /* 0x0000000308037212 */ /* 0x000fe200078e3cff */
[----:B------:R-:W-:Y:S01]  /*0590*/  IMAD R177, R183, 0x4, R4 ;  /* 0x00000004b7b17824 */ /* 0x000fe200078e0204 */
[----:B------:R-:W-:Y:S01]  /*05a0*/  SHF.R.S32.HI R8, RZ, 0x1, R9 ;  /* 0x00000001ff087819 */ /* 0x000fe20000011409 */
[----:B------:R-:W-:Y:S01]  /*05b0*/  IMAD.IADD R0, R10, 0x1, -R5 ;  /* 0x000000010a007824 */ /* 0x000fe200078e0a05 */
[----:B------:R-:W-:Y:S01]  /*05c0*/  SHF.R.S32.HI R7, RZ, 0x1f, R9 ;  /* 0x0000001fff077819 */ /* 0x000fe20000011409 */
[----:B------:R-:W-:Y:S01]  /*05d0*/  IMAD.U32 R184, R184, 0x20, R3 ;  /* 0x00000020b8b87824 */ /* 0x000fe200078e0003 */
[----:B------:R-:W-:Y:S01]  /*05e0*/  LOP3.LUT R9, R9, 0x7fffffe, RZ, 0xc0, !PT ;  /* 0x07fffffe09097812 */ /* 0x000fe200078ec0ff */
[----:B------:R-:W-:Y:S01]  /*05f0*/  IMAD.SHL.U32 R10, R10, 0x40, RZ ;  /* 0x000000400a0a7824 */ /* 0x000fe200078e00ff */
[----:B------:R-:W-:Y:S01]  /*0600*/  LEA.HI R7, R7, R8, RZ, 0x2 ;  /* 0x0000000807077211 */ /* 0x000fe200078f10ff */
[----:B------:R-:W-:Y:S01]  /*0610*/  IMAD R177, R177, 0x8, R0 ;  /* 0x00000008b1b17824 */ /* 0x000fe200078e0200 */
[----:B------:R-:W-:Y:S01]  /*0620*/  LOP3.LUT R3, R13, 0x1, RZ, 0xc0, !PT ;  /* 0x000000010d037812 */ /* 0x000fe200078ec0ff */
[----:B------:R-:W-:Y:S01]  /*0630*/  IMAD.IADD R0, R12, 0x1, -R9 ;  /* 0x000000010c007824 */ /* 0x000fe200078e0a09 */
[----:B------:R-:W-:Y:S01]  /*0640*/  SHF.R.S32.HI R17, RZ, 0x1f, R12 ;  /* 0x0000001fff117819 */ /* 0x000fe2000001140c */
[----:B------:R-:W-:Y:S01]  /*0650*/  IMAD.SHL.U32 R9, R16, 0x10, RZ ;  /* 0x0000001010097824 */ /* 0x000fe200078e00ff */
[----:B------:R-:W-:-:S02]  /*0660*/  LOP3.LUT R7, R7, 0xfffffffc, RZ, 0xc0, !PT ;  /* 0xfffffffc07077812 */ /* 0x000fc400078ec0ff */
[----:B------:R-:W-:Y:S02]  /*0670*/  ISETP.NE.U32.AND P5, PT, R3, 0x1, PT ;  /* 0x000000010300780c */ /* 0x000fe40003fa5070 */
[----:B------:R-:W-:Y:S01]  /*0680*/  LEA.HI R3, R13, R13, RZ, 0x1 ;  /* 0x0000000d0d037211 */ /* 0x000fe200078f08ff */
[----:B------:R-:W-:Y:S01]  /*0690*/  IMAD.IADD R7, R8, 0x1, -R7 ;  /* 0x0000000108077824 */ /* 0x000fe200078e0a07 */
[----:B------:R-:W-:Y:S02]  /*06a0*/  LEA.HI R17, R17, R12, RZ, 0x3 ;  /* 0x0000000c11117211 */ /* 0x000fe400078f18ff */
[----:B------:R-:W-:Y:S02]  /*06b0*/  LOP3.LUT R10, R10, 0x1c0, RZ, 0xc0, !PT ;  /* 0x000001c00a0a7812 */ /* 0x000fe400078ec0ff */
[----:B------:R-:W-:Y:S02]  /*06c0*/  LOP3.LUT R8, R3, 0x3fffffe, RZ, 0xc0, !PT ;  /* 0x03fffffe03087812 */ /* 0x000fe400078ec0ff */
[----:B------:R-:W-:-:S02]  /*06d0*/  LOP3.LUT R5, R17, 0xfffffff8, RZ, 0xc0, !PT ;  /* 0xfffffff811057812 */ /* 0x000fc400078ec0ff */
[----:B------:R-:W-:Y:S01]  /*06e0*/  LOP3.LUT R9, R10, 0x30, R9, 0xf8, !PT ;  /* 0x000000300a097812 */ /* 0x000fe200078ef809 */
[----:B------:R-:W-:Y:S01]  /*06f0*/  IMAD.IADD R8, R13, 0x1, -R8 ;  /* 0x000000010d087824 */ /* 0x000fe200078e0a08 */
[----:B------:R-:W-:Y:S01]  /*0700*/  SHF.R.S32.HI R14, RZ, 0x1, R14 ;  /* 0x00000001ff0e7819 */ /* 0x000fe2000001140e */
[----:B------:R-:W-:Y:S01]  /*0710*/  IMAD.IADD R5, R12, 0x1, -R5 ;  /* 0x000000010c057824 */ /* 0x000fe200078e0a05 */
[----:B------:R-:W-:Y:S01]  /*0720*/  LOP3.LUT R9, R9, 0x8, R15, 0xf8, !PT ;  /* 0x0000000809097812 */ /* 0x000fe200078ef80f */
[----:B------:R-:W-:Y:S01]  /*0730*/  IMAD R197, R8, 0x20, R197 ;  /* 0x0000002008c57824 */ /* 0x000fe200078e02c5 */
[----:B------:R-:W-:Y:S01]  /*0740*/  SHF.R.U32.HI R10, RZ, 0x3, R10 ;  /* 0x00000003ff0a7819 */ /* 0x000fe2000001160a */
[----:B------:R-:W-:Y:S01]  /*0750*/  IMAD.SHL.U32 R8, R5, 0x40, RZ ;  /* 0x0000004005087824 */ /* 0x000fe200078e00ff */
[C---:B------:R-:W-:Y:S01]  /*0760*/  LOP3.LUT P6, RZ, R14.reuse, 0x2, RZ, 0xc0, !PT ;  /* 0x000000020eff7812 */ /* 0x040fe200078cc0ff */
[----:B------:R-:W-:Y:S01]  /*0770*/  IMAD.SHL.U32 R12, R183, 0x20, RZ ;  /* 0x00000020b70c7824 */ /* 0x000fe200078e00ff */
[C---:B------:R-:W-:Y:S01]  /*0780*/  LOP3.LUT P4, RZ, R13.reuse, 0x2, RZ, 0xc0, !PT ;  /* 0x000000020dff7812 */ /* 0x040fe2000788c0ff */
[----:B------:R-:W-:Y:S01]  /*0790*/  IMAD.SHL.U32 R13, R13, 0x40, RZ ;  /* 0x000000400d0d7824 */ /* 0x000fe200078e00ff */
[----:B------:R-:W-:Y:S01]  /*07a0*/  SHF.R.S32.HI R3, RZ, 0x1, R3 ;  /* 0x00000001ff037819 */ /* 0x000fe20000011403 */
[----:B------:R-:W-:Y:S01]  /*07b0*/  IMAD.SHL.U32 R14, R14, 0x40, RZ ;  /* 0x000000400e0e7824 */ /* 0x000fe200078e00ff */
[----:B------:R-:W-:-:S02]  /*07c0*/  LOP3.LUT R9, R9, R10, RZ, 0x3c, !PT ;  /* 0x0000000a09097212 */ /* 0x000fc400078e3cff */
[----:B------:R-:W-:Y:S01]  /*07d0*/  R2P PR, R5, 0x6 ;  /* 0x0000000605007804 */ /* 0x000fe20000000000 */
[----:B------:R-:W-:Y:S01]  /*07e0*/  IMAD.SHL.U32 R5, R7, 0x40, RZ ;  /* 0x0000004007057824 */ /* 0x000fe200078e00ff */
[C---:B------:R-:W-:Y:S01]  /*07f0*/  LOP3.LUT P3, RZ, R3.reuse, 0x2, RZ, 0xc0, !PT ;  /* 0x0000000203ff7812 */ /* 0x040fe2000786c0ff */
[----:B------:R-:W-:Y:S01]  /*0800*/  IMAD.SHL.U32 R3, R3, 0x40, RZ ;  /* 0x0000004003037824 */ /* 0x000fe200078e00ff */
[----:B------:R-:W-:Y:S01]  /*0810*/  SHF.R.S32.HI R17, RZ, 0x3, R17 ;  /* 0x00000003ff117819 */ /* 0x000fe20000011411 */
[----:B------:R-:W-:Y:S01]  /*0820*/  IMAD R174, R4, 0x200, R9 ;  /* 0x0000020004ae7824 */ /* 0x000fe200078e0209 */
[----:B------:R-:W-:Y:S02]  /*0830*/  SHF.R.S32.HI R6, RZ, 0x7, R6 ;  /* 0x00000007ff067819 */ /* 0x000fe40000011406 */
[----:B------:R-:W-:Y:S01]  /*0840*/  LOP3.LUT R9, R8, 0x1c0, RZ, 0xc0, !PT ;  /* 0x000001c008097812 */ /* 0x000fe200078ec0ff */
[----:B------:R-:W-:Y:S01]  /*0850*/  IMAD R178, R16, 0x2, R17 ;  /* 0x0000000210b27824 */ /* 0x000fe200078e0211 */
[----:B------:R-:W-:Y:S01]  /*0860*/  LOP3.LUT R13, R13, 0x1c0, RZ, 0xc0, !PT ;  /* 0x000001c00d0d7812 */ /* 0x000fe200078ec0ff */
[C---:B------:R-:W-:Y:S01]  /*0870*/  IMAD R16, R6.reuse, 0x1000, R11 ;  /* 0x0000100006107824 */ /* 0x040fe200078e020b */
[----:B------:R-:W-:Y:S01]  /*0880*/  LOP3.LUT R4, R3, 0xc0, RZ, 0xc0, !PT ;  /* 0x000000c003047812 */ /* 0x000fe200078ec0ff */
[----:B------:R-:W-:Y:S01]  /*0890*/  IMAD.SHL.U32 R6, R6, 0x8, RZ ;  /* 0x0000000806067824 */ /* 0x000fe200078e00ff */
[----:B------:R-:W-:Y:S01]  /*08a0*/  LOP3.LUT R180, R180, 0x8, RZ, 0xc0, !PT ;  /* 0x00000008b4b47812 */ /* 0x000fe200078ec0ff */
[----:B------:R-:W-:Y:S01]  /*08b0*/  IMAD R0, R17, 0x8, R0 ;  /* 0x0000000811007824 */ /* 0x000fe200078e0200 */
[----:B------:R-:W-:Y:S01]  /*08c0*/  SHF.R.U32.HI R3, RZ, 0x3, R9 ;  /* 0x00000003ff037819 */ /* 0x000fe20000011609 */
[----:B------:R-:W-:Y:S01]  /*08d0*/  IMAD R11, R185, 0x400, R16 ;  /* 0x00000400b90b7824 */ /* 0x000fe200078e0210 */
[----:B------:R-:W-:Y:S01]  /*08e0*/  LOP3.LUT R12, R13, 0x20, R12, 0xf8, !PT ;  /* 0x000000200d0c7812 */ /* 0x000fe200078ef80c */
[----:B------:R-:W-:Y:S01]  /*08f0*/  IMAD.SHL.U32 R0, R0, 0x20, RZ ;  /* 0x0000002000007824 */ /* 0x000fe200078e00ff */
[----:B------:R-:W-:-:S02]  /*0900*/  LOP3.LUT R5, R5, 0xc0, RZ, 0xc0, !PT ;  /* 0x000000c005057812 */ /* 0x000fc400078ec0ff */
[----:B------:R-:W-:Y:S02]  /*0910*/  LOP3.LUT R14, R14, 0xc0, RZ, 0xc0, !PT ;  /* 0x000000c00e0e7812 */ /* 0x000fe400078ec0ff */
[----:B------:R-:W-:Y:S02]  /*0920*/  SHF.R.U32.HI R13, RZ, 0x3, R13 ;  /* 0x00000003ff0d7819 */ /* 0x000fe4000001160d */
[----:B------:R-:W-:Y:S02]  /*0930*/  LOP3.LUT R3, R3, R9, R180, 0x1e, !PT ;  /* 0x0000000903037212 */ /* 0x000fe400078e1eb4 */
[----:B------:R-:W-:Y:S02]  /*0940*/  LOP3.LUT P0, RZ, R7, 0x2, RZ, 0xc0, !PT ;  /* 0x0000000207ff7812 */ /* 0x000fe4000780c0ff */
[----:B------:R-:W-:Y:S01]  /*0950*/  SHF.R.U32.HI R8, RZ, 0x3, R5 ;  /* 0x00000003ff087819 */ /* 0x000fe20000011605 */
[----:B------:R-:W-:Y:S01]  /*0960*/  IMAD.U32 R178, R178, 0x200, R3 ;  /* 0x00000200b2b27824 */ /* 0x000fe200078e0003 */
[----:B------:R-:W-:Y:S01]  /*0970*/  LOP3.LUT R15, R14, 0x8, R15, 0xf8, !PT ;  /* 0x000000080e0f7812 */ /* 0x000fe200078ef80f */
[----:B------:R-:W-:Y:S01]  /*0980*/  IMAD R3, R185, 0x200, R0 ;  /* 0x00000200b9037824 */ /* 0x000fe200078e0200 */
[----:B------:R-:W-:-:S02]  /*0990*/  LOP3.LUT R12, R12, R13, RZ, 0x3c, !PT ;  /* 0x0000000d0c0c7212 */ /* 0x000fc400078e3cff */
[----:B------:R-:W-:Y:S02]  /*09a0*/  LOP3.LUT R6, R6, 0x8, RZ, 0xc0, !PT ;  /* 0x0000000806067812 */ /* 0x000fe400078ec0ff */
[----:B------:R-:W-:Y:S01]  /*09b0*/  SHF.R.U32.HI R7, RZ, 0x3, R4 ;  /* 0x00000003ff077819 */ /* 0x000fe20000011604 */
[----:B------:R-:W-:Y:S01]  /*09c0*/  IMAD.IADD R190, R12, 0x1, R11 ;  /* 0x000000010cbe7824 */ /* 0x000fe200078e020b */
[----:B------:R-:W-:Y:S02]  /*09d0*/  SHF.R.U32.HI R14, RZ, 0x3, R14 ;  /* 0x00000003ff0e7819 */ /* 0x000fe4000001160e */
[----:B------:R-:W-:Y:S02]  /*09e0*/  LOP3.LUT R180, R8, R5, R180, 0x1e, !PT ;  /* 0x0000000508b47212 */ /* 0x000fe400078e1eb4 */
[----:B------:R-:W-:Y:S02]  /*09f0*/  LOP3.LUT R4, R7, R4, R6, 0x1e, !PT ;  /* 0x0000000407047212 */ /* 0x000fe400078e1e06 */
[----:B------:R-:W-:Y:S01]  /*0a00*/  LOP3.LUT R14, R15, R14, RZ, 0x3c, !PT ;  /* 0x0000000e0f0e7212 */ /* 0x000fe200078e3cff */
[----:B------:R-:W-:Y:S01]  /*0a10*/  IMAD.IADD R180, R3, 0x1, R180 ;  /* 0x0000000103b47824 */ /* 0x000fe200078e02b4 */
[----:B------:R-:W-:Y:S01]  /*0a20*/  LEA R190, R190, UR4, 0x1 ;  /* 0x00000004bebe7c11 */ /* 0x000fe2000f8e08ff */
[----:B------:R-:W-:Y:S01]  /*0a30*/  IMAD.IADD R197, R4, 0x1, R197 ;  /* 0x0000000104c57824 */ /* 0x000fe200078e02c5 */
[----:B------:R-:W-:Y:S01]  /*0a40*/  LOP3.LUT R179, R6, 0x10, R179, 0xf8, !PT ;  /* 0x0000001006b37812 */ /* 0x000fe200078ef8b3 */
[----:B------:R-:W-:Y:S01]  /*0a50*/  IMAD.MOV.U32 R3, RZ, RZ, 0x40 ;  /* 0x00000040ff037424 */ /* 0x000fe200078e00ff */
[----:B------:R-:W-:Y:S01]  /*0a60*/  SEL R173, R175, 0xffffffe0, !P1 ;  /* 0xffffffe0afad7807 */ /* 0x000fe20004800000 */
[----:B------:R-:W-:Y:S01]  /*0a70*/  IMAD.U32 R177, R177, 0x20, R14 ;  /* 0x00000020b1b17824 */ /* 0x000fe200078e000e */
[----:B------:R-:W-:Y:S01]  /*0a80*/  LEA R178, R178, UR6, 0x1 ;  /* 0x00000006b2b27c11 */ /* 0x000fe2000f8e08ff */
[C---:B------:R-:W-:Y:S01]  /*0a90*/  VIADD R196, R190.reuse, 0x20 ;  /* 0x00000020bec47836 */ /* 0x040fe20000000000 */
[----:B------:R-:W-:Y:S01]  /*0aa0*/  SEL R199, R199, 0x10, !P5 ;  /* 0x00000010c7c77807 */ /* 0x000fe20006800000 */
[----:B------:R-:W-:Y:S01]  /*0ab0*/  @P4 VIADD R196, R190, 0xffffffe0 ;  /* 0xffffffe0bec44836 */ /* 0x000fe20000000000 */
[----:B------:R-:W-:Y:S01]  /*0ac0*/  SEL R3, R3, 0xffffffc0, !P2 ;  /* 0xffffffc003037807 */ /* 0x000fe20005000000 */
[----:B------:R-:W-:Y:S01]  /*0ad0*/  IMAD.IADD R173, R178, 0x1, R173 ;  /* 0x00000001b2ad7824 */ /* 0x000fe200078e02ad */
[----:B------:R-:W-:Y:S01]  /*0ae0*/  LEA R197, R197, UR5, 0x1 ;  /* 0x00000005c5c57c11 */ /* 0x000fe2000f8e08ff */
[----:B------:R-:W-:Y:S01]  /*0af0*/  IMAD.IADD R198, R190, 0x1, R199 ;  /* 0x00000001bec67824 */ /* 0x000fe200078e02c7 */
[----:B------:R-:W-:Y:S01]  /*0b00*/  LOP3.LUT R179, R8, R179, R5, 0x1e, !PT ;  /* 0x000000b308b37212 */ /* 0x000fe200078e1e05 */
[----:B------:R-:W-:Y:S01]  /*0b10*/  IMAD.IADD R172, R178, 0x1, R3 ;  /* 0x00000001b2ac7824 */ /* 0x000fe200078e0203 */
[----:B------:R-:W-:Y:S01]  /*0b20*/  SHF.R.S32.HI R2, RZ, 0x2, R2 ;  /* 0x00000002ff027819 */ /* 0x000fe20000011402 */
[----:B------:R-:W-:Y:S01]  /*0b30*/  VIADD R200, R197, 0x20 ;  /* 0x00000020c5c87836 */ /* 0x000fe20000000000 */
[----:B------:R-:W-:Y:S01]  /*0b40*/  SEL R176, R175, 0xffffffe0, !P6 ;  /* 0xffffffe0afb07807 */ /* 0x000fe20007000000 */
[----:B------:R-:W-:Y:S01]  /*0b50*/  IMAD.IADD R179, R0, 0x1, R179 ;  /* 0x0000000100b37824 */ /* 0x000fe200078e02b3 */
[----:B------:R-:W-:Y:S01]  /*0b60*/  LEA R177, R177, UR5, 0x1 ;  /* 0x00000005b1b17c11 */ /* 0x000fe2000f8e08ff */
[----:B------:R-:W-:Y:S01]  /*0b70*/  IMAD R187, R185, 0x10, R2 ;  /* 0x00000010b9bb7824 */ /* 0x000fe200078e0202 */
[----:B------:R-:W-:Y:S01]  /*0b80*/  SEL R175, R175, 0xffffffe0, !P0 ;  /* 0xffffffe0afaf7807 */ /* 0x000fe20004000000 */
[----:B------:R-:W-:Y:S01]  /*0b90*/  IMAD.IADD R199, R199, 0x1, R196 ;  /* 0x00000001c7c77824 */ /* 0x000fe200078e02c4 */
[----:B------:R-:W-:Y:S01]  /*0ba0*/  LEA R174, R174, UR4, 0x1 ;  /* 0x00000004aeae7c11 */ /* 0x000fe2000f8e08ff */
[----:B------:R-:W-:-:S02]  /*0bb0*/  IMAD.IADD R176, R177, 0x1, R176 ;  /* 0x00000001b1b07824 */ /* 0x000fc400078e02b0 */
[----:B------:R-:W-:Y:S02]  /*0bc0*/  IMAD.IADD R3, R173, 0x1, R3 ;  /* 0x00000001ad037824 */ /* 0x000fe400078e0203 */
[----:B------:R-:W-:-:S07]  /*0bd0*/  @P3 VIADD R200, R197, 0xffffffe0 ;  /* 0xffffffe0c5c83836 */ /* 0x000fce0000000000 */
.L_x_1011:
[----:B------:R-:W-:Y:S02]  /*0be0*/  ISETP.NE.U32.AND P0, PT, RZ, UR60, PT ;  /* 0x0000003cff007c0c */ /* 0x000fe4000bf05070 */
[----:B------:R-:W-:Y:S02]  /*0bf0*/  ISETP.NE.U32.AND P1, PT, RZ, UR58, PT ;  /* 0x0000003aff007c0c */ /* 0x000fe4000bf25070 */
[----:B------:R-:W-:Y:S02]  /*0c00*/  ISETP.NE.AND.EX P0, PT, RZ, UR61, PT, P0 ;  /* 0x0000003dff007c0c */ /* 0x000fe4000bf05300 */
[----:B------:R-:W-:-:S11]  /*0c10*/  ISETP.NE.AND.EX P1, PT, RZ, UR59, PT, P1 ;  /* 0x0000003bff007c0c */ /* 0x000fd6000bf25310 */
[----:B-1----:R-:W1:Y:S01]  /*0c20*/  @P0 S2R R2, SR_CTAID.Y ;  /* 0x0000000000020919 */ /* 0x002e620000002600 */
[----:B------:R-:W1:Y:S01]  /*0c30*/  @P0 LDC.64 R6, c[0x0][0x300] ;  /* 0x0000c000ff060b82 */ /* 0x000e620000000a00 */
[----:B------:R-:W2:Y:S07]  /*0c40*/  @P1 S2R R0, SR_CTAID.Y ;  /* 0x0000000000001919 */ /* 0x000eae0000002600 */
[----:B------:R-:W2:Y:S01]  /*0c50*/  @P1 LDC.64 R4, c[0x0][0x308] ;  /* 0x0000c200ff041b82 */ /* 0x000ea20000000a00 */
[----:B-1----:R-:W-:-:S07]  /*0c60*/  @P0 IMAD.WIDE R8, R2, 0x4, R6 ;  /* 0x0000000402080825 */ /* 0x002fce00078e0206 */
[----:B------:R-:W1:Y:S01]  /*0c70*/  @!P1 LDC.64 R6, c[0x0][0x318] ;  /* 0x0000c600ff069b82 */ /* 0x000e620000000a00 */
[----:B------:R-:W3:Y:S01]  /*0c80*/  @P0 LDG.E R2, desc[UR10][R8.64] ;  /* 0x0000000a08020981 */ /* 0x000ee2000c1e1900 */
[----:B--2---:R-:W-:-:S06]  /*0c90*/  @P1 IMAD.WIDE R10, R0, 0x4, R4 ;  /* 0x00000004000a1825 */ /* 0x004fcc00078e0204 */
[----:B------:R-:W2:Y:S01]  /*0ca0*/  @!P1 LDC.64 R4, c[0x0][0x2c8] ;  /* 0x0000b200ff049b82 */ /* 0x000ea20000000a00 */
[----:B------:R-:W4:Y:S01]  /*0cb0*/  @P1 LDG.E R0, desc[UR10][R10.64] ;  /* 0x0000000a0a001981 */ /* 0x000f22000c1e1900 */
[----:B------:R-:W-:Y:S01]  /*0cc0*/  UMOV UR5, URZ ;  /* 0x0000003f00057c82 */ /* 0x000fe20008000000 */
[----:B------:R-:W-:Y:S01]  /*0cd0*/  USHF.L.U32 UR9, UR48, 0x7, URZ ;  /* 0x0000000730097899 */ /* 0x000fe2000800063f */
[----:B---3--:R-:W-:Y:S02]  /*0ce0*/  @P0 R2UR UR5, R2 ;  /* 0x00000000020502ca */ /* 0x008fe400000e0000 */
[----:B-1----:R-:W-:-:S04]  /*0cf0*/  @!P1 ISETP.NE.U32.AND P0, PT, R6, RZ, PT ;  /* 0x000000ff0600920c */ /* 0x002fc80003f05070 */
[----:B------:R-:W-:-:S04]  /*0d00*/  @!P1 ISETP.NE.AND.EX P0, PT, R7, RZ, PT, P0 ;  /* 0x000000ff0700920c */ /* 0x000fc80003f05300 */
[----:B--2---:R-:W-:-:S03]  /*0d10*/  @!P1 SEL R5, R5, RZ, P0 ;  /* 0x000000ff05059207 */ /* 0x004fc60000000000 */
[----:B----4-:R-:W-:Y:S01]  /*0d20*/  @P1 VIADD R0, R0, -UR5 ;  /* 0x8000000500001c36 */ /* 0x010fe20008000000 */
[----:B------:R-:W-:-:S04]  /*0d30*/  @!P1 IADD3 R0, R5, -UR5, R4 ;  /* 0x8000000505009c10 */ /* 0x000fc8000fffe004 */
[----:B------:R-:W-:-:S13]  /*0d40*/  ISETP.LE.AND P0, PT, R0, UR9, PT ;  /* 0x0000000900007c0c */ /* 0x000fda000bf03270 */
[----:B-----5:R-:W-:Y:S05]  /*0d50*/  @P0 BRA `(.L_x_1003) ;  /* 0x00000064003c0947 */ /* 0x020fea0003800000 */
[----:B------:R-:W1:Y:S01]  /*0d60*/  LDC R0, c[0x0][0x278] ;  /* 0x00009e00ff007b82 */ /* 0x000e620000000800 */
[----:B------:R-:W2:Y:S01]  /*0d70*/  S2R R2, SR_CTAID.Z ;  /* 0x0000000000027919 */ /* 0x000ea20000002700 */
[----:B------:R-:W-:Y:S01]  /*0d80*/  IMAD.MOV.U32 R8, RZ, RZ, RZ ;  /* 0x000000ffff087224 */ /* 0x000fe200078e00ff */
[----:B------:R-:W-:Y:S01]  /*0d90*/  ULDC.64 UR6, c[0x0][0x2f0] ;  /* 0x0000bc0000067ab9 */ /* 0x000fe20000000a00 */
[----:B------:R-:W-:Y:S01]  /*0da0*/  ULDC UR25, c[0x0][0x2c4] ;  /* 0x0000b10000197ab9 */ /* 0x000fe20000000800 */
[----:B------:R-:W-:Y:S02]  /*0db0*/  UISETP.NE.U32.AND UP1, UPT, UR6, URZ, UPT ;  /* 0x0000003f0600728c */ /* 0x000fe4000bf25070 */
[----:B------:R-:W-:Y:S01]  /*0dc0*/  UIADD3 UR13, UR25, 0x3f, URZ ;  /* 0x0000003f190d7890 */ /* 0x000fe2000fffe03f */
[----:B------:R-:W-:Y:S01]  /*0dd0*/  ULDC.U8 UR6, c[0x0][0x3d8] ;  /* 0x0000f60000067ab9 */ /* 0x000fe20000000000 */
[----:B------:R-:W-:Y:S01]  /*0de0*/  ULDC UR26, c[0x0][0x270] ;  /* 0x00009c00001a7ab9 */ /* 0x000fe20000000800 */
[----:B------:R-:W-:-:S02]  /*0df0*/  UISETP.NE.AND UP0, UPT, UR6, URZ, UPT ;  /* 0x0000003f0600728c */ /* 0x000fc4000bf05270 */
[----:B------:R-:W-:Y:S01]  /*0e00*/  USHF.R.S32.HI UR6, URZ, 0x1f, UR13 ;  /* 0x0000001f3f067899 */ /* 0x000fe2000801140d */
[----:B------:R-:W-:Y:S01]  /*0e10*/  ULDC UR23, c[0x0][0x2dc] ;  /* 0x0000b70000177ab9 */ /* 0x000fe20000000800 */
[----:B------:R-:W-:Y:S02]  /*0e20*/  UISETP.NE.AND.EX UP1, UPT, UR7, URZ, UPT, UP1 ;  /* 0x0000003f0700728c */ /* 0x000fe4000bf25310 */
[----:B------:R-:W-:Y:S02]  /*0e30*/  ULEA.HI UR18, UR6, UR13, URZ, 0x6 ;  /* 0x0000000d06127291 */ /* 0x000fe4000f8f303f */
[----:B------:R-:W-:Y:S02]  /*0e40*/  UIMAD UR16, UR54, UR23, URZ ;  /* 0x00000017361072a4 */ /* 0x000fe4000f8e023f */
[----:B------:R-:W-:Y:S01]  /*0e50*/  ULOP3.LUT UR6, UR18, 0xffffffc0, URZ, 0xc0, !UPT ;  /* 0xffffffc012067892 */ /* 0x000fe2000f8ec03f */
[----:B-1----:R-:W-:Y:S01]  /*0e60*/  IABS R6, R0 ;  /* 0x0000000000067213 */ /* 0x002fe20000000000 */
[----:B------:R-:W-:Y:S01]  /*0e70*/  @UP0 UIMAD UR8, UR52, UR25, URZ ;  /* 0x00000019340802a4 */ /* 0x000fe2000f8e023f */
[----:B------:R-:W-:Y:S01]  /*0e80*/  ISETP.NE.AND P1, PT, R0, RZ, PT ;  /* 0x000000ff0000720c */ /* 0x000fe20003f25270 */
[----:B------:R-:W-:Y:S01]  /*0e90*/  @!UP0 UIMAD UR12, UR52, UR26, UR54 ;  /* 0x0000001a340c82a4 */ /* 0x000fe2000f8e0236 */
[----:B------:R-:W1:Y:S01]  /*0ea0*/  I2F.RP R7, R6 ;  /* 0x0000000600077306 */ /* 0x000e620000209400 */
[----:B------:R-:W-:-:S02]  /*0eb0*/  UIMAD.WIDE UR28, UR52, 0x80, URZ ;  /* 0x00000080341c78a5 */ /* 0x000fc4000f8e023f */
[----:B------:R-:W-:Y:S01]  /*0ec0*/  UIADD3 UR6, UR6, -0x40, URZ ;  /* 0xffffffc006067890 */ /* 0x000fe2000fffe03f */
[----:B--2---:R-:W-:Y:S01]  /*0ed0*/  IABS R2, R2 ;  /* 0x0000000200027213 */ /* 0x004fe20000000000 */
[----:B------:R-:W-:Y:S01]  /*0ee0*/  ULDC.U8 UR20, c[0x0][0x480] ;  /* 0x0001200000147ab9 */ /* 0x000fe20000000000 */
[----:B------:R-:W-:Y:S01]  /*0ef0*/  @UP0 ULDC UR7, c[0x0][0x2e4] ;  /* 0x0000b90000070ab9 */ /* 0x000fe20000000800 */
[----:B------:R-:W-:Y:S01]  /*0f00*/  ISETP.NE.AND P4, PT, RZ, UR20, PT ;  /* 0x00000014ff007c0c */ /* 0x000fe2000bf85270 */
[----:B------:R-:W-:Y:S02]  /*0f10*/  @UP0 UIMAD UR22, UR54, UR7, UR8 ;  /* 0x00000007361602a4 */ /* 0x000fe4000f8e0208 */
[----:B------:R-:W-:Y:S02]  /*0f20*/  USHF.R.S32.HI UR15, URZ, 0x1f, UR5 ;  /* 0x0000001f3f0f7899 */ /* 0x000fe40008011405 */
[----:B------:R-:W-:Y:S01]  /*0f30*/  USHF.R.S32.HI UR14, URZ, 0x1f, UR9 ;  /* 0x0000001f3f0e7899 */ /* 0x000fe20008011409 */
[----:B-1----:R-:W1:Y:S01]  /*0f40*/  MUFU.RCP R5, R7 ;  /* 0x0000000700057308 */ /* 0x002e620000001000 */
[----:B------:R-:W-:-:S02]  /*0f50*/  USHF.R.S32.HI UR24, URZ, 0x1f, UR26 ;  /* 0x0000001f3f187899 */ /* 0x000fc4000801141a */
[----:B------:R-:W-:Y:S02]  /*0f60*/  USHF.R.S32.HI UR17, URZ, 0x1f, UR16 ;  /* 0x0000001f3f117899 */ /* 0x000fe40008011410 */
[----:B------:R-:W-:Y:S02]  /*0f70*/  USEL UR19, UR28, URZ, UP1 ;  /* 0x0000003f1c137287 */ /* 0x000fe40008800000 */
[----:B------:R-:W-:Y:S02]  /*0f80*/  USEL UR21, UR29, URZ, UP1 ;  /* 0x0000003f1d157287 */ /* 0x000fe40008800000 */
[----:B------:R-:W-:Y:S02]  /*0f90*/  @!UP0 UIMAD UR22, UR12, UR25, URZ ;  /* 0x000000190c1682a4 */ /* 0x000fe4000f8e023f */
[----:B------:R-:W-:Y:S01]  /*0fa0*/  USHF.R.S32.HI UR7, URZ, 0x1f, UR6 ;  /* 0x0000001f3f077899 */ /* 0x000fe20008011406 */
[----:B-1----:R-:W-:-:S04]  /*0fb0*/  VIADD R5, R5, 0xffffffe ;  /* 0x0ffffffe05057836 */ /* 0x002fc80000000000 */
[----:B------:R-:W1:Y:S02]  /*0fc0*/  F2I.FTZ.U32.TRUNC.NTZ R9, R5 ;  /* 0x0000000500097305 */ /* 0x000e64000021f000 */
[----:B-1----:R-:W-:-:S04]  /*0fd0*/  IMAD.MOV R4, RZ, RZ, -R9 ;  /* 0x000000ffff047224 */ /* 0x002fc800078e0a09 */
[----:B------:R-:W-:-:S04]  /*0fe0*/  IMAD R4, R4, R6, RZ ;  /* 0x0000000604047224 */ /* 0x000fc800078e02ff */
[----:B------:R-:W-:Y:S02]  /*0ff0*/  IMAD.HI.U32 R9, R9, R4, R8 ;  /* 0x0000000409097227 */ /* 0x000fe400078e0008 */
[----:B------:R-:W1:Y:S04]  /*1000*/  LDC.64 R4, c[0x0][0x488] ;  /* 0x00012200ff047b82 */ /* 0x000e680000000a00 */
[----:B------:R-:W-:-:S04]  /*1010*/  IMAD.HI.U32 R8, R9, R2, RZ ;  /* 0x0000000209087227 */ /* 0x000fc800078e00ff */
[----:B------:R-:W-:-:S04]  /*1020*/  IMAD.MOV R7, RZ, RZ, -R8 ;  /* 0x000000ffff077224 */ /* 0x000fc800078e0a08 */
[C---:B------:R-:W-:Y:S02]  /*1030*/  IMAD R7, R6.reuse, R7, R2 ;  /* 0x0000000706077224 */ /* 0x040fe400078e0202 */
[----:B------:R-:W1:Y:S03]  /*1040*/  S2R R2, SR_CTAID.X ;  /* 0x0000000000027919 */ /* 0x000e660000002500 */
[----:B------:R-:W-:-:S13]  /*1050*/  ISETP.GT.U32.AND P2, PT, R6, R7, PT ;  /* 0x000000070600720c */ /* 0x000fda0003f44070 */
[----:B------:R-:W-:Y:S01]  /*1060*/  @!P2 IADD3 R7, R7, -R6, RZ ;  /* 0x800000060707a210 */ /* 0x000fe20007ffe0ff */
[----:B------:R-:W-:-:S03]  /*1070*/  @!P2 VIADD R8, R8, 0x1 ;  /* 0x000000010808a836 */ /* 0x000fc60000000000 */
[----:B------:R-:W-:Y:S02]  /*1080*/  ISETP.GE.U32.AND P3, PT, R7, R6, PT ;  /* 0x000000060700720c */ /* 0x000fe40003f66070 */
[----:B------:R-:W-:-:S04]  /*1090*/  LOP3.LUT R6, R0, UR54, RZ, 0x3c, !PT ;  /* 0x0000003600067c12 */ /* 0x000fc8000f8e3cff */
[----:B------:R-:W-:Y:S01]  /*10a0*/  ISETP.GE.AND P0, PT, R6, RZ, PT ;  /* 0x000000ff0600720c */ /* 0x000fe20003f06270 */
[----:B-1----:R-:W-:-:S06]  /*10b0*/  IMAD.WIDE.U32 R24, R2, R4, RZ ;  /* 0x0000000402187225 */ /* 0x002fcc00078e00ff */
[----:B------:R-:W-:Y:S01]  /*10c0*/  @P3 VIADD R8, R8, 0x1 ;  /* 0x0000000108083836 */ /* 0x000fe20000000000 */
[----:B------:R-:W-:Y:S01]  /*10d0*/  SEL R24, R24, RZ, P4 ;  /* 0x000000ff18187207 */ /* 0x000fe20002000000 */
[----:B------:R-:W-:-:S03]  /*10e0*/  IMAD R5, R2, R5, R25 ;  /* 0x0000000502057224 */ /* 0x000fc600078e0219 */
[----:B------:R-:W-:Y:S02]  /*10f0*/  MOV R2, R8 ;  /* 0x0000000800027202 */ /* 0x000fe40000000f00 */
[----:B------:R-:W-:-:S03]  /*1100*/  SEL R6, R5, RZ, P4 ;  /* 0x000000ff05067207 */ /* 0x000fc60002000000 */
        /* <DEDUP_REMOVED lines=13> */
.L_x_1004:
[----:B------:R-:W-:Y:S01]  /*11e0*/  UIMAD UR12, UR52, UR26, UR54 ;  /* 0x0000001a340c72a4 */ /* 0x000fe2000f8e0236 */
[----:B------:R-:W-:-:S03]  /*11f0*/  ULDC UR8, c[0x0][0x2d4] ;  /* 0x0000b50000087ab9 */ /* 0x000fc60000000800 */
[----:B------:R-:W-:-:S12]  /*1200*/  UIMAD UR20, UR12, UR8, URZ ;  /* 0x000000080c1472a4 */ /* 0x000fd8000f8e023f */
.L_x_1005:
[----:B------:R-:W1:Y:S01]  /*1210*/  S2R R210, SR_TID.X ;  /* 0x0000000000d27919 */ /* 0x000e620000002100 */
[----:B------:R-:W2:Y:S01]  /*1220*/  LDC.64 R8, c[0x0][0x248] ;  /* 0x00009200ff087b82 */ /* 0x000ea20000000a00 */
[----:B------:R-:W-:Y:S01]  /*1230*/  UIADD3 UR49, UP0, UR9, UR5, URZ ;  /* 0x0000000509317290 */ /* 0x000fe2000ff1e03f */
[----:B------:R-:W-:Y:S01]  /*1240*/  SHF.R.S32.HI R189, RZ, 0x1f, R188 ;  /* 0x0000001fffbd7819 */ /* 0x000fe200000114bc */
[----:B------:R-:W-:Y:S01]  /*1250*/  UIMAD UR30, UR26, UR23, URZ ;  /* 0x000000171a1e72a4 */ /* 0x000fe2000f8e023f */
[----:B------:R-:W-:Y:S01]  /*1260*/  SHF.R.S32.HI R15, RZ, 0x1f, R186 ;  /* 0x0000001fff0f7819 */ /* 0x000fe200000114ba */
[----:B------:R-:W-:Y:S01]  /*1270*/  UIADD3.X UR50, UR15, UR14, URZ, UP0, !UPT ;  /* 0x0000000e0f327290 */ /* 0x000fe200087fe43f */
[----:B------:R-:W-:Y:S01]  /*1280*/  IADD3 R17, P0, R186, UR6, RZ ;  /* 0x00000006ba117c10 */ /* 0x000fe2000ff1e0ff */
[----:B------:R-:W-:Y:S01]  /*1290*/  USHF.L.U32 UR5, UR30, 0x6, URZ ;  /* 0x000000061e057899 */ /* 0x000fe2000800063f */
[----:B------:R-:W3:Y:S01]  /*12a0*/  LDC.64 R4, c[0x0][0x230] ;  /* 0x00008c00ff047b82 */ /* 0x000ee20000000a00 */
[----:B------:R-:W-:Y:S01]  /*12b0*/  ULDC.64 UR14, c[0x0][0x260] ;  /* 0x00009800000e7ab9 */ /* 0x000fe20000000a00 */
[----:B------:R-:W-:Y:S01]  /*12c0*/  IMAD.U32 R25, RZ, RZ, UR16 ;  /* 0x00000010ff197e24 */ /* 0x000fe2000f8e00ff */
[----:B------:R-:W-:Y:S01]  /*12d0*/  IADD3.X R14, R15, UR7, RZ, P0, !PT ;  /* 0x000000070f0e7c10 */ /* 0x000fe200087fe4ff */
[----:B------:R-:W-:Y:S01]  /*12e0*/  USHF.R.S32.HI UR9, URZ, 0x1f, UR5 ;  /* 0x0000001f3f097899 */ /* 0x000fe20008011405 */
[----:B------:R-:W-:Y:S01]  /*12f0*/  CS2R R126, SRZ ;  /* 0x00000000007e7805 */ /* 0x000fe2000001ff00 */
[----:B------:R-:W-:Y:S01]  /*1300*/  ULDC.64 UR12, c[0x0][0x240] ;  /* 0x00009000000c7ab9 */ /* 0x000fe20000000a00 */
[----:B------:R-:W-:Y:S01]  /*1310*/  USHF.R.S32.HI UR27, URZ, 0x1f, UR54 ;  /* 0x0000001f3f1b7899 */ /* 0x000fe20008011436 */
[----:B------:R-:W-:Y:S01]  /*1320*/  IMAD R26, R14, UR12, RZ ;  /* 0x0000000c0e1a7c24 */ /* 0x000fe2000f8e02ff */
[----:B------:R-:W-:Y:S01]  /*1330*/  CS2R R124, SRZ ;  /* 0x00000000007c7805 */ /* 0x000fe2000001ff00 */
[----:B------:R-:W-:Y:S01]  /*1340*/  IMAD.WIDE.U32 R18, R17, UR12, R188 ;  /* 0x0000000c11127c25 */ /* 0x000fe2000f8e00bc */
[----:B------:R-:W-:-:S02]  /*1350*/  CS2R R130, SRZ ;  /* 0x0000000000827805 */ /* 0x000fc4000001ff00 */
[----:B------:R-:W-:Y:S02]  /*1360*/  CS2R R128, SRZ ;  /* 0x0000000000807805 */ /* 0x000fe4000001ff00 */
[----:B------:R-:W-:Y:S01]  /*1370*/  CS2R R122, SRZ ;  /* 0x00000000007a7805 */ /* 0x000fe2000001ff00 */
[----:B------:R-:W-:Y:S01]  /*1380*/  IMAD R26, R17, UR13, R26 ;  /* 0x0000000d111a7c24 */ /* 0x000fe2000f8e021a */
[----:B------:R-:W-:Y:S01]  /*1390*/  UIMAD.WIDE UR12, UR52, UR8, UR6 ;  /* 0x00000008340c72a5 */ /* 0x000fe2000f8e0206 */
[C---:B--2---:R-:W-:Y:S01]  /*13a0*/  IMAD R10, R8.reuse, UR50, RZ ;  /* 0x00000032080a7c24 */ /* 0x044fe2000f8e02ff */
[----:B------:R-:W-:Y:S01]  /*13b0*/  CS2R R120, SRZ ;  /* 0x0000000000787805 */ /* 0x000fe2000001ff00 */
[----:B------:R-:W-:Y:S01]  /*13c0*/  IMAD.WIDE.U32 R12, R8, UR49, R188 ;  /* 0x00000031080c7c25 */ /* 0x000fe2000f8e00bc */
[----:B------:R-:W-:Y:S02]  /*13d0*/  CS2R R118, SRZ ;  /* 0x0000000000767805 */ /* 0x000fe4000001ff00 */
[----:B------:R-:W-:-:S02]  /*13e0*/  CS2R R116, SRZ ;  /* 0x0000000000747805 */ /* 0x000fc4000001ff00 */
[----:B------:R-:W-:Y:S01]  /*13f0*/  CS2R R110, SRZ ;  /* 0x00000000006e7805 */ /* 0x000fe2000001ff00 */
[----:B------:R-:W-:Y:S01]  /*1400*/  IMAD R11, R9, UR49, R10 ;  /* 0x00000031090b7c24 */ /* 0x000fe2000f8e020a */
[----:B-1----:R-:W-:Y:S01]  /*1410*/  SHF.R.S32.HI R7, RZ, 0x1f, R210 ;  /* 0x0000001fff077819 */ /* 0x002fe200000114d2 */
[C---:B---3--:R-:W-:Y:S01]  /*1420*/  IMAD R10, R4.reuse, UR57, RZ ;  /* 0x00000039040a7c24 */ /* 0x048fe2000f8e02ff */
[----:B------:R-:W-:Y:S01]  /*1430*/  CS2R R108, SRZ ;  /* 0x00000000006c7805 */ /* 0x000fe2000001ff00 */
[----:B------:R-:W-:Y:S01]  /*1440*/  IMAD.IADD R13, R13, 0x1, R11 ;  /* 0x000000010d0d7824 */ /* 0x000fe200078e020b */
[----:B------:R-:W-:Y:S01]  /*1450*/  LEA.HI R7, R7, R210, RZ, 0x5 ;  /* 0x000000d207077211 */ /* 0x000fe200078f28ff */
[----:B------:R-:W-:Y:S01]  /*1460*/  IMAD R10, R5, UR52, R10 ;  /* 0x00000034050a7c24 */ /* 0x000fe2000f8e020a */
[----:B------:R-:W-:Y:S01]  /*1470*/  CS2R R114, SRZ ;  /* 0x0000000000727805 */ /* 0x000fe2000001ff00 */
[----:B------:R-:W-:Y:S01]  /*1480*/  IMAD.WIDE.U32 R12, R4, UR52, R12 ;  /* 0x00000034040c7c25 */ /* 0x000fe2000f8e000c */
[----:B------:R-:W-:-:S02]  /*1490*/  LOP3.LUT R5, R7, 0xffffffe0, RZ, 0xc0, !PT ;  /* 0xffffffe007057812 */ /* 0x000fc400078ec0ff */
[----:B------:R-:W-:Y:S02]  /*14a0*/  CS2R R112, SRZ ;  /* 0x0000000000707805 */ /* 0x000fe4000001ff00 */
[----:B------:R-:W-:Y:S01]  /*14b0*/  SHF.R.S32.HI R7, RZ, 0x5, R7 ;  /* 0x00000005ff077819 */ /* 0x000fe20000011407 */
[----:B------:R-:W-:Y:S01]  /*14c0*/  IMAD.IADD R11, R13, 0x1, R10 ;  /* 0x000000010d0b7824 */ /* 0x000fe200078e020a */
[----:B------:R-:W-:Y:S01]  /*14d0*/  CS2R R106, SRZ ;  /* 0x00000000006a7805 */ /* 0x000fe2000001ff00 */
[----:B------:R-:W-:Y:S01]  /*14e0*/  IMAD.IADD R210, R210, 0x1, -R5 ;  /* 0x00000001d2d27824 */ /* 0x000fe200078e0a05 */
[----:B------:R-:W-:Y:S01]  /*14f0*/  CS2R R104, SRZ ;  /* 0x0000000000687805 */ /* 0x000fe2000001ff00 */
[----:B------:R-:W-:Y:S01]  /*1500*/  IMAD R5, R0, UR14, RZ ;  /* 0x0000000e00057c24 */ /* 0x000fe2000f8e02ff */
[----:B------:R-:W-:Y:S01]  /*1510*/  CS2R R102, SRZ ;  /* 0x0000000000667805 */ /* 0x000fe2000001ff00 */
[----:B------:R-:W-:Y:S01]  /*1520*/  IMAD R4, R7, UR30, R210 ;  /* 0x0000001e07047c24 */ /* 0x000fe2000f8e02d2 */
[----:B------:R-:W-:Y:S01]  /*1530*/  CS2R R100, SRZ ;  /* 0x0000000000647805 */ /* 0x000fe2000001ff00 */
[----:B------:R-:W-:Y:S01]  /*1540*/  IMAD R22, R2, UR15, R5 ;  /* 0x0000000f02167c24 */ /* 0x000fe2000f8e0205 */
[----:B------:R-:W-:Y:S01]  /*1550*/  CS2R R94, SRZ ;  /* 0x00000000005e7805 */ /* 0x000fe2000001ff00 */
[----:B------:R-:W-:Y:S01]  /*1560*/  IMAD.U32 R5, RZ, RZ, UR17 ;  /* 0x00000011ff057e24 */ /* 0x000fe2000f8e00ff */
[----:B------:R-:W-:Y:S01]  /*1570*/  IADD3 R25, P1, P0, R4, UR5, R25 ;  /* 0x0000000504197c10 */ /* 0x000fe2000f83e019 */
[----:B------:R-:W-:Y:S01]  /*1580*/  IMAD.MOV.U32 R10, RZ, RZ, R12 ;  /* 0x000000ffff0a7224 */ /* 0x000fe200078e000c */
[----:B------:R-:W-:Y:S01]  /*1590*/  SHF.R.S32.HI R4, RZ, 0x1f, R4 ;  /* 0x0000001fff047819 */ /* 0x000fe20000011404 */
[----:B------:R-:W1:Y:S01]  /*15a0*/  LDC.64 R12, c[0x0][0x228] ;  /* 0x00008a00ff0c7b82 */ /* 0x000e620000000a00 */
[----:B------:R-:W-:Y:S01]  /*15b0*/  USHF.R.S32.HI UR5, URZ, 0x1f, UR23 ;  /* 0x0000001f3f057899 */ /* 0x000fe20008011417 */
[----:B------:R-:W-:Y:S01]  /*15c0*/  IMAD.WIDE.U32 R10, R2, UR14, R10 ;  /* 0x0000000e020a7c25 */ /* 0x000fe2000f8e000a */
[----:B------:R-:W-:Y:S01]  /*15d0*/  IADD3.X R5, R4, UR9, R5, P1, P0 ;  /* 0x0000000904057c10 */ /* 0x000fe20008fe0405 */
[----:B------:R-:W-:Y:S01]  /*15e0*/  UIMAD.WIDE.U32 UR8, UR23, UR26, URZ ;  /* 0x0000001a170872a5 */ /* 0x000fe2000f8e003f */
[----:B------:R-:W-:Y:S01]  /*15f0*/  IADD3 R24, P0, R25, R24, RZ ;  /* 0x0000001819187210 */ /* 0x000fe20007f1e0ff */
[----:B------:R-:W-:Y:S01]  /*1600*/  UIMAD UR7, UR5, UR26, URZ ;  /* 0x0000001a050772a4 */ /* 0x000fe2000f8e023f */
[----:B------:R-:W-:Y:S01]  /*1610*/  IMAD.IADD R23, R11, 0x1, R22 ;  /* 0x000000010b177824 */ /* 0x000fe200078e0216 */
[----:B------:R-:W-:Y:S01]  /*1620*/  UIADD3 UR5, UP0, UR12, UR19, URZ ;  /* 0x000000130c057290 */ /* 0x000fe2000ff1e03f */
[----:B------:R-:W-:Y:S01]  /*1630*/  IMAD.MOV.U32 R22, RZ, RZ, R10 ;  /* 0x000000ffff167224 */ /* 0x000fe200078e000a */
[----:B------:R-:W-:Y:S01]  /*1640*/  UIMAD UR7, UR24, UR23, UR7 ;  /* 0x00000017180772a4 */ /* 0x000fe2000f8e0207 */
[----:B------:R-:W-:Y:S01]  /*1650*/  IMAD.X R25, R5, 0x1, R6, P0 ;  /* 0x0000000105197824 */ /* 0x000fe200000e0606 */
[----:B------:R-:W2:Y:S01]  /*1660*/  LDC.64 R10, c[0x0][0x418] ;  /* 0x00010600ff0a7b82 */ /* 0x000ea20000000a00 */
[----:B------:R-:W-:Y:S01]  /*1670*/  IMAD.IADD R27, R19, 0x1, R26 ;  /* 0x00000001131b7824 */ /* 0x000fe200078e021a */
[----:B------:R-:W-:Y:S01]  /*1680*/  UIADD3 UR7, UR9, UR7, URZ ;  /* 0x0000000709077290 */ /* 0x000fe2000fffe03f */
[----:B------:R-:W-:Y:S01]  /*1690*/  IMAD.U32 R20, RZ, RZ, UR8 ;  /* 0x00000008ff147e24 */ /* 0x000fe2000f8e00ff */
[----:B------:R-:W-:Y:S01]  /*16a0*/  UIADD3.X UR12, UR13, UR21, URZ, UP0, !UPT ;  /* 0x000000150d0c7290 */ /* 0x000fe200087fe43f */
[-C--:B------:R-:W-:Y:S01]  /*16b0*/  IMAD R19, R15, R8.reuse, RZ ;  /* 0x000000080f137224 */ /* 0x080fe200078e02ff */
[----:B------:R-:W-:Y:S01]  /*16c0*/  UIMAD UR7, UR7, UR5, URZ ;  /* 0x00000005070772a4 */ /* 0x000fe2000f8e023f */
[----:B------:R-:W-:Y:S01]  /*16d0*/  IMAD.U32 R21, RZ, RZ, UR9 ;  /* 0x00000009ff157e24 */ /* 0x000fe2000f8e00ff */
[----:B------:R-:W3:Y:S01]  /*16e0*/  LDC.64 R4, c[0x0][0x250] ;  /* 0x00009400ff047b82 */ /* 0x000ee20000000a00 */
[----:B------:R-:W-:Y:S01]  /*16f0*/  IMAD.WIDE.U32 R20, R20, UR5, R24 ;  /* 0x0000000514147c25 */ /* 0x000fe2000f8e0018 */
[----:B------:R-:W-:Y:S01]  /*1700*/  UIMAD UR5, UR12, UR8, UR7 ;  /* 0x000000080c0572a4 */ /* 0x000fe2000f8e0207 */
[----:B------:R-:W-:Y:S01]  /*1710*/  CS2R R92, SRZ ;  /* 0x00000000005c7805 */ /* 0x000fe2000001ff00 */
[----:B------:R-:W-:Y:S01]  /*1720*/  ULDC.64 UR14, c[0x0][0x218] ;  /* 0x00008600000e7ab9 */ /* 0x000fe20000000a00 */
[C---:B------:R-:W-:Y:S01]  /*1730*/  IMAD R19, R186.reuse, R9, R19 ;  /* 0x00000009ba137224 */ /* 0x040fe200078e0213 */
[----:B------:R-:W-:Y:S01]  /*1740*/  ULDC.64 UR8, c[0x0][0x400] ;  /* 0x0001000000087ab9 */ /* 0x000fe20000000a00 */
[----:B------:R-:W-:Y:S01]  /*1750*/  IMAD.WIDE.U32 R22, R186, R8, R22 ;  /* 0x00000008ba167225 */ /* 0x000fe200078e0016 */
[----:B------:R-:W4:Y:S01]  /*1760*/  LDC.64 R6, c[0x0][0x238] ;  /* 0x00008e00ff067b82 */ /* 0x000f220000000a00 */
[----:B------:R-:W-:Y:S01]  /*1770*/  LEA R212, P1, R20, UR8, 0x2 ;  /* 0x0000000814d47c11 */ /* 0x000fe2000f8210ff */
[----:B------:R-:W-:Y:S01]  /*1780*/  ULDC.64 UR12, c[0x0][0x258] ;  /* 0x00009600000c7ab9 */ /* 0x000fe20000000a00 */
[----:B-1----:R-:W-:Y:S01]  /*1790*/  IMAD R16, R12, UR57, RZ ;  /* 0x000000390c107c24 */ /* 0x002fe2000f8e02ff */
[----:B------:R-:W-:Y:S01]  /*17a0*/  CS2R R98, SRZ ;  /* 0x0000000000627805 */ /* 0x000fe2000001ff00 */
[----:B------:R-:W-:Y:S01]  /*17b0*/  IMAD.MOV.U32 R26, RZ, RZ, R18 ;  /* 0x000000ffff1a7224 */ /* 0x000fe200078e0012 */
[----:B------:R-:W-:Y:S01]  /*17c0*/  LEA R18, P0, R22, UR14, 0x1 ;  /* 0x0000000e16127c11 */ /* 0x000fe2000f8008ff */
[----:B------:R-:W-:Y:S01]  /*17d0*/  IMAD.IADD R19, R23, 0x1, R19 ;  /* 0x0000000117137824 */ /* 0x000fe200078e0213 */
[----:B------:R-:W-:Y:S01]  /*17e0*/  CS2R R96, SRZ ;  /* 0x0000000000607805 */ /* 0x000fe2000001ff00 */
[----:B------:R-:W-:Y:S01]  /*17f0*/  IMAD R13, R13, UR52, R16 ;  /* 0x000000340d0d7c24 */ /* 0x000fe2000f8e0210 */
[----:B------:R-:W-:Y:S01]  /*1800*/  CS2R R90, SRZ ;  /* 0x00000000005a7805 */ /* 0x000fe2000001ff00 */
[----:B------:R-:W-:Y:S01]  /*1810*/  IMAD.WIDE.U32 R26, R12, UR52, R26 ;  /* 0x000000340c1a7c25 */ /* 0x000fe2000f8e001a */
[----:B------:R-:W-:Y:S01]  /*1820*/  LEA.HI.X R19, R22, UR15, R19, 0x1, P0 ;  /* 0x0000000f16137c11 */ /* 0x000fe200080f0c13 */
[----:B------:R-:W-:Y:S01]  /*1830*/  ULDC.64 UR14, c[0x0][0x268] ;  /* 0x00009a00000e7ab9 */ /* 0x000fe20000000a00 */
[----:B------:R-:W-:Y:S01]  /*1840*/  LEA R22, P0, R8, R18, 0x7 ;  /* 0x0000001208167211 */ /* 0x000fe200078038ff */
[----:B------:R-:W-:Y:S01]  /*1850*/  VIADD R16, R21, UR5 ;  /* 0x0000000515107c36 */ /* 0x000fe20008000000 */
[----:B------:R-:W-:Y:S01]  /*1860*/  ULEA.HI.SX32 UR5, UR18, 0xffffffff, 0x1a ;  /* 0xffffffff12057891 */ /* 0x000fe2000f8fd23f */
[----:B---3--:R-:W-:Y:S01]  /*1870*/  IMAD R12, R4, UR50, RZ ;  /* 0x00000032040c7c24 */ /* 0x008fe2000f8e02ff */
[----:B------:R-:W-:Y:S01]  /*1880*/  LEA.HI.X R23, R8, R19, R9, 0x7, P0 ;  /* 0x0000001308177211 */ /* 0x000fe200000f3c09 */
[----:B------:R-:W-:Y:S01]  /*1890*/  IMAD.WIDE.U32 R24, R4, UR49, R188 ;  /* 0x0000003104187c25 */ /* 0x000fe2000f8e00bc */
[----:B------:R-:W-:Y:S01]  /*18a0*/  LEA.HI.X R213, R20, UR9, R16, 0x2, P1 ;  /* 0x0000000914d57c11 */ /* 0x000fe200088f1410 */
[----:B------:R-:W-:Y:S01]  /*18b0*/  ULDC.64 UR8, c[0x0][0x420] ;  /* 0x0001080000087ab9 */ /* 0x000fe20000000a00 */
[----:B------:R-:W-:Y:S01]  /*18c0*/  ULEA.HI UR7, UR5, UR5, URZ, 0x1 ;  /* 0x0000000505077291 */ /* 0x000fe2000f8f083f */
[----:B------:R-:W-:Y:S01]  /*18d0*/  IMAD R12, R5, UR49, R12 ;  /* 0x00000031050c7c24 */ /* 0x000fe2000f8e020c */
[----:B------:R-:W-:Y:S01]  /*18e0*/  CS2R R88, SRZ ;  /* 0x0000000000587805 */ /* 0x000fe2000001ff00 */
[----:B--2---:R-:W-:Y:S01]  /*18f0*/  IMAD R16, R10, UR57, RZ ;  /* 0x000000390a107c24 */ /* 0x004fe2000f8e02ff */
[----:B------:R-:W-:Y:S01]  /*1900*/  ULOP3.LUT UR7, UR7, 0xfffffffe, URZ, 0xc0, !UPT ;  /* 0xfffffffe07077892 */ /* 0x000fe2000f8ec03f */
[----:B------:R-:W-:Y:S01]  /*1910*/  IMAD.IADD R27, R27, 0x1, R13 ;  /* 0x000000011b1b7824 */ /* 0x000fe200078e020d */
[----:B------:R-:W-:Y:S01]  /*1920*/  CS2R R86, SRZ ;  /* 0x0000000000567805 */ /* 0x000fe2000001ff00 */
[----:B------:R-:W-:Y:S01]  /*1930*/  IMAD.IADD R25, R25, 0x1, R12 ;  /* 0x0000000119197824 */ /* 0x000fe200078e020c */
[----:B------:R-:W-:Y:S01]  /*1940*/  UIADD3 UR7, UR5, -UR7, URZ ;  /* 0x8000000705077290 */ /* 0x000fe2000fffe03f */
[----:B----4-:R-:W-:Y:S01]  /*1950*/  IMAD R8, R6, UR57, RZ ;  /* 0x0000003906087c24 */ /* 0x010fe2000f8e02ff */
[----:B------:R-:W-:Y:S01]  /*1960*/  CS2R R84, SRZ ;  /* 0x0000000000547805 */ /* 0x000fe2000001ff00 */
[----:B------:R-:W-:Y:S01]  /*1970*/  IMAD R11, R11, UR52, R16 ;  /* 0x000000340b0b7c24 */ /* 0x000fe2000f8e0210 */
[----:B------:R-:W-:Y:S01]  /*1980*/  UISETP.NE.AND UP0, UPT, UR7, 0x1, UPT ;  /* 0x000000010700788c */ /* 0x000fe2000bf05270 */
[----:B------:R-:W-:Y:S01]  /*1990*/  IMAD.WIDE.U32 R12, R10, UR52, R188 ;  /* 0x000000340a0c7c25 */ /* 0x000fe2000f8e00bc */
[----:B------:R-:W-:Y:S01]  /*19a0*/  UIADD3 UR7, UR6, UR20, URZ ;  /* 0x0000001406077290 */ /* 0x000fe2000fffe03f */
[----:B------:R-:W-:-:S02]  /*19b0*/  CS2R R78, SRZ ;  /* 0x00000000004e7805 */ /* 0x000fc4000001ff00 */
[----:B------:R-:W-:Y:S01]  /*19c0*/  CS2R R76, SRZ ;  /* 0x00000000004c7805 */ /* 0x000fe2000001ff00 */
[----:B------:R-:W-:Y:S01]  /*19d0*/  IMAD R8, R7, UR52, R8 ;  /* 0x0000003407087c24 */ /* 0x000fe2000f8e0208 */
[----:B------:R-:W-:Y:S01]  /*19e0*/  PLOP3.LUT P0, PT, PT, PT, UP0, 0x80, 0x0 ;  /* 0x000000000000781c */ /* 0x000fe20003f0f008 */
[----:B------:R-:W-:Y:S01]  /*19f0*/  IMAD.WIDE.U32 R24, R6, UR52, R24 ;  /* 0x0000003406187c25 */ /* 0x000fe2000f8e0018 */
[----:B------:R-:W-:Y:S01]  /*1a00*/  UISETP.GE.AND UP0, UPT, UR25, 0x1, UPT ;  /* 0x000000011900788c */ /* 0x000fe2000bf06270 */
[----:B------:R-:W-:Y:S02]  /*1a10*/  CS2R R82, SRZ ;  /* 0x0000000000527805 */ /* 0x000fe4000001ff00 */
[----:B------:R-:W-:Y:S01]  /*1a20*/  CS2R R80, SRZ ;  /* 0x0000000000507805 */ /* 0x000fe2000001ff00 */
[----:B------:R-:W-:Y:S01]  /*1a30*/  IMAD.IADD R13, R13, 0x1, R11 ;  /* 0x000000010d0d7824 */ /* 0x000fe200078e020b */
[----:B------:R-:W-:Y:S01]  /*1a40*/  CS2R R74, SRZ ;  /* 0x00000000004a7805 */ /* 0x000fe2000001ff00 */
[----:B------:R-:W-:Y:S01]  /*1a50*/  IMAD R14, R14, UR8, RZ ;  /* 0x000000080e0e7c24 */ /* 0x000fe2000f8e02ff */
[----:B------:R-:W-:Y:S01]  /*1a60*/  CS2R R72, SRZ ;  /* 0x0000000000487805 */ /* 0x000fe2000001ff00 */
[----:B------:R-:W-:Y:S01]  /*1a70*/  IMAD.U32 R7, RZ, RZ, UR12 ;  /* 0x0000000cff077e24 */ /* 0x000fe2000f8e00ff */
[----:B------:R-:W-:Y:S01]  /*1a80*/  UIMAD UR12, UR27, UR12, URZ ;  /* 0x0000000c1b0c72a4 */ /* 0x000fe2000f8e023f */
[----:B------:R-:W-:Y:S01]  /*1a90*/  IMAD.IADD R25, R25, 0x1, R8 ;  /* 0x0000000119197824 */ /* 0x000fe200078e0208 */
[----:B------:R-:W-:Y:S01]  /*1aa0*/  CS2R R70, SRZ ;  /* 0x0000000000467805 */ /* 0x000fe2000001ff00 */
[C---:B------:R-:W-:Y:S01]  /*1ab0*/  IMAD R14, R17.reuse, UR9, R14 ;  /* 0x00000009110e7c24 */ /* 0x040fe2000f8e020e */
[----:B------:R-:W-:Y:S01]  /*1ac0*/  UIMAD UR17, UR54, UR13, UR12 ;  /* 0x0000000d361172a4 */ /* 0x000fe2000f8e020c */
[----:B------:R-:W-:Y:S01]  /*1ad0*/  IMAD.WIDE.U32 R8, R17, UR8, R12 ;  /* 0x0000000811087c25 */ /* 0x000fe2000f8e000c */
[----:B------:R-:W-:Y:S01]  /*1ae0*/  ULDC.64 UR8, c[0x0][0x428] ;  /* 0x00010a0000087ab9 */ /* 0x000fe20000000a00 */
[----:B------:R-:W-:Y:S01]  /*1af0*/  ULDC.64 UR12, c[0x0][0x3e0] ;  /* 0x0000f800000c7ab9 */ /* 0x000fe20000000a00 */
[----:B------:R-:W-:Y:S01]  /*1b00*/  CS2R R68, SRZ ;  /* 0x0000000000447805 */ /* 0x000fe2000001ff00 */
[----:B------:R-:W-:Y:S01]  /*1b10*/  IMAD.WIDE.U32 R26, R7, UR54, R26 ;  /* 0x00000036071a7c25 */ /* 0x000fe2000f8e001a */
[----:B------:R-:W-:-:S02]  /*1b20*/  CS2R R62, SRZ ;  /* 0x00000000003e7805 */ /* 0x000fc4000001ff00 */
[----:B------:R-:W-:Y:S02]  /*1b30*/  CS2R R60, SRZ ;  /* 0x00000000003c7805 */ /* 0x000fe4000001ff00 */
        /* <DEDUP_REMOVED lines=12> */
[----:B------:R-:W-:Y:S01]  /*1c00*/  LEA R216, P3, R26, UR14, 0x1 ;  /* 0x0000000e1ad87c11 */ /* 0x000fe2000f8608ff */
[----:B------:R-:W-:Y:S01]  /*1c10*/  IMAD.WIDE.U32 R12, R12, UR54, R8 ;  /* 0x000000360c0c7c25 */ /* 0x000fe2000f8e0008 */
[----:B------:R-:W-:-:S02]  /*1c20*/  CS2R R56, SRZ ;  /* 0x0000000000387805 */ /* 0x000fc4000001ff00 */
[----:B------:R-:W-:Y:S02]  /*1c30*/  CS2R R54, SRZ ;  /* 0x0000000000367805 */ /* 0x000fe4000001ff00 */
[----:B------:R-:W-:Y:S01]  /*1c40*/  CS2R R52, SRZ ;  /* 0x0000000000347805 */ /* 0x000fe2000001ff00 */
[----:B------:R-:W-:Y:S01]  /*1c50*/  IMAD.IADD R11, R11, 0x1, R7 ;  /* 0x000000010b0b7824 */ /* 0x000fe200078e0207 */
[----:B------:R-:W-:Y:S01]  /*1c60*/  LEA R214, P2, R12, UR12, 0x1 ;  /* 0x0000000c0cd67c11 */ /* 0x000fe2000f8408ff */
[----:B------:R-:W-:Y:S01]  /*1c70*/  IMAD R0, R15, R4, RZ ;  /* 0x000000040f007224 */ /* 0x000fe200078e02ff */
[----:B------:R-:W-:Y:S01]  /*1c80*/  CS2R R46, SRZ ;  /* 0x00000000002e7805 */ /* 0x000fe2000001ff00 */
[----:B------:R-:W-:Y:S01]  /*1c90*/  VIADD R7, R184, 0x1800 ;  /* 0x00001800b8077836 */ /* 0x000fe20000000000 */
[----:B------:R-:W-:Y:S01]  /*1ca0*/  CS2R R44, SRZ ;  /* 0x00000000002c7805 */ /* 0x000fe2000001ff00 */
[----:B------:R-:W-:Y:S01]  /*1cb0*/  VIADD R6, R13, UR16 ;  /* 0x000000100d067c36 */ /* 0x000fe20008000000 */
[----:B------:R-:W-:Y:S01]  /*1cc0*/  CS2R R50, SRZ ;  /* 0x0000000000327805 */ /* 0x000fe2000001ff00 */
[C---:B------:R-:W-:Y:S01]  /*1cd0*/  IMAD R0, R186.reuse, R5, R0 ;  /* 0x00000005ba007224 */ /* 0x040fe200078e0200 */
[----:B------:R-:W-:Y:S01]  /*1ce0*/  SEL R208, R7, R184, !P0 ;  /* 0x000000b807d07207 */ /* 0x000fe20004000000 */
[----:B------:R-:W-:Y:S01]  /*1cf0*/  IMAD.WIDE.U32 R10, R186, R4, R10 ;  /* 0x00000004ba0a7225 */ /* 0x000fe200078e000a */
[----:B------:R-:W-:Y:S01]  /*1d00*/  LEA.HI.X R215, R12, UR13, R6, 0x1, P2 ;  /* 0x0000000d0cd77c11 */ /* 0x000fe200090f0c06 */
[----:B------:R-:W-:Y:S01]  /*1d10*/  ULDC.64 UR12, c[0x0][0x2b0] ;  /* 0x0000ac00000c7ab9 */ /* 0x000fe20000000a00 */
[----:B------:R-:W-:Y:S01]  /*1d20*/  LEA R7, R184, UR4, 0x1 ;  /* 0x00000004b8077c11 */ /* 0x000fe2000f8e08ff */
[----:B------:R-:W-:Y:S01]  /*1d30*/  @P4 BAR.SYNC.DEFER_BLOCKING 0x0 ;  /* 0x0000000000004b1d */ /* 0x000fe20000010000 */
[----:B------:R-:W-:Y:S01]  /*1d40*/  VIADD R2, R27, UR17 ;  /* 0x000000111b027c36 */ /* 0x000fe20008000000 */
[----:B------:R-:W-:Y:S01]  /*1d50*/  LEA R8, P1, R10, UR8, 0x1 ;  /* 0x000000080a087c11 */ /* 0x000fe2000f8208ff */
[----:B------:R-:W-:Y:S01]  /*1d60*/  IMAD.IADD R0, R11, 0x1, R0 ;  /* 0x000000010b007824 */ /* 0x000fe200078e0200 */
[----:B------:R-:W-:Y:S01]  /*1d70*/  LEA R208, R208, UR4, 0x1 ;  /* 0x00000004d0d07c11 */ /* 0x000fe2000f8e08ff */
[----:B------:R-:W-:Y:S01]  /*1d80*/  UIADD3 UR8, UR6, UR22, URZ ;  /* 0x0000001606087290 */ /* 0x000fe2000fffe03f */
[----:B------:R-:W-:Y:S01]  /*1d90*/  LEA.HI.X R217, R26, UR15, R2, 0x1, P3 ;  /* 0x0000000f1ad97c11 */ /* 0x000fe200098f0c02 */
[----:B------:R-:W-:Y:S01]  /*1da0*/  ULDC.64 UR14, c[0x0][0x478] ;  /* 0x00011e00000e7ab9 */ /* 0x000fe20000000a00 */
[----:B------:R-:W-:Y:S01]  /*1db0*/  LEA.HI.X R9, R10, UR9, R0, 0x1, P1 ;  /* 0x000000090a097c11 */ /* 0x000fe200088f0c00 */
[----:B------:R-:W-:Y:S01]  /*1dc0*/  UIMAD.WIDE UR8, UR8, 0x4, UR12 ;  /* 0x00000004080878a5 */ /* 0x000fe2000f8e020c */
[----:B------:R-:W-:Y:S01]  /*1dd0*/  LEA R10, P1, R4, R8, 0x7 ;  /* 0x00000008040a7211 */ /* 0x000fe200078238ff */
[----:B------:R-:W-:Y:S01]  /*1de0*/  UIMAD.WIDE UR6, UR7, 0x4, UR14 ;  /* 0x00000004070678a5 */ /* 0x000fe2000f8e020e */
[----:B------:R-:W-:-:S02]  /*1df0*/  CS2R R48, SRZ ;  /* 0x0000000000307805 */ /* 0x000fc4000001ff00 */
[----:B------:R-:W-:Y:S02]  /*1e00*/  CS2R R42, SRZ ;  /* 0x00000000002a7805 */ /* 0x000fe4000001ff00 */
[----:B------:R-:W-:Y:S02]  /*1e10*/  LEA.HI.X R11, R4, R9, R5, 0x7, P1 ;  /* 0x00000009040b7211 */ /* 0x000fe400008f3c05 */
[----:B------:R-:W-:Y:S02]  /*1e20*/  CS2R R40, SRZ ;  /* 0x0000000000287805 */ /* 0x000fe4000001ff00 */
[----:B------:R-:W-:Y:S02]  /*1e30*/  PLOP3.LUT P1, PT, PT, PT, UP0, 0x80, 0x0 ;  /* 0x000000000000781c */ /* 0x000fe40003f2f008 */
[----:B------:R-:W-:Y:S02]  /*1e40*/  CS2R R38, SRZ ;  /* 0x0000000000267805 */ /* 0x000fe4000001ff00 */
[----:B------:R-:W-:Y:S01]  /*1e50*/  CS2R R36, SRZ ;  /* 0x0000000000247805 */ /* 0x000fe2000001ff00 */
[----:B------:R-:W-:Y:S01]  /*1e60*/  @!PT LDS RZ, [RZ] ;  /* 0x00000000fffff984 */ /* 0x000fe20000000800 */
[----:B------:R-:W-:Y:S01]  /*1e70*/  @!PT LDS RZ, [RZ] ;  /* 0x00000000fffff984 */ /* 0x000fe20000000800 */
[----:B------:R-:W-:Y:S01]  /*1e80*/  @!PT LDS RZ, [RZ] ;  /* 0x00000000fffff984 */ /* 0x000fe20000000800 */
[----:B------:R1:W-:Y:S04]  /*1e90*/  LDGSTS.E.BYPASS.LTC128B.128 [R7+0x6000], desc[UR10][R214.64] ;  /* 0x06000000d6077fae */ /* 0x0003e8000b901d4a */
[----:B------:R1:W-:Y:S04]  /*1ea0*/  LDGSTS.E.BYPASS.LTC128B.128 [R7+0x7000], desc[UR10][R214.64+0x40] ;  /* 0x07000040d6077fae */ /* 0x0003e8000b901d4a */
[----:B------:R1:W-:Y:S04]  /*1eb0*/  LDGSTS.E.BYPASS.LTC128B.128 [R7+0x8000], desc[UR10][R214.64+0x80] ;  /* 0x08000080d6077fae */ /* 0x0003e8000b901d4a */
[----:B------:R1:W-:Y:S04]  /*1ec0*/  LDGSTS.E.BYPASS.LTC128B.128 [R208], desc[UR10][R216.64] ;  /* 0x00000000d8d07fae */ /* 0x0003e8000b901d4a */
[----:B------:R1:W-:Y:S04]  /*1ed0*/  LDGSTS.E.BYPASS.LTC128B.128 [R208+0x1000], desc[UR10][R216.64+0x40] ;  /* 0x01000040d8d07fae */ /* 0x0003e8000b901d4a */
        /* <DEDUP_REMOVED lines=13> */
[----:B------:R-:W0:Y:S01]  /*1fb0*/  LDGDEPBAR ;  /* 0x00000000000079af */ /* 0x000e220000000000 */
[----:B------:R-:W-:Y:S05]  /*1fc0*/  @!P1 BRA `(.L_x_1006) ;  /* 0x0000004000589947 */ /* 0x000fea0003800000 */
[----:B-1----:R-:W1:Y:S01]  /*1fd0*/  LDC.64 R10, c[0x0][0x3b8] ;  /* 0x0000ee00ff0a7b82 */ /* 0x002e620000000a00 */
[----:B------:R-:W-:-:S04]  /*1fe0*/  IMAD.MOV.U32 R0, RZ, RZ, 0x4 ;  /* 0x00000004ff007424 */ /* 0x000fc800078e00ff */
[----:B------:R-:W-:Y:S01]  /*1ff0*/  IMAD.WIDE R8, R187, R0, UR8 ;  /* 0x00000008bb087e25 */ /* 0x000fe2000f8e0200 */
[----:B------:R-:W-:Y:S02]  /*2000*/  USHF.L.U32 UR17, UR30, 0x4, URZ ;  /* 0x000000041e117899 */ /* 0x000fe4000800063f */
[----:B------:R-:W2:Y:S02]  /*2010*/  LDC R202, c[0x0][0x2dc] ;  /* 0x0000b700ffca7b82 */ /* 0x000ea40000000800 */
[----:B------:R3:W5:Y:S04]  /*2020*/  LDG.E R207, desc[UR10][R8.64] ;  /* 0x0000000a08cf7981 */ /* 0x000768000c1e1900 */
[----:B------:R3:W5:Y:S04]  /*2030*/  LDG.E R206, desc[UR10][R8.64+0x20] ;  /* 0x0000200a08ce7981 */ /* 0x000768000c1e1900 */
[----:B------:R3:W5:Y:S04]  /*2040*/  LDG.E R205, desc[UR10][R8.64+0x80] ;  /* 0x0000800a08cd7981 */ /* 0x000768000c1e1900 */
[----:B------:R3:W5:Y:S04]  /*2050*/  LDG.E R204, desc[UR10][R8.64+0xa0] ;  /* 0x0000a00a08cc7981 */ /* 0x000768000c1e1900 */
[----:B-1----:R-:W4:Y:S04]  /*2060*/  LDG.E.64 R4, desc[UR10][R10.64] ;  /* 0x0000000a0a047981 */ /* 0x002f28000c1e1b00 */
[----:B------:R-:W3:Y:S01]  /*2070*/  LDG.E.64 R6, desc[UR10][R10.64+0x8] ;  /* 0x0000080a0a067981 */ /* 0x000ee2000c1e1b00 */
[----:B------:R-:W-:Y:S01]  /*2080*/  UMOV UR12, UR7 ;  /* 0x00000007000c7c82 */ /* 0x000fe20008000000 */
[----:B------:R-:W-:-:S02]  /*2090*/  UIMAD UR7, UR52, UR26, UR54 ;  /* 0x0000001a340772a4 */ /* 0x000fc4000f8e0236 */
[----:B------:R-:W-:Y:S02]  /*20a0*/  USHF.L.U32 UR15, UR30, 0x3, URZ ;  /* 0x000000031e0f7899 */ /* 0x000fe4000800063f */
[----:B------:R-:W-:Y:S02]  /*20b0*/  UIADD3 UR27, UR17, 0x20, URZ ;  /* 0x00000020111b7890 */ /* 0x000fe4000fffe03f */
[----:B------:R-:W-:Y:S01]  /*20c0*/  UIADD3 UR23, UR17, 0x40, URZ ;  /* 0x0000004011177890 */ /* 0x000fe2000fffe03f */
[----:B------:R-:W-:Y:S01]  /*20d0*/  UMOV UR13, UR6 ;  /* 0x00000006000d7c82 */ /* 0x000fe20008000000 */
[----:B------:R-:W-:Y:S02]  /*20e0*/  USHF.L.U32 UR7, UR7, 0x5, URZ ;  /* 0x0000000507077899 */ /* 0x000fe4000800063f */
[----:B------:R-:W-:Y:S02]  /*20f0*/  UIADD3 UR26, UR15, UR27, URZ ;  /* 0x0000001b0f1a7290 */ /* 0x000fe4000fffe03f */
[----:B------:R-:W-:Y:S01]  /*2100*/  UIADD3 UR22, UR15, UR23, URZ ;  /* 0x000000170f167290 */ /* 0x000fe2000fffe03f */
[----:B------:R-:W-:Y:S01]  /*2110*/  SHF.R.S32.HI R203, RZ, 0x1f, R210 ;  /* 0x0000001fffcb7819 */ /* 0x000fe200000114d2 */
[----:B------:R-:W-:-:S02]  /*2120*/  USHF.R.S32.HI UR14, URZ, 0x1f, UR7 ;  /* 0x0000001f3f0e7899 */ /* 0x000fc40008011407 */
[----:B------:R-:W-:Y:S02]  /*2130*/  UIADD3 UR25, UR15, UR26, URZ ;  /* 0x0000001a0f197290 */ /* 0x000fe4000fffe03f */
[----:B------:R-:W-:Y:S01]  /*2140*/  UIADD3 UR21, UR15, UR22, URZ ;  /* 0x000000160f157290 */ /* 0x000fe2000fffe03f */
[----:B------:R-:W-:Y:S01]  /*2150*/  VIADD R2, R179, 0x1800 ;  /* 0x00001800b3027836 */ /* 0x000fe20000000000 */
[----:B------:R-:W-:Y:S02]  /*2160*/  UIADD3 UR24, UR15, UR25, URZ ;  /* 0x000000190f187290 */ /* 0x000fe4000fffe03f */
[----:B------:R-:W-:Y:S01]  /*2170*/  UIADD3 UR20, UR15, UR21, URZ ;  /* 0x000000150f147290 */ /* 0x000fe2000fffe03f */
[----:B------:R-:W-:Y:S01]  /*2180*/  IMAD.MOV.U32 R201, RZ, RZ, 0x4 ;  /* 0x00000004ffc97424 */ /* 0x000fe200078e00ff */
[----:B------:R-:W-:Y:S01]  /*2190*/  UIADD3 UR18, UR15, UR24, URZ ;  /* 0x000000180f127290 */ /* 0x000fe2000fffe03f */
[----:B------:R-:W-:Y:S01]  /*21a0*/  IMAD.MOV.U32 R127, RZ, RZ, RZ ;  /* 0x000000ffff7f7224 */ /* 0x000fe200078e00ff */
[----:B------:R-:W-:Y:S01]  /*21b0*/  UIADD3 UR19, UR15, UR20, URZ ;  /* 0x000000140f137290 */ /* 0x000fe2000fffe03f */
[----:B------:R-:W-:Y:S01]  /*21c0*/  SEL R2, R2, R179, !P0 ;  /* 0x000000b302027207 */ /* 0x000fe20004000000 */
[----:B------:R-:W-:-:S02]  /*21d0*/  UIMAD UR34, UR30, 0x18, URZ ;  /* 0x000000181e2278a4 */ /* 0x000fc4000f8e023f */
[----:B------:R-:W-:Y:S02]  /*21e0*/  USHF.L.U32 UR33, UR30, 0x5, URZ ;  /* 0x000000051e217899 */ /* 0x000fe4000800063f */
[----:B------:R-:W-:Y:S02]  /*21f0*/  UIMAD UR32, UR30, 0x28, URZ ;  /* 0x000000281e2078a4 */ /* 0x000fe4000f8e023f */
[----:B------:R-:W-:Y:S02]  /*2200*/  UIMAD UR31, UR30, 0x30, URZ ;  /* 0x000000301e1f78a4 */ /* 0x000fe4000f8e023f */
[----:B------:R-:W-:Y:S02]  /*2210*/  UIMAD UR30, UR30, 0x38, URZ ;  /* 0x000000381e1e78a4 */ /* 0x000fe4000f8e023f */
[----:B------:R-:W-:Y:S02]  /*2220*/  UIADD3 UR29, UR15, UR19, URZ ;  /* 0x000000130f1d7290 */ /* 0x000fe4000fffe03f */
[----:B------:R-:W-:Y:S01]  /*2230*/  UIADD3 UR28, UR15, UR18, URZ ;  /* 0x000000120f1c7290 */ /* 0x000fe2000fffe03f */
[----:B----4-:R-:W-:-:S02]  /*2240*/  R2UR UR6, R4 ;  /* 0x00000000040672ca */ /* 0x010fc400000e0000 */
[----:B------:R-:W-:Y:S02]  /*2250*/  R2UR UR45, R5 ;  /* 0x00000000052d72ca */ /* 0x000fe400000e0000 */
[----:B---3--:R-:W-:Y:S01]  /*2260*/  IADD3 R210, P2, P1, R6, UR7, R210 ;  /* 0x0000000706d27c10 */ /* 0x008fe2000f95e0d2 */
[----:B------:R-:W-:-:S03]  /*2270*/  VIADD R5, R180, 0x1800 ;  /* 0x00001800b4057836 */ /* 0x000fc60000000000 */
[----:B------:R-:W-:Y:S02]  /*2280*/  IADD3.X R203, R7, UR14, R203, P2, P1 ;  /* 0x0000000e07cb7c10 */ /* 0x000fe400097e24cb */
[----:B------:R-:W-:-:S03]  /*2290*/  SEL R0, R5, R180, !P0 ;  /* 0x000000b405007207 */ /* 0x000fc60004000000 */
[----:B------:R-:W-:Y:S01]  /*22a0*/  LOP3.LUT R203, R203, UR6, RZ, 0x3c, !PT ;  /* 0x00000006cbcb7c12 */ /* 0x000fe2000f8e3cff */
[----:B------:R-:W-:Y:S02]  /*22b0*/  UIADD3 UR43, UR6, -0x4ab325aa, URZ ;  /* 0xb54cda56062b7890 */ /* 0x000fe4000fffe03f */
[----:B------:R-:W-:Y:S02]  /*22c0*/  UIADD3 UR44, UR45, 0x646e171e, URZ ;  /* 0x646e171e2d2c7890 */ /* 0x000fe4000fffe03f */
[----:B------:R-:W-:Y:S02]  /*22d0*/  UIADD3 UR42, UR45, -0x56f99767, URZ ;  /* 0xa90668992d2a7890 */ /* 0x000fe4000fffe03f */
[----:B------:R-:W-:Y:S02]  /*22e0*/  UIADD3 UR41, UR6, 0x1715609d, URZ ;  /* 0x1715609d06297890 */ /* 0x000fe4000fffe03f */
[----:B------:R-:W-:Y:S02]  /*22f0*/  UIADD3 UR40, UR45, -0x126145ec, URZ ;  /* 0xed9eba142d287890 */ /* 0x000fe4000fffe03f */
[----:B------:R-:W-:-:S02]  /*2300*/  UIADD3 UR39, UR6, 0x78dde6e4, URZ ;  /* 0x78dde6e406277890 */ /* 0x000fc4000fffe03f */
[----:B------:R-:W-:Y:S02]  /*2310*/  UIADD3 UR38, UR45, 0x32370b8f, URZ ;  /* 0x32370b8f2d267890 */ /* 0x000fe4000fffe03f */
[----:B------:R-:W-:Y:S02]  /*2320*/  UIADD3 UR37, UR6, -0x255992d5, URZ ;  /* 0xdaa66d2b06257890 */ /* 0x000fe4000fffe03f */
[----:B------:R-:W-:Y:S02]  /*2330*/  UIADD3 UR36, UR45, 0x76cf5d0a, URZ ;  /* 0x76cf5d0a2d247890 */ /* 0x000fe4000fffe03f */
[----:B------:R-:W-:Y:S02]  /*2340*/  UIADD3 UR47, UR6, 0x3c6ef372, URZ ;  /* 0x3c6ef372062f7890 */ /* 0x000fe4000fffe03f */
[----:B------:R-:W-:Y:S02]  /*2350*/  UIADD3 UR46, UR45, -0x4498517b, URZ ;  /* 0xbb67ae852d2e7890 */ /* 0x000fe4000fffe03f */
[----:B------:R-:W-:Y:S01]  /*2360*/  UIADD3 UR35, UR6, -0x61c88647, URZ ;  /* 0x9e3779b906237890 */ /* 0x000fe2000fffe03f */
[----:B------:R-:W-:Y:S01]  /*2370*/  LEA R2, R2, UR4, 0x1 ;  /* 0x0000000402027c11 */ /* 0x000fe2000f8e08ff */
[----:B------:R-:W-:Y:S01]  /*2380*/  IMAD.WIDE.U32 R210, R210, -0x2daee0ad, RZ ;  /* 0xd2511f53d2d27825 */ /* 0x000fe200078e00ff */
[----:B------:R-:W-:Y:S01]  /*2390*/  LEA R0, R0, UR4, 0x1 ;  /* 0x0000000400007c11 */ /* 0x000fe2000f8e08ff */
[----:B------:R-:W-:Y:S01]  /*23a0*/  ULDC UR51, c[0x0][0x270] ;  /* 0x00009c0000337ab9 */ /* 0x000fe20000000800 */
[----:B------:R-:W-:Y:S01]  /*23b0*/  ULDC.U8 UR7, c[0x0][0x388] ;  /* 0x0000e20000077ab9 */ /* 0x000fe20000000000 */
[----:B--2---:R-:W-:-:S06]  /*23c0*/  ULDC UR6, c[0x0][0x2ec] ;  /* 0x0000bb0000067ab9 */ /* 0x004fcc0000000800 */
.L_x_1009:
[----:B------:R-:W0:Y:S01]  /*23d0*/  LDGDEPBAR ;  /* 0x00000000000079af */ /* 0x000e220000000000 */
[----:B------:R-:W-:Y:S01]  /*23e0*/  IMAD.IADD R168, R175, 0x1, R0 ;  /* 0x00000001afa87824 */ /* 0x000fe200078e0200 */
[----:B------:R-:W-:Y:S01]  /*23f0*/  LOP3.LUT R232, R210, UR46, RZ, 0x3c, !PT ;  /* 0x0000002ed2e87c12 */ /* 0x000fe2000f8e3cff */
[----:B------:R-:W-:Y:S01]  /*2400*/  IMAD.U32 R182, RZ, RZ, UR48 ;  /* 0x00000030ffb67e24 */ /* 0x000fe2000f8e00ff */
[----:B------:R-:W-:Y:S01]  /*2410*/  UISETP.GE.AND UP1, UPT, UR5, 0x1, UPT ;  /* 0x000000010500788c */ /* 0x000fe2000bf26270 */
[----:B------:R-:W-:Y:S02]  /*2420*/  IMAD.U32 R170, RZ, RZ, UR5 ;  /* 0x00000005ffaa7e24 */ /* 0x000fe4000f8e00ff */
[----:B------:R-:W-:Y:S02]  /*2430*/  IMAD R169, R182, 0x4, R183 ;  /* 0x00000004b6a97824 */ /* 0x000fe400078e02b7 */
[----:B-----5:R-:W-:Y:S01]  /*2440*/  FMUL.FTZ R182, R206, 1.4426950216293334961 ;  /* 0x3fb8aa3bceb67820 */ /* 0x020fe20000410000 */
[----:B------:R-:W-:Y:S02]  /*2450*/  IMAD R170, R170, 0x4, R185 ;  /* 0x00000004aaaa7824 */ /* 0x000fe400078e02b9 */
[----:B------:R-:W-:Y:S01]  /*2460*/  IMAD.U32 R218, RZ, RZ, UR13 ;  /* 0x0000000dffda7e24 */ /* 0x000fe2000f8e00ff */
[----:B------:R-:W-:Y:S01]  /*2470*/  LOP3.LUT R169, R169, UR45, RZ, 0x3c, !PT ;  /* 0x0000002da9a97c12 */ /* 0x000fe2000f8e3cff */
[C---:B------:R-:W-:Y:S03]  /*2480*/  IMAD.WIDE.U32 R230, R170.reuse, -0x326172a9, RZ ;  /* 0xcd9e8d57aae67825 */ /* 0x040fe600078e00ff */
[----:B------:R-:W-:Y:S01]  /*2490*/  LOP3.LUT R171, R211, R169, RZ, 0x3c, !PT ;  /* 0x000000a9d3ab7212 */ /* 0x000fe200078e3cff */
[----:B------:R-:W-:Y:S01]  /*24a0*/  VIADD R169, R170, 0x2 ;  /* 0x00000002aaa97836 */ /* 0x000fe20000000000 */
[----:B------:R-:W-:Y:S01]  /*24b0*/  LEA R236, P0, R187, R218, 0x2 ;  /* 0x000000dabbec7211 */ /* 0x000fe200078010ff */
[----:B------:R-:W-:Y:S01]  /*24c0*/  IMAD.U32 R219, RZ, RZ, UR12 ;  /* 0x0000000cffdb7e24 */ /* 0x000fe2000f8e00ff */
[----:B------:R-:W-:Y:S01]  /*24d0*/  LOP3.LUT R170, R231, R203, RZ, 0x3c, !PT ;  /* 0x000000cbe7aa7212 */ /* 0x000fe200078e3cff */
[----:B------:R-:W-:Y:S04]  /*24e0*/  IMAD.WIDE.U32 R234, R169, -0x326172a9, RZ ;  /* 0xcd9e8d57a9ea7825 */ /* 0x000fe800078e00ff */
[----:B------:R-:W-:Y:S01]  /*24f0*/  FMUL.FTZ R169, R207, 1.4426950216293334961 ;  /* 0x3fb8aa3bcfa97820 */ /* 0x000fe20000410000 */
[----:B------:R-:W-:Y:S04]  /*2500*/  DEPBAR.LE SB0, 0x0 ;  /* 0x000080000000791a */ /* 0x000fe80000000000 */
[----:B------:R-:W-:Y:S01]  /*2510*/  BAR.SYNC.DEFER_BLOCKING 0x0 ;  /* 0x0000000000007b1d */ /* 0x000fe20000010000 */
[----:B------:R-:W-:Y:S01]  /*2520*/  LEA.HI.X.SX32 R237, R187, R219, 0x2, P0 ;  /* 0x000000dbbbed7211 */ /* 0x000fe200000f16ff */
[----:B------:R-:W-:Y:S01]  /*2530*/  IMAD.WIDE.U32 R218, R171, -0x326172a9, RZ ;  /* 0xcd9e8d57abda7825 */ /* 0x000fe200078e00ff */
[----:B------:R-:W-:Y:S02]  /*2540*/  LOP3.LUT R171, R235, R203, RZ, 0x3c, !PT ;  /* 0x000000cbebab7212 */ /* 0x000fe400078e3cff */
[----:B------:R-:W-:Y:S01]  /*2550*/  FSETP.NEU.FTZ.AND P0, PT, R207, -INF , PT ;  /* 0xff800000cf00780b */ /* 0x000fe20003f1d000 */
[----:B------:R-:W-:Y:S01]  /*2560*/  IMAD.WIDE.U32 R244, R170, -0x2daee0ad, RZ ;  /* 0xd2511f53aaf47825 */ /* 0x000fe200078e00ff */
[----:B------:R-:W-:Y:S02]  /*2570*/  LOP3.LUT R230, R219, UR35, R230, 0x96, !PT ;  /* 0x00000023dbe67c12 */ /* 0x000fe4000f8e96e6 */
[----:B------:R-:W-:Y:S01]  /*2580*/  LOP3.LUT R181, R218, UR47, RZ, 0x3c, !PT ;  /* 0x0000002fdab57c12 */ /* 0x000fe2000f8e3cff */
[----:B------:R-:W-:Y:S01]  /*2590*/  IMAD.WIDE.U32 R240, R171, -0x2daee0ad, RZ ;  /* 0xd2511f53abf07825 */ /* 0x000fe200078e00ff */
[----:B------:R-:W-:Y:S02]  /*25a0*/  LOP3.LUT R226, R232, R245, RZ, 0x3c, !PT ;  /* 0x000000f5e8e27212 */ /* 0x000fe400078e3cff */
[----:B------:R-:W-:Y:S01]  /*25b0*/  LOP3.LUT R234, R219, UR35, R234, 0x96, !PT ;  /* 0x00000023dbea7c12 */ /* 0x000fe2000f8e96ea */
[----:B------:R-:W-:Y:S01]  /*25c0*/  IMAD.WIDE.U32 R230, R230, -0x2daee0ad, RZ ;  /* 0xd2511f53e6e67825 */ /* 0x000fe200078e00ff */
[----:B------:R-:W-:Y:S02]  /*25d0*/  LOP3.LUT R232, R232, R241, RZ, 0x3c, !PT ;  /* 0x000000f1e8e87212 */ /* 0x000fe400078e3cff */
[----:B------:R-:W-:Y:S01]  /*25e0*/  FSEL R169, R169, RZ, P0 ;  /* 0x000000ffa9a97208 */ /* 0x000fe20000000000 */
[----:B------:R-:W-:Y:S01]  /*25f0*/  IMAD.WIDE.U32 R226, R226, -0x326172a9, RZ ;  /* 0xcd9e8d57e2e27825 */ /* 0x000fe200078e00ff */
[----:B------:R-:W-:Y:S02]  /*2600*/  FSETP.NEU.FTZ.AND P0, PT, R206, -INF , PT ;  /* 0xff800000ce00780b */ /* 0x000fe40003f1d000 */
[----:B------:R-:W-:Y:S01]  /*2610*/  LOP3.LUT R244, R231, UR36, R244, 0x96, !PT ;  /* 0x00000024e7f47c12 */ /* 0x000fe2000f8e96f4 */
[----:B------:R-:W-:Y:S01]  /*2620*/  IMAD.WIDE.U32 R232, R232, -0x326172a9, RZ ;  /* 0xcd9e8d57e8e87825 */ /* 0x000fe200078e00ff */
[C---:B------:R-:W-:Y:S01]  /*2630*/  LOP3.LUT R228, R181.reuse, R227, RZ, 0x3c, !PT ;  /* 0x000000e3b5e47212 */ /* 0x040fe200078e3cff */
[----:B------:R-:W-:Y:S01]  /*2640*/  LDSM.16.M88.4 R132, [R0] ;  /* 0x000000000084783b */ /* 0x000fe20000000200 */
[----:B------:R-:W-:Y:S01]  /*2650*/  FSEL R170, R182, RZ, P0 ;  /* 0x000000ffb6aa7208 */ /* 0x000fe20000000000 */
[----:B------:R-:W-:Y:S01]  /*2660*/  IMAD.WIDE.U32 R234, R234, -0x2daee0ad, RZ ;  /* 0xd2511f53eaea7825 */ /* 0x000fe200078e00ff */
[----:B------:R-:W-:Y:S03]  /*2670*/  LOP3.LUT R227, R181, R233, RZ, 0x3c, !PT ;  /* 0x000000e9b5e37212 */ /* 0x000fe600078e3cff */
[C---:B------:R-:W-:Y:S01]  /*2680*/  FMUL.FTZ R182, R205.reuse, 1.4426950216293334961 ;  /* 0x3fb8aa3bcdb67820 */ /* 0x040fe20000410000 */
[----:B------:R-:W-:Y:S01]  /*2690*/  IMAD.WIDE.U32 R228, R228, -0x2daee0ad, RZ ;  /* 0xd2511f53e4e47825 */ /* 0x000fe200078e00ff */
[----:B------:R-:W-:Y:S01]  /*26a0*/  FSETP.NEU.FTZ.AND P0, PT, R205, -INF , PT ;  /* 0xff800000cd00780b */ /* 0x000fe20003f1d000 */
[----:B------:R-:W1:Y:S01]  /*26b0*/  LDSM.16.M88.4 R136, [R177] ;  /* 0x00000000b188783b */ /* 0x000e620000000200 */
[----:B------:R-:W-:Y:S01]  /*26c0*/  LOP3.LUT R240, R235, UR36, R240, 0x96, !PT ;  /* 0x00000024ebf07c12 */ /* 0x000fe2000f8e96f0 */
[----:B------:R-:W-:Y:S01]  /*26d0*/  IMAD.WIDE.U32 R238, R227, -0x2daee0ad, RZ ;  /* 0xd2511f53e3ee7825 */ /* 0x000fe200078e00ff */
[----:B------:R-:W-:Y:S02]  /*26e0*/  LOP3.LUT R230, R229, UR38, R230, 0x96, !PT ;  /* 0x00000026e5e67c12 */ /* 0x000fe4000f8e96e6 */
[----:B------:R-:W-:Y:S01]  /*26f0*/  FSEL R171, R182, RZ, P0 ;  /* 0x000000ffb6ab7208 */ /* 0x000fe20000000000 */
[----:B------:R-:W-:Y:S01]  /*2700*/  IMAD.WIDE.U32 R240, R240, -0x326172a9, RZ ;  /* 0xcd9e8d57f0f07825 */ /* 0x000fe200078e00ff */
[----:B------:R-:W-:Y:S01]  /*2710*/  LOP3.LUT R234, R239, UR38, R234, 0x96, !PT ;  /* 0x00000026efea7c12 */ /* 0x000fe2000f8e96ea */
[----:B------:R-:W2:Y:S02]  /*2720*/  LDSM.16.M88.4 R140, [R0+0x800] ;  /* 0x00080000008c783b */ /* 0x000ea40000000200 */
[----:B------:R-:W-:Y:S01]  /*2730*/  FMUL.FTZ R181, R204, 1.4426950216293334961 ;  /* 0x3fb8aa3bccb57820 */ /* 0x000fe20000410000 */
[----:B------:R-:W-:Y:S01]  /*2740*/  IMAD.WIDE.U32 R244, R244, -0x326172a9, RZ ;  /* 0xcd9e8d57f4f47825 */ /* 0x000fe200078e00ff */
[----:B------:R-:W-:Y:S02]  /*2750*/  LOP3.LUT R232, R241, UR37, R232, 0x96, !PT ;  /* 0x00000025f1e87c12 */ /* 0x000fe4000f8e96e8 */
[----:B------:R-:W-:Y:S01]  /*2760*/  FSETP.NEU.FTZ.AND P0, PT, R204, -INF , PT ;  /* 0xff800000cc00780b */ /* 0x000fe20003f1d000 */
[----:B------:R-:W-:Y:S01]  /*2770*/  IMAD.WIDE.U32 R234, R234, -0x326172a9, RZ ;  /* 0xcd9e8d57eaea7825 */ /* 0x000fe200078e00ff */
[----:B------:R-:W-:Y:S01]  /*2780*/  LOP3.LUT R182, R245, UR37, R226, 0x96, !PT ;  /* 0x00000025f5b67c12 */ /* 0x000fe2000f8e96e2 */
[----:B------:R-:W3:Y:S01]  /*2790*/  LDSM.16.M88.4 R144, [R177+0x400] ;  /* 0x00040000b190783b */ /* 0x000ee20000000200 */
[----:B------:R-:W-:Y:S01]  /*27a0*/  FSEL R181, R181, RZ, P0 ;  /* 0x000000ffb5b57208 */ /* 0x000fe20000000000 */
[----:B------:R-:W-:Y:S01]  /*27b0*/  IMAD.WIDE.U32 R230, R230, -0x326172a9, RZ ;  /* 0xcd9e8d57e6e67825 */ /* 0x000fe200078e00ff */
[----:B------:R-:W-:Y:S03]  /*27c0*/  LOP3.LUT R240, R235, UR39, R240, 0x96, !PT ;  /* 0x00000027ebf07c12 */ /* 0x000fe6000f8e96f0 */
[----:B------:R-:W-:Y:S01]  /*27d0*/  IMAD.WIDE.U32 R242, R182, -0x2daee0ad, RZ ;  /* 0xd2511f53b6f27825 */ /* 0x000fe200078e00ff */
[----:B------:R-:W-:Y:S01]  /*27e0*/  LOP3.LUT R244, R231, UR39, R244, 0x96, !PT ;  /* 0x00000027e7f47c12 */ /* 0x000fe2000f8e96f4 */
[----:B------:R-:W4:Y:S02]  /*27f0*/  LDG.E R218, desc[UR10][R236.64] ;  /* 0x0000000aecda7981 */ /* 0x000f24000c1e1900 */
[----:B------:R-:W-:Y:S01]  /*2800*/  IMAD.WIDE.U32 R240, R240, -0x2daee0ad, RZ ;  /* 0xd2511f53f0f07825 */ /* 0x000fe200078e00ff */
[----:B------:R-:W-:Y:S01]  /*2810*/  LOP3.LUT R182, R243, UR40, R228, 0x96, !PT ;  /* 0x00000028f3b67c12 */ /* 0x000fe2000f8e96e4 */
[----:B------:R-:W-:Y:S02]  /*2820*/  LDSM.16.M88.4 R148, [R168] ;  /* 0x00000000a894783b */ /* 0x000fe40000000200 */
[----:B------:R-:W-:Y:S04]  /*2830*/  IMAD.WIDE.U32 R244, R244, -0x2daee0ad, RZ ;  /* 0xd2511f53f4f47825 */ /* 0x000fe800078e00ff */
[----:B------:R-:W-:Y:S01]  /*2840*/  IMAD.WIDE.U32 R232, R232, -0x2daee0ad, RZ ;  /* 0xd2511f53e8e87825 */ /* 0x000fe200078e00ff */
[----:B------:R-:W-:Y:S01]  /*2850*/  LOP3.LUT R242, R245, UR42, R242, 0x96, !PT ;  /* 0x0000002af5f27c12 */ /* 0x000fe2000f8e96f2 */
[----:B------:R-:W4:Y:S01]  /*2860*/  LDG.E R222, desc[UR10][R236.64+0x20] ;  /* 0x0000200aecde7981 */ /* 0x000f22000c1e1900 */
[----:B------:R-:W-:Y:S01]  /*2870*/  LOP3.LUT R232, R241, UR42, R232, 0x96, !PT ;  /* 0x0000002af1e87c12 */ /* 0x000fe2000f8e96e8 */
[-C--:B-1----:R-:W-:Y:S02]  /*2880*/  HMMA.16816.F32 R4, R132, R136.reuse, RZ ;  /* 0x000000888404723c */ /* 0x082fe400000018ff */
[----:B------:R-:W1:Y:S01]  /*2890*/  LDSM.16.M88.4 R152, [R176] ;  /* 0x00000000b098783b */ /* 0x000e620000000200 */
[----:B------:R-:W-:Y:S01]  /*28a0*/  IMAD.WIDE.U32 R242, R242, -0x326172a9, RZ ;  /* 0xcd9e8d57f2f27825 */ /* 0x000fe200078e00ff */
[----:B------:R-:W-:Y:S02]  /*28b0*/  LOP3.LUT R238, R233, UR40, R238, 0x96, !PT ;  /* 0x00000028e9ee7c12 */ /* 0x000fe4000f8e96ee */
[C---:B--2---:R-:W-:Y:S04]  /*28c0*/  HMMA.16816.F32 R8, R140.reuse, R136, RZ ;  /* 0x000000888c08723c */ /* 0x044fe800000018ff */
[----:B------:R-:W2:Y:S01]  /*28d0*/  LDSM.16.M88.4 R156, [R168+0x800] ;  /* 0x00080000a89c783b */ /* 0x000ea20000000200 */
[----:B------:R-:W-:Y:S01]  /*28e0*/  LOP3.LUT R241, R242, 0xffff, RZ, 0xc0, !PT ;  /* 0x0000fffff2f17812 */ /* 0x000fe200078ec0ff */
[----:B------:R-:W-:Y:S01]  /*28f0*/  IMAD.WIDE.U32 R238, R238, -0x326172a9, RZ ;  /* 0xcd9e8d57eeee7825 */ /* 0x000fe200078e00ff */
[-C--:B------:R-:W-:Y:S05]  /*2900*/  HMMA.16816.F32 R12, R140, R138.reuse, RZ ;  /* 0x0000008a8c0c723c */ /* 0x080fea00000018ff */
[----:B------:R-:W2:Y:S01]  /*2910*/  LDSM.16.M88.4 R160, [R176+0x400] ;  /* 0x00040000b0a0783b */ /* 0x000ea20000000200 */
[C---:B------:R-:W-:Y:S07]  /*2920*/  HMMA.16816.F32 R16, R132.reuse, R138, RZ ;  /* 0x0000008a8410723c */ /* 0x040fee00000018ff */
[----:B------:R-:W-:Y:S01]  /*2930*/  LDSM.16.M88.4 R136, [R0+0x1000] ;  /* 0x001000000088783b */ /* 0x000fe20000000200 */
[-C--:B---3--:R-:W-:Y:S06]  /*2940*/  HMMA.16816.F32 R20, R132, R144.reuse, RZ ;  /* 0x000000908414723c */ /* 0x088fec00000018ff */
[C---:B------:R-:W-:Y:S01]  /*2950*/  HMMA.16816.F32 R24, R140.reuse, R144, RZ ;  /* 0x000000908c18723c */ /* 0x040fe200000018ff */
[----:B------:R-:W3:Y:S05]  /*2960*/  LDSM.16.M88.4 R164, [R177+0x2000] ;  /* 0x00200000b1a4783b */ /* 0x000eea0000000200 */
[-C--:B------:R-:W-:Y:S03]  /*2970*/  HMMA.16816.F32 R28, R140, R146.reuse, RZ ;  /* 0x000000928c1c723c */ /* 0x080fe600000018ff */
[----:B------:R-:W3:Y:S03]  /*2980*/  LDSM.16.M88.4 R140, [R0+0x1800] ;  /* 0x00180000008c783b */ /* 0x000ee60000000200 */
[----:B------:R-:W-:Y:S05]  /*2990*/  HMMA.16816.F32 R32, R132, R146, RZ ;  /* 0x000000928420723c */ /* 0x000fea00000018ff */
[----:B------:R-:W3:Y:S01]  /*29a0*/  LDSM.16.M88.4 R132, [R177+0x2400] ;  /* 0x00240000b184783b */ /* 0x000ee20000000200 */
[-C--:B-1----:R-:W-:Y:S06]  /*29b0*/  HMMA.16816.F32 R4, R148, R152.reuse, R4 ;  /* 0x000000989404723c */ /* 0x082fec0000001804 */
[C---:B--2---:R-:W-:Y:S01]  /*29c0*/  HMMA.16816.F32 R8, R156.reuse, R152, R8 ;  /* 0x000000989c08723c */ /* 0x044fe20000001808 */
[----:B------:R-:W-:Y:S05]  /*29d0*/  LDSM.16.M88.4 R144, [R168+0x1000] ;  /* 0x00100000a890783b */ /* 0x000fea0000000200 */
[-C--:B------:R-:W-:Y:S03]  /*29e0*/  HMMA.16816.F32 R12, R156, R154.reuse, R12 ;  /* 0x0000009a9c0c723c */ /* 0x080fe6000000180c */
[----:B------:R-:W5:Y:S03]  /*29f0*/  LDG.E R221, desc[UR10][R236.64+0x80] ;  /* 0x0000800aecdd7981 */ /* 0x000f66000c1e1900 */
[C---:B------:R-:W-:Y:S01]  /*2a00*/  HMMA.16816.F32 R16, R148.reuse, R154, R16 ;  /* 0x0000009a9410723c */ /* 0x040fe20000001810 */
[----:B------:R-:W1:Y:S05]  /*2a10*/  LDSM.16.M88.4 R152, [R176+0x2000] ;  /* 0x00200000b098783b */ /* 0x000e6a0000000200 */
[-C--:B------:R-:W-:Y:S03]  /*2a20*/  HMMA.16816.F32 R20, R148, R160.reuse, R20 ;  /* 0x000000a09414723c */ /* 0x080fe60000001814 */
[----:B------:R2:W5:Y:S03]  /*2a30*/  LDG.E R219, desc[UR10][R236.64+0xa0] ;  /* 0x0000a00aecdb7981 */ /* 0x000566000c1e1900 */
[C---:B------:R-:W-:Y:S06]  /*2a40*/  HMMA.16816.F32 R24, R156.reuse, R160, R24 ;  /* 0x000000a09c18723c */ /* 0x040fec0000001818 */
[-C--:B------:R-:W-:Y:S01]  /*2a50*/  HMMA.16816.F32 R28, R156, R162.reuse, R28 ;  /* 0x000000a29c1c723c */ /* 0x080fe2000000181c */
[----:B------:R-:W1:Y:S05]  /*2a60*/  LDSM.16.M88.4 R156, [R168+0x1800] ;  /* 0x00180000a89c783b */ /* 0x000e6a0000000200 */
[----:B------:R-:W-:Y:S03]  /*2a70*/  HMMA.16816.F32 R32, R148, R162, R32 ;  /* 0x000000a29420723c */ /* 0x000fe60000001820 */
[----:B------:R-:W1:Y:S03]  /*2a80*/  LDSM.16.M88.4 R148, [R176+0x2400] ;  /* 0x00240000b094783b */ /* 0x000e660000000200 */
[-C--:B---3--:R-:W-:Y:S05]  /*2a90*/  HMMA.16816.F32 R4, R136, R164.reuse, R4 ;  /* 0x000000a48804723c */ /* 0x088fea0000001804 */
[----:B------:R-:W-:Y:S01]  /*2aa0*/  LDSM.16.M88.4 R160, [R0+0x2000] ;  /* 0x0020000000a0783b */ /* 0x000fe20000000200 */
[C---:B------:R-:W-:Y:S05]  /*2ab0*/  HMMA.16816.F32 R8, R140.reuse, R164, R8 ;  /* 0x000000a48c08723c */ /* 0x040fea0000001808 */
[----:B--2---:R-:W-:Y:S01]  /*2ac0*/  IMAD.WIDE.U32 R236, R182, -0x326172a9, RZ ;  /* 0xcd9e8d57b6ec7825 */ /* 0x004fe200078e00ff */
[-C--:B------:R-:W-:Y:S05]  /*2ad0*/  HMMA.16816.F32 R12, R140, R166.reuse, R12 ;  /* 0x000000a68c0c723c */ /* 0x080fea000000180c */
[----:B------:R-:W-:Y:S01]  /*2ae0*/  LOP3.LUT R235, R243, UR43, R236, 0x96, !PT ;  /* 0x0000002bf3eb7c12 */ /* 0x000fe2000f8e96ec */
[C---:B------:R-:W-:Y:S01]  /*2af0*/  HMMA.16816.F32 R16, R136.reuse, R166, R16 ;  /* 0x000000a68810723c */ /* 0x040fe20000001810 */
[----:B------:R-:W2:Y:S04]  /*2b00*/  LDSM.16.M88.4 R164, [R177+0x4000] ;  /* 0x00400000b1a4783b */ /* 0x000ea80000000200 */
[----:B------:R-:W-:Y:S01]  /*2b10*/  LOP3.LUT R182, R239, UR41, R234, 0x96, !PT ;  /* 0x00000029efb67c12 */ /* 0x000fe2000f8e96ea */
[-C--:B------:R-:W-:Y:S05]  /*2b20*/  HMMA.16816.F32 R20, R136, R132.reuse, R20 ;  /* 0x000000848814723c */ /* 0x080fea0000001814 */
[----:B------:R-:W-:Y:S01]  /*2b30*/  LOP3.LUT R230, R237, UR41, R230, 0x96, !PT ;  /* 0x00000029ede67c12 */ /* 0x000fe2000f8e96e6 */
[C---:B------:R-:W-:Y:S05]  /*2b40*/  HMMA.16816.F32 R24, R140.reuse, R132, R24 ;  /* 0x000000848c18723c */ /* 0x040fea0000001818 */
[----:B------:R-:W-:Y:S01]  /*2b50*/  IMAD.WIDE.U32 R248, R230, -0x2daee0ad, RZ ;  /* 0xd2511f53e6f87825 */ /* 0x000fe200078e00ff */
[-C--:B------:R-:W-:Y:S01]  /*2b60*/  HMMA.16816.F32 R28, R140, R134.reuse, R28 ;  /* 0x000000868c1c723c */ /* 0x080fe2000000181c */
[----:B------:R-:W-:Y:S04]  /*2b70*/  LDSM.16.M88.4 R140, [R168+0x2000] ;  /* 0x00200000a88c783b */ /* 0x000fe80000000200 */
[----:B------:R-:W-:Y:S01]  /*2b80*/  LOP3.LUT R245, R249, UR44, R244, 0x96, !PT ;  /* 0x0000002cf9f57c12 */ /* 0x000fe2000f8e96f4 */
[----:B------:R-:W-:Y:S03]  /*2b90*/  HMMA.16816.F32 R32, R136, R134, R32 ;  /* 0x000000868820723c */ /* 0x000fe60000001820 */
[----:B------:R-:W3:Y:S02]  /*2ba0*/  LDSM.16.M88.4 R132, [R0+0x2800] ;  /* 0x002800000084783b */ /* 0x000ee40000000200 */
[--C-:B------:R-:W-:Y:S01]  /*2bb0*/  SHF.R.U32.HI R244, RZ, 0x18, R248.reuse ;  /* 0x00000018fff47819 */ /* 0x100fe200000116f8 */
[-C--:B-1----:R-:W-:Y:S05]  /*2bc0*/  HMMA.16816.F32 R4, R144, R152.reuse, R4 ;  /* 0x000000989004723c */ /* 0x082fea0000001804 */
[----:B------:R-:W1:Y:S01]  /*2bd0*/  LDSM.16.M88.4 R136, [R177+0x4400] ;  /* 0x00440000b188783b */ /* 0x000e620000000200 */
[C---:B------:R-:W-:Y:S05]  /*2be0*/  HMMA.16816.F32 R8, R156.reuse, R152, R8 ;  /* 0x000000989c08723c */ /* 0x040fea0000001808 */
[C---:B------:R-:W-:Y:S01]  /*2bf0*/  LOP3.LUT R239, R248.reuse, 0xff, RZ, 0xc0, !PT ;  /* 0x000000fff8ef7812 */ /* 0x040fe200078ec0ff */
[-C--:B------:R-:W-:Y:S05]  /*2c00*/  HMMA.16816.F32 R12, R156, R154.reuse, R12 ;  /* 0x0000009a9c0c723c */ /* 0x080fea000000180c */
[----:B------:R-:W-:Y:S01]  /*2c10*/  LOP3.LUT R246, R248, 0xffff, RZ, 0xc0, !PT ;  /* 0x0000fffff8f67812 */ /* 0x000fe200078ec0ff */
[C---:B------:R-:W-:Y:S01]  /*2c20*/  HMMA.16816.F32 R16, R144.reuse, R154, R16 ;  /* 0x0000009a9010723c */ /* 0x040fe20000001810 */
[----:B------:R-:W1:Y:S04]  /*2c30*/  LDSM.16.M88.4 R152, [R176+0x4000] ;  /* 0x00400000b098783b */ /* 0x000e680000000200 */
[----:B------:R-:W-:Y:S01]  /*2c40*/  SHF.R.U32.HI R247, RZ, 0x10, R248 ;  /* 0x00000010fff77819 */ /* 0x000fe200000116f8 */
[-C--:B------:R-:W-:Y:S05]  /*2c50*/  HMMA.16816.F32 R20, R144, R148.reuse, R20 ;  /* 0x000000949014723c */ /* 0x080fea0000001814 */
[----:B------:R-:W-:Y:S01]  /*2c60*/  LOP3.LUT R236, R242, 0xff, RZ, 0xc0, !PT ;  /* 0x000000fff2ec7812 */ /* 0x000fe200078ec0ff */
[C---:B------:R-:W-:Y:S04]  /*2c70*/  HMMA.16816.F32 R24, R156.reuse, R148, R24 ;  /* 0x000000949c18723c */ /* 0x040fe80000001818 */
[----:B------:R-:W-:Y:S02]  /*2c80*/  ISETP.LE.U32.AND P4, PT, R236, UR7, PT ;  /* 0x00000007ec007c0c */ /* 0x000fe4000bf83070 */
[-C--:B------:R-:W-:Y:S05]  /*2c90*/  HMMA.16816.F32 R28, R156, R150.reuse, R28 ;  /* 0x000000969c1c723c */ /* 0x080fea000000181c */
[--C-:B------:R-:W-:Y:S01]  /*2ca0*/  SHF.R.U32.HI R234, RZ, 0x18, R242.reuse ;  /* 0x00000018ffea7819 */ /* 0x100fe200000116f2 */
[----:B------:R-:W-:Y:S01]  /*2cb0*/  HMMA.16816.F32 R32, R144, R150, R32 ;  /* 0x000000969020723c */ /* 0x000fe20000001820 */
[----:B------:R-:W1:Y:S03]  /*2cc0*/  LDSM.16.M88.4 R144, [R168+0x2800] ;  /* 0x00280000a890783b */ /* 0x000e660000000200 */
[----:B------:R-:W-:Y:S02]  /*2cd0*/  ISETP.LE.U32.AND P5, PT, R234, UR7, PT ;  /* 0x00000007ea007c0c */ /* 0x000fe4000bfa3070 */
[-C--:B--2---:R-:W-:Y:S05]  /*2ce0*/  HMMA.16816.F32 R4, R160, R164.reuse, R4 ;  /* 0x000000a4a004723c */ /* 0x084fea0000001804 */
[----:B------:R-:W-:Y:S01]  /*2cf0*/  SHF.R.U32.HI R242, RZ, 0x10, R242 ;  /* 0x00000010fff27819 */ /* 0x000fe200000116f2 */
[C---:B---3--:R-:W-:Y:S05]  /*2d00*/  HMMA.16816.F32 R8, R132.reuse, R164, R8 ;  /* 0x000000a48408723c */ /* 0x048fea0000001808 */
[----:B------:R-:W-:Y:S01]  /*2d10*/  LOP3.LUT R247, R247, 0xff, RZ, 0xc0, !PT ;  /* 0x000000fff7f77812 */ /* 0x000fe200078ec0ff */
[-C--:B------:R-:W-:Y:S06]  /*2d20*/  HMMA.16816.F32 R12, R132, R166.reuse, R12 ;  /* 0x000000a6840c723c */ /* 0x080fec000000180c */
[C---:B------:R-:W-:Y:S06]  /*2d30*/  HMMA.16816.F32 R16, R160.reuse, R166, R16 ;  /* 0x000000a6a010723c */ /* 0x040fec0000001810 */
[-C--:B-1----:R-:W-:Y:S06]  /*2d40*/  HMMA.16816.F32 R20, R160, R136.reuse, R20 ;  /* 0x00000088a014723c */ /* 0x082fec0000001814 */
[C---:B------:R-:W-:Y:S06]  /*2d50*/  HMMA.16816.F32 R24, R132.reuse, R136, R24 ;  /* 0x000000888418723c */ /* 0x040fec0000001818 */
[-C--:B------:R-:W-:Y:S01]  /*2d60*/  HMMA.16816.F32 R28, R132, R138.reuse, R28 ;  /* 0x0000008a841c723c */ /* 0x080fe2000000181c */
[----:B------:R-:W1:Y:S05]  /*2d70*/  LDSM.16.M88.4 R132, [R176+0x4400] ;  /* 0x00440000b084783b */ /* 0x000e6a0000000200 */
[----:B------:R-:W-:Y:S06]  /*2d80*/  HMMA.16816.F32 R32, R160, R138, R32 ;  /* 0x0000008aa020723c */ /* 0x000fec0000001820 */
[-C--:B------:R-:W-:Y:S06]  /*2d90*/  HMMA.16816.F32 R4, R140, R152.reuse, R4 ;  /* 0x000000988c04723c */ /* 0x080fec0000001804 */
[C---:B------:R-:W-:Y:S06]  /*2da0*/  HMMA.16816.F32 R8, R144.reuse, R152, R8 ;  /* 0x000000989008723c */ /* 0x040fec0000001808 */
[-C--:B------:R-:W-:Y:S06]  /*2db0*/  HMMA.16816.F32 R12, R144, R154.reuse, R12 ;  /* 0x0000009a900c723c */ /* 0x080fec000000180c */
[C---:B------:R-:W-:Y:S06]  /*2dc0*/  HMMA.16816.F32 R16, R140.reuse, R154, R16 ;  /* 0x0000009a8c10723c */ /* 0x040fec0000001810 */
[--C-:B------:R-:W-:Y:S01]  /*2dd0*/  FFMA.FTZ R209, R4, UR6, -R169.reuse ;  /* 0x0000000604d17c23 */ /* 0x100fe200080108a9 */
[----:B------:R-:W-:Y:S01]  /*2de0*/  FFMA.FTZ R220, R5, UR6, -R169 ;  /* 0x0000000605dc7c23 */ /* 0x000fe200080108a9 */
[--C-:B------:R-:W-:Y:S01]  /*2df0*/  FFMA.FTZ R223, R6, UR6, -R170.reuse ;  /* 0x0000000606df7c23 */ /* 0x100fe200080108aa */
[-C--:B-1----:R-:W-:Y:S03]  /*2e00*/  HMMA.16816.F32 R20, R140, R132.reuse, R20 ;  /* 0x000000848c14723c */ /* 0x082fe60000001814 */
[----:B------:R-:W1:Y:S01]  /*2e10*/  MUFU.EX2 R209, R209 ;  /* 0x000000d100d17308 */ /* 0x000e620000000800 */
[----:B------:R-:W-:Y:S04]  /*2e20*/  IMAD.WIDE.U32 R154, R182, -0x2daee0ad, RZ ;  /* 0xd2511f53b69a7825 */ /* 0x000fe800078e00ff */
[----:B------:R-:W-:Y:S01]  /*2e30*/  FFMA.FTZ R224, R7, UR6, -R170 ;  /* 0x0000000607e07c23 */ /* 0x000fe200080108aa */
[C---:B------:R-:W-:Y:S04]  /*2e40*/  HMMA.16816.F32 R24, R144.reuse, R132, R24 ;  /* 0x000000849018723c */ /* 0x040fe80000001818 */
[----:B------:R-:W-:Y:S01]  /*2e50*/  MUFU.EX2 R220, R220 ;  /* 0x000000dc00dc7308 */ /* 0x000fe20000000800 */
[--C-:B------:R-:W-:Y:S01]  /*2e60*/  FFMA.FTZ R237, R15, UR6, -R181.reuse ;  /* 0x000000060fed7c23 */ /* 0x100fe200080108b5 */
[-C--:B------:R-:W-:Y:S05]  /*2e70*/  HMMA.16816.F32 R28, R144, R134.reuse, R28 ;  /* 0x00000086901c723c */ /* 0x080fea000000181c */
[----:B------:R-:W-:Y:S01]  /*2e80*/  FFMA.FTZ R231, R14, UR6, -R181 ;  /* 0x000000060ee77c23 */ /* 0x000fe200080108b5 */
[----:B------:R-:W-:Y:S02]  /*2e90*/  HMMA.16816.F32 R32, R140, R134, R32 ;  /* 0x000000868c20723c */ /* 0x000fe40000001820 */
[----:B------:R-:W-:Y:S03]  /*2ea0*/  MUFU.EX2 R223, R223 ;  /* 0x000000df00df7308 */ /* 0x000fe60000000800 */
[----:B------:R-:W-:Y:S06]  /*2eb0*/  IMAD.WIDE.U32 R14, R232, -0x326172a9, RZ ;  /* 0xcd9e8d57e80e7825 */ /* 0x000fec00078e00ff */
[----:B------:R-:W-:Y:S01]  /*2ec0*/  FFMA.FTZ R236, R17, UR6, -R169 ;  /* 0x0000000611ec7c23 */ /* 0x000fe200080108a9 */
[----:B------:R-:W-:Y:S01]  /*2ed0*/  LOP3.LUT R182, R155, UR44, R240, 0x96, !PT ;  /* 0x0000002c9bb67c12 */ /* 0x000fe2000f8e96f0 */
[----:B------:R2:W-:Y:S01]  /*2ee0*/  MUFU.EX2 R232, R237 ;  /* 0x000000ed00e87308 */ /* 0x0005e20000000800 */
[--C-:B------:R-:W-:Y:S01]  /*2ef0*/  FFMA.FTZ R233, R13, UR6, -R171.reuse ;  /* 0x000000060de97c23 */ /* 0x100fe200080108ab */
[C---:B------:R-:W-:Y:S01]  /*2f00*/  LOP3.LUT R13, R14.reuse, 0xff, RZ, 0xc0, !PT ;  /* 0x000000ff0e0d7812 */ /* 0x040fe200078ec0ff */
[----:B------:R-:W-:Y:S01]  /*2f10*/  FFMA.FTZ R226, R9, UR6, -R171 ;  /* 0x0000000609e27c23 */ /* 0x000fe200080108ab */
[----:B------:R-:W-:Y:S01]  /*2f20*/  LOP3.LUT R252, R14, 0xffff, RZ, 0xc0, !PT ;  /* 0x0000ffff0efc7812 */ /* 0x000fe200078ec0ff */
[--C-:B------:R-:W-:Y:S01]  /*2f30*/  FFMA.FTZ R228, R11, UR6, -R181.reuse ;  /* 0x000000060be47c23 */ /* 0x100fe200080108b5 */
[--C-:B------:R-:W-:Y:S04]  /*2f40*/  SHF.R.U32.HI R251, RZ, 0x10, R14.reuse ;  /* 0x00000010fffb7819 */ /* 0x100fe8000001160e */
[----:B------:R3:W-:Y:S01]  /*2f50*/  MUFU.EX2 R234, R236 ;  /* 0x000000ec00ea7308 */ /* 0x0007e20000000800 */
[----:B------:R-:W-:Y:S01]  /*2f60*/  SHF.R.U32.HI R240, RZ, 0x18, R14 ;  /* 0x00000018fff07819 */ /* 0x000fe2000001160e */
[----:B------:R-:W-:Y:S01]  /*2f70*/  FFMA.FTZ R227, R10, UR6, -R181 ;  /* 0x000000060ae37c23 */ /* 0x000fe200080108b5 */
[----:B------:R-:W-:Y:S01]  /*2f80*/  LOP3.LUT R14, R235, 0xff, RZ, 0xc0, !PT ;  /* 0x000000ffeb0e7812 */ /* 0x000fe200078ec0ff */
[--C-:B------:R-:W-:Y:S01]  /*2f90*/  FFMA.FTZ R229, R12, UR6, -R171.reuse ;  /* 0x000000060ce57c23 */ /* 0x100fe200080108ab */
[----:B------:R-:W-:Y:S01]  /*2fa0*/  LOP3.LUT R238, R15, UR43, R238, 0x96, !PT ;  /* 0x0000002b0fee7c12 */ /* 0x000fe2000f8e96ee */
[--C-:B------:R-:W-:Y:S01]  /*2fb0*/  FFMA.FTZ R19, R19, UR6, -R170.reuse ;  /* 0x0000000613137c23 */ /* 0x100fe200080108aa */
[----:B------:R-:W-:Y:S03]  /*2fc0*/  ISETP.LE.U32.AND P3, PT, R14, UR7, PT ;  /* 0x000000070e007c0c */ /* 0x000fe6000bf63070 */
[----:B------:R-:W4:Y:S01]  /*2fd0*/  MUFU.EX2 R224, R224 ;  /* 0x000000e000e07308 */ /* 0x000f220000000800 */
[----:B--2---:R-:W-:Y:S01]  /*2fe0*/  LOP3.LUT R237, R235, 0xffff, RZ, 0xc0, !PT ;  /* 0x0000ffffebed7812 */ /* 0x004fe200078ec0ff */
[----:B------:R-:W-:Y:S01]  /*2ff0*/  FFMA.FTZ R225, R8, UR6, -R171 ;  /* 0x0000000608e17c23 */ /* 0x000fe200080108ab */
[----:B------:R-:W-:Y:S01]  /*3000*/  SHF.R.U32.HI R15, RZ, 0x18, R235 ;  /* 0x00000018ff0f7819 */ /* 0x000fe200000116eb */
[----:B------:R-:W-:Y:S01]  /*3010*/  FFMA.FTZ R21, R21, UR6, -R169 ;  /* 0x0000000615157c23 */ /* 0x000fe200080108a9 */
[----:B------:R-:W-:Y:S01]  /*3020*/  SHF.R.U32.HI R237, RZ, 0x8, R237 ;  /* 0x00000008ffed7819 */ /* 0x000fe200000116ed */
[--C-:B------:R-:W-:Y:S01]  /*3030*/  FFMA.FTZ R18, R18, UR6, -R170.reuse ;  /* 0x0000000612127c23 */ /* 0x100fe200080108aa */
[----:B------:R-:W-:Y:S03]  /*3040*/  SHF.R.U32.HI R14, RZ, 0x10, R235 ;  /* 0x00000010ff0e7819 */ /* 0x000fe600000116eb */
[----:B------:R-:W2:Y:S01]  /*3050*/  MUFU.EX2 R226, R226 ;  /* 0x000000e200e27308 */ /* 0x000ea20000000800 */
[----:B------:R-:W-:Y:S01]  /*3060*/  LOP3.LUT R237, R237, 0xffff, RZ, 0xc0, !PT ;  /* 0x0000ffffeded7812 */ /* 0x000fe200078ec0ff */
[----:B------:R-:W-:Y:S01]  /*3070*/  FFMA.FTZ R22, R22, UR6, -R170 ;  /* 0x0000000616167c23 */ /* 0x000fe200080108aa */
[----:B------:R-:W-:Y:S01]  /*3080*/  ISETP.LE.U32.AND P6, PT, R15, UR7, PT ;  /* 0x000000070f007c0c */ /* 0x000fe2000bfc3070 */
[----:B-1----:R-:W-:Y:S01]  /*3090*/  @!P3 FADD.FTZ R209, -R209, -RZ ;  /* 0x800000ffd1d1b221 */ /* 0x002fe20000010100 */
[----:B---3--:R-:W-:Y:S01]  /*30a0*/  LOP3.LUT R236, R14, 0xff, RZ, 0xc0, !PT ;  /* 0x000000ff0eec7812 */ /* 0x008fe200078ec0ff */
[----:B------:R-:W-:Y:S01]  /*30b0*/  FFMA.FTZ R25, R25, UR6, -R171 ;  /* 0x0000000619197c23 */ /* 0x000fe200080108ab */
[----:B------:R-:W-:Y:S03]  /*30c0*/  LOP3.LUT R15, R238, 0xffff, RZ, 0xc0, !PT ;  /* 0x0000ffffee0f7812 */ /* 0x000fe600078ec0ff */
[----:B------:R-:W1:Y:S01]  /*30d0*/  MUFU.EX2 R228, R228 ;  /* 0x000000e400e47308 */ /* 0x000e620000000800 */
[----:B------:R-:W-:Y:S01]  /*30e0*/  ISETP.LE.U32.AND P0, PT, R237, UR7, PT ;  /* 0x00000007ed007c0c */ /* 0x000fe2000bf03070 */
[--C-:B------:R-:W-:Y:S01]  /*30f0*/  FFMA.FTZ R26, R26, UR6, -R181.reuse ;  /* 0x000000061a1a7c23 */ /* 0x100fe200080108b5 */
[----:B------:R-:W-:Y:S01]  /*3100*/  ISETP.LE.U32.AND P2, PT, R236, UR7, PT ;  /* 0x00000007ec007c0c */ /* 0x000fe2000bf43070 */
[----:B------:R-:W-:Y:S01]  /*3110*/  FFMA.FTZ R27, R27, UR6, -R181 ;  /* 0x000000061b1b7c23 */ /* 0x000fe200080108b5 */
[----:B------:R-:W-:Y:S02]  /*3120*/  SHF.R.U32.HI R237, RZ, 0x8, R15 ;  /* 0x00000008ffed7819 */ /* 0x000fe4000001160f */
[----:B------:R-:W-:Y:S03]  /*3130*/  LOP3.LUT R14, R238, 0xff, RZ, 0xc0, !PT ;  /* 0x000000ffee0e7812 */ /* 0x000fe600078ec0ff */
[----:B------:R-:W3:Y:S01]  /*3140*/  MUFU.EX2 R227, R227 ;  /* 0x000000e300e37308 */ /* 0x000ee20000000800 */
[----:B------:R-:W-:Y:S01]  /*3150*/  LOP3.LUT R15, R237, 0xffff, RZ, 0xc0, !PT ;  /* 0x0000ffffed0f7812 */ /* 0x000fe200078ec0ff */
[----:B----4-:R-:W-:Y:S01]  /*3160*/  @!P6 FADD.FTZ R224, -R224, -RZ ;  /* 0x800000ffe0e0e221 */ /* 0x010fe20000010100 */
[----:B------:R-:W-:Y:S01]  /*3170*/  ISETP.LE.U32.AND P1, PT, R14, UR7, PT ;  /* 0x000000070e007c0c */ /* 0x000fe2000bf23070 */
[----:B------:R-:W-:Y:S01]  /*3180*/  FFMA.FTZ R237, R20, UR6, -R169 ;  /* 0x0000000614ed7c23 */ /* 0x000fe200080108a9 */
[--C-:B------:R-:W-:Y:S01]  /*3190*/  SHF.R.U32.HI R14, RZ, 0x10, R238.reuse ;  /* 0x00000010ff0e7819 */ /* 0x100fe200000116ee */
[----:B------:R-:W-:Y:S01]  /*31a0*/  @!P0 FADD.FTZ R220, -R220, -RZ ;  /* 0x800000ffdcdc8221 */ /* 0x000fe20000010100 */
[----:B------:R-:W-:Y:S01]  /*31b0*/  ISETP.LE.U32.AND P3, PT, R15, UR7, PT ;  /* 0x000000070f007c0c */ /* 0x000fe2000bf63070 */
[----:B------:R-:W-:Y:S01]  /*31c0*/  @!P2 FADD.FTZ R223, -R223, -RZ ;  /* 0x800000ffdfdfa221 */ /* 0x000fe20000010100 */
[----:B------:R-:W-:Y:S01]  /*31d0*/  SHF.R.U32.HI R238, RZ, 0x18, R238 ;  /* 0x00000018ffee7819 */ /* 0x000fe200000116ee */
[----:B------:R-:W4:Y:S01]  /*31e0*/  MUFU.EX2 R229, R229 ;  /* 0x000000e500e57308 */ /* 0x000f220000000800 */
[----:B------:R-:W-:Y:S02]  /*31f0*/  LOP3.LUT R14, R14, 0xff, RZ, 0xc0, !PT ;  /* 0x000000ff0e0e7812 */ /* 0x000fe400078ec0ff */
[----:B------:R-:W-:Y:S02]  /*3200*/  ISETP.LE.U32.AND P0, PT, R238, UR7, PT ;  /* 0x00000007ee007c0c */ /* 0x000fe4000bf03070 */
[----:B------:R-:W-:Y:S02]  /*3210*/  ISETP.LE.U32.AND P2, PT, R14, UR7, PT ;  /* 0x000000070e007c0c */ /* 0x000fe4000bf43070 */
[----:B------:R-:W-:Y:S03]  /*3220*/  SHF.R.U32.HI R252, RZ, 0x8, R252 ;  /* 0x00000008fffc7819 */ /* 0x000fe600000116fc */
[----:B------:R4:W4:Y:S01]  /*3230*/  MUFU.EX2 R230, R233 ;  /* 0x000000e900e67308 */ /* 0x0009220000000800 */
[----:B------:R-:W-:Y:S01]  /*3240*/  ISETP.LE.U32.AND P6, PT, R13, UR7, PT ;  /* 0x000000070d007c0c */ /* 0x000fe2000bfc3070 */
[----:B--2---:R-:W-:Y:S01]  /*3250*/  @!P3 FADD.FTZ R226, -R226, -RZ ;  /* 0x800000ffe2e2b221 */ /* 0x004fe20000010100 */
[----:B------:R-:W-:Y:S02]  /*3260*/  LOP3.LUT R252, R252, 0xffff, RZ, 0xc0, !PT ;  /* 0x0000fffffcfc7812 */ /* 0x000fe400078ec0ff */
[----:B------:R-:W-:Y:S02]  /*3270*/  LOP3.LUT R251, R251, 0xff, RZ, 0xc0, !PT ;  /* 0x000000fffbfb7812 */ /* 0x000fe400078ec0ff */
[----:B------:R-:W-:Y:S03]  /*3280*/  ISETP.LE.U32.AND P3, PT, R252, UR7, PT ;  /* 0x00000007fc007c0c */ /* 0x000fe6000bf63070 */
[----:B------:R-:W2:Y:S01]  /*3290*/  MUFU.EX2 R231, R231 ;  /* 0x000000e700e77308 */ /* 0x000ea20000000800 */
[----:B------:R-:W-:Y:S01]  /*32a0*/  FFMA.FTZ R252, R23, UR6, -R170 ;  /* 0x0000000617fc7c23 */ /* 0x000fe200080108aa */
[----:B-1----:R-:W-:Y:S01]  /*32b0*/  @!P0 FADD.FTZ R228, -R228, -RZ ;  /* 0x800000ffe4e48221 */ /* 0x002fe20000010100 */
[----:B---3--:R-:W-:Y:S01]  /*32c0*/  @!P2 FADD.FTZ R227, -R227, -RZ ;  /* 0x800000ffe3e3a221 */ /* 0x008fe20000010100 */
[----:B------:R-:W-:Y:S01]  /*32d0*/  ISETP.LE.U32.AND P0, PT, R251, UR7, PT ;  /* 0x00000007fb007c0c */ /* 0x000fe2000bf03070 */
[----:B------:R-:W-:Y:S01]  /*32e0*/  FFMA.FTZ R251, R24, UR6, -R171 ;  /* 0x0000000618fb7c23 */ /* 0x000fe200080108ab */
[----:B------:R-:W-:Y:S01]  /*32f0*/  ISETP.LE.U32.AND P2, PT, R240, UR7, PT ;  /* 0x00000007f0007c0c */ /* 0x000fe2000bf43070 */
[----:B----4-:R-:W-:Y:S03]  /*3300*/  @!P6 FADD.FTZ R229, -R229, -RZ ;  /* 0x800000ffe5e5e221 */ /* 0x010fe60000010100 */
[----:B------:R1:W-:Y:S01]  /*3310*/  MUFU.EX2 R240, R252 ;  /* 0x000000fc00f07308 */ /* 0x0003e20000000800 */
[----:B------:R-:W-:Y:S01]  /*3320*/  ISETP.LE.U32.AND P6, PT, R244, UR7, PT ;  /* 0x00000007f4007c0c */ /* 0x000fe2000bfc3070 */
[----:B------:R-:W-:Y:S01]  /*3330*/  FFMA.FTZ R233, R16, UR6, -R169 ;  /* 0x0000000610e97c23 */ /* 0x000fe200080108a9 */
[----:B------:R-:W-:Y:S01]  /*3340*/  LOP3.LUT R243, R154, 0xff, RZ, 0xc0, !PT ;  /* 0x000000ff9af37812 */ /* 0x000fe200078ec0ff */
[----:B------:R-:W-:Y:S01]  /*3350*/  @!P3 FADD.FTZ R230, -R230, -RZ ;  /* 0x800000ffe6e6b221 */ /* 0x000fe20000010100 */
[----:B------:R-:W-:Y:S02]  /*3360*/  SHF.R.U32.HI R244, RZ, 0x8, R241 ;  /* 0x00000008fff47819 */ /* 0x000fe400000116f1 */
[----:B------:R-:W-:Y:S03]  /*3370*/  ISETP.LE.U32.AND P3, PT, R243, UR7, PT ;  /* 0x00000007f3007c0c */ /* 0x000fe6000bf63070 */
[----:B------:R3:W-:Y:S01]  /*3380*/  MUFU.EX2 R241, R251 ;  /* 0x000000fb00f17308 */ /* 0x0007e20000000800 */
[----:B------:R-:W-:Y:S01]  /*3390*/  LOP3.LUT R244, R244, 0xffff, RZ, 0xc0, !PT ;  /* 0x0000fffff4f47812 */ /* 0x000fe200078ec0ff */
[----:B--2---:R-:W-:Y:S01]  /*33a0*/  @!P0 FADD.FTZ R231, -R231, -RZ ;  /* 0x800000ffe7e78221 */ /* 0x004fe20000010100 */
[----:B------:R-:W-:Y:S01]  /*33b0*/  LOP3.LUT R243, R242, 0xff, RZ, 0xc0, !PT ;  /* 0x000000fff2f37812 */ /* 0x000fe200078ec0ff */
[----:B------:R-:W-:Y:S01]  /*33c0*/  @!P2 FADD.FTZ R232, -R232, -RZ ;  /* 0x800000ffe8e8a221 */ /* 0x000fe20000010100 */
[----:B------:R-:W-:Y:S02]  /*33d0*/  ISETP.LE.U32.AND P0, PT, R244, UR7, PT ;  /* 0x00000007f4007c0c */ /* 0x000fe4000bf03070 */
[----:B------:R-:W-:Y:S03]  /*33e0*/  ISETP.LE.U32.AND P2, PT, R243, UR7, PT ;  /* 0x00000007f3007c0c */ /* 0x000fe6000bf43070 */
[----:B------:R-:W2:Y:S01]  /*33f0*/  MUFU.EX2 R236, R19 ;  /* 0x0000001300ec7308 */ /* 0x000ea20000000800 */
[C---:B------:R-:W-:Y:S02]  /*3400*/  LOP3.LUT R243, R245.reuse, 0xffff, RZ, 0xc0, !PT ;  /* 0x0000fffff5f37812 */ /* 0x040fe400078ec0ff */
[----:B------:R-:W-:Y:S02]  /*3410*/  SHF.R.U32.HI R244, RZ, 0x10, R245 ;  /* 0x00000010fff47819 */ /* 0x000fe400000116f5 */
[----:B-1----:R-:W-:Y:S02]  /*3420*/  SHF.R.U32.HI R252, RZ, 0x8, R243 ;  /* 0x00000008fffc7819 */ /* 0x002fe400000116f3 */
[--C-:B------:R-:W-:Y:S03]  /*3430*/  SHF.R.U32.HI R250, RZ, 0x18, R154.reuse ;  /* 0x00000018fffa7819 */ /* 0x100fe6000001169a */
[----:B------:R-:W1:Y:S01]  /*3440*/  MUFU.EX2 R238, R21 ;  /* 0x0000001500ee7308 */ /* 0x000e620000000800 */
[----:B------:R-:W-:Y:S01]  /*3450*/  LOP3.LUT R252, R252, 0xffff, RZ, 0xc0, !PT ;  /* 0x0000fffffcfc7812 */ /* 0x000fe200078ec0ff */
[----:B------:R-:W-:Y:S01]  /*3460*/  @!P0 FADD.FTZ R234, -R234, -RZ ;  /* 0x800000ffeaea8221 */ /* 0x000fe20000010100 */
[----:B---3--:R-:W-:Y:S02]  /*3470*/  LOP3.LUT R251, R245, 0xff, RZ, 0xc0, !PT ;  /* 0x000000fff5fb7812 */ /* 0x008fe400078ec0ff */
[----:B------:R-:W-:Y:S01]  /*3480*/  ISETP.LE.U32.AND P0, PT, R252, UR7, PT ;  /* 0x00000007fc007c0c */ /* 0x000fe2000bf03070 */
[----:B------:R-:W-:Y:S01]  /*3490*/  FFMA.FTZ R252, R32, UR6, -R169 ;  /* 0x0000000620fc7c23 */ /* 0x000fe200080108a9 */
[----:B------:R-:W-:Y:S03]  /*34a0*/  SHF.R.U32.HI R245, RZ, 0x18, R245 ;  /* 0x00000018fff57819 */ /* 0x000fe600000116f5 */
[----:B------:R-:W3:Y:S01]  /*34b0*/  MUFU.EX2 R225, R225 ;  /* 0x000000e100e17308 */ /* 0x000ee20000000800 */
[----:B--2---:R-:W-:Y:S01]  /*34c0*/  @!P5 FADD.FTZ R236, -R236, -RZ ;  /* 0x800000ffececd221 */ /* 0x004fe20000010100 */
[----:B------:R-:W-:Y:S01]  /*34d0*/  FFMA.FTZ R169, R33, UR6, -R169 ;  /* 0x0000000621a97c23 */ /* 0x000fe200080108a9 */
[----:B------:R-:W-:Y:S02]  /*34e0*/  ISETP.LE.U32.AND P5, PT, R245, UR7, PT ;  /* 0x00000007f5007c0c */ /* 0x000fe4000bfa3070 */
[----:B------:R-:W-:Y:S02]  /*34f0*/  SHF.R.U32.HI R248, RZ, 0x10, R154 ;  /* 0x00000010fff87819 */ /* 0x000fe4000001169a */
[----:B------:R-:W-:Y:S03]  /*3500*/  LOP3.LUT R249, R154, 0xffff, RZ, 0xc0, !PT ;  /* 0x0000ffff9af97812 */ /* 0x000fe600078ec0ff */
[----:B------:R-:W2:Y:S01]  /*3510*/  MUFU.EX2 R233, R233 ;  /* 0x000000e900e97308 */ /* 0x000ea20000000800 */
[----:B------:R-:W-:Y:S01]  /*3520*/  LOP3.LUT R248, R248, 0xff, RZ, 0xc0, !PT ;  /* 0x000000fff8f87812 */ /* 0x000fe200078ec0ff */
[----:B-1----:R-:W-:Y:S01]  /*3530*/  @!P0 FADD.FTZ R238, -R238, -RZ ;  /* 0x800000ffeeee8221 */ /* 0x002fe20000010100 */
[----:B------:R-:W-:Y:S02]  /*3540*/  ISETP.LE.U32.AND P0, PT, R250, UR7, PT ;  /* 0x00000007fa007c0c */ /* 0x000fe4000bf03070 */
[----:B------:R-:W-:Y:S02]  /*3550*/  SHF.R.U32.HI R250, RZ, 0x8, R246 ;  /* 0x00000008fffa7819 */ /* 0x000fe400000116f6 */
[----:B------:R-:W-:Y:S03]  /*3560*/  SHF.R.U32.HI R249, RZ, 0x8, R249 ;  /* 0x00000008fff97819 */ /* 0x000fe600000116f9 */
[----:B------:R-:W1:Y:S01]  /*3570*/  MUFU.EX2 R235, R18 ;  /* 0x0000001200eb7308 */ /* 0x000e620000000800 */
[----:B---3--:R-:W-:Y:S01]  /*3580*/  @!P1 FADD.FTZ R225, -R225, -RZ ;  /* 0x800000ffe1e19221 */ /* 0x008fe20000010100 */
[----:B------:R-:W-:Y:S01]  /*3590*/  ISETP.LE.U32.AND P1, PT, R239, UR7, PT ;  /* 0x00000007ef007c0c */ /* 0x000fe2000bf23070 */
[----:B------:R-:W-:Y:S01]  /*35a0*/  @!P5 FADD.FTZ R240, -R240, -RZ ;  /* 0x800000fff0f0d221 */ /* 0x000fe20000010100 */
[----:B------:R-:W-:Y:S02]  /*35b0*/  LOP3.LUT R250, R250, 0xffff, RZ, 0xc0, !PT ;  /* 0x0000fffffafa7812 */ /* 0x000fe400078ec0ff */
[----:B------:R-:W-:Y:S04]  /*35c0*/  F2FP.RELU.F16.F32.PACK_AB R21, R226, R225 ;  /* 0x000000e1e215723e */ /* 0x000fe800000008ff */
[----:B------:R3:W4:Y:S01]  /*35d0*/  MUFU.EX2 R245, R252 ;  /* 0x000000fc00f57308 */ /* 0x0007220000000800 */
[----:B--2---:R-:W-:Y:S01]  /*35e0*/  @!P4 FADD.FTZ R233, -R233, -RZ ;  /* 0x800000ffe9e9c221 */ /* 0x004fe20000010100 */
[----:B------:R-:W-:Y:S02]  /*35f0*/  ISETP.LE.U32.AND P4, PT, R251, UR7, PT ;  /* 0x00000007fb007c0c */ /* 0x000fe4000bf83070 */
[----:B------:R-:W-:Y:S02]  /*3600*/  LOP3.LUT R251, R244, 0xff, RZ, 0xc0, !PT ;  /* 0x000000fff4fb7812 */ /* 0x000fe400078ec0ff */
[----:B------:R-:W-:Y:S04]  /*3610*/  ISETP.LE.U32.AND P5, PT, R250, UR7, PT ;  /* 0x00000007fa007c0c */ /* 0x000fe8000bfa3070 */
[----:B------:R-:W2:Y:S01]  /*3620*/  MUFU.EX2 R237, R237 ;  /* 0x000000ed00ed7308 */ /* 0x000ea20000000800 */
[----:B-1----:R-:W-:Y:S01]  /*3630*/  @!P2 FADD.FTZ R235, -R235, -RZ ;  /* 0x800000ffebeba221 */ /* 0x002fe20000010100 */
[----:B------:R-:W-:Y:S02]  /*3640*/  ISETP.LE.U32.AND P2, PT, R251, UR7, PT ;  /* 0x00000007fb007c0c */ /* 0x000fe4000bf43070 */
[----:B------:R-:W-:Y:S02]  /*3650*/  LOP3.LUT R251, R182, 0xff, RZ, 0xc0, !PT ;  /* 0x000000ffb6fb7812 */ /* 0x000fe400078ec0ff */
[----:B------:R-:W-:Y:S04]  /*3660*/  F2FP.RELU.F16.F32.PACK_AB R17, R234, R233 ;  /* 0x000000e9ea11723e */ /* 0x000fe800000008ff */
[----:B------:R-:W1:Y:S01]  /*3670*/  MUFU.EX2 R239, R22 ;  /* 0x0000001600ef7308 */ /* 0x000e620000000800 */
[--C-:B---3--:R-:W-:Y:S01]  /*3680*/  FFMA.FTZ R252, R34, UR6, -R170.reuse ;  /* 0x0000000622fc7c23 */ /* 0x108fe200080108aa */
[----:B------:R-:W-:Y:S01]  /*3690*/  FFMA.FTZ R170, R35, UR6, -R170 ;  /* 0x0000000623aa7c23 */ /* 0x000fe200080108aa */
[----:B----4-:R-:W-:Y:S01]  /*36a0*/  @!P1 FADD.FTZ R245, -R245, -RZ ;  /* 0x800000fff5f59221 */ /* 0x010fe20000010100 */
[----:B------:R-:W-:Y:S02]  /*36b0*/  ISETP.LE.U32.AND P1, PT, R248, UR7, PT ;  /* 0x00000007f8007c0c */ /* 0x000fe4000bf23070 */
[----:B------:R-:W-:Y:S04]  /*36c0*/  F2FP.RELU.F16.F32.PACK_AB R15, R236, R235 ;  /* 0x000000ebec0f723e */ /* 0x000fe800000008ff */
[----:B------:R3:W4:Y:S01]  /*36d0*/  MUFU.EX2 R246, R169 ;  /* 0x000000a900f67308 */ /* 0x0007220000000800 */
[----:B--2---:R-:W-:Y:S01]  /*36e0*/  @!P4 FADD.FTZ R237, -R237, -RZ ;  /* 0x800000ffededc221 */ /* 0x004fe20000010100 */
[----:B------:R-:W-:Y:S02]  /*36f0*/  ISETP.LE.U32.AND P4, PT, R251, UR7, PT ;  /* 0x00000007fb007c0c */ /* 0x000fe4000bf83070 */
[--C-:B------:R-:W-:Y:S02]  /*3700*/  SHF.R.U32.HI R251, RZ, 0x18, R182.reuse ;  /* 0x00000018fffb7819 */ /* 0x100fe400000116b6 */
[----:B------:R-:W-:Y:S04]  /*3710*/  F2FP.RELU.F16.F32.PACK_AB R19, R228, R227 ;  /* 0x000000e3e413723e */ /* 0x000fe800000008ff */
[----:B------:R-:W2:Y:S01]  /*3720*/  MUFU.EX2 R248, R170 ;  /* 0x000000aa00f87308 */ /* 0x000ea20000000800 */
[----:B-1----:R-:W-:Y:S01]  /*3730*/  @!P2 FADD.FTZ R239, -R239, -RZ ;  /* 0x800000ffefefa221 */ /* 0x002fe20000010100 */
[----:B------:R-:W-:Y:S02]  /*3740*/  ISETP.LE.U32.AND P2, PT, R247, UR7, PT ;  /* 0x00000007f7007c0c */ /* 0x000fe4000bf43070 */
[----:B------:R-:W-:Y:S01]  /*3750*/  F2FP.RELU.F16.F32.PACK_AB R13, R230, R229 ;  /* 0x000000e5e60d723e */ /* 0x000fe200000008ff */
[----:B------:R-:W-:Y:S05]  /*3760*/  @!P4 FADD.FTZ R241, -R241, -RZ ;  /* 0x800000fff1f1c221 */ /* 0x000fea0000010100 */
[----:B------:R-:W1:Y:S01]  /*3770*/  MUFU.EX2 R247, R252 ;  /* 0x000000fc00f77308 */ /* 0x000e620000000800 */
[----:B---3--:R-:W-:Y:S01]  /*3780*/  SHF.R.U32.HI R169, RZ, 0x10, R182 ;  /* 0x00000010ffa97819 */ /* 0x008fe200000116b6 */
[----:B----4-:R-:W-:Y:S01]  /*3790*/  @!P5 FADD.FTZ R246, -R246, -RZ ;  /* 0x800000fff6f6d221 */ /* 0x010fe20000010100 */
[----:B------:R-:W-:Y:S02]  /*37a0*/  LOP3.LUT R182, R182, 0xffff, RZ, 0xc0, !PT ;  /* 0x0000ffffb6b67812 */ /* 0x000fe400078ec0ff */
[----:B------:R-:W-:Y:S02]  /*37b0*/  LOP3.LUT R169, R169, 0xff, RZ, 0xc0, !PT ;  /* 0x000000ffa9a97812 */ /* 0x000fe400078ec0ff */
[----:B------:R-:W-:Y:S03]  /*37c0*/  SHF.R.U32.HI R250, RZ, 0x8, R182 ;  /* 0x00000008fffa7819 */ /* 0x000fe600000116b6 */
[----:B------:R-:W-:Y:S01]  /*37d0*/  MUFU.EX2 R242, R25 ;  /* 0x0000001900f27308 */ /* 0x000fe20000000800 */
[----:B------:R-:W-:Y:S01]  /*37e0*/  F2FP.RELU.F16.F32.PACK_AB R182, R220, R209 ;  /* 0x000000d1dcb6723e */ /* 0x000fe200000008ff */
[----:B--2---:R-:W-:Y:S01]  /*37f0*/  @!P6 FADD.FTZ R248, -R248, -RZ ;  /* 0x800000fff8f8e221 */ /* 0x004fe20000010100 */
[----:B------:R-:W-:Y:S02]  /*3800*/  F2FP.RELU.F16.F32.PACK_AB R170, R224, R223 ;  /* 0x000000dfe0aa723e */ /* 0x000fe400000008ff */
[----:B------:R-:W-:Y:S01]  /*3810*/  ISETP.LE.U32.AND P5, PT, R169, UR7, PT ;  /* 0x00000007a9007c0c */ /* 0x000fe2000bfa3070 */
[----:B------:R2:W-:Y:S01]  /*3820*/  STS [R190+0x19000], R182 ;  /* 0x019000b6be007388 */ /* 0x0005e20000000800 */
[----:B------:R-:W-:Y:S03]  /*3830*/  LOP3.LUT R169, R249, 0xffff, RZ, 0xc0, !PT ;  /* 0x0000fffff9a97812 */ /* 0x000fe600078ec0ff */
[----:B------:R-:W3:Y:S01]  /*3840*/  MUFU.EX2 R243, R26 ;  /* 0x0000001a00f37308 */ /* 0x000ee20000000800 */
[----:B------:R-:W-:Y:S01]  /*3850*/  ISETP.LE.U32.AND P4, PT, R251, UR7, PT ;  /* 0x00000007fb007c0c */ /* 0x000fe2000bf83070 */
[--C-:B------:R-:W-:Y:S01]  /*3860*/  FFMA.FTZ R251, R28, UR6, -R171.reuse ;  /* 0x000000061cfb7c23 */ /* 0x100fe200080108ab */
[----:B------:R4:W-:Y:S01]  /*3870*/  STS [R190+0x19400], R170 ;  /* 0x019400aabe007388 */ /* 0x0009e20000000800 */
[----:B-1----:R-:W-:Y:S01]  /*3880*/  @!P2 FADD.FTZ R247, -R247, -RZ ;  /* 0x800000fff7f7a221 */ /* 0x002fe20000010100 */
[----:B------:R-:W-:Y:S01]  /*3890*/  FFMA.FTZ R171, R29, UR6, -R171 ;  /* 0x000000061dab7c23 */ /* 0x000fe200080108ab */
[----:B------:R-:W-:Y:S01]  /*38a0*/  ISETP.LE.U32.AND P2, PT, R169, UR7, PT ;  /* 0x00000007a9007c0c */ /* 0x000fe2000bf43070 */
[----:B------:R-:W-:Y:S01]  /*38b0*/  STS [R198+0x19000], R17 ;  /* 0x01900011c6007388 */ /* 0x000fe20000000800 */
[----:B------:R-:W-:Y:S02]  /*38c0*/  LOP3.LUT R169, R250, 0xffff, RZ, 0xc0, !PT ;  /* 0x0000fffffaa97812 */ /* 0x000fe400078ec0ff */
[----:B------:R1:W4:Y:S01]  /*38d0*/  MUFU.EX2 R249, R251 ;  /* 0x000000fb00f97308 */ /* 0x0003220000000800 */
[----:B------:R-:W-:Y:S01]  /*38e0*/  STS [R198+0x19400], R15 ;  /* 0x0194000fc6007388 */ /* 0x000fe20000000800 */
[----:B------:R-:W-:Y:S02]  /*38f0*/  ISETP.LE.U32.AND P6, PT, R169, UR7, PT ;  /* 0x00000007a9007c0c */ /* 0x000fe4000bfc3070 */
[----:B------:R-:W-:Y:S01]  /*3900*/  F2FP.RELU.F16.F32.PACK_AB R169, R240, R239 ;  /* 0x000000eff0a9723e */ /* 0x000fe200000008ff */
[----:B------:R-:W-:Y:S05]  /*3910*/  STS [R190+0x1a000], R21 ;  /* 0x01a00015be007388 */ /* 0x000fea0000000800 */
[----:B------:R4:W4:Y:S01]  /*3920*/  MUFU.EX2 R250, R171 ;  /* 0x000000ab00fa7308 */ /* 0x0009220000000800 */
[----:B---3--:R-:W-:Y:S01]  /*3930*/  @!P5 FADD.FTZ R243, -R243, -RZ ;  /* 0x800000fff3f3d221 */ /* 0x008fe20000010100 */
[----:B------:R-:W-:Y:S01]  /*3940*/  STS [R190+0x1a400], R19 ;  /* 0x01a40013be007388 */ /* 0x000fe20000000800 */
[----:B------:R-:W-:Y:S02]  /*3950*/  FSETP.GE.FTZ.AND P5, PT, R220, RZ, PT ;  /* 0x000000ffdc00720b */ /* 0x000fe40003fb6000 */
[----:B--2---:R-:W-:Y:S01]  /*3960*/  F2FP.RELU.F16.F32.PACK_AB R182, R232, R231 ;  /* 0x000000e7e8b6723e */ /* 0x004fe200000008ff */
[----:B------:R2:W-:Y:S04]  /*3970*/  STS [R198+0x1a000], R13 ;  /* 0x01a0000dc6007388 */ /* 0x0005e80000000800 */
[----:B------:R-:W3:Y:S01]  /*3980*/  MUFU.EX2 R244, R27 ;  /* 0x0000001b00f47308 */ /* 0x000ee20000000800 */
[--C-:B-1----:R-:W-:Y:S01]  /*3990*/  FFMA.FTZ R251, R30, UR6, -R181.reuse ;  /* 0x000000061efb7c23 */ /* 0x102fe200080108b5 */
[----:B------:R-:W-:Y:S01]  /*39a0*/  FFMA.FTZ R181, R31, UR6, -R181 ;  /* 0x000000061fb57c23 */ /* 0x000fe200080108b5 */
[----:B------:R1:W-:Y:S01]  /*39b0*/  STS [R198+0x1a400], R182 ;  /* 0x01a400b6c6007388 */ /* 0x0003e20000000800 */
[----:B----4-:R-:W-:Y:S01]  /*39c0*/  F2FP.RELU.F16.F32.PACK_AB R170, R246, R245 ;  /* 0x000000f5f6aa723e */ /* 0x010fe200000008ff */
[----:B------:R-:W-:Y:S01]  /*39d0*/  @!P6 FADD.FTZ R242, -R242, -RZ ;  /* 0x800000fff2f2e221 */ /* 0x000fe20000010100 */
[----:B------:R-:W-:Y:S01]  /*39e0*/  @!P3 FADD.FTZ R249, -R249, -RZ ;  /* 0x800000fff9f9b221 */ /* 0x000fe20000010100 */
[----:B------:R4:W-:Y:S03]  /*39f0*/  STS [R196+0x19400], R169 ;  /* 0x019400a9c4007388 */ /* 0x0009e60000000800 */
[----:B------:R-:W1:Y:S01]  /*3a00*/  MUFU.EX2 R252, R181 ;  /* 0x000000b500fc7308 */ /* 0x000e620000000800 */
[----:B------:R-:W-:Y:S01]  /*3a10*/  F2FP.RELU.F16.F32.PACK_AB R171, R238, R237 ;  /* 0x000000edeeab723e */ /* 0x000fe200000008ff */
[----:B------:R-:W-:Y:S01]  /*3a20*/  @!P2 FADD.FTZ R250, -R250, -RZ ;  /* 0x800000fffafaa221 */ /* 0x000fe20000010100 */
[----:B------:R-:W-:Y:S02]  /*3a30*/  FSETP.GE.FTZ.AND P3, PT, R234, RZ, PT ;  /* 0x000000ffea00720b */ /* 0x000fe40003f76000 */
[----:B------:R-:W-:Y:S01]  /*3a40*/  FSETP.GE.FTZ.AND P2, PT, R237, RZ, PT ;  /* 0x000000ffed00720b */ /* 0x000fe20003f56000 */
[----:B------:R4:W-:Y:S04]  /*3a50*/  STS [R196+0x19000], R171 ;  /* 0x019000abc4007388 */ /* 0x0009e80000000800 */
[----:B------:R-:W4:Y:S01]  /*3a60*/  MUFU.EX2 R251, R251 ;  /* 0x000000fb00fb7308 */ /* 0x000f220000000800 */
[----:B---3--:R-:W-:Y:S01]  /*3a70*/  @!P4 FADD.FTZ R244, -R244, -RZ ;  /* 0x800000fff4f4c221 */ /* 0x008fe20000010100 */
[----:B------:R3:W-:Y:S01]  /*3a80*/  STS [R199+0x19000], R170 ;  /* 0x019000aac7007388 */ /* 0x0007e20000000800 */
[----:B------:R-:W-:Y:S02]  /*3a90*/  FSETP.GE.FTZ.AND P4, PT, R233, RZ, PT ;  /* 0x000000ffe900720b */ /* 0x000fe40003f96000 */
[----:B--2---:R-:W-:Y:S01]  /*3aa0*/  F2FP.RELU.F16.F32.PACK_AB R13, R242, R241 ;  /* 0x000000f1f20d723e */ /* 0x004fe200000008ff */
[----:B-1----:R-:W-:Y:S01]  /*3ab0*/  @!P0 FADD.FTZ R252, -R252, -RZ ;  /* 0x800000fffcfc8221 */ /* 0x002fe20000010100 */
[----:B------:R-:W-:Y:S02]  /*3ac0*/  F2FP.RELU.F16.F32.PACK_AB R181, R248, R247 ;  /* 0x000000f7f8b5723e */ /* 0x000fe400000008ff */
[----:B------:R-:W-:Y:S02]  /*3ad0*/  LEA R182, R180, UR4, 0x1 ;  /* 0x00000004b4b67c11 */ /* 0x000fe4000f8e08ff */
[----:B------:R-:W-:Y:S01]  /*3ae0*/  FSETP.GE.FTZ.AND P0, PT, R209, RZ, PT ;  /* 0x000000ffd100720b */ /* 0x000fe20003f16000 */
[----:B------:R1:W-:Y:S01]  /*3af0*/  STS [R199+0x19400], R181 ;  /* 0x019400b5c7007388 */ /* 0x0003e20000000800 */
[----:B----4-:R-:W-:Y:S01]  /*3b00*/  F2FP.RELU.F16.F32.PACK_AB R169, R250, R249 ;  /* 0x000000f9faa9723e */ /* 0x010fe200000008ff */
[----:B------:R-:W-:Y:S01]  /*3b10*/  @!P1 FADD.FTZ R251, -R251, -RZ ;  /* 0x800000fffbfb9221 */ /* 0x000fe20000010100 */
[----:B------:R-:W-:Y:S01]  /*3b20*/  FSETP.GE.FTZ.AND P1, PT, R238, RZ, PT ;  /* 0x000000ffee00720b */ /* 0x000fe20003f36000 */
[----:B------:R-:W-:Y:S01]  /*3b30*/  STS [R196+0x1a000], R13 ;  /* 0x01a0000dc4007388 */ /* 0x000fe20000000800 */
[----:B------:R-:W-:Y:S02]  /*3b40*/  F2FP.RELU.F16.F32.PACK_AB R171, R244, R243 ;  /* 0x000000f3f4ab723e */ /* 0x000fe400000008ff */
[----:B---3--:R-:W-:Y:S03]  /*3b50*/  F2FP.RELU.F16.F32.PACK_AB R170, R252, R251 ;  /* 0x000000fbfcaa723e */ /* 0x008fe600000008ff */
[----:B------:R-:W-:Y:S04]  /*3b60*/  STS [R196+0x1a400], R171 ;  /* 0x01a400abc4007388 */ /* 0x000fe80000000800 */
[----:B------:R-:W-:Y:S04]  /*3b70*/  STS [R199+0x1a000], R169 ;  /* 0x01a000a9c7007388 */ /* 0x000fe80000000800 */
[----:B------:R-:W-:Y:S04]  /*3b80*/  STS [R199+0x1a400], R170 ;  /* 0x01a400aac7007388 */ /* 0x000fe80000000800 */
[----:B------:R-:W-:Y:S01]  /*3b90*/  LDSM.16.M88.4 R132, [R182+0x6000] ;  /* 0x00600000b684783b */ /* 0x000fe20000000200 */
[----:B-1----:R-:W-:Y:S07]  /*3ba0*/  IMAD.IADD R181, R182, 0x1, R175 ;  /* 0x00000001b6b57824 */ /* 0x002fee00078e02af */
[----:B------:R-:W1:Y:S08]  /*3bb0*/  LDSM.16.M88.4 R136, [R177+0x6000] ;  /* 0x00600000b188783b */ /* 0x000e700000000200 */
[----:B------:R-:W2:Y:S08]  /*3bc0*/  LDSM.16.M88.4 R140, [R182+0x6800] ;  /* 0x00680000b68c783b */ /* 0x000eb00000000200 */
[----:B------:R-:W3:Y:S08]  /*3bd0*/  LDSM.16.M88.4 R144, [R177+0x6400] ;  /* 0x00640000b190783b */ /* 0x000ef00000000200 */
[----:B------:R-:W-:Y:S08]  /*3be0*/  LDSM.16.M88.4 R148, [R181+0x6000] ;  /* 0x00600000b594783b */ /* 0x000ff00000000200 */
        /* <DEDUP_REMOVED lines=44> */
[C---:B------:R-:W-:Y:S01]  /*3eb0*/  HMMA.16816.F32 R16, R140.reuse, R146, R16 ;  /* 0x000000928c10723c */ /* 0x040fe20000001810 */
[----:B------:R-:W-:Y:S05]  /*3ec0*/  LDSM.16.M88.4 R144, [R176+0xa400] ;  /* 0x00a40000b090783b */ /* 0x000fea0000000200 */
[-C--:B------:R-:W-:Y:S06]  /*3ed0*/  HMMA.16816.F32 R20, R140, R152.reuse, R20 ;  /* 0x000000988c14723c */ /* 0x080fec0000001814 */
[C---:B------:R-:W-:Y:S06]  /*3ee0*/  HMMA.16816.F32 R24, R148.reuse, R152, R24 ;  /* 0x000000989418723c */ /* 0x040fec0000001818 */
[-C--:B------:R-:W-:Y:S06]  /*3ef0*/  HMMA.16816.F32 R28, R148, R154.reuse, R28 ;  /* 0x0000009a941c723c */ /* 0x080fec000000181c */
[----:B------:R-:W-:Y:S01]  /*3f00*/  HMMA.16816.F32 R32, R140, R154, R32 ;  /* 0x0000009a8c20723c */ /* 0x000fe20000001820 */
[----:B------:R-:W2:Y:S05]  /*3f10*/  LDSM.16.M88.4 R140, [R181+0x8800] ;  /* 0x00880000b58c783b */ /* 0x000eaa0000000200 */
        /* <DEDUP_REMOVED lines=12> */
[-C--:B------:R-:W-:Y:S05]  /*3fe0*/  HMMA.16816.F32 R20, R164, R144.reuse, R20 ;  /* 0x00000090a414723c */ /* 0x080fea0000001814 */
[----:B------:R-:W-:Y:S01]  /*3ff0*/  FADD.FTZ R169, -R218, R4 ;  /* 0x00000004daa97221 */ /* 0x000fe20000010100 */
[C---:B------:R-:W-:Y:S05]  /*4000*/  HMMA.16816.F32 R24, R140.reuse, R144, R24 ;  /* 0x000000908c18723c */ /* 0x040fea0000001818 */
[-C--:B------:R-:W-:Y:S01]  /*4010*/  FSEL R170, R169, R218.reuse, P0 ;  /* 0x000000daa9aa7208 */ /* 0x080fe20000000000 */
[-C--:B------:R-:W-:Y:S03]  /*4020*/  HMMA.16816.F32 R28, R140, R146.reuse, R28 ;  /* 0x000000928c1c723c */ /* 0x080fe6000000181c */
[----:B------:R-:W-:Y:S02]  /*4030*/  FSETP.GE.FTZ.AND P0, PT, R246, RZ, PT ;  /* 0x000000fff600720b */ /* 0x000fe40003f16000 */
[C---:B------:R-:W-:Y:S01]  /*4040*/  FADD.FTZ R169, -R218.reuse, R5 ;  /* 0x00000005daa97221 */ /* 0x040fe20000010100 */
[----:B------:R-:W-:Y:S05]  /*4050*/  HMMA.16816.F32 R32, R164, R146, R32 ;  /* 0x00000092a420723c */ /* 0x000fea0000001820 */
[----:B------:R-:W-:Y:S01]  /*4060*/  FSEL R169, R169, R218, P5 ;  /* 0x000000daa9a97208 */ /* 0x000fe20002800000 */
[C---:B------:R-:W-:Y:S01]  /*4070*/  FADD.FTZ R181, -R218.reuse, R17 ;  /* 0x00000011dab57221 */ /* 0x040fe20000010100 */
[----:B------:R-:W-:Y:S01]  /*4080*/  FADD.FTZ R182, -R218, R21 ;  /* 0x00000015dab67221 */ /* 0x000fe20000010100 */
[----:B------:R-:W-:Y:S03]  /*4090*/  FMUL.FTZ R170, R209, R170 ;  /* 0x000000aad1aa7220 */ /* 0x000fe60000410000 */
[-C--:B------:R-:W-:Y:S01]  /*40a0*/  FSEL R181, R181, R218.reuse, P3 ;  /* 0x000000dab5b57208 */ /* 0x080fe20001800000 */
[----:B------:R-:W-:Y:S01]  /*40b0*/  FMUL.FTZ R169, R220, R169 ;  /* 0x000000a9dca97220 */ /* 0x000fe20000410000 */
[----:B------:R-:W-:Y:S01]  /*40c0*/  FSEL R182, R182, R218, P1 ;  /* 0x000000dab6b67208 */ /* 0x000fe20000800000 */
[----:B------:R-:W-:Y:S01]  /*40d0*/  FADD.FTZ R171, -R218, R16 ;  /* 0x00000010daab7221 */ /* 0x000fe20000010100 */
[----:B------:R-:W-:Y:S01]  /*40e0*/  FSETP.GE.FTZ.AND P1, PT, R245, RZ, PT ;  /* 0x000000fff500720b */ /* 0x000fe20003f36000 */
[----:B------:R-:W-:Y:S01]  /*40f0*/  FMUL.FTZ R234, R234, R181 ;  /* 0x000000b5eaea7220 */ /* 0x000fe20000410000 */
[----:B------:R-:W-:Y:S01]  /*4100*/  F2FP.F16.F32.PACK_AB R169, R169, R170 ;  /* 0x000000aaa9a9723e */ /* 0x000fe200000000ff */
[----:B------:R-:W-:Y:S01]  /*4110*/  FADD.FTZ R209, -R218, R20 ;  /* 0x00000014dad17221 */ /* 0x000fe20000010100 */
[----:B------:R-:W-:Y:S01]  /*4120*/  FSEL R171, R171, R218, P4 ;  /* 0x000000daabab7208 */ /* 0x000fe20002000000 */
[----:B------:R-:W-:Y:S03]  /*4130*/  FMUL.FTZ R182, R238, R182 ;  /* 0x000000b6eeb67220 */ /* 0x000fe60000410000 */
[-C--:B------:R-:W-:Y:S01]  /*4140*/  FSEL R209, R209, R218.reuse, P2 ;  /* 0x000000dad1d17208 */ /* 0x080fe20001000000 */
[----:B------:R-:W-:Y:S01]  /*4150*/  FADD.FTZ R181, -R218, R32 ;  /* 0x00000020dab57221 */ /* 0x000fe20000010100 */
[----:B------:R-:W-:Y:S01]  /*4160*/  FSETP.GE.FTZ.AND P2, PT, R223, RZ, PT ;  /* 0x000000ffdf00720b */ /* 0x000fe20003f56000 */
[----:B------:R-:W-:Y:S01]  /*4170*/  FMUL.FTZ R171, R233, R171 ;  /* 0x000000abe9ab7220 */ /* 0x000fe20000410000 */
[----:B------:R-:W-:Y:S01]  /*4180*/  FADD.FTZ R233, -R222, R7 ;  /* 0x00000007dee97221 */ /* 0x000fe20000010100 */
[----:B------:R-:W-:Y:S01]  /*4190*/  FMUL.FTZ R209, R237, R209 ;  /* 0x000000d1edd17220 */ /* 0x000fe20000410000 */
[----:B------:R-:W-:Y:S01]  /*41a0*/  FSEL R170, R181, R218, P1 ;  /* 0x000000dab5aa7208 */ /* 0x000fe20000800000 */
[----:B------:R-:W-:Y:S01]  /*41b0*/  @P0 FADD.FTZ R218, -R218, R33 ;  /* 0x00000021dada0221 */ /* 0x000fe20000010100 */
[----:B------:R-:W-:Y:S01]  /*41c0*/  PLOP3.LUT P0, PT, PT, PT, UP1, 0x80, 0x0 ;  /* 0x000000000000781c */ /* 0x000fe20003f0f018 */
[----:B------:R-:W-:Y:S01]  /*41d0*/  FADD.FTZ R181, -R222, R6 ;  /* 0x00000006deb57221 */ /* 0x000fe20000010100 */
[----:B------:R-:W-:Y:S01]  /*41e0*/  FSETP.GE.FTZ.AND P1, PT, R224, RZ, PT ;  /* 0x000000ffe000720b */ /* 0x000fe20003f36000 */
[----:B------:R-:W-:Y:S01]  /*41f0*/  FMUL.FTZ R170, R245, R170 ;  /* 0x000000aaf5aa7220 */ /* 0x000fe20000410000 */
[----:B------:R-:W-:Y:S01]  /*4200*/  F2FP.F16.F32.PACK_AB R209, R182, R209 ;  /* 0x000000d1b6d1723e */ /* 0x000fe200000000ff */
[----:B------:R-:W-:Y:S01]  /*4210*/  FMUL.FTZ R237, R246, R218 ;  /* 0x000000daf6ed7220 */ /* 0x000fe20000410000 */
[----:B------:R-:W-:Y:S02]  /*4220*/  F2FP.F16.F32.PACK_AB R171, R234, R171 ;  /* 0x000000abeaab723e */ /* 0x000fe400000000ff */
[-C--:B------:R-:W-:Y:S02]  /*4230*/  FSEL R182, R181, R222.reuse, P2 ;  /* 0x000000deb5b67208 */ /* 0x080fe40001000000 */
[----:B------:R-:W-:Y:S03]  /*4240*/  FSEL R233, R233, R222, P1 ;  /* 0x000000dee9e97208 */ /* 0x000fe60000800000 */
[----:B------:R-:W-:Y:S05]  /*4250*/  @!P0 BRA `(.L_x_1007) ;  /* 0x0000000000408947 */ /* 0x000fea0003800000 */
        /* <DEDUP_REMOVED lines=16> */
.L_x_1007:
[C---:B------:R-:W-:Y:S01]  /*4360*/  FADD.FTZ R5, -R222.reuse, R18 ;  /* 0x00000012de057221 */ /* 0x040fe20000010100 */
[----:B------:R-:W-:Y:S01]  /*4370*/  FSETP.GE.FTZ.AND P1, PT, R235, RZ, PT ;  /* 0x000000ffeb00720b */ /* 0x000fe20003f36000 */
[C---:B------:R-:W-:Y:S01]  /*4380*/  FADD.FTZ R19, -R222.reuse, R19 ;  /* 0x00000013de137221 */ /* 0x040fe20000010100 */
[----:B------:R-:W-:Y:S01]  /*4390*/  FADD.FTZ R23, -R222, R23 ;  /* 0x00000017de177221 */ /* 0x000fe20000010100 */
[----:B------:R-:W-:Y:S01]  /*43a0*/  FSETP.GE.FTZ.AND P4, PT, R236, RZ, PT ;  /* 0x000000ffec00720b */ /* 0x000fe20003f96000 */
[C---:B------:R-:W-:Y:S01]  /*43b0*/  FADD.FTZ R7, -R222.reuse, R22 ;  /* 0x00000016de077221 */ /* 0x040fe20000010100 */
[----:B------:R-:W-:Y:S01]  /*43c0*/  FSEL R4, R5, R222, P1 ;  /* 0x000000de05047208 */ /* 0x000fe20000800000 */
[----:B------:R-:W-:Y:S01]  /*43d0*/  FADD.FTZ R5, -R222, R34 ;  /* 0x00000022de057221 */ /* 0x000fe20000010100 */
[----:B------:R-:W-:Y:S01]  /*43e0*/  FSETP.GE.FTZ.AND P1, PT, R248, RZ, PT ;  /* 0x000000fff800720b */ /* 0x000fe20003f36000 */
[----:B-----5:R-:W-:Y:S01]  /*43f0*/  FADD.FTZ R12, -R221, R12 ;  /* 0x0000000cdd0c7221 */ /* 0x020fe20000010100 */
[----:B------:R-:W-:Y:S01]  /*4400*/  FSETP.GE.FTZ.AND P2, PT, R240, RZ, PT ;  /* 0x000000fff000720b */ /* 0x000fe20003f56000 */
[----:B------:R-:W-:Y:S01]  /*4410*/  FMUL.FTZ R4, R235, R4 ;  /* 0x00000004eb047220 */ /* 0x000fe20000410000 */
[-C--:B------:R-:W-:Y:S01]  /*4420*/  FSEL R19, R19, R222.reuse, P4 ;  /* 0x000000de13137208 */ /* 0x080fe20002000000 */
[----:B------:R-:W-:Y:S01]  /*4430*/  FADD.FTZ R8, -R221, R8 ;  /* 0x00000008dd087221 */ /* 0x000fe20000010100 */
[-C--:B------:R-:W-:Y:S01]  /*4440*/  FSEL R23, R23, R222.reuse, P2 ;  /* 0x000000de17177208 */ /* 0x080fe20001000000 */
[----:B------:R-:W-:Y:S01]  /*4450*/  FADD.FTZ R24, -R221, R24 ;  /* 0x00000018dd187221 */ /* 0x000fe20000010100 */
[----:B------:R-:W-:Y:S01]  /*4460*/  FSETP.GE.FTZ.AND P3, PT, R239, RZ, PT ;  /* 0x000000ffef00720b */ /* 0x000fe20003f76000 */
[----:B------:R-:W-:Y:S01]  /*4470*/  FMUL.FTZ R19, R236, R19 ;  /* 0x00000013ec137220 */ /* 0x000fe20000410000 */
[----:B------:R-:W-:Y:S01]  /*4480*/  FSETP.GE.FTZ.AND P2, PT, R247, RZ, PT ;  /* 0x000000fff700720b */ /* 0x000fe20003f56000 */
[----:B------:R-:W-:Y:S01]  /*4490*/  FADD.FTZ R28, -R221, R28 ;  /* 0x0000001cdd1c7221 */ /* 0x000fe20000010100 */
[-C--:B------:R-:W-:Y:S01]  /*44a0*/  FSEL R6, R7, R222.reuse, P3 ;  /* 0x000000de07067208 */ /* 0x080fe20001800000 */
[----:B------:R-:W-:Y:S01]  /*44b0*/  FADD.FTZ R10, -R219, R10 ;  /* 0x0000000adb0a7221 */ /* 0x000fe20000010100 */
[----:B------:R-:W-:Y:S01]  /*44c0*/  FSEL R16, R5, R222, P2 ;  /* 0x000000de05107208 */ /* 0x000fe20001000000 */
[----:B------:R-:W-:Y:S01]  /*44d0*/  @P1 FADD.FTZ R222, -R222, R35 ;  /* 0x00000023dede1221 */ /* 0x000fe20000010100 */
[----:B------:R-:W-:Y:S01]  /*44e0*/  F2FP.F16.F32.PACK_AB R19, R19, R4 ;  /* 0x000000041313723e */ /* 0x000fe200000000ff */
[----:B------:R-:W-:Y:S01]  /*44f0*/  FADD.FTZ R4, -R221, R9 ;  /* 0x00000009dd047221 */ /* 0x000fe20000010100 */
[----:B------:R-:W-:Y:S01]  /*4500*/  FSETP.GE.FTZ.AND P2, PT, R226, RZ, PT ;  /* 0x000000ffe200720b */ /* 0x000fe20003f56000 */
[----:B------:R-:W-:Y:S01]  /*4510*/  FMUL.FTZ R16, R247, R16 ;  /* 0x00000010f7107220 */ /* 0x000fe20000410000 */
[----:B------:R-:W-:Y:S01]  /*4520*/  FMUL.FTZ R5, R248, R222 ;  /* 0x000000def8057220 */ /* 0x000fe20000410000 */
        /* <DEDUP_REMOVED lines=8> */
[----:B------:R-:W-:Y:S01]  /*45b0*/  FSETP.GE.FTZ.AND P2, PT, R230, RZ, PT ;  /* 0x000000ffe600720b */ /* 0x000fe20003f56000 */
[----:B------:R-:W-:Y:S01]  /*45c0*/  FMUL.FTZ R6, R239, R6 ;  /* 0x00000006ef067220 */ /* 0x000fe20000410000 */
[----:B------:R-:W-:Y:S01]  /*45d0*/  FSEL R12, R12, R221, P1 ;  /* 0x000000dd0c0c7208 */ /* 0x000fe20000800000 */
[----:B------:R-:W-:Y:S01]  /*45e0*/  FMUL.FTZ R23, R240, R23 ;  /* 0x00000017f0177220 */ /* 0x000fe20000410000 */
[----:B------:R-:W-:Y:S01]  /*45f0*/  FSETP.GE.FTZ.AND P1, PT, R250, RZ, PT ;  /* 0x000000fffa00720b */ /* 0x000fe20003f36000 */
[----:B------:R-:W-:Y:S01]  /*4600*/  FMUL.FTZ R5, R226, R5 ;  /* 0x00000005e2057220 */ /* 0x000fe20000410000 */
[-C--:B------:R-:W-:Y:S01]  /*4610*/  FSEL R7, R4, R221.reuse, P2 ;  /* 0x000000dd04077208 */ /* 0x080fe20001000000 */
[----:B------:R-:W-:Y:S01]  /*4620*/  FADD.FTZ R4, -R221, R25 ;  /* 0x00000019dd047221 */ /* 0x000fe20000010100 */
[-C--:B------:R-:W-:Y:S01]  /*4630*/  FSEL R8, R8, R221.reuse, P3 ;  /* 0x000000dd08087208 */ /* 0x080fe20001800000 */
[----:B------:R-:W-:Y:S01]  /*4640*/  STS [R190+0x15000], R169 ;  /* 0x015000a9be007388 */ /* 0x000fe20000000800 */
        /* <DEDUP_REMOVED lines=13> */
[----:B------:R-:W-:Y:S01]  /*4720*/  @P1 FADD.FTZ R221, -R221, R29 ;  /* 0x0000001ddddd1221 */ /* 0x000fe20000010100 */
[----:B------:R-:W-:Y:S01]  /*4730*/  FSETP.GE.FTZ.AND P1, PT, R228, RZ, PT ;  /* 0x000000ffe400720b */ /* 0x000fe20003f36000 */
        /* <DEDUP_REMOVED lines=8> */
[----:B------:R-:W-:Y:S01]  /*47c0*/  FMUL.FTZ R221, R250, R221 ;  /* 0x000000ddfadd7220 */ /* 0x000fe20000410000 */
[----:B------:R-:W-:Y:S01]  /*47d0*/  FSETP.GE.FTZ.AND P2, PT, R231, RZ, PT ;  /* 0x000000ffe700720b */ /* 0x000fe20003f56000 */
[----:B------:R-:W-:Y:S01]  /*47e0*/  FMUL.FTZ R9, R228, R9 ;  /* 0x00000009e4097220 */ /* 0x000fe20000410000 */
[----:B------:R-:W-:Y:S01]  /*47f0*/  F2FP.F16.F32.PACK_AB R233, R233, R182 ;  /* 0x000000b6e9e9723e */ /* 0x000fe200000000ff */
[----:B------:R-:W-:Y:S01]  /*4800*/  FMUL.FTZ R10, R227, R10 ;  /* 0x0000000ae30a7220 */ /* 0x000fe20000410000 */
[-C--:B------:R-:W-:Y:S02]  /*4810*/  FSEL R11, R4, R219.reuse, P5 ;  /* 0x000000db040b7208 */ /* 0x080fe40002800000 */
[----:B------:R-:W-:Y:S01]  /*4820*/  FSEL R14, R14, R219, P2 ;  /* 0x000000db0e0e7208 */ /* 0x000fe20001000000 */
[----:B------:R-:W-:Y:S01]  /*4830*/  STS [R190+0x15400], R233 ;  /* 0x015400e9be007388 */ /* 0x000fe20000000800 */
[----:B------:R-:W-:Y:S01]  /*4840*/  FSETP.GE.FTZ.AND P1, PT, R252, RZ, PT ;  /* 0x000000fffc00720b */ /* 0x000fe20003f36000 */
[----:B------:R-:W-:Y:S01]  /*4850*/  FMUL.FTZ R11, R232, R11 ;  /* 0x0000000be80b7220 */ /* 0x000fe20000410000 */
[----:B------:R-:W-:Y:S01]  /*4860*/  F2FP.F16.F32.PACK_AB R23, R23, R6 ;  /* 0x000000061717723e */ /* 0x000fe200000000ff */
[----:B------:R-:W-:Y:S01]  /*4870*/  FMUL.FTZ R14, R231, R14 ;  /* 0x0000000ee70e7220 */ /* 0x000fe20000410000 */
[----:B------:R-:W-:Y:S01]  /*4880*/  F2FP.F16.F32.PACK_AB R5, R5, R8 ;  /* 0x000000080505723e */ /* 0x000fe200000000ff */
[----:B------:R-:W-:Y:S01]  /*4890*/  STS [R198+0x15000], R171 ;  /* 0x015000abc6007388 */ /* 0x000fe20000000800 */
[----:B------:R-:W-:Y:S01]  /*48a0*/  F2FP.F16.F32.PACK_AB R9, R9, R10 ;  /* 0x0000000a0909723e */ /* 0x000fe200000000ff */
[----:B------:R-:W-:Y:S01]  /*48b0*/  FADD.FTZ R6, -R219, R27 ;  /* 0x0000001bdb067221 */ /* 0x000fe20000010100 */
[----:B------:R-:W-:Y:S02]  /*48c0*/  FSETP.GE.FTZ.AND P3, PT, R244, RZ, PT ;  /* 0x000000fff400720b */ /* 0x000fe40003f76000 */
[----:B------:R-:W-:Y:S01]  /*48d0*/  STS [R198+0x15400], R19 ;  /* 0x01540013c6007388 */ /* 0x000fe20000000800 */
[----:B------:R-:W-:Y:S02]  /*48e0*/  FSETP.GE.FTZ.AND P4, PT, R243, RZ, PT ;  /* 0x000000fff300720b */ /* 0x000fe40003f96000 */
[----:B------:R-:W-:Y:S02]  /*48f0*/  F2FP.F16.F32.PACK_AB R7, R7, R12 ;  /* 0x0000000c0707723e */ /* 0x000fe400000000ff */
        /* <DEDUP_REMOVED lines=14> */
[----:B------:R-:W-:Y:S01]  /*49e0*/  FMUL.FTZ R30, R251, R30 ;  /* 0x0000001efb1e7220 */ /* 0x000fe20000410000 */
[----:B------:R-:W-:Y:S01]  /*49f0*/  FMUL.FTZ R219, R252, R219 ;  /* 0x000000dbfcdb7220 */ /* 0x000fe20000410000 */
[----:B------:R-:W-:Y:S02]  /*4a00*/  F2FP.F16.F32.PACK_AB R29, R13, R26 ;  /* 0x0000001a0d1d723e */ /* 0x000fe400000000ff */
[----:B------:R-:W-:Y:S01]  /*4a10*/  STS [R196+0x15400], R23 ;  /* 0x01540017c4007388 */ /* 0x000fe20000000800 */
[----:B------:R-:W-:Y:S02]  /*4a20*/  F2FP.F16.F32.PACK_AB R132, R221, R28 ;  /* 0x0000001cdd84723e */ /* 0x000fe400000000ff */
[----:B------:R-:W-:Y:S02]  /*4a30*/  F2FP.F16.F32.PACK_AB R136, R219, R30 ;  /* 0x0000001edb88723e */ /* 0x000fe400000000ff */
[----:B------:R-:W-:Y:S01]  /*4a40*/  STS [R199+0x15000], R170 ;  /* 0x015000aac7007388 */ /* 0x000fe20000000800 */
[----:B------:R-:W-:Y:S04]  /*4a50*/  LEA R160, R179, UR4, 0x1 ;  /* 0x00000004b3a07c11 */ /* 0x000fe8000f8e08ff */
[----:B------:R-:W-:Y:S05]  /*4a60*/  STS [R199+0x15400], R20 ;  /* 0x01540014c7007388 */ /* 0x000fea0000000800 */
[----:B------:R-:W-:Y:S05]  /*4a70*/  STS [R196+0x16000], R25 ;  /* 0x01600019c4007388 */ /* 0x000fea0000000800 */
[----:B------:R-:W-:Y:S05]  /*4a80*/  STS [R196+0x16400], R29 ;  /* 0x0164001dc4007388 */ /* 0x000fea0000000800 */
[----:B------:R-:W-:Y:S05]  /*4a90*/  STS [R199+0x16000], R132 ;  /* 0x01600084c7007388 */ /* 0x000fea0000000800 */
[----:B------:R-:W-:Y:S01]  /*4aa0*/  STS [R199+0x16400], R136 ;  /* 0x01640088c7007388 */ /* 0x000fe20000000800 */
[----:B------:R-:W-:Y:S06]  /*4ab0*/  BAR.SYNC.DEFER_BLOCKING 0x0 ;  /* 0x0000000000007b1d */ /* 0x000fec0000010000 */
        /* <DEDUP_REMOVED lines=57> */
[-C--:B--2---:R-:W-:Y:S05]  /*4e50*/  HMMA.16816.F32 R36, R28, R32.reuse, R36 ;  /* 0x000000201c24723c */ /* 0x084fea0000001824 */
[----:B------:R-:W-:Y:S01]  /*4e60*/  IMAD R5, R202, UR51, RZ ;  /* 0x00000033ca057c24 */ /* 0x000fe2000f8e02ff */
[C---:B------:R-:W-:Y:S05]  /*4e70*/  HMMA.16816.F32 R40, R132.reuse, R32, R40 ;  /* 0x000000208428723c */ /* 0x040fea0000001828 */
[----:B------:R-:W-:Y:S01]  /*4e80*/  IMAD.U32 R5, R5, -0x40, RZ ;  /* 0xffffffc005057824 */ /* 0x000fe200078e00ff */
[-C--:B------:R-:W-:Y:S05]  /*4e90*/  HMMA.16816.F32 R44, R132, R34.reuse, R44 ;  /* 0x00000022842c723c */ /* 0x080fea000000182c */
[C---:B------:R-:W-:Y:S01]  /*4ea0*/  LEA R212, P1, R5.reuse, R212, 0x2 ;  /* 0x000000d405d47211 */ /* 0x040fe200078210ff */
[C---:B------:R-:W-:Y:S05]  /*4eb0*/  HMMA.16816.F32 R48, R28.reuse, R34, R48 ;  /* 0x000000221c30723c */ /* 0x040fea0000001830 */
[----:B------:R-:W-:Y:S01]  /*4ec0*/  LEA.HI.X.SX32 R213, R5, R213, 0x2, P1 ;  /* 0x000000d505d57211 */ /* 0x000fe200008f16ff */
        /* <DEDUP_REMOVED lines=12> */
[----:B------:R-:W-:Y:S01]  /*4f90*/  LEA R5, R184, UR4, 0x1 ;  /* 0x00000004b8057c11 */ /* 0x000fe2000f8e08ff */
        /* <DEDUP_REMOVED lines=10> */
.L_x_1008:
[----:B------:R-:W-:Y:S01]  /*5040*/  LDSM.16.M88.4 R24, [R178] ;  /* 0x00000000b218783b */ /* 0x000fe20000000200 */
[----:B------:R-:W-:Y:S01]  /*5050*/  @P0 VIADD R162, R187, 0xffffffc0 ;  /* 0xffffffc0bba20836 */ /* 0x000fe20000000000 */
[----:B------:R-:W-:Y:S02]  /*5060*/  @UP1 UIADD3 UR16, UP0, UR8, -0x100, URZ ;  /* 0xffffff0008101890 */ /* 0x000fe4000ff1e03f */
[----:B------:R-:W1:Y:S01]  /*5070*/  LDSM.16.MT88.4 R8, [R160+0x9000] ;  /* 0x00900000a008783b */ /* 0x000e620000004200 */
[----:B------:R-:W-:Y:S01]  /*5080*/  @P0 IMAD.WIDE R162, R162, R201, UR8 ;  /* 0x00000008a2a20e25 */ /* 0x000fe2000f8e02c9 */
[----:B------:R-:W-:Y:S02]  /*5090*/  @UP1 UIADD3.X UR14, UR9, -0x1, URZ, UP0, !UPT ;  /* 0xffffffff090e1890 */ /* 0x000fe400087fe43f */
[----:B------:R-:W2:Y:S01]  /*50a0*/  LDSM.16.MT88.4 R16, [R160+0xb000] ;  /* 0x00b00000a010783b */ /* 0x000ea20000004200 */
[----:B------:R-:W-:Y:S03]  /*50b0*/  @UP1 UMOV UR8, UR16 ;  /* 0x0000001000081c82 */ /* 0x000fe60008000000 */
[----:B------:R-:W3:Y:S01]  /*50c0*/  LDSM.16.MT88.4 R28, [R160+0xd000] ;  /* 0x00d00000a01c783b */ /* 0x000ee20000004200 */
[----:B------:R-:W-:Y:S01]  /*50d0*/  @UP1 UMOV UR9, UR14 ;  /* 0x0000000e00091c82 */ /* 0x000fe20008000000 */
[----:B------:R-:W-:Y:S02]  /*50e0*/  ULOP3.LUT UR14, UR5, 0x1, URZ, 0xc0, !UPT ;  /* 0x00000001050e7892 */ /* 0x000fe4000f8ec03f */
[----:B------:R-:W-:Y:S02]  /*50f0*/  LDSM.16.M88.4 R32, [R173] ;  /* 0x00000000ad20783b */ /* 0x000fe40000000200 */
[----:B------:R-:W-:Y:S02]  /*5100*/  UISETP.NE.U32.AND UP0, UPT, UR14, 0x1, UPT ;  /* 0x000000010e00788c */ /* 0x000fe4000bf05070 */
        /* <DEDUP_REMOVED lines=20> */
[----:B------:R-:W-:Y:S05]  /*5250*/  LDSM.16.M88.4 R132, [R3] ;  /* 0x000000000384783b */ /* 0x000fea0000000200 */
        /* <DEDUP_REMOVED lines=17> */
[C---:B---3--:R-:W-:Y:S06]  /*5370*/  HMMA.16816.F32 R4, R132.reuse, R136, R4 ;  /* 0x000000888404723c */ /* 0x048fec0000001804 */
[C---:B------:R-:W-:Y:S01]  /*5380*/  HMMA.16816.F32 R8, R132.reuse, R138, R8 ;  /* 0x0000008a8408723c */ /* 0x040fe20000001808 */
[----:B------:R-:W3:Y:S05]  /*5390*/  LDSM.16.M88.4 R136, [R173+0x2000] ;  /* 0x00200000ad88783b */ /* 0x000eea0000000200 */
[C---:B------:R-:W-:Y:S06]  /*53a0*/  HMMA.16816.F32 R12, R132.reuse, R156, R12 ;  /* 0x0000009c840c723c */ /* 0x040fec000000180c */
[C---:B------:R-:W-:Y:S01]  /*53b0*/  HMMA.16816.F32 R16, R132.reuse, R158, R16 ;  /* 0x0000009e8410723c */ /* 0x040fe20000001810 */
[----:B------:R-:W3:Y:S05]  /*53c0*/  LDSM.16.MT88.4 R156, [R160+0xc400] ;  /* 0x00c40000a09c783b */ /* 0x000eea0000004200 */
[C---:B----4-:R-:W-:Y:S06]  /*53d0*/  HMMA.16816.F32 R20, R132.reuse, R32, R20 ;  /* 0x000000208414723c */ /* 0x050fec0000001814 */
        /* <DEDUP_REMOVED lines=16> */
[C---:B------:R-:W-:Y:S06]  /*54e0*/  HMMA.16816.F32 R12, R136.reuse, R156, R12 ;  /* 0x0000009c880c723c */ /* 0x040fec000000180c */
[C---:B------:R-:W-:Y:S01]  /*54f0*/  HMMA.16816.F32 R16, R136.reuse, R158, R16 ;  /* 0x0000009e8810723c */ /* 0x040fe20000001810 */
[----:B------:R-:W3:Y:S05]  /*5500*/  LDSM.16.MT88.4 R156, [R160+0xcc00] ;  /* 0x00cc0000a09c783b */ /* 0x000eea0000004200 */
[C---:B----4-:R-:W-:Y:S06]  /*5510*/  HMMA.16816.F32 R20, R136.reuse, R32, R20 ;  /* 0x000000208814723c */ /* 0x050fec0000001814 */
[----:B------:R-:W-:Y:S01]  /*5520*/  HMMA.16816.F32 R24, R136, R34, R24 ;  /* 0x000000228818723c */ /* 0x000fe20000001818 */
[----:B------:R-:W4:Y:S05]  /*5530*/  LDSM.16.MT88.4 R32, [R160+0xec00] ;  /* 0x00ec0000a020783b */ /* 0x000f2a0000004200 */
[C---:B-1----:R-:W-:Y:S01]  /*5540*/  HMMA.16816.F32 R4, R132.reuse, R148, R4 ;  /* 0x000000948404723c */ /* 0x042fe20000001804 */
[----:B------:R-:W-:Y:S04]  /*5550*/  IMAD.U32 R139, RZ, RZ, UR32 ;  /* 0x00000020ff8b7e24 */ /* 0x000fe8000f8e00ff */
[----:B------:R-:W-:Y:S01]  /*5560*/  IMAD.U32 R137, RZ, RZ, UR32 ;  /* 0x00000020ff897e24 */ /* 0x000fe2000f8e00ff */
[C---:B------:R-:W-:Y:S06]  /*5570*/  HMMA.16816.F32 R8, R132.reuse, R150, R8 ;  /* 0x000000968408723c */ /* 0x040fec0000001808 */
[C---:B------:R-:W-:Y:S06]  /*5580*/  HMMA.16816.F32 R12, R132.reuse, R152, R12 ;  /* 0x00000098840c723c */ /* 0x040fec000000180c */
[C---:B------:R-:W-:Y:S06]  /*5590*/  HMMA.16816.F32 R16, R132.reuse, R154, R16 ;  /* 0x0000009a8410723c */ /* 0x040fec0000001810 */
[C---:B--2---:R-:W-:Y:S06]  /*55a0*/  HMMA.16816.F32 R20, R132.reuse, R28, R20 ;  /* 0x0000001c8414723c */ /* 0x044fec0000001814 */
[----:B------:R-:W-:Y:S01]  /*55b0*/  HMMA.16816.F32 R24, R132, R30, R24 ;  /* 0x0000001e8418723c */ /* 0x000fe20000001818 */
[----:B------:R-:W-:Y:S05]  /*55c0*/  IMAD.U32 R29, RZ, RZ, UR15 ;  /* 0x0000000fff1d7e24 */ /* 0x000fea000f8e00ff */
[C---:B---3--:R-:W-:Y:S01]  /*55d0*/  HMMA.16816.F32 R4, R140.reuse, R144, R4 ;  /* 0x000000908c04723c */ /* 0x048fe20000001804 */
[----:B------:R-:W-:Y:S04]  /*55e0*/  IMAD.U32 R133, RZ, RZ, UR17 ;  /* 0x00000011ff857e24 */ /* 0x000fe8000f8e00ff */
[----:B------:R-:W-:Y:S01]  /*55f0*/  IMAD.U32 R135, RZ, RZ, UR15 ;  /* 0x0000000fff877e24 */ /* 0x000fe2000f8e00ff */
[C---:B------:R-:W-:Y:S01]  /*5600*/  HMMA.16816.F32 R8, R140.reuse, R146, R8 ;  /* 0x000000928c08723c */ /* 0x040fe20000001808 */
[----:B------:R-:W-:Y:S04]  /*5610*/  IMAD.U32 R31, RZ, RZ, UR17 ;  /* 0x00000011ff1f7e24 */ /* 0x000fe8000f8e00ff */
[-C--:B------:R-:W-:Y:S01]  /*5620*/  LEA R30, P1, R133, R212.reuse, 0x2 ;  /* 0x000000d4851e7211 */ /* 0x080fe200078210ff */
[C---:B------:R-:W-:Y:S05]  /*5630*/  HMMA.16816.F32 R12, R140.reuse, R156, R12 ;  /* 0x0000009c8c0c723c */ /* 0x040fea000000180c */
[-C--:B------:R-:W-:Y:S01]  /*5640*/  LEA.HI.X.SX32 R31, R31, R213.reuse, 0x2, P1 ;  /* 0x000000d51f1f7211 */ /* 0x080fe200008f16ff */
[C---:B------:R-:W-:Y:S05]  /*5650*/  HMMA.16816.F32 R16, R140.reuse, R158, R16 ;  /* 0x0000009e8c10723c */ /* 0x040fea0000001810 */
[----:B------:R-:W-:Y:S01]  /*5660*/  REDG.E.ADD.F32.FTZ.RN.STRONG.GPU desc[UR10][R212.64], R4 ;  /* 0x00000004d40079a6 */ /* 0x000fe2000c10f38a */
[C---:B----4-:R-:W-:Y:S06]  /*5670*/  HMMA.16816.F32 R20, R140.reuse, R32, R20 ;  /* 0x000000208c14723c */ /* 0x050fec0000001814 */
[----:B------:R-:W-:Y:S01]  /*5680*/  HMMA.16816.F32 R24, R140, R34, R24 ;  /* 0x000000228c18723c */ /* 0x000fe20000001818 */
[----:B------:R-:W-:Y:S04]  /*5690*/  IMAD.U32 R33, RZ, RZ, UR34 ;  /* 0x00000022ff217e24 */ /* 0x000fe8000f8e00ff */
[-C--:B------:R-:W-:Y:S01]  /*56a0*/  LEA R32, P2, R29, R212.reuse, 0x2 ;  /* 0x000000d41d207211 */ /* 0x080fe200078410ff */
[----:B------:R-:W-:Y:S01]  /*56b0*/  IMAD.U32 R29, RZ, RZ, UR34 ;  /* 0x00000022ff1d7e24 */ /* 0x000fe2000f8e00ff */
[-C--:B------:R-:W-:Y:S01]  /*56c0*/  LEA R132, P0, R33, R212.reuse, 0x2 ;  /* 0x000000d421847211 */ /* 0x080fe200078010ff */
[----:B------:R-:W-:Y:S03]  /*56d0*/  IMAD.U32 R35, RZ, RZ, UR33 ;  /* 0x00000021ff237e24 */ /* 0x000fe6000f8e00ff */
[-C--:B------:R-:W-:Y:S01]  /*56e0*/  LEA.HI.X.SX32 R33, R135, R213.reuse, 0x2, P2 ;  /* 0x000000d587217211 */ /* 0x080fe200010f16ff */
[----:B------:R-:W-:Y:S01]  /*56f0*/  IMAD.U32 R135, RZ, RZ, UR31 ;  /* 0x0000001fff877e24 */ /* 0x000fe2000f8e00ff */
[-C--:B------:R-:W-:Y:S01]  /*5700*/  LEA.HI.X.SX32 R133, R29, R213.reuse, 0x2, P0 ;  /* 0x000000d51d857211 */ /* 0x080fe200000f16ff */
[----:B------:R-:W-:Y:S01]  /*5710*/  IMAD.U32 R141, RZ, RZ, UR33 ;  /* 0x00000021ff8d7e24 */ /* 0x000fe2000f8e00ff */
[-C--:B------:R-:W-:Y:S01]  /*5720*/  LEA R134, P0, R35, R212.reuse, 0x2 ;  /* 0x000000d423867211 */ /* 0x080fe200078010ff */
[----:B------:R1:W-:Y:S01]  /*5730*/  REDG.E.ADD.F32.FTZ.RN.STRONG.GPU desc[UR10][R32.64], R5 ;  /* 0x00000005200079a6 */ /* 0x0003e2000c10f38a */
[----:B------:R-:W-:Y:S01]  /*5740*/  IMAD.U32 R29, RZ, RZ, UR30 ;  /* 0x0000001eff1d7e24 */ /* 0x000fe2000f8e00ff */
[-C--:B------:R-:W-:Y:S01]  /*5750*/  LEA R28, P2, R139, R212.reuse, 0x2 ;  /* 0x000000d48b1c7211 */ /* 0x080fe200078410ff */
[----:B------:R-:W-:Y:S01]  /*5760*/  IMAD.U32 R35, RZ, RZ, UR31 ;  /* 0x0000001fff237e24 */ /* 0x000fe2000f8e00ff */
[----:B------:R2:W-:Y:S01]  /*5770*/  REDG.E.ADD.F32.FTZ.RN.STRONG.GPU desc[UR10][R30.64], R6 ;  /* 0x000000061e0079a6 */ /* 0x0005e2000c10f38a */
[----:B------:R-:W-:Y:S03]  /*5780*/  IMAD.U32 R139, RZ, RZ, UR27 ;  /* 0x0000001bff8b7e24 */ /* 0x000fe6000f8e00ff */
[----:B------:R3:W-:Y:S01]  /*5790*/  REDG.E.ADD.F32.FTZ.RN.STRONG.GPU desc[UR10][R132.64], R7 ;  /* 0x00000007840079a6 */ /* 0x0007e2000c10f38a */
[----:B-1----:R-:W-:Y:S02]  /*57a0*/  MOV R5, UR30 ;  /* 0x0000001e00057c02 */ /* 0x002fe40008000f00 */
[-C--:B--2---:R-:W-:Y:S02]  /*57b0*/  LEA R30, P1, R135, R212.reuse, 0x2 ;  /* 0x000000d4871e7211 */ /* 0x084fe400078210ff */
[-C--:B------:R-:W-:Y:S02]  /*57c0*/  LEA.HI.X.SX32 R135, R141, R213.reuse, 0x2, P0 ;  /* 0x000000d58d877211 */ /* 0x080fe400000f16ff */
[-C--:B------:R-:W-:Y:S01]  /*57d0*/  LEA R140, P0, R29, R212.reuse, 0x2 ;  /* 0x000000d41d8c7211 */ /* 0x080fe200078010ff */
[----:B---3--:R-:W-:Y:S01]  /*57e0*/  IMAD.U32 R7, RZ, RZ, UR27 ;  /* 0x0000001bff077e24 */ /* 0x008fe2000f8e00ff */
[-C--:B------:R-:W-:Y:S01]  /*57f0*/  LEA.HI.X.SX32 R29, R137, R213.reuse, 0x2, P2 ;  /* 0x000000d5891d7211 */ /* 0x080fe200010f16ff */
[----:B------:R-:W-:Y:S01]  /*5800*/  REDG.E.ADD.F32.FTZ.RN.STRONG.GPU desc[UR10][R134.64], R8 ;  /* 0x00000008860079a6 */ /* 0x000fe2000c10f38a */
[-C--:B------:R-:W-:Y:S01]  /*5810*/  LEA.HI.X.SX32 R31, R35, R213.reuse, 0x2, P1 ;  /* 0x000000d5231f7211 */ /* 0x080fe200008f16ff */
[----:B------:R-:W-:Y:S01]  /*5820*/  IMAD.U32 R137, RZ, RZ, UR26 ;  /* 0x0000001aff897e24 */ /* 0x000fe2000f8e00ff */
[-C--:B------:R-:W-:Y:S01]  /*5830*/  LEA.HI.X.SX32 R141, R5, R213.reuse, 0x2, P0 ;  /* 0x000000d5058d7211 */ /* 0x080fe200000f16ff */
[----:B------:R1:W-:Y:S01]  /*5840*/  REDG.E.ADD.F32.FTZ.RN.STRONG.GPU desc[UR10][R28.64], R9 ;  /* 0x000000091c0079a6 */ /* 0x0003e2000c10f38a */
[----:B------:R-:W-:Y:S02]  /*5850*/  IMAD.U32 R5, RZ, RZ, UR24 ;  /* 0x00000018ff057e24 */ /* 0x000fe4000f8e00ff */
[----:B------:R-:W-:Y:S01]  /*5860*/  IMAD.U32 R35, RZ, RZ, UR25 ;  /* 0x00000019ff237e24 */ /* 0x000fe2000f8e00ff */
[----:B------:R2:W-:Y:S01]  /*5870*/  REDG.E.ADD.F32.FTZ.RN.STRONG.GPU desc[UR10][R30.64], R10 ;  /* 0x0000000a1e0079a6 */ /* 0x0005e2000c10f38a */
[----:B------:R-:W-:Y:S01]  /*5880*/  IMAD.U32 R133, RZ, RZ, UR26 ;  /* 0x0000001aff857e24 */ /* 0x000fe2000f8e00ff */
[-C--:B------:R-:W-:Y:S02]  /*5890*/  LEA R4, P2, R137, R212.reuse, 0x2 ;  /* 0x000000d489047211 */ /* 0x080fe400078410ff */
[----:B------:R3:W-:Y:S01]  /*58a0*/  REDG.E.ADD.F32.FTZ.RN.STRONG.GPU desc[UR10][R140.64], R11 ;  /* 0x0000000b8c0079a6 */ /* 0x0007e2000c10f38a */
[-C--:B------:R-:W-:Y:S01]  /*58b0*/  LEA R6, P1, R35, R212.reuse, 0x2 ;  /* 0x000000d423067211 */ /* 0x080fe200078210ff */
[----:B------:R-:W-:Y:S02]  /*58c0*/  IMAD.U32 R35, RZ, RZ, UR28 ;  /* 0x0000001cff237e24 */ /* 0x000fe4000f8e00ff */
[----:B------:R-:W-:Y:S04]  /*58d0*/  REDG.E.ADD.F32.FTZ.RN.STRONG.GPU desc[UR10][R212.64+0x80], R12 ;  /* 0x0000800cd40079a6 */ /* 0x000fe8000c10f38a */
[----:B------:R4:W-:Y:S01]  /*58e0*/  REDG.E.ADD.F32.FTZ.RN.STRONG.GPU desc[UR10][R32.64+0x80], R13 ;  /* 0x0000800d200079a6 */ /* 0x0009e2000c10f38a */
[-C--:B-1----:R-:W-:Y:S01]  /*58f0*/  LEA R28, P0, R7, R212.reuse, 0x2 ;  /* 0x000000d4071c7211 */ /* 0x082fe200078010ff */
[----:B------:R-:W-:Y:S02]  /*5900*/  IMAD.U32 R7, RZ, RZ, UR25 ;  /* 0x00000019ff077e24 */ /* 0x000fe4000f8e00ff */
[----:B------:R-:W-:Y:S01]  /*5910*/  IMAD.U32 R9, RZ, RZ, UR24 ;  /* 0x00000018ff097e24 */ /* 0x000fe2000f8e00ff */
[-C--:B------:R-:W-:Y:S01]  /*5920*/  LEA.HI.X.SX32 R29, R139, R213.reuse, 0x2, P0 ;  /* 0x000000d58b1d7211 */ /* 0x080fe200000f16ff */
[----:B--2---:R-:W-:Y:S01]  /*5930*/  IMAD.U32 R31, RZ, RZ, UR18 ;  /* 0x00000012ff1f7e24 */ /* 0x004fe2000f8e00ff */
[-C--:B------:R-:W-:Y:S02]  /*5940*/  LEA R10, P0, R5, R212.reuse, 0x2 ;  /* 0x000000d4050a7211 */ /* 0x080fe400078010ff */
[-C--:B------:R-:W-:Y:S01]  /*5950*/  LEA.HI.X.SX32 R5, R133, R213.reuse, 0x2, P2 ;  /* 0x000000d585057211 */ /* 0x080fe200010f16ff */
[----:B------:R-:W-:Y:S01]  /*5960*/  REDG.E.ADD.F32.FTZ.RN.STRONG.GPU desc[UR10][R28.64], R14 ;  /* 0x0000000e1c0079a6 */ /* 0x000fe2000c10f38a */
[-C--:B------:R-:W-:Y:S02]  /*5970*/  LEA.HI.X.SX32 R7, R7, R213.reuse, 0x2, P1 ;  /* 0x000000d507077211 */ /* 0x080fe400008f16ff */
[-C--:B---3--:R-:W-:Y:S01]  /*5980*/  LEA.HI.X.SX32 R11, R9, R213.reuse, 0x2, P0 ;  /* 0x000000d5090b7211 */ /* 0x088fe200000f16ff */
[----:B------:R1:W-:Y:S01]  /*5990*/  REDG.E.ADD.F32.FTZ.RN.STRONG.GPU desc[UR10][R4.64], R15 ;  /* 0x0000000f040079a6 */ /* 0x0003e2000c10f38a */
[----:B------:R-:W-:Y:S01]  /*59a0*/  IMAD.U32 R9, RZ, RZ, UR18 ;  /* 0x00000012ff097e24 */ /* 0x000fe2000f8e00ff */
[----:B----4-:R-:W-:Y:S02]  /*59b0*/  MOV R13, UR28 ;  /* 0x0000001c000d7c02 */ /* 0x010fe40008000f00 */
[----:B------:R2:W-:Y:S02]  /*59c0*/  REDG.E.ADD.F32.FTZ.RN.STRONG.GPU desc[UR10][R6.64], R16 ;  /* 0x00000010060079a6 */ /* 0x0005e4000c10f38a */
[-C--:B------:R-:W-:Y:S01]  /*59d0*/  LEA R132, P1, R9, R212.reuse, 0x2 ;  /* 0x000000d409847211 */ /* 0x080fe200078210ff */
[----:B------:R-:W-:Y:S01]  /*59e0*/  IMAD.U32 R9, RZ, RZ, UR23 ;  /* 0x00000017ff097e24 */ /* 0x000fe2000f8e00ff */
[-C--:B------:R-:W-:Y:S01]  /*59f0*/  LEA R12, P0, R13, R212.reuse, 0x2 ;  /* 0x000000d40d0c7211 */ /* 0x080fe200078010ff */
[----:B------:R3:W-:Y:S01]  /*5a00*/  REDG.E.ADD.F32.FTZ.RN.STRONG.GPU desc[UR10][R10.64], R17 ;  /* 0x000000110a0079a6 */ /* 0x0007e2000c10f38a */
[-C--:B------:R-:W-:Y:S02]  /*5a10*/  LEA.HI.X.SX32 R133, R31, R213.reuse, 0x2, P1 ;  /* 0x000000d51f857211 */ /* 0x080fe400008f16ff */
[-C--:B------:R-:W-:Y:S03]  /*5a20*/  LEA.HI.X.SX32 R13, R35, R213.reuse, 0x2, P0 ;  /* 0x000000d5230d7211 */ /* 0x080fe600000f16ff */
[----:B------:R-:W-:Y:S04]  /*5a30*/  REDG.E.ADD.F32.FTZ.RN.STRONG.GPU desc[UR10][R132.64], R18 ;  /* 0x00000012840079a6 */ /* 0x000fe8000c10f38a */
[----:B------:R4:W-:Y:S04]  /*5a40*/  REDG.E.ADD.F32.FTZ.RN.STRONG.GPU desc[UR10][R12.64], R19 ;  /* 0x000000130c0079a6 */ /* 0x0009e8000c10f38a */
[----:B------:R-:W-:Y:S01]  /*5a50*/  REDG.E.ADD.F32.FTZ.RN.STRONG.GPU desc[UR10][R212.64+0x100], R20 ;  /* 0x00010014d40079a6 */ /* 0x000fe2000c10f38a */
[----:B-1----:R-:W-:Y:S01]  /*5a60*/  IMAD.U32 R5, RZ, RZ, UR22 ;  /* 0x00000016ff057e24 */ /* 0x002fe2000f8e00ff */
[-C--:B------:R-:W-:Y:S02]  /*5a70*/  LEA R4, P1, R9, R212.reuse, 0x2 ;  /* 0x000000d409047211 */ /* 0x080fe400078210ff */
[----:B------:R-:W-:Y:S01]  /*5a80*/  REDG.E.ADD.F32.FTZ.RN.STRONG.GPU desc[UR10][R32.64+0x100], R21 ;  /* 0x00010015200079a6 */ /* 0x000fe2000c10f38a */
[----:B------:R-:W-:Y:S02]  /*5a90*/  IMAD.U32 R9, RZ, RZ, UR22 ;  /* 0x00000016ff097e24 */ /* 0x000fe4000f8e00ff */
[----:B--2---:R-:W-:Y:S01]  /*5aa0*/  IMAD.U32 R7, RZ, RZ, UR23 ;  /* 0x00000017ff077e24 */ /* 0x004fe2000f8e00ff */
[-C--:B------:R-:W-:Y:S01]  /*5ab0*/  LEA R28, P0, R5, R212.reuse, 0x2 ;  /* 0x000000d4051c7211 */ /* 0x080fe200078010ff */
[----:B------:R-:W-:Y:S01]  /*5ac0*/  IMAD.U32 R15, RZ, RZ, UR20 ;  /* 0x00000014ff0f7e24 */ /* 0x000fe2000f8e00ff */
[----:B------:R-:W-:Y:S01]  /*5ad0*/  LDSM.16.MT88.4 R132, [R174+0x17800] ;  /* 0x01780000ae84783b */ /* 0x000fe20000004200 */
[----:B---3--:R-:W-:Y:S01]  /*5ae0*/  IMAD.U32 R11, RZ, RZ, UR19 ;  /* 0x00000013ff0b7e24 */ /* 0x008fe2000f8e00ff */
[-C--:B------:R-:W-:Y:S01]  /*5af0*/  LEA.HI.X.SX32 R5, R7, R213.reuse, 0x2, P1 ;  /* 0x000000d507057211 */ /* 0x080fe200008f16ff */
[----:B------:R-:W-:Y:S01]  /*5b00*/  IMAD.U32 R7, RZ, RZ, UR29 ;  /* 0x0000001dff077e24 */ /* 0x000fe2000f8e00ff */
[-C--:B------:R-:W-:Y:S01]  /*5b10*/  LEA.HI.X.SX32 R29, R9, R213.reuse, 0x2, P0 ;  /* 0x000000d5091d7211 */ /* 0x080fe200000f16ff */
[----:B------:R-:W-:Y:S01]  /*5b20*/  IMAD.U32 R9, RZ, RZ, UR21 ;  /* 0x00000015ff097e24 */ /* 0x000fe2000f8e00ff */
[----:B------:R-:W-:Y:S01]  /*5b30*/  MOV R17, UR21 ;  /* 0x0000001500117c02 */ /* 0x000fe20008000f00 */
[----:B------:R1:W-:Y:S01]  /*5b40*/  REDG.E.ADD.F32.FTZ.RN.STRONG.GPU desc[UR10][R4.64], R22 ;  /* 0x00000016040079a6 */ /* 0x0003e2000c10f38a */
[-C--:B------:R-:W-:Y:S02]  /*5b50*/  LEA R140, P1, R11, R212.reuse, 0x2 ;  /* 0x000000d40b8c7211 */ /* 0x080fe400078210ff */
[-C--:B------:R-:W-:Y:S01]  /*5b60*/  LEA R34, P0, R9, R212.reuse, 0x2 ;  /* 0x000000d409227211 */ /* 0x080fe200078010ff */
[----:B------:R-:W-:Y:S01]  /*5b70*/  IMAD.U32 R9, RZ, RZ, UR19 ;  /* 0x00000013ff097e24 */ /* 0x000fe2000f8e00ff */
[-C--:B------:R-:W-:Y:S01]  /*5b80*/  LEA R136, P2, R15, R212.reuse, 0x2 ;  /* 0x000000d40f887211 */ /* 0x080fe200078410ff */
[----:B----4-:R-:W-:Y:S01]  /*5b90*/  IMAD.U32 R13, RZ, RZ, UR20 ;  /* 0x00000014ff0d7e24 */ /* 0x010fe2000f8e00ff */
[-C--:B------:R-:W-:Y:S01]  /*5ba0*/  LEA.HI.X.SX32 R35, R17, R213.reuse, 0x2, P0 ;  /* 0x000000d511237211 */ /* 0x080fe200000f16ff */
[----:B------:R-:W-:Y:S01]  /*5bb0*/  REDG.E.ADD.F32.FTZ.RN.STRONG.GPU desc[UR10][R28.64], R23 ;  /* 0x000000171c0079a6 */ /* 0x000fe2000c10f38a */
[----:B------:R-:W-:Y:S02]  /*5bc0*/  LEA R142, P0, R7, R212, 0x2 ;  /* 0x000000d4078e7211 */ /* 0x000fe400078010ff */
[-C--:B------:R-:W-:Y:S01]  /*5bd0*/  LEA.HI.X.SX32 R141, R9, R213.reuse, 0x2, P1 ;  /* 0x000000d5098d7211 */ /* 0x080fe200008f16ff */
[----:B------:R-:W-:Y:S01]  /*5be0*/  LDSM.16.MT88.4 R16, [R2+0x1000] ;  /* 0x001000000210783b */ /* 0x000fe20000004200 */
[-C--:B------:R-:W-:Y:S02]  /*5bf0*/  LEA.HI.X.SX32 R137, R13, R213.reuse, 0x2, P2 ;  /* 0x000000d50d897211 */ /* 0x080fe400010f16ff */
[----:B------:R-:W-:Y:S01]  /*5c00*/  ISETP.LT.AND P1, PT, RZ, UR5, PT ;  /* 0x00000005ff007c0c */ /* 0x000fe2000bf21270 */
[----:B------:R-:W-:Y:S01]  /*5c10*/  LDSM.16.MT88.4 R8, [R2] ;  /* 0x000000000208783b */ /* 0x000fe20000004200 */
[----:B------:R-:W-:Y:S03]  /*5c20*/  UIADD3 UR5, UR5, -0x1, URZ ;  /* 0xffffffff05057890 */ /* 0x000fe6000fffe03f */
[----:B------:R-:W-:Y:S04]  /*5c30*/  LDSM.16.MT88.4 R12, [R174+0x17000] ;  /* 0x01700000ae0c783b */ /* 0x000fe80000004200 */
[----:B------:R-:W-:Y:S01]  /*5c40*/  REDG.E.ADD.F32.FTZ.RN.STRONG.GPU desc[UR10][R34.64], R24 ;  /* 0x00000018220079a6 */ /* 0x000fe2000c10f38a */
[----:B-1----:R-:W-:Y:S03]  /*5c50*/  IMAD.U32 R5, RZ, RZ, UR29 ;  /* 0x0000001dff057e24 */ /* 0x002fe6000f8e00ff */
[----:B------:R-:W-:Y:S02]  /*5c60*/  REDG.E.ADD.F32.FTZ.RN.STRONG.GPU desc[UR10][R136.64], R25 ;  /* 0x00000019880079a6 */ /* 0x000fe4000c10f38a */
[----:B------:R-:W-:Y:S02]  /*5c70*/  LEA.HI.X.SX32 R143, R5, R213, 0x2, P0 ;  /* 0x000000d5058f7211 */ /* 0x000fe400000f16ff */
[----:B------:R-:W-:Y:S01]  /*5c80*/  REDG.E.ADD.F32.FTZ.RN.STRONG.GPU desc[UR10][R140.64], R26 ;  /* 0x0000001a8c0079a6 */ /* 0x000fe2000c10f38a */
[----:B------:R-:W-:Y:S01]  /*5c90*/  PLOP3.LUT P0, PT, PT, PT, UP0, 0x80, 0x0 ;  /* 0x000000000000781c */ /* 0x000fe20003f0f008 */
[----:B------:R-:W-:Y:S02]  /*5ca0*/  @UP1 UIADD3 UR13, UP0, UR13, -0x100, URZ ;  /* 0xffffff000d0d1890 */ /* 0x000fe4000ff1e03f */
[----:B------:R-:W1:Y:S02]  /*5cb0*/  LDSM.16.MT88.4 R4, [R174+0x15000] ;  /* 0x01500000ae04783b */ /* 0x000e640000004200 */
[----:B------:R-:W-:Y:S02]  /*5cc0*/  @UP1 UIADD3.X UR12, UR12, -0x1, URZ, UP0, !UPT ;  /* 0xffffffff0c0c1890 */ /* 0x000fe400087fe43f */
[----:B------:R-:W2:Y:S04]  /*5cd0*/  LDSM.16.MT88.4 R20, [R2+0x2000] ;  /* 0x002000000214783b */ /* 0x000ea80000004200 */
[----:B------:R-:W-:Y:S04]  /*5ce0*/  LDSM.16.MT88.4 R28, [R174+0x15800] ;  /* 0x01580000ae1c783b */ /* 0x000fe80000004200 */
[----:B------:R-:W3:Y:S04]  /*5cf0*/  LDSM.16.MT88.4 R32, [R2+0x400] ;  /* 0x000400000220783b */ /* 0x000ee80000004200 */
[----:B------:R-:W4:Y:S04]  /*5d00*/  LDSM.16.MT88.4 R136, [R2+0x1400] ;  /* 0x001400000288783b */ /* 0x000f280000004200 */
[----:B------:R-:W-:Y:S04]  /*5d10*/  REDG.E.ADD.F32.FTZ.RN.STRONG.GPU desc[UR10][R142.64], R27 ;  /* 0x0000001b8e0079a6 */ /* 0x000fe8000c10f38a */
[----:B------:R-:W4:Y:S01]  /*5d20*/  LDSM.16.MT88.4 R24, [R2+0x2400] ;  /* 0x002400000218783b */ /* 0x000f220000004200 */
        /* <DEDUP_REMOVED lines=17> */
[-C--:B---3--:R-:W-:Y:S06]  /*5e40*/  HMMA.16816.F32 R84, R28, R32.reuse, R84 ;  /* 0x000000201c54723c */ /* 0x088fec0000001854 */
[C---:B------:R-:W-:Y:S06]  /*5e50*/  HMMA.16816.F32 R88, R132.reuse, R32, R88 ;  /* 0x000000208458723c */ /* 0x040fec0000001858 */
        /* <DEDUP_REMOVED lines=14> */
[----:B------:R4:W4:Y:S01]  /*5f40*/  LDSM.16.MT88.4 R28, [R2+0x2c00] ;  /* 0x002c0000021c783b */ /* 0x0009220000004200 */
        /* <DEDUP_REMOVED lines=13> */
[C---:B------:R-:W-:Y:S01]  /*6020*/  VIADD R4, R2.reuse, 0xffffd000 ;  /* 0xffffd00002047836 */ /* 0x040fe20000000000 */
[C---:B------:R-:W-:Y:S05]  /*6030*/  HMMA.16816.F32 R88, R136.reuse, R132, R88 ;  /* 0x000000848858723c */ /* 0x040fea0000001858 */
[----:B------:R-:W-:Y:S01]  /*6040*/  @P0 VIADD R4, R2, 0x3000 ;  /* 0x0000300002040836 */ /* 0x000fe20000000000 */
[-C--:B------:R-:W-:Y:S05]  /*6050*/  HMMA.16816.F32 R92, R136, R134.reuse, R92 ;  /* 0x00000086885c723c */ /* 0x080fea000000185c */
[----:B----4-:R-:W-:Y:S01]  /*6060*/  IMAD.MOV.U32 R2, RZ, RZ, R4 ;  /* 0x000000ffff027224 */ /* 0x010fe200078e0004 */
        /* <DEDUP_REMOVED lines=12> */
.L_x_1006:
[----:B------:R-:W-:Y:S01]  /*6130*/  BAR.SYNC.DEFER_BLOCKING 0x0 ;  /* 0x0000000000007b1d */ /* 0x000fe20000010000 */
[----:B------:R-:W-:Y:S01]  /*6140*/  SHF.R.S32.HI R15, RZ, 0x1f, R188 ;  /* 0x0000001fff0f7819 */ /* 0x000fe200000114bc */
[----:B------:R-:W-:Y:S01]  /*6150*/  USHF.R.S32.HI UR8, URZ, 0x1f, UR55 ;  /* 0x0000001f3f087899 */ /* 0x000fe20008011437 */
[----:B------:R-:W-:Y:S01]  /*6160*/  MOV R14, R188 ;  /* 0x000000bc000e7202 */ /* 0x000fe20000000f00 */
[----:B------:R-:W-:-:S04]  /*6170*/  USHF.R.S32.HI UR7, URZ, 0x1f, UR56 ;  /* 0x0000001f3f077899 */ /* 0x000fc80008011438 */
[----:B------:R-:W2:Y:S01]  /*6180*/  LDC.64 R4, c[0x0][0x450] ;  /* 0x00011400ff047b82 */ /* 0x000ea20000000a00 */
        /* <DEDUP_REMOVED lines=18> */
[----:B-1----:R-:W1:Y:S01]  /*62b0*/  LDC.64 R8, c[0x0][0x438] ;  /* 0x00010e00ff087b82 */ /* 0x002e620000000a00 */
        /* <DEDUP_REMOVED lines=57> */
[----:B------:R-:W3:Y:S01]  /*6650*/  LDC.64 R6, c[0x0][0x458] ;  /* 0x00011600ff067b82 */ /* 0x000ee20000000a00 */
        /* <DEDUP_REMOVED lines=40> */
[----:B--2---:R-:W-:-:S02]  /*68e0*/  IMAD R0, R4, UR50, RZ ;  /* 0x0000003204007c24 */ /* 0x004fc4000f8e02ff */
        /* <DEDUP_REMOVED lines=32> */
[----:B------:R-:W-:-:S02]  /*6af0*/  IMAD R0, R5, UR49, R0 ;  /* 0x0000003105007c24 */ /* 0x000fc4000f8e0200 */
[----:B------:R-:W-:Y:S01]  /*6b00*/  FMUL.FTZ R72, R72, UR6 ;  /* 0x0000000648487c20 */ /* 0x000fe20008410000 */
[----:B------:R-:W-:Y:S01]  /*6b10*/  STS [R200+0x5200], R127 ;  /* 0x0052007fc8007388 */ /* 0x000fe20000000800 */
[----:B------:R-:W-:-:S04]  /*6b20*/  IMAD.WIDE.U32 R16, R4, UR49, R14 ;  /* 0x0000003104107c25 */ /* 0x000fc8000f8e000e */
[----:B------:R-:W-:Y:S01]  /*6b30*/  FMUL.FTZ R73, R73, UR6 ;  /* 0x0000000649497c20 */ /* 0x000fe20008410000 */
[----:B------:R-:W-:Y:S01]  /*6b40*/  FMUL.FTZ R74, R74, UR6 ;  /* 0x000000064a4a7c20 */ /* 0x000fe20008410000 */
[----:B------:R-:W-:Y:S01]  /*6b50*/  FMUL.FTZ R75, R75, UR6 ;  /* 0x000000064b4b7c20 */ /* 0x000fe20008410000 */
[----:B------:R-:W-:Y:S01]  /*6b60*/  F2FP.F16.F32.PACK_AB R65, R65, R64 ;  /* 0x000000404141723e */ /* 0x000fe200000000ff */
[----:B------:R-:W-:Y:S01]  /*6b70*/  STS [R197+0x6000], R36 ;  /* 0x00600024c5007388 */ /* 0x000fe20000000800 */
[----:B------:R-:W-:Y:S01]  /*6b80*/  F2FP.F16.F32.PACK_AB R67, R67, R66 ;  /* 0x000000424343723e */ /* 0x000fe200000000ff */
[----:B------:R-:W2:Y:S01]  /*6b90*/  LDC.64 R12, c[0x0][0x440] ;  /* 0x00011000ff0c7b82 */ /* 0x000ea20000000a00 */
        /* <DEDUP_REMOVED lines=8> */
[----:B------:R-:W4:Y:S01]  /*6c20*/  LDC.64 R10, c[0x0][0x468] ;  /* 0x00011a00ff0a7b82 */ /* 0x000f220000000a00 */
[----:B------:R-:W-:Y:S01]  /*6c30*/  F2FP.F16.F32.PACK_AB R61, R61, R60 ;  /* 0x0000003c3d3d723e */ /* 0x000fe200000000ff */
[----:B------:R-:W-:Y:S01]  /*6c40*/  STS [R200+0x6200], R51 ;  /* 0x00620033c8007388 */ /* 0x000fe20000000800 */
[----:B------:R-:W-:Y:S01]  /*6c50*/  F2FP.F16.F32.PACK_AB R63, R63, R62 ;  /* 0x0000003e3f3f723e */ /* 0x000fe200000000ff */
[C---:B---3--:R-:W-:Y:S01]  /*6c60*/  IMAD R2, R6.reuse, UR50, RZ ;  /* 0x0000003206027c24 */ /* 0x048fe2000f8e02ff */
[----:B------:R-:W-:Y:S01]  /*6c70*/  F2FP.F16.F32.PACK_AB R68, R69, R68 ;  /* 0x000000444544723e */ /* 0x000fe200000000ff */
[----:B------:R-:W-:Y:S01]  /*6c80*/  STS [R197+0x7000], R40 ;  /* 0x00700028c5007388 */ /* 0x000fe20000000800 */
[----:B------:R-:W-:Y:S01]  /*6c90*/  F2FP.F16.F32.PACK_AB R70, R71, R70 ;  /* 0x000000464746723e */ /* 0x000fe200000000ff */
[----:B------:R-:W-:Y:S01]  /*6ca0*/  IMAD.WIDE.U32 R14, R6, UR49, R14 ;  /* 0x00000031060e7c25 */ /* 0x000fe2000f8e000e */
[----:B------:R-:W-:Y:S01]  /*6cb0*/  F2FP.F16.F32.PACK_AB R81, R81, R80 ;  /* 0x000000505151723e */ /* 0x000fe200000000ff */
[----:B------:R-:W-:Y:S01]  /*6cc0*/  STS [R197+0x7200], R42 ;  /* 0x0072002ac5007388 */ /* 0x000fe20000000800 */
[----:B------:R-:W-:Y:S01]  /*6cd0*/  F2FP.F16.F32.PACK_AB R83, R83, R82 ;  /* 0x000000525353723e */ /* 0x000fe200000000ff */
[----:B------:R-:W-:Y:S01]  /*6ce0*/  IMAD R2, R7, UR49, R2 ;  /* 0x0000003107027c24 */ /* 0x000fe2000f8e0202 */
[----:B------:R-:W-:Y:S01]  /*6cf0*/  IADD3 R17, R17, R0, RZ ;  /* 0x0000000011117210 */ /* 0x000fe20007ffe0ff */
[----:B------:R-:W-:Y:S01]  /*6d00*/  STS [R200+0x7000], R45 ;  /* 0x0070002dc8007388 */ /* 0x000fe20000000800 */
[----:B------:R-:W-:Y:S01]  /*6d10*/  F2FP.F16.F32.PACK_AB R72, R73, R72 ;  /* 0x000000484948723e */ /* 0x000fe200000000ff */
[C---:B-1----:R-:W-:Y:S01]  /*6d20*/  IMAD R0, R8.reuse, UR8, RZ ;  /* 0x0000000808007c24 */ /* 0x042fe2000f8e02ff */
[----:B------:R-:W-:Y:S01]  /*6d30*/  F2FP.F16.F32.PACK_AB R74, R75, R74 ;  /* 0x0000004a4b4a723e */ /* 0x000fe200000000ff */
[----:B------:R-:W-:Y:S01]  /*6d40*/  STS [R200+0x7200], R47 ;  /* 0x0072002fc8007388 */ /* 0x000fe20000000800 */
[----:B------:R-:W-:Y:S01]  /*6d50*/  F2FP.F16.F32.PACK_AB R77, R77, R76 ;  /* 0x0000004c4d4d723e */ /* 0x000fe200000000ff */
[----:B------:R-:W-:Y:S01]  /*6d60*/  IMAD R0, R9, UR55, R0 ;  /* 0x0000003709007c24 */ /* 0x000fe2000f8e0200 */
[----:B------:R-:W-:Y:S01]  /*6d70*/  F2FP.F16.F32.PACK_AB R79, R79, R78 ;  /* 0x0000004e4f4f723e */ /* 0x000fe200000000ff */
[----:B------:R-:W-:Y:S01]  /*6d80*/  STS [R197+0x8000], R52 ;  /* 0x00800034c5007388 */ /* 0x000fe20000000800 */
[----:B------:R-:W-:Y:S01]  /*6d90*/  IMAD.WIDE.U32 R18, R8, UR55, R16 ;  /* 0x0000003708127c25 */ /* 0x000fe2000f8e0010 */
[----:B------:R-:W-:Y:S01]  /*6da0*/  IADD3 R15, R15, R2, RZ ;  /* 0x000000020f0f7210 */ /* 0x000fe20007ffe0ff */
[----:B------:R-:W1:Y:S01]  /*6db0*/  LDC.64 R8, c[0x0][0x470] ;  /* 0x00011c00ff087b82 */ /* 0x000e620000000a00 */
[----:B------:R-:W-:Y:S01]  /*6dc0*/  STS [R197+0x8200], R54 ;  /* 0x00820036c5007388 */ /* 0x000fe20000000800 */
[----:B----4-:R-:W-:Y:S01]  /*6dd0*/  IMAD R16, R10, UR7, RZ ;  /* 0x000000070a107c24 */ /* 0x010fe2000f8e02ff */
[----:B------:R-:W-:Y:S01]  /*6de0*/  IADD3 R19, R19, R0, RZ ;  /* 0x0000000013137210 */ /* 0x000fe20007ffe0ff */
[----:B--2---:R-:W-:Y:S01]  /*6df0*/  IMAD R0, R12, UR8, RZ ;  /* 0x000000080c007c24 */ /* 0x004fe2000f8e02ff */
[----:B------:R-:W-:Y:S01]  /*6e00*/  STS [R200+0x8000], R65 ;  /* 0x00800041c8007388 */ /* 0x000fe20000000800 */
[----:B------:R-:W-:Y:S01]  /*6e10*/  IMAD R11, R11, UR56, R16 ;  /* 0x000000380b0b7c24 */ /* 0x000fe2000f8e0210 */
[----:B------:R-:W-:Y:S01]  /*6e20*/  SHF.R.S32.HI R57, RZ, 0x1f, R186 ;  /* 0x0000001fff397819 */ /* 0x000fe200000114ba */
[----:B------:R-:W-:Y:S01]  /*6e30*/  IMAD R13, R13, UR55, R0 ;  /* 0x000000370d0d7c24 */ /* 0x000fe2000f8e0200 */
[----:B------:R-:W-:Y:S03]  /*6e40*/  STS [R200+0x8200], R67 ;  /* 0x00820043c8007388 */ /* 0x000fe60000000800 */
[C---:B------:R-:W-:Y:S01]  /*6e50*/  IMAD R2, R57.reuse, R4, RZ ;  /* 0x0000000439027224 */ /* 0x040fe200078e02ff */
[----:B------:R2:W-:Y:S01]  /*6e60*/  STS [R197+0x9000], R56 ;  /* 0x00900038c5007388 */ /* 0x0005e20000000800 */
[----:B------:R-:W-:-:S02]  /*6e70*/  IMAD R57, R57, R6, RZ ;  /* 0x0000000639397224 */ /* 0x000fc400078e02ff */
[C---:B------:R-:W-:Y:S01]  /*6e80*/  IMAD R2, R186.reuse, R5, R2 ;  /* 0x00000005ba027224 */ /* 0x040fe200078e0202 */
[----:B------:R3:W-:Y:S01]  /*6e90*/  STS [R197+0x9200], R58 ;  /* 0x0092003ac5007388 */ /* 0x0007e20000000800 */
[----:B------:R-:W-:-:S03]  /*6ea0*/  IMAD R57, R186, R7, R57 ;  /* 0x00000007ba397224 */ /* 0x000fc600078e0239 */
[----:B------:R4:W-:Y:S01]  /*6eb0*/  STS [R200+0x9000], R61 ;  /* 0x0090003dc8007388 */ /* 0x0009e20000000800 */
[----:B-1----:R-:W-:-:S03]  /*6ec0*/  IMAD R0, R8, UR7, RZ ;  /* 0x0000000708007c24 */ /* 0x002fc6000f8e02ff */
[----:B------:R1:W-:Y:S01]  /*6ed0*/  STS [R200+0x9200], R63 ;  /* 0x0092003fc8007388 */ /* 0x0003e20000000800 */
[----:B------:R-:W-:Y:S01]  /*6ee0*/  ULDC.64 UR6, c[0x0][0x3f0] ;  /* 0x0000fc0000067ab9 */ /* 0x000fe20000000a00 */
[----:B------:R-:W-:Y:S02]  /*6ef0*/  IMAD R0, R9, UR56, R0 ;  /* 0x0000003809007c24 */ /* 0x000fe4000f8e0200 */
[----:B------:R-:W-:Y:S04]  /*6f00*/  STS [R197+0xa000], R68 ;  /* 0x00a00044c5007388 */ /* 0x000fe80000000800 */
[----:B------:R-:W-:Y:S04]  /*6f10*/  STS [R197+0xa200], R70 ;  /* 0x00a20046c5007388 */ /* 0x000fe80000000800 */
[----:B------:R-:W-:Y:S01]  /*6f20*/  STS [R200+0xa000], R81 ;  /* 0x00a00051c8007388 */ /* 0x000fe20000000800 */
[----:B--2---:R-:W-:-:S03]  /*6f30*/  LEA R56, R184, UR4, 0x1 ;  /* 0x00000004b8387c11 */ /* 0x004fc6000f8e08ff */
[----:B------:R-:W-:Y:S01]  /*6f40*/  STS [R200+0xa200], R83 ;  /* 0x00a20053c8007388 */ /* 0x000fe20000000800 */
[----:B---3--:R-:W-:-:S03]  /*6f50*/  IMAD.WIDE.U32 R58, R10, UR56, R18 ;  /* 0x000000380a3a7c25 */ /* 0x008fc6000f8e0012 */
[----:B------:R-:W-:Y:S01]  /*6f60*/  STS [R197+0xb000], R72 ;  /* 0x00b00048c5007388 */ /* 0x000fe20000000800 */
[----:B----4-:R-:W-:Y:S01]  /*6f70*/  IMAD.WIDE.U32 R60, R12, UR55, R14 ;  /* 0x000000370c3c7c25 */ /* 0x010fe2000f8e000e */
[----:B------:R-:W-:Y:S02]  /*6f80*/  IADD3 R59, R59, R11, RZ ;  /* 0x0000000b3b3b7210 */ /* 0x000fe40007ffe0ff */
[----:B------:R-:W-:Y:S02]  /*6f90*/  STS [R197+0xb200], R74 ;  /* 0x00b2004ac5007388 */ /* 0x000fe40000000800 */
[----:B------:R-:W-:Y:S01]  /*6fa0*/  IADD3 R61, R61, R13, RZ ;  /* 0x0000000d3d3d7210 */ /* 0x000fe20007ffe0ff */
[----:B------:R-:W-:Y:S01]  /*6fb0*/  IMAD.WIDE.U32 R58, R186, R4, R58 ;  /* 0x00000004ba3a7225 */ /* 0x000fe200078e003a */
[----:B------:R-:W-:Y:S03]  /*6fc0*/  STS [R200+0xb000], R77 ;  /* 0x00b0004dc8007388 */ /* 0x000fe60000000800 */
[----:B------:R-:W-:Y:S01]  /*6fd0*/  IMAD.WIDE.U32 R60, R8, UR56, R60 ;  /* 0x00000038083c7c25 */ /* 0x000fe2000f8e003c */
[----:B------:R-:W-:Y:S01]  /*6fe0*/  STS [R200+0xb200], R79 ;  /* 0x00b2004fc8007388 */ /* 0x000fe20000000800 */
[----:B------:R-:W-:Y:S01]  /*6ff0*/  IADD3 R2, R59, R2, RZ ;  /* 0x000000023b027210 */ /* 0x000fe20007ffe0ff */
[----:B------:R-:W-:Y:S02]  /*7000*/  BAR.SYNC.DEFER_BLOCKING 0x0 ;  /* 0x0000000000007b1d */ /* 0x000fe40000010000 */
[----:B------:R-:W-:-:S02]  /*7010*/  IADD3 R61, R61, R0, RZ ;  /* 0x000000003d3d7210 */ /* 0x000fc40007ffe0ff */
[----:B------:R-:W-:Y:S01]  /*7020*/  LEA R62, P0, R58, UR6, 0x1 ;  /* 0x000000063a3e7c11 */ /* 0x000fe2000f8008ff */
[----:B------:R-:W-:-:S03]  /*7030*/  IMAD.WIDE.U32 R60, R186, R6, R60 ;  /* 0x00000006ba3c7225 */ /* 0x000fc600078e003c */
[----:B-1----:R-:W-:Y:S01]  /*7040*/  LEA.HI.X R63, R58, UR7, R2, 0x1, P0 ;  /* 0x000000073a3f7c11 */ /* 0x002fe200080f0c02 */
[----:B------:R-:W-:Y:S01]  /*7050*/  ULDC.64 UR6, c[0x0][0x3f8] ;  /* 0x0000fe0000067ab9 */ /* 0x000fe20000000a00 */
[C---:B------:R-:W-:Y:S02]  /*7060*/  LEA R58, P0, R4.reuse, R62, 0x7 ;  /* 0x0000003e043a7211 */ /* 0x040fe400078038ff */
[----:B------:R-:W-:Y:S02]  /*7070*/  IADD3 R57, R61, R57, RZ ;  /* 0x000000393d397210 */ /* 0x000fe40007ffe0ff */
[----:B------:R-:W-:Y:S02]  /*7080*/  LEA.HI.X R59, R4, R63, R5, 0x7, P0 ;  /* 0x0000003f043b7211 */ /* 0x000fe400000f3c05 */
[----:B------:R-:W-:-:S04]  /*7090*/  LEA R4, P0, R60, UR6, 0x1 ;  /* 0x000000063c047c11 */ /* 0x000fc8000f8008ff */
[----:B------:R-:W-:Y:S01]  /*70a0*/  LEA.HI.X R5, R60, UR7, R57, 0x1, P0 ;  /* 0x000000073c057c11 */ /* 0x000fe200080f0c39 */
[----:B------:R-:W1:Y:S04]  /*70b0*/  LDS.128 R52, [R56+0x9000] ;  /* 0x0090000038347984 */ /* 0x000e680000000c00 */
[----:B------:R-:W2:Y:S04]  /*70c0*/  LDS.128 R44, [R56+0xb000] ;  /* 0x00b00000382c7984 */ /* 0x000ea80000000c00 */
[----:B------:R-:W3:Y:S04]  /*70d0*/  LDS.128 R36, [R56+0xd000] ;  /* 0x00d0000038247984 */ /* 0x000ee80000000c00 */
[----:B------:R-:W4:Y:S04]  /*70e0*/  LDS.128 R48, [R56+0xa000] ;  /* 0x00a0000038307984 */ /* 0x000f280000000c00 */
[----:B------:R-:W4:Y:S04]  /*70f0*/  LDS.128 R40, [R56+0xc000] ;  /* 0x00c0000038287984 */ /* 0x000f280000000c00 */
[----:B------:R-:W4:Y:S04]  /*7100*/  LDS.128 R32, [R56+0xe000] ;  /* 0x00e0000038207984 */ /* 0x000f280000000c00 */
[----:B------:R-:W4:Y:S04]  /*7110*/  LDS.128 R28, [R56+0xf000] ;  /* 0x00f00000381c7984 */ /* 0x000f280000000c00 */
[----:B------:R-:W4:Y:S04]  /*7120*/  LDS.128 R20, [R56+0x11000] ;  /* 0x0110000038147984 */ /* 0x000f280000000c00 */
[----:B------:R-:W4:Y:S04]  /*7130*/  LDS.128 R12, [R56+0x13000] ;  /* 0x01300000380c7984 */ /* 0x000f280000000c00 */
[----:B------:R-:W4:Y:S04]  /*7140*/  LDS.128 R24, [R56+0x10000] ;  /* 0x0100000038187984 */ /* 0x000f280000000c00 */
[----:B------:R-:W4:Y:S04]  /*7150*/  LDS.128 R16, [R56+0x12000] ;  /* 0x0120000038107984 */ /* 0x000f280000000c00 */
[----:B------:R4:W4:Y:S04]  /*7160*/  LDS.128 R8, [R56+0x14000] ;  /* 0x0140000038087984 */ /* 0x0009280000000c00 */
[----:B-1----:R1:W-:Y:S04]  /*7170*/  STG.E.128 desc[UR10][R62.64], R52 ;  /* 0x000000343e007986 */ /* 0x0023e8000c101d0a */
[----:B--2---:R1:W-:Y:S04]  /*7180*/  STG.E.128 desc[UR10][R62.64+0x40], R44 ;  /* 0x0000402c3e007986 */ /* 0x0043e8000c101d0a */
[----:B---3--:R1:W-:Y:S04]  /*7190*/  STG.E.128 desc[UR10][R62.64+0x80], R36 ;  /* 0x000080243e007986 */ /* 0x0083e8000c101d0a */
[----:B----4-:R1:W-:Y:S04]  /*71a0*/  STG.E.128 desc[UR10][R58.64], R48 ;  /* 0x000000303a007986 */ /* 0x0103e8000c101d0a */
[----:B------:R1:W-:Y:S01]  /*71b0*/  STG.E.128 desc[UR10][R58.64+0x40], R40 ;  /* 0x000040283a007986 */ /* 0x0003e2000c101d0a */
[----:B------:R-:W-:-:S03]  /*71c0*/  LEA R56, P0, R6, R4, 0x7 ;  /* 0x0000000406387211 */ /* 0x000fc600078038ff */
[----:B------:R1:W-:Y:S01]  /*71d0*/  STG.E.128 desc[UR10][R58.64+0x80], R32 ;  /* 0x000080203a007986 */ /* 0x0003e2000c101d0a */
[----:B------:R-:W-:-:S03]  /*71e0*/  LEA.HI.X R57, R6, R5, R7, 0x7, P0 ;  /* 0x0000000506397211 */ /* 0x000fc600000f3c07 */
[----:B------:R1:W-:Y:S04]  /*71f0*/  STG.E.128 desc[UR10][R4.64], R28 ;  /* 0x0000001c04007986 */ /* 0x0003e8000c101d0a */
[----:B------:R1:W-:Y:S04]  /*7200*/  STG.E.128 desc[UR10][R4.64+0x40], R20 ;  /* 0x0000401404007986 */ /* 0x0003e8000c101d0a */
[----:B------:R1:W-:Y:S04]  /*7210*/  STG.E.128 desc[UR10][R4.64+0x80], R12 ;  /* 0x0000800c04007986 */ /* 0x0003e8000c101d0a */
[----:B------:R1:W-:Y:S04]  /*7220*/  STG.E.128 desc[UR10][R56.64], R24 ;  /* 0x0000001838007986 */ /* 0x0003e8000c101d0a */
[----:B------:R1:W-:Y:S04]  /*7230*/  STG.E.128 desc[UR10][R56.64+0x40], R16 ;  /* 0x0000401038007986 */ /* 0x0003e8000c101d0a */
[----:B------:R1:W-:Y:S02]  /*7240*/  STG.E.128 desc[UR10][R56.64+0x80], R8 ;  /* 0x0000800838007986 */ /* 0x0003e4000c101d0a */
.L_x_1003:
        /* <DEDUP_REMOVED lines=11> */
.L_x_1010:
[----:B------:R-:W-:Y:S05]  /*7300*/  EXIT ;  /* 0x000000000000794d */ /* 0x000fea0003800000 */
.L_x_1012:
        /* <DEDUP_REMOVED lines=15> */
.L_x_1309:


//--------------------- .text._ZN5flash44flash_bwd_dq_dk_dv_loop_seqk_parallel_kernelI23Flash_bwd_kernel_traitsILi96ELi64ELi128ELi8ELi2ELi4ELi4ELb0ELb0EN7cutlass6half_tE19Flash_kernel_traitsILi96ELi64ELi128ELi8ES3_EELb0ELb0ELb0ELb0ELb1ELb1ELb1EEEvNS_16Flash_bwd_paramsE --------------------------
	.section	.text._ZN5flash44flash_bwd_dq_dk_dv_loop_seqk_parallel_kernelI23Flash_bwd_kernel_traitsILi96ELi64ELi128ELi8ELi2ELi4ELi4ELb0ELb0EN7cutlass6half_tE19Flash_kernel_traitsILi96ELi64ELi128ELi8ES3_EELb0ELb0ELb0ELb0ELb1ELb1ELb1EEEvNS_16Flash_bwd_paramsE,"ax",@progbits
	.align	128
        .global         _ZN5flash44flash_bwd_dq_dk_dv_loop_seqk_parallel_kernelI23Flash_bwd_kernel_traitsILi96ELi64ELi128ELi8ELi2ELi4ELi4ELb0ELb0EN7cutlass6half_tE19Flash_kernel_traitsILi96ELi64ELi128ELi8ES3_EELb0ELb0ELb0ELb0ELb1ELb1ELb1EEEvNS_16Flash_bwd_paramsE
        .type           _ZN5flash44flash_bwd_dq_dk_dv_loop_seqk_parallel_kernelI23Flash_bwd_kernel_traitsILi96ELi64ELi128ELi8ELi2ELi4ELi4ELb0ELb0EN7cutlass6half_tE19Flash_kernel_traitsILi96ELi64ELi128ELi8ES3_EELb0ELb0ELb0ELb0ELb1ELb1ELb1EEEvNS_16Flash_bwd_paramsE,@function
        .size           _ZN5flash44flash_bwd_dq_dk_dv_loop_seqk_parallel_kernelI23Flash_bwd_kernel_traitsILi96ELi64ELi128ELi8ELi2ELi4ELi4ELb0ELb0EN7cutlass6half_tE19Flash_kernel_traitsILi96ELi64ELi128ELi8ES3_EELb0ELb0ELb0ELb0ELb1ELb1ELb1EEEvNS_16Flash_bwd_paramsE,(.L_x_1310 - _ZN5flash44flash_bwd_dq_dk_dv_loop_seqk_parallel_kernelI23Flash_bwd_kernel_traitsILi96ELi64ELi128ELi8ELi2ELi4ELi4ELb0ELb0EN7cutlass6half_tE19Flash_kernel_traitsILi96ELi64ELi128ELi8ES3_EELb0ELb0ELb0ELb0ELb1ELb1ELb1EEEvNS_16Flash_bwd_paramsE)
        .other          _ZN5flash44flash_bwd_dq_dk_dv_loop_seqk_parallel_kernelI23Flash_bwd_kernel_traitsILi96ELi64ELi128ELi8ELi2ELi4ELi4ELb0ELb0EN7cutlass6half_tE19Flash_kernel_traitsILi96ELi64ELi128ELi8ES3_EELb0ELb0ELb0ELb0ELb1ELb1ELb1EEEvNS_16Flash_bwd_paramsE,@"STO_CUDA_ENTRY STV_DEFAULT"
_ZN5flash44flash_bwd_dq_dk_dv_loop_seqk_parallel_kernelI23Flash_bwd_kernel_traitsILi96ELi64ELi128ELi8ELi2ELi4ELi4ELb0ELb0EN7cutlass6half_tE19Flash_kernel_traitsILi96ELi64ELi128ELi8ES3_EELb0ELb0ELb0ELb0ELb1ELb1ELb1EEEvNS_16Flash_bwd_paramsE:
.text._ZN5flash44flash_bwd_dq_dk_dv_loop_seqk_parallel_kernelI23Flash_bwd_kernel_traitsILi96ELi64ELi128ELi8ELi2ELi4ELi4ELb0ELb0EN7cutlass6half_tE19Flash_kernel_traitsILi96ELi64ELi128ELi8ES3_EELb0ELb0ELb0ELb0ELb1ELb1ELb1EEEvNS_16Flash_bwd_paramsE:
        /* <DEDUP_REMOVED lines=36> */
[CC--:B------:R-:W-:Y:S02]  /*0240*/  LEA.HI R19, R3.reuse, R9.reuse, RZ, 0x3 ;  /* 0x0000000903137211 */ /* 0x0c0fe400078f18ff */
[CC--:B------:R-:W-:Y:S02]  /*0250*/  LEA.HI R12, R3.reuse, R9.reuse, RZ, 0x6 ;  /* 0x00000009030c7211 */ /* 0x0c0fe400078f30ff */
[----:B------:R-:W-:Y:S01]  /*0260*/  LEA.HI R14, R3, R9, RZ, 0x7 ;  /* 0x00000009030e7211 */ /* 0x000fe200078f38ff */
[----:B-----5:R-:W-:Y:S01]  /*0270*/  USHF.R.S32.HI UR25, URZ, 0x1f, UR17 ;  /* 0x0000001f3f197899 */ /* 0x020fe20008011411 */
[----:B------:R-:W-:Y:S02]  /*0280*/  LOP3.LUT R3, R2, 0xffffffe0, RZ, 0xc0, !PT ;  /* 0xffffffe002037812 */ /* 0x000fe400078ec0ff */
[C---:B------:R-:W-:Y:S02]  /*0290*/  LOP3.LUT R6, R4.reuse, 0xfffffff0, RZ, 0xc0, !PT ;  /* 0xfffffff004067812 */ /* 0x040fe400078ec0ff */
[----:B------:R-:W-:Y:S01]  /*02a0*/  LEA.HI R4, R4, R0, RZ, 0x1 ;  /* 0x0000000004047211 */ /* 0x000fe200078f08ff */
[----:B------:R-:W-:Y:S01]  /*02b0*/  IMAD.IADD R3, R9, 0x1, -R3 ;  /* 0x0000000109037824 */ /* 0x000fe200078e0a03 */
[----:B------:R-:W-:Y:S01]  /*02c0*/  LOP3.LUT R7, R19, 0xfffffff8, RZ, 0xc0, !PT ;  /* 0xfffffff813077812 */ /* 0x000fe200078ec0ff */
[----:B-1----:R-:W-:Y:S01]  /*02d0*/  USHF.R.S32.HI UR24, URZ, 0x1f, UR16 ;  /* 0x0000001f3f187899 */ /* 0x002fe20008011410 */
[----:B------:R-:W-:-:S02]  /*02e0*/  LOP3.LUT R4, R4, 0xfffffffe, RZ, 0xc0, !PT ;  /* 0xfffffffe04047812 */ /* 0x000fc400078ec0ff */
        /* <DEDUP_REMOVED lines=8> */
[----:B------:R-:W-:Y:S02]  /*0370*/  SHF.R.S32.HI R4, RZ, 0x1f, R2 ;  /* 0x0000001fff047819 */ /* 0x000fe40000011402 */
[----:B------:R-:W-:Y:S01]  /*0380*/  LEA.HI R8, R5, R251, RZ, 0x1 ;  /* 0x000000fb05087211 */ /* 0x000fe200078f08ff */
[----:B------:R-:W-:Y:S01]  /*0390*/  IMAD.SHL.U32 R16, R20, 0x8, RZ ;  /* 0x0000000814107824 */ /* 0x000fe200078e00ff */
[----:B------:R-:W-:-:S02]  /*03a0*/  LEA.HI R22, R6, R3, RZ, 0x2 ;  /* 0x0000000306167211 */ /* 0x000fc400078f10ff */
[-C--:B------:R-:W-:Y:S02]  /*03b0*/  LEA.HI R3, R2, R0.reuse, RZ, 0x1 ;  /* 0x0000000002037211 */ /* 0x080fe400078f08ff */
[----:B------:R-:W-:Y:S01]  /*03c0*/  LEA.HI R2, R4, R0, RZ, 0x2 ;  /* 0x0000000004027211 */ /* 0x000fe200078f10ff */
[----:B------:R1:W-:Y:S01]  /*03d0*/  STL [R1], R16 ;  /* 0x0000001001007387 */ /* 0x0003e20000100800 */
[----:B------:R-:W-:Y:S02]  /*03e0*/  LOP3.LUT R4, R8, 0x7fffffe, RZ, 0xc0, !PT ;  /* 0x07fffffe08047812 */ /* 0x000fe400078ec0ff */
[----:B------:R-:W-:Y:S02]  /*03f0*/  SHF.R.S32.HI R8, RZ, 0x3, R19 ;  /* 0x00000003ff087819 */ /* 0x000fe40000011413 */
        /* <DEDUP_REMOVED lines=16> */
[----:B------:R-:W-:Y:S02]  /*0500*/  SHF.R.S32.HI R8, RZ, 0x1f, R7 ;  /* 0x0000001fff087819 */ /* 0x000fe40000011407 */
[----:B------:R-:W-:Y:S01]  /*0510*/  LEA.HI R3, R3, R251, RZ, 0x3 ;  /* 0x000000fb03037211 */ /* 0x000fe200078f18ff */
[----:B------:R-:W-:Y:S01]  /*0520*/  IMAD R173, R0, 0x8, R4 ;  /* 0x0000000800ad7824 */ /* 0x000fe200078e0204 */
[----:B------:R-:W-:-:S02]  /*0530*/  LEA.HI R2, R7, R7, RZ, 0x1 ;  /* 0x0000000707027211 */ /* 0x000fc400078f08ff */
[----:B------:R-:W-:Y:S02]  /*0540*/  LEA.HI R8, R8, R7, RZ, 0x3 ;  /* 0x0000000708087211 */ /* 0x000fe400078f18ff */
[----:B------:R-:W-:Y:S02]  /*0550*/  LOP3.LUT R0, R3, 0xfffffff8, RZ, 0xc0, !PT ;  /* 0xfffffff803007812 */ /* 0x000fe400078ec0ff */
[----:B------:R-:W-:Y:S02]  /*0560*/  LOP3.LUT R5, R5, R6, RZ, 0x3c, !PT ;  /* 0x0000000605057212 */ /* 0x000fe400078e3cff */
[----:B------:R-:W-:Y:S01]  /*0570*/  SHF.R.S32.HI R6, RZ, 0x1, R2 ;  /* 0x00000001ff067819 */ /* 0x000fe20000011402 */
[----:B------:R-:W-:Y:S01]  /*0580*/  IMAD.IADD R0, R251, 0x1, -R0 ;  /* 0x00000001fb007824 */ /* 0x000fe200078e0a00 */
[----:B------:R-:W-:Y:S01]  /*0590*/  SHF.R.S32.HI R3, RZ, 0x1f, R2 ;  /* 0x0000001fff037819 */ /* 0x000fe20000011402 */
[----:B------:R-:W-:Y:S01]  /*05a0*/  IMAD.U32 R246, R246, 0x20, R5 ;  /* 0x00000020f6f67824 */ /* 0x000fe200078e0005 */
[----:B------:R-:W-:-:S02]  /*05b0*/  LOP3.LUT R4, R2, 0x7fffffe, RZ, 0xc0, !PT ;  /* 0x07fffffe02047812 */ /* 0x000fc400078ec0ff */
[----:B------:R-:W-:Y:S02]  /*05c0*/  LOP3.LUT R2, R8, 0xfffffff8, RZ, 0xc0, !PT ;  /* 0xfffffff808027812 */ /* 0x000fe400078ec0ff */
[----:B------:R-:W-:Y:S01]  /*05d0*/  LEA.HI R5, R3, R6, RZ, 0x2 ;  /* 0x0000000603057211 */ /* 0x000fe200078f10ff */
[C---:B------:R-:W-:Y:S01]  /*05e0*/  IMAD.IADD R15, R7.reuse, 0x1, -R4 ;  /* 0x00000001070f7824 */ /* 0x040fe200078e0a04 */
[----:B------:R-:W-:Y:S01]  /*05f0*/  LOP3.LUT R3, R0, 0x1, RZ, 0xc0, !PT ;  /* 0x0000000100037812 */ /* 0x000fe200078ec0ff */
[----:B------:R-:W-:Y:S01]  /*0600*/  IMAD.IADD R17, R7, 0x1, -R2 ;  /* 0x0000000107117824 */ /* 0x000fe200078e0a02 */
[----:B------:R-:W-:Y:S01]  /*0610*/  SHF.R.S32.HI R2, RZ, 0x1, R10 ;  /* 0x00000001ff027819 */ /* 0x000fe2000001140a */
[----:B------:R-:W-:Y:S01]  /*0620*/  IMAD.SHL.U32 R7, R20, 0x2, RZ ;  /* 0x0000000214077824 */ /* 0x000fe200078e00ff */
[----:B------:R-:W-:Y:S02]  /*0630*/  LEA.HI R10, R0, R0, RZ, 0x1 ;  /* 0x00000000000a7211 */ /* 0x000fe400078f08ff */
[----:B------:R-:W-:Y:S01]  /*0640*/  LOP3.LUT R5, R5, 0xfffffffc, RZ, 0xc0, !PT ;  /* 0xfffffffc05057812 */ /* 0x000fe200078ec0ff */
[C---:B------:R-:W-:Y:S01]  /*0650*/  IMAD.SHL.U32 R4, R2.reuse, 0x40, RZ ;  /* 0x0000004002047824 */ /* 0x040fe200078e00ff */
[----:B------:R-:W-:Y:S01]  /*0660*/  ISETP.NE.U32.AND P5, PT, R3, 0x1, PT ;  /* 0x000000010300780c */ /* 0x000fe20003fa5070 */
[----:B------:R-:W-:Y:S01]  /*0670*/  IMAD.SHL.U32 R3, R13, 0x40, RZ ;  /* 0x000000400d037824 */ /* 0x000fe200078e00ff */
[----:B------:R-:W-:Y:S01]  /*0680*/  LOP3.LUT P6, RZ, R2, 0x2, RZ, 0xc0, !PT ;  /* 0x0000000202ff7812 */ /* 0x000fe200078cc0ff */
[----:B-1----:R-:W-:Y:S01]  /*0690*/  IMAD.IADD R16, R6, 0x1, -R5 ;  /* 0x0000000106107824 */ /* 0x002fe200078e0a05 */
[----:B------:R-:W-:Y:S01]  /*06a0*/  LOP3.LUT R2, R10, 0x3fffffe, RZ, 0xc0, !PT ;  /* 0x03fffffe0a027812 */ /* 0x000fe200078ec0ff */
[----:B------:R-:W-:Y:S01]  /*06b0*/  IMAD.SHL.U32 R5, R11, 0x10, RZ ;  /* 0x000000100b057824 */ /* 0x000fe200078e00ff */
[----:B------:R-:W-:-:S02]  /*06c0*/  LOP3.LUT R6, R3, 0x1c0, RZ, 0xc0, !PT ;  /* 0x000001c003067812 */ /* 0x000fc400078ec0ff */
[C---:B------:R-:W-:Y:S01]  /*06d0*/  LOP3.LUT P4, RZ, R0.reuse, 0x2, RZ, 0xc0, !PT ;  /* 0x0000000200ff7812 */ /* 0x040fe2000788c0ff */
[----:B------:R-:W-:Y:S01]  /*06e0*/  IMAD.IADD R13, R0, 0x1, -R2 ;  /* 0x00000001000d7824 */ /* 0x000fe200078e0a02 */
[----:B------:R-:W-:Y:S01]  /*06f0*/  LOP3.LUT R2, R4, 0xc0, RZ, 0xc0, !PT ;  /* 0x000000c004027812 */ /* 0x000fe200078ec0ff */
[----:B------:R-:W-:Y:S01]  /*0700*/  IMAD.SHL.U32 R0, R0, 0x40, RZ ;  /* 0x0000004000007824 */ /* 0x000fe200078e00ff */
[----:B------:R-:W-:Y:S01]  /*0710*/  SHF.R.S32.HI R12, RZ, 0x7, R14 ;  /* 0x00000007ff0c7819 */ /* 0x000fe2000001140e */
[----:B------:R-:W-:Y:S01]  /*0720*/  IMAD.SHL.U32 R14, R9, 0x20, RZ ;  /* 0x00000020090e7824 */ /* 0x000fe200078e00ff */
[----:B------:R-:W-:Y:S01]  /*0730*/  SHF.R.S32.HI R3, RZ, 0x3, R8 ;  /* 0x00000003ff037819 */ /* 0x000fe20000011408 */
[----:B------:R-:W-:Y:S01]  /*0740*/  IMAD R9, R11, 0x200, R7 ;  /* 0x000002000b097824 */ /* 0x000fe200078e0207 */
[----:B------:R-:W-:Y:S02]  /*0750*/  LOP3.LUT R4, R6, 0x30, R5, 0xf8, !PT ;  /* 0x0000003006047812 */ /* 0x000fe400078ef805 */
[----:B------:R-:W-:Y:S01]  /*0760*/  LOP3.LUT R0, R0, 0x1c0, RZ, 0xc0, !PT ;  /* 0x000001c000007812 */ /* 0x000fe200078ec0ff */
[----:B------:R-:W-:Y:S01]  /*0770*/  IMAD R15, R3, 0x8, R15 ;  /* 0x00000008030f7824 */ /* 0x000fe200078e020f */
[----:B------:R-:W-:Y:S01]  /*0780*/  LOP3.LUT R8, R4, 0x8, R19, 0xf8, !PT ;  /* 0x0000000804087812 */ /* 0x000fe200078ef813 */
[----:B------:R-:W-:Y:S01]  /*0790*/  IMAD R176, R11, 0x2, R3 ;  /* 0x000000020bb07824 */ /* 0x000fe200078e0203 */
        /* <DEDUP_REMOVED lines=9> */
[----:B------:R-:W-:Y:S01]  /*0830*/  R2P PR, R17, 0x6 ;  /* 0x0000000611007804 */ /* 0x000fe20000000000 */
[----:B------:R-:W-:Y:S01]  /*0840*/  IMAD.U32 R173, R173, 0x20, R4 ;  /* 0x00000020adad7824 */ /* 0x000fe200078e0004 */
[----:B------:R-:W-:Y:S01]  /*0850*/  SHF.R.U32.HI R6, RZ, 0x3, R6 ;  /* 0x00000003ff067819 */ /* 0x000fe20000011606 */
[----:B------:R-:W-:Y:S01]  /*0860*/  IMAD.IADD R218, R2, 0x1, R0 ;  /* 0x0000000102da7824 */ /* 0x000fe200078e0200 */
[----:B------:R-:W-:Y:S01]  /*0870*/  SEL R215, R215, 0x10, !P5 ;  /* 0x00000010d7d77807 */ /* 0x000fe20006800000 */
[----:B------:R-:W-:Y:S01]  /*0880*/  IMAD.SHL.U32 R0, R12, 0x8, RZ ;  /* 0x000000080c007824 */ /* 0x000fe200078e00ff */
[----:B------:R-:W-:Y:S01]  /*0890*/  LOP3.LUT R5, R8, R6, RZ, 0x3c, !PT ;  /* 0x0000000608057212 */ /* 0x000fe200078e3cff */
        /* <DEDUP_REMOVED lines=19> */
[----:B------:R-:W-:-:S02]  /*09d0*/  SHF.R.U32.HI R8, RZ, 0x3, R0 ;  /* 0x00000003ff087819 */ /* 0x000fc40000011600 */
[----:B------:R-:W-:Y:S02]  /*09e0*/  SHF.R.U32.HI R6, RZ, 0x3, R2 ;  /* 0x00000003ff067819 */ /* 0x000fe40000011602 */
[----:B------:R-:W-:Y:S02]  /*09f0*/  LOP3.LUT R10, R7, 0x10, R10, 0xf8, !PT ;  /* 0x00000010070a7812 */ /* 0x000fe400078ef80a */
[----:B------:R-:W-:Y:S02]  /*0a00*/  LOP3.LUT R9, R9, R4, R3, 0x1e, !PT ;  /* 0x0000000409097212 */ /* 0x000fe400078e1e03 */
[----:B------:R-:W-:Y:S02]  /*0a10*/  SHF.R.S32.HI R4, RZ, 0x2, R22 ;  /* 0x00000002ff047819 */ /* 0x000fe40000011416 */
[----:B------:R-:W-:Y:S01]  /*0a20*/  LOP3.LUT R8, R8, R0, R7, 0x1e, !PT ;  /* 0x0000000008087212 */ /* 0x000fe200078e1e07 */
[----:B------:R-:W-:Y:S01]  /*0a30*/  IMAD.U32 R176, R176, 0x200, R9 ;  /* 0x00000200b0b07824 */ /* 0x000fe200078e0009 */
[C---:B------:R-:W-:Y:S01]  /*0a40*/  LOP3.LUT R3, R6.reuse, R2, R3, 0x1e, !PT ;  /* 0x0000000206037212 */ /* 0x040fe200078e1e03 */
[----:B------:R-:W-:Y:S01]  /*0a50*/  IMAD.SHL.U32 R0, R15, 0x20, RZ ;  /* 0x000000200f007824 */ /* 0x000fe200078e00ff */
[----:B------:R-:W-:Y:S01]  /*0a60*/  LOP3.LUT R2, R6, R10, R2, 0x1e, !PT ;  /* 0x0000000a06027212 */ /* 0x000fe200078e1e02 */
[C---:B------:R-:W-:Y:S01]  /*0a70*/  IMAD R252, R21.reuse, 0x10, R4 ;  /* 0x0000001015fc7824 */ /* 0x040fe200078e0204 */
[----:B------:R-:W-:Y:S01]  /*0a80*/  SEL R177, R180, 0xffffffe0, !P1 ;  /* 0xffffffe0b4b17807 */ /* 0x000fe20004800000 */
[----:B------:R-:W-:Y:S01]  /*0a90*/  IMAD.IADD R8, R8, 0x1, R13 ;  /* 0x0000000108087824 */ /* 0x000fe200078e020d */
[----:B------:R-:W-:Y:S01]  /*0aa0*/  LEA R176, R176, UR4, 0x1 ;  /* 0x00000004b0b07c11 */ /* 0x000fe2000f8e08ff */
[----:B------:R-:W-:Y:S01]  /*0ab0*/  IMAD R4, R21, 0x200, R0 ;  /* 0x0000020015047824 */ /* 0x000fe200078e0200 */
[----:B------:R-:W-:Y:S01]  /*0ac0*/  SEL R178, R178, 0x40, P2 ;  /* 0x00000040b2b27807 */ /* 0x000fe20001000000 */
[----:B------:R-:W-:Y:S01]  /*0ad0*/  IMAD.IADD R181, R0, 0x1, R2 ;  /* 0x0000000100b57824 */ /* 0x000fe200078e0202 */
[----:B------:R-:W-:Y:S01]  /*0ae0*/  LEA R244, R8, UR6, 0x1 ;  /* 0x0000000608f47c11 */ /* 0x000fe2000f8e08ff */
[----:B------:R-:W-:Y:S01]  /*0af0*/  VIADD R0, R252, 0xffffffc0 ;  /* 0xffffffc0fc007836 */ /* 0x000fe20000000000 */
[----:B------:R-:W-:Y:S01]  /*0b00*/  SEL R174, R180, 0xffffffe0, !P6 ;  /* 0xffffffe0b4ae7807 */ /* 0x000fe20007000000 */
[----:B------:R-:W-:Y:S01]  /*0b10*/  IMAD.IADD R177, R176, 0x1, R177 ;  /* 0x00000001b0b17824 */ /* 0x000fe200078e02b1 */
[----:B------:R-:W-:Y:S01]  /*0b20*/  LEA R173, R173, UR5, 0x1 ;  /* 0x00000005adad7c11 */ /* 0x000fe2000f8e08ff */
[----:B------:R-:W-:Y:S01]  /*0b30*/  IMAD.IADD R182, R4, 0x1, R3 ;  /* 0x0000000104b67824 */ /* 0x000fe200078e0203 */
[----:B------:R-:W-:Y:S01]  /*0b40*/  LOP3.LUT P0, RZ, R16, 0x2, RZ, 0xc0, !PT ;  /* 0x0000000210ff7812 */ /* 0x000fe2000780c0ff */
[----:B------:R-:W-:Y:S01]  /*0b50*/  VIADD R245, R244, 0x20 ;  /* 0x00000020f4f57836 */ /* 0x000fe20000000000 */
[----:B------:R-:W-:Y:S01]  /*0b60*/  SHF.R.S32.HI R2, RZ, 0x1f, R0 ;  /* 0x0000001fff027819 */ /* 0x000fe20000011400 */
[----:B------:R-:W-:Y:S01]  /*0b70*/  IMAD.IADD R179, R176, 0x1, R178 ;  /* 0x00000001b0b37824 */ /* 0x000fe200078e02b2 */
[----:B------:R-:W-:Y:S01]  /*0b80*/  SEL R180, R180, 0xffffffe0, !P0 ;  /* 0xffffffe0b4b47807 */ /* 0x000fe20004000000 */
[C---:B------:R-:W-:Y:S01]  /*0b90*/  IMAD.SHL.U32 R249, R0.reuse, 0x4, RZ ;  /* 0x0000000400f97824 */ /* 0x040fe200078e00ff */
[----:B------:R-:W-:Y:S01]  /*0ba0*/  SHF.L.U64.HI R250, R0, 0x2, R2 ;  /* 0x0000000200fa7819 */ /* 0x000fe20000010202 */
[----:B------:R-:W-:Y:S01]  /*0bb0*/  IMAD.IADD R174, R174, 0x1, R173 ;  /* 0x00000001aeae7824 */ /* 0x000fe200078e02ad */
[----:B------:R-:W-:Y:S01]  /*0bc0*/  LEA R3, R5, UR5, 0x1 ;  /* 0x0000000505037c11 */ /* 0x000fe2000f8e08ff */
[----:B------:R-:W-:-:S02]  /*0bd0*/  IMAD.IADD R178, R177, 0x1, R178 ;  /* 0x00000001b1b27824 */ /* 0x000fc400078e02b2 */
[----:B------:R-:W-:-:S07]  /*0be0*/  @P3 VIADD R245, R244, 0xffffffe0 ;  /* 0xffffffe0f4f53836 */ /* 0x000fce0000000000 */
.L_x_1021:
        /* <DEDUP_REMOVED lines=50> */
[----:B------:R-:W-:Y:S01]  /*0f10*/  @UP0 UIMAD UR35, UR20, UR35, UR29 ;  /* 0x00000023142302a4 */ /* 0x000fe2000f8e021d */
[----:B------:R-:W-:Y:S01]  /*0f20*/  ISETP.NE.AND P4, PT, RZ, UR9, PT ;  /* 0x00000009ff007c0c */ /* 0x000fe2000bf85270 */
[----:B------:R-:W-:-:S02]  /*0f30*/  USHF.R.S32.HI UR7, URZ, 0x1f, UR4 ;  /* 0x0000001f3f077899 */ /* 0x000fc40008011404 */
[----:B------:R-:W-:Y:S02]  /*0f40*/  USHF.R.S32.HI UR6, URZ, 0x1f, UR28 ;  /* 0x0000001f3f067899 */ /* 0x000fe4000801141c */
[----:B------:R-:W-:Y:S02]  /*0f50*/  USHF.R.S32.HI UR40, URZ, 0x1f, UR11 ;  /* 0x0000001f3f287899 */ /* 0x000fe4000801140b */
[----:B------:R-:W-:Y:S01]  /*0f60*/  USHF.R.S32.HI UR42, URZ, 0x1f, UR43 ;  /* 0x0000001f3f2a7899 */ /* 0x000fe2000801142b */
[----:B-1----:R-:W1:Y:S01]  /*0f70*/  MUFU.RCP R4, R4 ;  /* 0x0000000400047308 */ /* 0x002e620000001000 */
[----:B------:R-:W-:Y:S02]  /*0f80*/  USEL UR39, UR30, URZ, UP1 ;  /* 0x0000003f1e277287 */ /* 0x000fe40008800000 */
[----:B------:R-:W-:Y:S02]  /*0f90*/  USEL UR38, UR31, URZ, UP1 ;  /* 0x0000003f1f267287 */ /* 0x000fe40008800000 */
[----:B------:R-:W-:-:S02]  /*0fa0*/  @!UP0 UIMAD UR35, UR8, UR33, URZ ;  /* 0x00000021082382a4 */ /* 0x000fc4000f8e023f */
        /* <DEDUP_REMOVED lines=13> */
[----:B------:R-:W-:Y:S01]  /*1080*/  IMAD R7, R10, R7, R5 ;  /* 0x000000070a077224 */ /* 0x000fe200078e0205 */
[----:B------:R-:W-:-:S04]  /*1090*/  SEL R11, R4, RZ, P4 ;  /* 0x000000ff040b7207 */ /* 0x000fc80002000000 */
[----:B------:R-:W-:-:S07]  /*10a0*/  SEL R16, R7, RZ, P4 ;  /* 0x000000ff07107207 */ /* 0x000fce0002000000 */
[----:B------:R-:W-:Y:S02]  /*10b0*/  @!P2 IMAD.IADD R2, R2, 0x1, -R8 ;  /* 0x000000010202a824 */ /* 0x000fe400078e0a08 */
[----:B------:R-:W-:-:S03]  /*10c0*/  @!P2 VIADD R0, R0, 0x1 ;  /* 0x000000010000a836 */ /* 0x000fc60000000000 */
[----:B------:R-:W-:Y:S02]  /*10d0*/  ISETP.GE.U32.AND P3, PT, R2, R8, PT ;  /* 0x000000080200720c */ /* 0x000fe40003f66070 */
[----:B------:R-:W-:-:S04]  /*10e0*/  LOP3.LUT R2, R9, UR20, RZ, 0x3c, !PT ;  /* 0x0000001409027c12 */ /* 0x000fc8000f8e3cff */
[----:B------:R-:W-:-:S07]  /*10f0*/  ISETP.GE.AND P0, PT, R2, RZ, PT ;  /* 0x000000ff0200720c */ /* 0x000fce0003f06270 */
        /* <DEDUP_REMOVED lines=14> */
.L_x_1014:
[----:B------:R-:W-:Y:S01]  /*11e0*/  UIMAD UR34, UR18, UR11, UR20 ;  /* 0x0000000b122272a4 */ /* 0x000fe2000f8e0214 */
[----:B------:R-:W-:-:S03]  /*11f0*/  ULDC UR41, c[0x0][0x2d4] ;  /* 0x0000b50000297ab9 */ /* 0x000fc60000000800 */
[----:B------:R-:W-:-:S12]  /*1200*/  UIMAD UR34, UR34, UR41, URZ ;  /* 0x00000029222272a4 */ /* 0x000fd8000f8e023f */
.L_x_1015:
[----:B------:R-:W2:Y:S01]  /*1210*/  LDL.64 R4, [R1] ;  /* 0x0000000001047983 */ /* 0x000ea20000100a00 */
[----:B------:R-:W1:Y:S03]  /*1220*/  LDC.64 R14, c[0x0][0x248] ;  /* 0x00009200ff0e7b82 */ /* 0x000e660000000a00 */
[----:B------:R-:W2:Y:S01]  /*1230*/  LDL.64 R30, [R1] ;  /* 0x00000000011e7983 */ /* 0x000ea20000100a00 */
[----:B------:R-:W-:Y:S01]  /*1240*/  UIADD3 UR28, UP0, UR28, UR4, URZ ;  /* 0x000000041c1c7290 */ /* 0x000fe2000ff1e03f */
[----:B------:R-:W-:Y:S01]  /*1250*/  SHF.R.S32.HI R28, RZ, 0x1f, R251 ;  /* 0x0000001fff1c7819 */ /* 0x000fe200000114fb */
[----:B------:R-:W-:Y:S01]  /*1260*/  UIMAD UR29, UR11, UR10, URZ ;  /* 0x0000000a0b1d72a4 */ /* 0x000fe2000f8e023f */
[----:B------:R-:W3:Y:S01]  /*1270*/  S2R R12, SR_TID.X ;  /* 0x00000000000c7919 */ /* 0x000ee20000002100 */
[----:B------:R-:W4:Y:S01]  /*1280*/  LDC.64 R6, c[0x0][0x230] ;  /* 0x00008c00ff067b82 */ /* 0x000f220000000a00 */
[----:B------:R-:W-:Y:S01]  /*1290*/  UIADD3.X UR4, UR7, UR6, URZ, UP0, !UPT ;  /* 0x0000000607047290 */ /* 0x000fe200087fe43f */
[----:B------:R-:W-:Y:S01]  /*12a0*/  IADD3 R18, P0, R251, UR36, RZ ;  /* 0x00000024fb127c10 */ /* 0x000fe2000ff1e0ff */
[----:B------:R-:W-:Y:S01]  /*12b0*/  ULDC.64 UR8, c[0x0][0x240] ;  /* 0x0000900000087ab9 */ /* 0x000fe20000000a00 */
[----:B------:R-:W-:Y:S01]  /*12c0*/  ULDC.64 UR6, c[0x0][0x260] ;  /* 0x0000980000067ab9 */ /* 0x000fe20000000a00 */
[----:B------:R-:W-:Y:S01]  /*12d0*/  IMAD.U32 R17, RZ, RZ, UR42 ;  /* 0x0000002aff117e24 */ /* 0x000fe2000f8e00ff */
[----:B------:R-:W-:Y:S01]  /*12e0*/  IADD3.X R24, R28, UR37, RZ, P0, !PT ;  /* 0x000000251c187c10 */ /* 0x000fe200087fe4ff */
[----:B------:R-:W-:Y:S01]  /*12f0*/  UIMAD.WIDE UR44, UR18, UR41, UR36 ;  /* 0x00000029122c72a5 */ /* 0x000fe2000f8e0224 */
[----:B------:R-:W5:Y:S01]  /*1300*/  LDC.64 R20, c[0x0][0x418] ;  /* 0x00010600ff147b82 */ /* 0x000f620000000a00 */
[----:B------:R-:W-:Y:S01]  /*1310*/  ULEA.HI.SX32 UR32, UR32, 0xffffffff, 0x1a ;  /* 0xffffffff20207891 */ /* 0x000fe2000f8fd23f */
[----:B------:R-:W-:Y:S01]  /*1320*/  CS2R R126, SRZ ;  /* 0x00000000007e7805 */ /* 0x000fe2000001ff00 */
[----:B------:R-:W-:Y:S01]  /*1330*/  UIADD3 UR39, UP0, UR44, UR39, URZ ;  /* 0x000000272c277290 */ /* 0x000fe2000ff1e03f */
[----:B------:R-:W-:Y:S01]  /*1340*/  CS2R R124, SRZ ;  /* 0x00000000007c7805 */ /* 0x000fe2000001ff00 */
[----:B------:R-:W-:Y:S01]  /*1350*/  UIADD3 UR35, UR36, UR35, URZ ;  /* 0x0000002324237290 */ /* 0x000fe2000fffe03f */
[----:B------:R-:W-:Y:S01]  /*1360*/  CS2R R130, SRZ ;  /* 0x0000000000827805 */ /* 0x000fe2000001ff00 */
[----:B------:R-:W-:Y:S01]  /*1370*/  UIADD3.X UR38, UR45, UR38, URZ, UP0, !UPT ;  /* 0x000000262d267290 */ /* 0x000fe200087fe43f */
[----:B-1----:R-:W-:Y:S01]  /*1380*/  IMAD R2, R14, UR4, RZ ;  /* 0x000000040e027c24 */ /* 0x002fe2000f8e02ff */
[----:B------:R-:W1:Y:S01]  /*1390*/  LDC.64 R22, c[0x0][0x238] ;  /* 0x00008e00ff167b82 */ /* 0x000e620000000a00 */
[----:B------:R-:W-:Y:S01]  /*13a0*/  UIADD3 UR34, UR36, UR34, URZ ;  /* 0x0000002224227290 */ /* 0x000fe2000fffe03f */
[----:B------:R-:W-:Y:S01]  /*13b0*/  CS2R R128, SRZ ;  /* 0x0000000000807805 */ /* 0x000fe2000001ff00 */
[----:B------:R-:W-:Y:S01]  /*13c0*/  IMAD R2, R15, UR28, R2 ;  /* 0x0000001c0f027c24 */ /* 0x000fe2000f8e0202 */
[----:B------:R-:W-:-:S02]  /*13d0*/  CS2R R122, SRZ ;  /* 0x00000000007a7805 */ /* 0x000fc4000001ff00 */
[----:B------:R-:W-:Y:S02]  /*13e0*/  CS2R R120, SRZ ;  /* 0x0000000000787805 */ /* 0x000fe4000001ff00 */
[----:B------:R-:W-:Y:S01]  /*13f0*/  CS2R R118, SRZ ;  /* 0x0000000000767805 */ /* 0x000fe2000001ff00 */
[----:B----4-:R-:W-:Y:S01]  /*1400*/  IMAD R9, R6, UR27, RZ ;  /* 0x0000001b06097c24 */ /* 0x010fe2000f8e02ff */
[----:B------:R-:W-:Y:S02]  /*1410*/  CS2R R116, SRZ ;  /* 0x0000000000747805 */ /* 0x000fe4000001ff00 */
[----:B------:R-:W-:Y:S02]  /*1420*/  CS2R R110, SRZ ;  /* 0x00000000006e7805 */ /* 0x000fe4000001ff00 */
[----:B------:R-:W-:Y:S01]  /*1430*/  CS2R R108, SRZ ;  /* 0x00000000006c7805 */ /* 0x000fe2000001ff00 */
[----:B------:R-:W-:Y:S01]  /*1440*/  IMAD R7, R7, UR18, R9 ;  /* 0x0000001207077c24 */ /* 0x000fe2000f8e0209 */
[----:B------:R-:W-:-:S02]  /*1450*/  CS2R R114, SRZ ;  /* 0x0000000000727805 */ /* 0x000fc4000001ff00 */
[----:B------:R-:W-:Y:S02]  /*1460*/  CS2R R112, SRZ ;  /* 0x0000000000707805 */ /* 0x000fe4000001ff00 */
[----:B---3--:R-:W-:Y:S02]  /*1470*/  SHF.R.S32.HI R8, RZ, 0x1f, R12 ;  /* 0x0000001fff087819 */ /* 0x008fe4000001140c */
[----:B------:R-:W-:Y:S02]  /*1480*/  CS2R R106, SRZ ;  /* 0x00000000006a7805 */ /* 0x000fe4000001ff00 */
[----:B------:R-:W-:Y:S02]  /*1490*/  CS2R R104, SRZ ;  /* 0x0000000000687805 */ /* 0x000fe4000001ff00 */
[----:B------:R-:W-:Y:S02]  /*14a0*/  CS2R R102, SRZ ;  /* 0x0000000000667805 */ /* 0x000fe4000001ff00 */
[----:B------:R-:W-:-:S02]  /*14b0*/  LEA.HI R8, R8, R12, RZ, 0x5 ;  /* 0x0000000c08087211 */ /* 0x000fc400078f28ff */
[----:B------:R-:W-:Y:S02]  /*14c0*/  CS2R R100, SRZ ;  /* 0x0000000000647805 */ /* 0x000fe4000001ff00 */
[----:B------:R-:W-:Y:S02]  /*14d0*/  CS2R R94, SRZ ;  /* 0x00000000005e7805 */ /* 0x000fe4000001ff00 */
[----:B------:R-:W-:Y:S02]  /*14e0*/  CS2R R92, SRZ ;  /* 0x00000000005c7805 */ /* 0x000fe4000001ff00 */
[----:B------:R-:W-:Y:S02]  /*14f0*/  LOP3.LUT R10, R8, 0xffffffe0, RZ, 0xc0, !PT ;  /* 0xffffffe0080a7812 */ /* 0x000fe400078ec0ff */
[----:B------:R-:W-:Y:S02]  /*1500*/  CS2R R98, SRZ ;  /* 0x0000000000627805 */ /* 0x000fe4000001ff00 */
[----:B------:R-:W-:-:S02]  /*1510*/  CS2R R96, SRZ ;  /* 0x0000000000607805 */ /* 0x000fc4000001ff00 */
[----:B------:R-:W-:Y:S02]  /*1520*/  CS2R R90, SRZ ;  /* 0x00000000005a7805 */ /* 0x000fe4000001ff00 */
[----:B------:R-:W-:Y:S01]  /*1530*/  CS2R R88, SRZ ;  /* 0x0000000000587805 */ /* 0x000fe2000001ff00 */
[----:B------:R-:W-:Y:S01]  /*1540*/  IMAD.IADD R9, R12, 0x1, -R10 ;  /* 0x000000010c097824 */ /* 0x000fe200078e0a0a */
[----:B------:R-:W-:Y:S01]  /*1550*/  CS2R R86, SRZ ;  /* 0x0000000000567805 */ /* 0x000fe2000001ff00 */
[----:B------:R-:W-:Y:S01]  /*1560*/  IMAD.U32 R10, RZ, RZ, UR43 ;  /* 0x0000002bff0a7e24 */ /* 0x000fe2000f8e00ff */
[----:B------:R-:W3:Y:S01]  /*1570*/  LDC.64 R12, c[0x0][0x228] ;  /* 0x00008a00ff0c7b82 */ /* 0x000ee20000000a00 */
[----:B------:R-:W-:Y:S01]  /*1580*/  UIMAD.WIDE.U32 UR42, UR10, UR11, URZ ;  /* 0x0000000b0a2a72a5 */ /* 0x000fe2000f8e003f */
[----:B------:R-:W-:Y:S02]  /*1590*/  CS2R R84, SRZ ;  /* 0x0000000000547805 */ /* 0x000fe4000001ff00 */
[----:B------:R-:W-:-:S02]  /*15a0*/  CS2R R78, SRZ ;  /* 0x00000000004e7805 */ /* 0x000fc4000001ff00 */
[----:B------:R-:W-:Y:S02]  /*15b0*/  CS2R R76, SRZ ;  /* 0x00000000004c7805 */ /* 0x000fe4000001ff00 */
[----:B------:R-:W-:Y:S02]  /*15c0*/  CS2R R82, SRZ ;  /* 0x0000000000527805 */ /* 0x000fe4000001ff00 */
[----:B------:R-:W-:Y:S01]  /*15d0*/  CS2R R80, SRZ ;  /* 0x0000000000507805 */ /* 0x000fe2000001ff00 */
[----:B------:R-:W-:Y:S01]  /*15e0*/  IMAD.U32 R26, RZ, RZ, UR42 ;  /* 0x0000002aff1a7e24 */ /* 0x000fe2000f8e00ff */
[----:B------:R-:W-:Y:S01]  /*15f0*/  CS2R R74, SRZ ;  /* 0x00000000004a7805 */ /* 0x000fe2000001ff00 */
[----:B------:R-:W-:Y:S01]  /*1600*/  IMAD.U32 R27, RZ, RZ, UR43 ;  /* 0x0000002bff1b7e24 */ /* 0x000fe2000f8e00ff */
        /* <DEDUP_REMOVED lines=14> */
[----:B---3--:R-:W-:Y:S01]  /*16f0*/  IMAD R19, R12, UR27, RZ ;  /* 0x0000001b0c137c24 */ /* 0x008fe2000f8e02ff */
[----:B------:R-:W-:-:S02]  /*1700*/  CS2R R48, SRZ ;  /* 0x0000000000307805 */ /* 0x000fc4000001ff00 */
[----:B------:R-:W-:Y:S02]  /*1710*/  CS2R R42, SRZ ;  /* 0x00000000002a7805 */ /* 0x000fe4000001ff00 */
[----:B------:R-:W-:Y:S01]  /*1720*/  CS2R R40, SRZ ;  /* 0x0000000000287805 */ /* 0x000fe2000001ff00 */
[----:B------:R-:W-:Y:S01]  /*1730*/  IMAD R13, R13, UR18, R19 ;  /* 0x000000120d0d7c24 */ /* 0x000fe2000f8e0213 */
[----:B------:R-:W-:Y:S01]  /*1740*/  CS2R R38, SRZ ;  /* 0x0000000000267805 */ /* 0x000fe2000001ff00 */
[----:B-1----:R-:W-:Y:S01]  /*1750*/  IMAD R19, R22, UR27, RZ ;  /* 0x0000001b16137c24 */ /* 0x002fe2000f8e02ff */
[----:B------:R-:W-:-:S03]  /*1760*/  CS2R R36, SRZ ;  /* 0x0000000000247805 */ /* 0x000fc6000001ff00 */
[----:B------:R-:W-:Y:S01]  /*1770*/  IMAD R19, R23, UR18, R19 ;  /* 0x0000001217137c24 */ /* 0x000fe2000f8e0213 */
[----:B------:R-:W-:Y:S01]  /*1780*/  @P4 BAR.SYNC.DEFER_BLOCKING 0x0 ;  /* 0x0000000000004b1d */ /* 0x000fe20000010000 */
[----:B--2---:R-:W-:-:S05]  /*1790*/  IMAD.MOV.U32 R30, RZ, RZ, R4 ;  /* 0x000000ffff1e7224 */ /* 0x004fca00078e0004 */
[----:B------:R-:W-:-:S03]  /*17a0*/  SHF.R.S32.HI R31, RZ, 0x1f, R30 ;  /* 0x0000001fff1f7819 */ /* 0x000fc6000001141e */
[----:B------:R-:W-:Y:S02]  /*17b0*/  IMAD.WIDE.U32 R4, R14, UR28, R30 ;  /* 0x0000001c0e047c25 */ /* 0x000fe4000f8e001e */
[----:B------:R1:W-:Y:S02]  /*17c0*/  STL [R1+0x4], R31 ;  /* 0x0000041f01007387 */ /* 0x0003e40000100800 */
[----:B------:R-:W-:Y:S01]  /*17d0*/  IMAD.IADD R5, R5, 0x1, R2 ;  /* 0x0000000105057824 */ /* 0x000fe200078e0202 */
[----:B------:R-:W-:Y:S01]  /*17e0*/  SHF.R.S32.HI R2, RZ, 0x5, R8 ;  /* 0x00000005ff027819 */ /* 0x000fe20000011408 */
[----:B------:R-:W-:-:S04]  /*17f0*/  IMAD.WIDE.U32 R4, R6, UR18, R4 ;  /* 0x0000001206047c25 */ /* 0x000fc8000f8e0004 */
[----:B------:R-:W-:Y:S02]  /*1800*/  IMAD.IADD R5, R5, 0x1, R7 ;  /* 0x0000000105057824 */ /* 0x000fe400078e0207 */
[----:B------:R-:W-:Y:S02]  /*1810*/  IMAD R2, R2, UR29, R9 ;  /* 0x0000001d02027c24 */ /* 0x000fe4000f8e0209 */
[----:B------:R-:W-:Y:S02]  /*1820*/  IMAD R7, R24, UR8, RZ ;  /* 0x0000000818077c24 */ /* 0x000fe4000f8e02ff */
[----:B------:R-:W-:Y:S01]  /*1830*/  IMAD.WIDE.U32 R8, R18, UR8, R30 ;  /* 0x0000000812087c25 */ /* 0x000fe2000f8e001e */
[----:B------:R-:W-:-:S03]  /*1840*/  USHF.L.U32 UR8, UR29, 0x6, URZ ;  /* 0x000000061d087899 */ /* 0x000fc6000800063f */
[----:B------:R-:W-:Y:S02]  /*1850*/  IMAD R6, R25, UR6, RZ ;  /* 0x0000000619067c24 */ /* 0x000fe4000f8e02ff */
[----:B------:R-:W-:Y:S01]  /*1860*/  IMAD.WIDE.U32 R4, R0, UR6, R4 ;  /* 0x0000000600047c25 */ /* 0x000fe2000f8e0004 */
[----:B------:R-:W-:Y:S01]  /*1870*/  USHF.R.S32.HI UR6, URZ, 0x1f, UR8 ;  /* 0x0000001f3f067899 */ /* 0x000fe20008011408 */
[----:B------:R-:W-:Y:S01]  /*1880*/  IADD3 R10, P1, P0, R2, UR8, R10 ;  /* 0x00000008020a7c10 */ /* 0x000fe2000f83e00a */
[----:B------:R-:W-:Y:S01]  /*1890*/  USHF.R.S32.HI UR8, URZ, 0x1f, UR10 ;  /* 0x0000001f3f087899 */ /* 0x000fe2000801140a */
[----:B------:R-:W-:Y:S01]  /*18a0*/  SHF.R.S32.HI R2, RZ, 0x1f, R2 ;  /* 0x0000001fff027819 */ /* 0x000fe20000011402 */
[----:B------:R-:W-:Y:S02]  /*18b0*/  IMAD R6, R0, UR7, R6 ;  /* 0x0000000700067c24 */ /* 0x000fe4000f8e0206 */
[----:B------:R-:W-:Y:S01]  /*18c0*/  UIMAD UR8, UR8, UR11, URZ ;  /* 0x0000000b080872a4 */ /* 0x000fe2000f8e023f */
[----:B------:R-:W-:Y:S01]  /*18d0*/  IADD3.X R2, R2, UR6, R17, P1, P0 ;  /* 0x0000000602027c10 */ /* 0x000fe20008fe0411 */
[----:B------:R-:W-:Y:S01]  /*18e0*/  IMAD.IADD R5, R5, 0x1, R6 ;  /* 0x0000000105057824 */ /* 0x000fe200078e0206 */
[----:B------:R-:W-:Y:S01]  /*18f0*/  IADD3 R10, P0, R10, R11, RZ ;  /* 0x0000000b0a0a7210 */ /* 0x000fe20007f1e0ff */
[----:B------:R-:W-:Y:S01]  /*1900*/  UIMAD UR8, UR40, UR10, UR8 ;  /* 0x0000000a280872a4 */ /* 0x000fe2000f8e0208 */
[----:B------:R-:W-:Y:S01]  /*1910*/  IMAD R7, R18, UR9, R7 ;  /* 0x0000000912077c24 */ /* 0x000fe2000f8e0207 */
[----:B------:R-:W-:Y:S01]  /*1920*/  ULDC.64 UR6, c[0x0][0x218] ;  /* 0x0000860000067ab9 */ /* 0x000fe20000000a00 */
[----:B------:R-:W-:Y:S01]  /*1930*/  IMAD.WIDE.U32 R4, R251, R14, R4 ;  /* 0x0000000efb047225 */ /* 0x000fe200078e0004 */
[----:B------:R-:W-:Y:S01]  /*1940*/  UIADD3 UR8, UR43, UR8, URZ ;  /* 0x000000082b087290 */ /* 0x000fe2000fffe03f */
[----:B------:R-:W-:-:S02]  /*1950*/  ULDC.64 UR10, c[0x0][0x258] ;  /* 0x00009600000a7ab9 */ /* 0x000fc40000000a00 */
[----:B------:R-:W-:Y:S01]  /*1960*/  IMAD.X R11, R2, 0x1, R16, P0 ;  /* 0x00000001020b7824 */ /* 0x000fe200000e0610 */
[----:B------:R-:W-:Y:S01]  /*1970*/  UIMAD UR8, UR8, UR39, URZ ;  /* 0x00000027080872a4 */ /* 0x000fe2000f8e023f */
[----:B------:R-:W2:Y:S01]  /*1980*/  LDC.64 R16, c[0x0][0x250] ;  /* 0x00009400ff107b82 */ /* 0x000ea20000000a00 */
[----:B------:R-:W-:Y:S01]  /*1990*/  IMAD R2, R28, R14, RZ ;  /* 0x0000000e1c027224 */ /* 0x000fe200078e02ff */
[----:B------:R-:W-:Y:S01]  /*19a0*/  LEA R6, P0, R4, UR6, 0x1 ;  /* 0x0000000604067c11 */ /* 0x000fe2000f8008ff */
[----:B------:R-:W-:Y:S01]  /*19b0*/  UIMAD UR8, UR38, UR42, UR8 ;  /* 0x0000002a260872a4 */ /* 0x000fe2000f8e0208 */
[----:B------:R-:W-:Y:S01]  /*19c0*/  IMAD.WIDE.U32 R10, R26, UR39, R10 ;  /* 0x000000271a0a7c25 */ /* 0x000fe2000f8e000a */
[----:B------:R-:W-:-:S03]  /*19d0*/  UIMAD UR37, UR26, UR10, URZ ;  /* 0x0000000a1a2572a4 */ /* 0x000fc6000f8e023f */
[----:B------:R-:W-:Y:S01]  /*19e0*/  IMAD R2, R251, R15, R2 ;  /* 0x0000000ffb027224 */ /* 0x000fe200078e0202 */
[----:B------:R-:W-:Y:S01]  /*19f0*/  UIMAD UR37, UR20, UR11, UR37 ;  /* 0x0000000b142572a4 */ /* 0x000fe2000f8e0225 */
[----:B------:R-:W-:Y:S02]  /*1a00*/  IMAD.IADD R9, R9, 0x1, R7 ;  /* 0x0000000109097824 */ /* 0x000fe400078e0207 */
[----:B------:R-:W-:Y:S02]  /*1a10*/  IMAD.IADD R2, R5, 0x1, R2 ;  /* 0x0000000105027824 */ /* 0x000fe400078e0202 */
[----:B------:R-:W-:Y:S01]  /*1a20*/  VIADD R11, R11, UR8 ;  /* 0x000000080b0b7c36 */ /* 0x000fe20008000000 */
[----:B------:R-:W-:Y:S01]  /*1a30*/  ULDC.64 UR8, c[0x0][0x420] ;  /* 0x0001080000087ab9 */ /* 0x000fe20000000a00 */
[----:B------:R-:W-:Y:S01]  /*1a40*/  IMAD.WIDE.U32 R8, R12, UR18, R8 ;  /* 0x000000120c087c25 */ /* 0x000fe2000f8e0008 */
[----:B------:R-:W-:Y:S01]  /*1a50*/  LEA.HI.X R7, R4, UR7, R2, 0x1, P0 ;  /* 0x0000000704077c11 */ /* 0x000fe200080f0c02 */
[----:B------:R-:W-:Y:S01]  /*1a60*/  ULDC.64 UR6, c[0x0][0x400] ;  /* 0x0001000000067ab9 */ /* 0x000fe20000000a00 */
[----:B------:R-:W-:Y:S01]  /*1a70*/  LEA R12, P0, R14, R6, 0x7 ;  /* 0x000000060e0c7211 */ /* 0x000fe200078038ff */
[----:B------:R-:W-:Y:S01]  /*1a80*/  IMAD.IADD R9, R9, 0x1, R13 ;  /* 0x0000000109097824 */ /* 0x000fe200078e020d */
[----:B------:R-:W-:-:S02]  /*1a90*/  LEA R184, P1, R10, UR6, 0x2 ;  /* 0x000000060ab87c11 */ /* 0x000fc4000f8210ff */
[----:B------:R-:W-:Y:S01]  /*1aa0*/  LEA.HI.X R13, R14, R7, R15, 0x7, P0 ;  /* 0x000000070e0d7211 */ /* 0x000fe200000f3c0f */
[----:B--2---:R-:W-:Y:S01]  /*1ab0*/  IMAD R2, R16, UR4, RZ ;  /* 0x0000000410027c24 */ /* 0x004fe2000f8e02ff */
[----:B------:R-:W-:Y:S01]  /*1ac0*/  LEA.HI.X R185, R10, UR7, R11, 0x2, P1 ;  /* 0x000000070ab97c11 */ /* 0x000fe200088f140b */
[----:B------:R-:W-:Y:S01]  /*1ad0*/  IMAD.WIDE.U32 R4, R16, UR28, R30 ;  /* 0x0000001c10047c25 */ /* 0x000fe2000f8e001e */
[----:B------:R-:W-:-:S03]  /*1ae0*/  ULDC.64 UR6, c[0x0][0x268] ;  /* 0x00009a0000067ab9 */ /* 0x000fc60000000a00 */
[----:B------:R-:W-:Y:S02]  /*1af0*/  IMAD R2, R17, UR28, R2 ;  /* 0x0000001c11027c24 */ /* 0x000fe4000f8e0202 */
[C---:B-----5:R-:W-:Y:S02]  /*1b00*/  IMAD R10, R20.reuse, UR27, RZ ;  /* 0x0000001b140a7c24 */ /* 0x060fe4000f8e02ff */
[----:B------:R-:W-:Y:S02]  /*1b10*/  IMAD.IADD R5, R5, 0x1, R2 ;  /* 0x0000000105057824 */ /* 0x000fe400078e0202 */
[----:B------:R-:W-:Y:S02]  /*1b20*/  IMAD R2, R21, UR18, R10 ;  /* 0x0000001215027c24 */ /* 0x000fe4000f8e020a */
[----:B------:R-:W-:-:S04]  /*1b30*/  IMAD.WIDE.U32 R10, R20, UR18, R30 ;  /* 0x00000012140a7c25 */ /* 0x000fc8000f8e001e */
[----:B------:R-:W-:-:S04]  /*1b40*/  IMAD.WIDE.U32 R4, R22, UR18, R4 ;  /* 0x0000001216047c25 */ /* 0x000fc8000f8e0004 */
[----:B------:R-:W-:Y:S02]  /*1b50*/  IMAD.IADD R11, R11, 0x1, R2 ;  /* 0x000000010b0b7824 */ /* 0x000fe400078e0202 */
[----:B------:R-:W-:Y:S02]  /*1b60*/  IMAD R2, R24, UR8, RZ ;  /* 0x0000000818027c24 */ /* 0x000fe4000f8e02ff */
[----:B------:R-:W-:Y:S02]  /*1b70*/  IMAD.IADD R5, R5, 0x1, R19 ;  /* 0x0000000105057824 */ /* 0x000fe400078e0213 */
[----:B------:R-:W-:Y:S01]  /*1b80*/  IMAD.U32 R14, RZ, RZ, UR10 ;  /* 0x0000000aff0e7e24 */ /* 0x000fe2000f8e00ff */
[----:B------:R-:W-:Y:S01]  /*1b90*/  ULDC.64 UR10, c[0x0][0x210] ;  /* 0x00008400000a7ab9 */ /* 0x000fe20000000a00 */
[----:B------:R-:W-:Y:S02]  /*1ba0*/  IMAD R20, R18, UR9, R2 ;  /* 0x0000000912147c24 */ /* 0x000fe4000f8e0202 */
[----:B------:R-:W-:-:S02]  /*1bb0*/  IMAD R2, R25, UR6, RZ ;  /* 0x0000000619027c24 */ /* 0x000fc4000f8e02ff */
[----:B------:R-:W-:Y:S01]  /*1bc0*/  IMAD.WIDE.U32 R4, R0, UR6, R4 ;  /* 0x0000000600047c25 */ /* 0x000fe2000f8e0004 */
[----:B------:R-:W-:-:S03]  /*1bd0*/  ULEA.HI UR6, UR32, UR32, URZ, 0x1 ;  /* 0x0000002020067291 */ /* 0x000fc6000f8f083f */
[----:B------:R-:W-:Y:S01]  /*1be0*/  IMAD.WIDE.U32 R14, R14, UR20, R8 ;  /* 0x000000140e0e7c25 */ /* 0x000fe2000f8e0008 */
[----:B------:R-:W-:-:S03]  /*1bf0*/  ULOP3.LUT UR6, UR6, 0xfffffffe, URZ, 0xc0, !UPT ;  /* 0xfffffffe06067892 */ /* 0x000fc6000f8ec03f */
[----:B------:R-:W-:Y:S01]  /*1c00*/  IMAD.WIDE.U32 R8, R18, UR8, R10 ;  /* 0x0000000812087c25 */ /* 0x000fe2000f8e000a */
[----:B------:R-:W-:Y:S01]  /*1c10*/  ULDC.64 UR8, c[0x0][0x428] ;  /* 0x00010a0000087ab9 */ /* 0x000fe20000000a00 */
[----:B------:R-:W-:Y:S01]  /*1c20*/  UIADD3 UR6, UR32, -UR6, URZ ;  /* 0x8000000620067290 */ /* 0x000fe2000fffe03f */
[----:B------:R-:W-:Y:S01]  /*1c30*/  LEA R222, P3, R14, UR10, 0x1 ;  /* 0x0000000a0ede7c11 */ /* 0x000fe2000f8608ff */
[----:B------:R-:W-:Y:S01]  /*1c40*/  IMAD R2, R0, UR7, R2 ;  /* 0x0000000700027c24 */ /* 0x000fe2000f8e0202 */
[----:B------:R-:W-:Y:S01]  /*1c50*/  UIMAD UR38, UR26, UR8, URZ ;  /* 0x000000081a2672a4 */ /* 0x000fe2000f8e023f */
[----:B------:R-:W-:Y:S01]  /*1c60*/  IMAD.IADD R9, R9, 0x1, R20 ;  /* 0x0000000109097824 */ /* 0x000fe200078e0214 */
[----:B------:R-:W-:Y:S01]  /*1c70*/  UISETP.NE.AND UP0, UPT, UR6, 0x1, UPT ;  /* 0x000000010600788c */ /* 0x000fe2000bf05270 */
[----:B------:R-:W-:Y:S01]  /*1c80*/  IMAD.U32 R10, RZ, RZ, UR8 ;  /* 0x00000008ff0a7e24 */ /* 0x000fe2000f8e00ff */
[----:B------:R-:W-:Y:S01]  /*1c90*/  UIMAD UR38, UR20, UR9, UR38 ;  /* 0x00000009142672a4 */ /* 0x000fe2000f8e0226 */
[----:B------:R-:W-:Y:S01]  /*1ca0*/  IMAD.IADD R5, R5, 0x1, R2 ;  /* 0x0000000105057824 */ /* 0x000fe200078e0202 */
[----:B------:R-:W-:Y:S01]  /*1cb0*/  ULDC.64 UR6, c[0x0][0x220] ;  /* 0x0000880000067ab9 */ /* 0x000fe20000000a00 */
[----:B------:R-:W-:Y:S01]  /*1cc0*/  IMAD R0, R28, R16, RZ ;  /* 0x000000101c007224 */ /* 0x000fe200078e02ff */
[----:B------:R-:W-:Y:S01]  /*1cd0*/  ULDC.64 UR8, c[0x0][0x3e0] ;  /* 0x0000f80000087ab9 */ /* 0x000fe20000000a00 */
[----:B------:R-:W-:Y:S01]  /*1ce0*/  IMAD.WIDE.U32 R10, R10, UR20, R8 ;  /* 0x000000140a0a7c25 */ /* 0x000fe2000f8e0008 */
[----:B------:R-:W-:Y:S01]  /*1cf0*/  PLOP3.LUT P0, PT, PT, PT, UP0, 0x80, 0x0 ;  /* 0x000000000000781c */ /* 0x000fe20003f0f008 */
[----:B------:R-:W-:-:S02]  /*1d00*/  UISETP.GE.AND UP0, UPT, UR33, 0x1, UPT ;  /* 0x000000012100788c */ /* 0x000fc4000bf06270 */
[C---:B------:R-:W-:Y:S01]  /*1d10*/  IMAD R0, R251.reuse, R17, R0 ;  /* 0x00000011fb007224 */ /* 0x040fe200078e0200 */
[----:B------:R-:W-:Y:S01]  /*1d20*/  LEA R220, P2, R10, UR8, 0x1 ;  /* 0x000000080adc7c11 */ /* 0x000fe2000f8408ff */
[----:B------:R-:W-:-:S04]  /*1d30*/  IMAD.WIDE.U32 R8, R251, R16, R4 ;  /* 0x00000010fb087225 */ /* 0x000fc800078e0004 */
[----:B------:R-:W-:Y:S01]  /*1d40*/  VIADD R5, R11, UR38 ;  /* 0x000000260b057c36 */ /* 0x000fe20008000000 */
[----:B------:R-:W-:Y:S01]  /*1d50*/  LEA R4, P1, R8, UR6, 0x1 ;  /* 0x0000000608047c11 */ /* 0x000fe2000f8208ff */
[----:B------:R-:W-:Y:S02]  /*1d60*/  VIADD R2, R15, UR37 ;  /* 0x000000250f027c36 */ /* 0x000fe40008000000 */
[----:B------:R-:W-:Y:S01]  /*1d70*/  VIADD R18, R246, 0x1800 ;  /* 0x00001800f6127836 */ /* 0x000fe20000000000 */
[----:B------:R-:W-:Y:S01]  /*1d80*/  LEA.HI.X R221, R10, UR9, R5, 0x1, P2 ;  /* 0x000000090add7c11 */ /* 0x000fe200090f0c05 */
[----:B------:R-:W-:Y:S01]  /*1d90*/  IMAD.IADD R0, R9, 0x1, R0 ;  /* 0x0000000109007824 */ /* 0x000fe200078e0200 */
[----:B------:R-:W-:Y:S01]  /*1da0*/  LEA.HI.X R223, R14, UR11, R2, 0x1, P3 ;  /* 0x0000000b0edf7c11 */ /* 0x000fe200098f0c02 */
[----:B------:R-:W-:Y:S01]  /*1db0*/  ULDC.64 UR8, c[0x0][0x478] ;  /* 0x00011e0000087ab9 */ /* 0x000fe20000000a00 */
[----:B------:R-:W-:Y:S01]  /*1dc0*/  SEL R2, R18, R246, !P0 ;  /* 0x000000f612027207 */ /* 0x000fe20004000000 */
[----:B------:R-:W-:Y:S01]  /*1dd0*/  UIMAD.WIDE UR8, UR34, 0x4, UR8 ;  /* 0x00000004220878a5 */ /* 0x000fe2000f8e0208 */
[----:B------:R-:W-:Y:S01]  /*1de0*/  LEA.HI.X R5, R8, UR7, R0, 0x1, P1 ;  /* 0x0000000708057c11 */ /* 0x000fe200088f0c00 */
[----:B------:R-:W-:Y:S01]  /*1df0*/  ULDC.64 UR6, c[0x0][0x2b0] ;  /* 0x0000ac0000067ab9 */ /* 0x000fe20000000a00 */
[----:B------:R-:W-:Y:S01]  /*1e00*/  LEA R0, R246, UR5, 0x1 ;  /* 0x00000005f6007c11 */ /* 0x000fe2000f8e08ff */
[----:B------:R-:W-:Y:S01]  /*1e10*/  UIMAD.WIDE UR6, UR35, 0x4, UR6 ;  /* 0x00000004230678a5 */ /* 0x000fe2000f8e0206 */
[----:B------:R-:W-:-:S02]  /*1e20*/  LEA R2, R2, UR5, 0x1 ;  /* 0x0000000502027c11 */ /* 0x000fc4000f8e08ff */
[C---:B------:R-:W-:Y:S01]  /*1e30*/  LEA R8, P1, R16.reuse, R4, 0x7 ;  /* 0x0000000410087211 */ /* 0x040fe200078238ff */
[----:B------:R-:W-:Y:S01]  /*1e40*/  @!PT LDS RZ, [RZ] ;  /* 0x00000000fffff984 */ /* 0x000fe20000000800 */
[----:B------:R-:W-:Y:S01]  /*1e50*/  @!PT LDS RZ, [RZ] ;  /* 0x00000000fffff984 */ /* 0x000fe20000000800 */
[----:B------:R-:W-:Y:S01]  /*1e60*/  @!PT LDS RZ, [RZ] ;  /* 0x00000000fffff984 */ /* 0x000fe20000000800 */
[----:B------:R-:W-:Y:S03]  /*1e70*/  LDGSTS.E.BYPASS.LTC128B.128 [R0+0x6000], desc[UR22][R220.64] ;  /* 0x06000000dc007fae */ /* 0x000fe6000b901d56 */
[----:B------:R-:W-:Y:S01]  /*1e80*/  LEA.HI.X R9, R16, R5, R17, 0x7, P1 ;  /* 0x0000000510097211 */ /* 0x000fe200008f3c11 */
[----:B------:R-:W-:Y:S01]  /*1e90*/  LDGSTS.E.BYPASS.LTC128B.128 [R0+0x7000], desc[UR22][R220.64+0x40] ;  /* 0x07000040dc007fae */ /* 0x000fe2000b901d56 */
[----:B------:R-:W-:-:S03]  /*1ea0*/  PLOP3.LUT P1, PT, PT, PT, UP0, 0x80, 0x0 ;  /* 0x000000000000781c */ /* 0x000fc60003f2f008 */
[----:B------:R-:W-:Y:S04]  /*1eb0*/  LDGSTS.E.BYPASS.LTC128B.128 [R0+0x8000], desc[UR22][R220.64+0x80] ;  /* 0x08000080dc007fae */ /* 0x000fe8000b901d56 */
[----:B------:R-:W-:Y:S04]  /*1ec0*/  LDGSTS.E.BYPASS.LTC128B.128 [R2], desc[UR22][R222.64] ;  /* 0x00000000de027fae */ /* 0x000fe8000b901d56 */
[----:B------:R-:W-:Y:S04]  /*1ed0*/  LDGSTS.E.BYPASS.LTC128B.128 [R2+0x1000], desc[UR22][R222.64+0x40] ;  /* 0x01000040de027fae */ /* 0x000fe8000b901d56 */
        /* <DEDUP_REMOVED lines=14> */
[----:B--2---:R-:W-:-:S05]  /*1fc0*/  IMAD.SHL.U32 R4, R252, 0x4, RZ ;  /* 0x00000004fc047824 */ /* 0x004fca00078e00ff */
[----:B------:R-:W-:Y:S02]  /*1fd0*/  IADD3 R4, P2, R4, UR6, RZ ;  /* 0x0000000604047c10 */ /* 0x000fe4000ff5e0ff */
[----:B---3--:R-:W-:-:S04]  /*1fe0*/  SHF.R.S32.HI R0, RZ, 0x1f, R252 ;  /* 0x0000001fff007819 */ /* 0x008fc800000114fc */
[----:B------:R-:W-:-:S04]  /*1ff0*/  SHF.L.U64.HI R5, R252, 0x2, R0 ;  /* 0x00000002fc057819 */ /* 0x000fc80000010200 */
[----:B------:R-:W-:Y:S01]  /*2000*/  IADD3.X R5, R5, UR7, RZ, P2, !PT ;  /* 0x0000000705057c10 */ /* 0x000fe200097fe4ff */
[----:B-1----:R-:W-:Y:S06]  /*2010*/  @!P1 BRA `(.L_x_1016) ;  /* 0x0000003800b09947 */ /* 0x002fec0003800000 */
[----:B------:R1:W5:Y:S04]  /*2020*/  LDG.E R243, desc[UR22][R4.64] ;  /* 0x0000001604f37981 */ /* 0x000368000c1e1900 */
[----:B------:R1:W5:Y:S04]  /*2030*/  LDG.E R242, desc[UR22][R4.64+0x20] ;  /* 0x0000201604f27981 */ /* 0x000368000c1e1900 */
[----:B------:R1:W5:Y:S04]  /*2040*/  LDG.E R241, desc[UR22][R4.64+0x80] ;  /* 0x0000801604f17981 */ /* 0x000368000c1e1900 */
[----:B------:R1:W5:Y:S01]  /*2050*/  LDG.E R240, desc[UR22][R4.64+0xa0] ;  /* 0x0000a01604f07981 */ /* 0x000362000c1e1900 */
[----:B------:R-:W-:Y:S01]  /*2060*/  USHF.L.U32 UR35, UR29, 0x4, URZ ;  /* 0x000000041d237899 */ /* 0x000fe2000800063f */
[----:B------:R-:W-:Y:S01]  /*2070*/  IMAD.MOV.U32 R225, RZ, RZ, R2 ;  /* 0x000000ffffe17224 */ /* 0x000fe200078e0002 */
[----:B------:R-:W-:Y:S01]  /*2080*/  USHF.L.U32 UR36, UR29, 0x3, URZ ;  /* 0x000000031d247899 */ /* 0x000fe2000800063f */
[----:B------:R-:W-:Y:S01]  /*2090*/  SHF.L.U64.HI R247, R252, 0x2, R0 ;  /* 0x00000002fcf77819 */ /* 0x000fe20000010200 */
[----:B------:R-:W-:Y:S01]  /*20a0*/  UIADD3 UR47, UR35, 0x20, URZ ;  /* 0x00000020232f7890 */ /* 0x000fe2000fffe03f */
[----:B------:R-:W-:Y:S01]  /*20b0*/  VIADD R2, R181, 0x1800 ;  /* 0x00001800b5027836 */ /* 0x000fe20000000000 */
[----:B------:R-:W-:Y:S01]  /*20c0*/  UIADD3 UR44, UR35, 0x40, URZ ;  /* 0x00000040232c7890 */ /* 0x000fe2000fffe03f */
[----:B------:R-:W-:Y:S01]  /*20d0*/  IADD3 R0, R182, 0x1800, RZ ;  /* 0x00001800b6007810 */ /* 0x000fe20007ffe0ff */
[----:B------:R-:W-:Y:S01]  /*20e0*/  UIADD3 UR46, UR36, UR47, URZ ;  /* 0x0000002f242e7290 */ /* 0x000fe2000fffe03f */
[----:B------:R-:W-:Y:S01]  /*20f0*/  IMAD.SHL.U32 R248, R252, 0x4, RZ ;  /* 0x00000004fcf87824 */ /* 0x000fe200078e00ff */
[----:B------:R-:W-:Y:S01]  /*2100*/  UIADD3 UR43, UR36, UR44, URZ ;  /* 0x0000002c242b7290 */ /* 0x000fe2000fffe03f */
[----:B------:R-:W-:Y:S01]  /*2110*/  SEL R2, R2, R181, !P0 ;  /* 0x000000b502027207 */ /* 0x000fe20004000000 */
[----:B------:R-:W-:Y:S01]  /*2120*/  UIADD3 UR45, UR36, UR46, URZ ;  /* 0x0000002e242d7290 */ /* 0x000fe2000fffe03f */
[----:B------:R-:W-:Y:S01]  /*2130*/  SEL R0, R0, R182, !P0 ;  /* 0x000000b600007207 */ /* 0x000fe20004000000 */
[----:B------:R-:W-:Y:S01]  /*2140*/  UIADD3 UR42, UR36, UR43, URZ ;  /* 0x0000002b242a7290 */ /* 0x000fe2000fffe03f */
[----:B------:R-:W-:Y:S01]  /*2150*/  MOV R127, RZ ;  /* 0x000000ff007f7202 */ /* 0x000fe20000000f00 */
[----:B------:R-:W-:-:S02]  /*2160*/  UIADD3 UR39, UR36, UR45, URZ ;  /* 0x0000002d24277290 */ /* 0x000fc4000fffe03f */
[----:B------:R-:W-:Y:S02]  /*2170*/  UIADD3 UR41, UR36, UR42, URZ ;  /* 0x0000002a24297290 */ /* 0x000fe4000fffe03f */
[----:B------:R-:W-:Y:S02]  /*2180*/  UIADD3 UR38, UR36, UR39, URZ ;  /* 0x0000002724267290 */ /* 0x000fe4000fffe03f */
[----:B------:R-:W-:Y:S02]  /*2190*/  UIADD3 UR40, UR36, UR41, URZ ;  /* 0x0000002924287290 */ /* 0x000fe4000fffe03f */
[----:B------:R-:W-:Y:S02]  /*21a0*/  UIMAD UR34, UR29, 0x18, URZ ;  /* 0x000000181d2278a4 */ /* 0x000fe4000f8e023f */
[----:B------:R-:W-:Y:S02]  /*21b0*/  USHF.L.U32 UR33, UR29, 0x5, URZ ;  /* 0x000000051d217899 */ /* 0x000fe4000800063f */
[----:B------:R-:W-:-:S02]  /*21c0*/  UIMAD UR11, UR29, 0x28, URZ ;  /* 0x000000281d0b78a4 */ /* 0x000fc4000f8e023f */
[----:B------:R-:W-:Y:S02]  /*21d0*/  UIMAD UR10, UR29, 0x30, URZ ;  /* 0x000000301d0a78a4 */ /* 0x000fe4000f8e023f */
[----:B------:R-:W-:Y:S01]  /*21e0*/  UIMAD UR52, UR29, 0x38, URZ ;  /* 0x000000381d3478a4 */ /* 0x000fe2000f8e023f */
[----:B------:R-:W-:Y:S01]  /*21f0*/  ULDC UR49, c[0x0][0x270] ;  /* 0x00009c0000317ab9 */ /* 0x000fe20000000800 */
[----:B------:R-:W-:Y:S02]  /*2200*/  UIADD3 UR37, UR36, UR38, URZ ;  /* 0x0000002624257290 */ /* 0x000fe4000fffe03f */
[----:B------:R-:W-:Y:S01]  /*2210*/  UIADD3 UR29, UR36, UR40, URZ ;  /* 0x00000028241d7290 */ /* 0x000fe2000fffe03f */
[----:B------:R-:W-:Y:S01]  /*2220*/  LEA R172, R2, UR5, 0x1 ;  /* 0x0000000502ac7c11 */ /* 0x000fe2000f8e08ff */
[----:B------:R-:W-:Y:S01]  /*2230*/  ULDC UR51, c[0x0][0x39c] ;  /* 0x0000e70000337ab9 */ /* 0x000fe20000000800 */
[----:B------:R-:W-:Y:S01]  /*2240*/  LEA R175, R0, UR5, 0x1 ;  /* 0x0000000500af7c11 */ /* 0x000fe2000f8e08ff */
[----:B-1----:R-:W-:-:S08]  /*2250*/  ULDC UR50, c[0x0][0x2ec] ;  /* 0x0000bb0000327ab9 */ /* 0x002fd00000000800 */
.L_x_1019:
[----:B------:R-:W0:Y:S01]  /*2260*/  LDGDEPBAR ;  /* 0x00000000000079af */ /* 0x000e220000000000 */
[----:B------:R-:W-:Y:S01]  /*2270*/  IADD3 R0, R180, R175, RZ ;  /* 0x000000afb4007210 */ /* 0x000fe20007ffe0ff */
[----:B-----5:R-:W-:Y:S01]  /*2280*/  FMUL.FTZ R2, R241, 1.4426950216293334961 ;  /* 0x3fb8aa3bf1027820 */ /* 0x020fe20000410000 */
[----:B------:R-:W-:Y:S01]  /*2290*/  FSETP.NEU.FTZ.AND P0, PT, R243, -INF , PT ;  /* 0xff800000f300780b */ /* 0x000fe20003f1d000 */
[----:B------:R-:W-:Y:S06]  /*22a0*/  UISETP.GE.AND UP2, UPT, UR32, 0x1, UPT ;  /* 0x000000012000788c */ /* 0x000fec000bf46270 */
        /* <DEDUP_REMOVED lines=89> */
[----:B------:R-:W4:Y:S01]  /*2840*/  MUFU.TANH R239, R6 ;  /* 0x0000000600ef7308 */ /* 0x000f220000002400 */
[----:B--2---:R-:W-:Y:S05]  /*2850*/  FMUL.FTZ R9, R243, 1.4426950216293334961 ;  /* 0x3fb8aa3bf3097820 */ /* 0x004fea0000410000 */
[----:B------:R-:W-:Y:S04]  /*2860*/  FSEL R9, R9, RZ, P0 ;  /* 0x000000ff09097208 */ /* 0x000fe80000000000 */
[----:B------:R2:W-:Y:S01]  /*2870*/  MUFU.TANH R238, R7 ;  /* 0x0000000700ee7308 */ /* 0x0005e20000002400 */
[----:B------:R-:W-:Y:S01]  /*2880*/  FSETP.NEU.FTZ.AND P0, PT, R242, -INF , PT ;  /* 0xff800000f200780b */ /* 0x000fe20003f1d000 */
[--C-:B-1----:R-:W-:Y:S08]  /*2890*/  FFMA.FTZ R0, R233, UR50, -R9.reuse ;  /* 0x00000032e9007c23 */ /* 0x102ff00008010809 */
[----:B------:R3:W-:Y:S10]  /*28a0*/  MUFU.EX2 R167, R0 ;  /* 0x0000000000a77308 */ /* 0x0007f40000000800 */
[----:B------:R1:W-:Y:S01]  /*28b0*/  MUFU.TANH R208, R8 ;  /* 0x0000000800d07308 */ /* 0x0003e20000002400 */
[----:B--2---:R-:W2:Y:S09]  /*28c0*/  LDSM.16.M88.4 R4, [R174+0xd400] ;  /* 0x00d40000ae04783b */ /* 0x004eb20000000200 */
[----:B------:R-:W2:Y:S01]  /*28d0*/  MUFU.TANH R203, R12 ;  /* 0x0000000c00cb7308 */ /* 0x000ea20000002400 */
[--C-:B---3--:R-:W-:Y:S09]  /*28e0*/  FFMA.FTZ R0, R232, UR50, -R9.reuse ;  /* 0x00000032e8007c23 */ /* 0x108ff20008010809 */
[----:B------:R4:W3:Y:S01]  /*28f0*/  MUFU.EX2 R166, R0 ;  /* 0x0000000000a67308 */ /* 0x0008e20000000800 */
[----:B-1----:R-:W-:Y:S05]  /*2900*/  FMUL.FTZ R8, R242, 1.4426950216293334961 ;  /* 0x3fb8aa3bf2087820 */ /* 0x002fea0000410000 */
[----:B------:R-:W-:Y:S04]  /*2910*/  FSEL R8, R8, RZ, P0 ;  /* 0x000000ff08087208 */ /* 0x000fe80000000000 */
[----:B------:R-:W1:Y:S01]  /*2920*/  MUFU.TANH R202, R13 ;  /* 0x0000000d00ca7308 */ /* 0x000e620000002400 */
[----:B------:R-:W-:Y:S04]  /*2930*/  FSETP.NEU.FTZ.AND P0, PT, R241, -INF , PT ;  /* 0xff800000f100780b */ /* 0x000fe80003f1d000 */
[----:B------:R-:W-:Y:S02]  /*2940*/  FSEL R2, R2, RZ, P0 ;  /* 0x000000ff02027208 */ /* 0x000fe40000000000 */
[----:B------:R-:W-:Y:S03]  /*2950*/  FSETP.NEU.FTZ.AND P0, PT, R240, -INF , PT ;  /* 0xff800000f000780b */ /* 0x000fe60003f1d000 */
[----:B------:R-:W1:Y:S01]  /*2960*/  MUFU.TANH R212, R14 ;  /* 0x0000000e00d47308 */ /* 0x000e620000002400 */
[----:B----4-:R-:W-:Y:S09]  /*2970*/  FFMA.FTZ R0, R239, UR50, -R8 ;  /* 0x00000032ef007c23 */ /* 0x010ff20008010808 */
[----:B------:R4:W-:Y:S01]  /*2980*/  MUFU.EX2 R183, R0 ;  /* 0x0000000000b77308 */ /* 0x0009e20000000800 */
[-C--:B--2---:R-:W-:Y:S06]  /*2990*/  HMMA.16816.F32 R20, R156, R4.reuse, R20 ;  /* 0x000000049c14723c */ /* 0x084fec0000001814 */
[C---:B------:R-:W-:Y:S03]  /*29a0*/  HMMA.16816.F32 R24, R136.reuse, R4, R24 ;  /* 0x000000048818723c */ /* 0x040fe60000001818 */
[----:B------:R-:W2:Y:S03]  /*29b0*/  MUFU.TANH R211, R15 ;  /* 0x0000000f00d37308 */ /* 0x000ea60000002400 */
[-C--:B------:R-:W-:Y:S07]  /*29c0*/  HMMA.16816.F32 R28, R136, R6.reuse, R28 ;  /* 0x00000006881c723c */ /* 0x080fee000000181c */
[----:B------:R-:W2:Y:S01]  /*29d0*/  MUFU.TANH R231, R16 ;  /* 0x0000001000e77308 */ /* 0x000ea20000002400 */
[----:B------:R-:W-:Y:S03]  /*29e0*/  FFMA.FTZ R4, R203, UR50, -R2 ;  /* 0x00000032cb047c23 */ /* 0x000fe60008010802 */
[----:B---3--:R-:W-:Y:S01]  /*29f0*/  F2FP.F16.F32.PACK_AB R5, R166, R167 ;  /* 0x000000a7a605723e */ /* 0x008fe200000000ff */
[----:B------:R-:W-:Y:S05]  /*2a00*/  HMMA.16816.F32 R32, R156, R6, R32 ;  /* 0x000000069c20723c */ /* 0x000fea0000001820 */
[----:B------:R1:W-:Y:S01]  /*2a10*/  MUFU.EX2 R192, R4 ;  /* 0x0000000400c07308 */ /* 0x0003e20000000800 */
[----:B----4-:R-:W-:Y:S01]  /*2a20*/  FFMA.FTZ R0, R238, UR50, -R8 ;  /* 0x00000032ee007c23 */ /* 0x010fe20008010808 */
[----:B------:R3:W-:Y:S01]  /*2a30*/  STS [R218+0x19000], R5 ;  /* 0x01900005da007388 */ /* 0x0007e20000000800 */
[----:B------:R-:W-:Y:S03]  /*2a40*/  FMUL.FTZ R20, R20, UR51 ;  /* 0x0000003314147c20 */ /* 0x000fe60008410000 */
[----:B------:R-:W-:Y:S01]  /*2a50*/  FMUL.FTZ R21, R21, UR51 ;  /* 0x0000003315157c20 */ /* 0x000fe20008410000 */
[----:B------:R-:W-:Y:S03]  /*2a60*/  FMUL.FTZ R22, R22, UR51 ;  /* 0x0000003316167c20 */ /* 0x000fe60008410000 */
[----:B------:R4:W-:Y:S01]  /*2a70*/  MUFU.EX2 R186, R0 ;  /* 0x0000000000ba7308 */ /* 0x0009e20000000800 */
[----:B------:R-:W-:Y:S01]  /*2a80*/  FMUL.FTZ R23, R23, UR51 ;  /* 0x0000003317177c20 */ /* 0x000fe20008410000 */
[----:B------:R-:W-:Y:S01]  /*2a90*/  FMUL.FTZ R24, R24, UR51 ;  /* 0x0000003318187c20 */ /* 0x000fe20008410000 */
[----:B------:R-:W-:Y:S01]  /*2aa0*/  FMUL.FTZ R25, R25, UR51 ;  /* 0x0000003319197c20 */ /* 0x000fe20008410000 */
[----:B------:R-:W-:Y:S01]  /*2ab0*/  FMUL.FTZ R26, R26, UR51 ;  /* 0x000000331a1a7c20 */ /* 0x000fe20008410000 */
[----:B------:R-:W-:Y:S01]  /*2ac0*/  FMUL.FTZ R28, R28, UR51 ;  /* 0x000000331c1c7c20 */ /* 0x000fe20008410000 */
[----:B------:R-:W-:Y:S01]  /*2ad0*/  FMUL.FTZ R29, R29, UR51 ;  /* 0x000000331d1d7c20 */ /* 0x000fe20008410000 */
[----:B------:R-:W-:Y:S03]  /*2ae0*/  FMUL.FTZ R30, R30, UR51 ;  /* 0x000000331e1e7c20 */ /* 0x000fe60008410000 */
[----:B------:R-:W3:Y:S01]  /*2af0*/  MUFU.TANH R230, R17 ;  /* 0x0000001100e67308 */ /* 0x000ee20000002400 */
[----:B-1----:R-:W-:Y:S01]  /*2b00*/  FFMA.FTZ R4, R202, UR50, -R2 ;  /* 0x00000032ca047c23 */ /* 0x002fe20008010802 */
[----:B------:R-:W-:Y:S01]  /*2b10*/  FMUL.FTZ R31, R31, UR51 ;  /* 0x000000331f1f7c20 */ /* 0x000fe20008410000 */
[----:B------:R-:W-:Y:S01]  /*2b20*/  FMUL.FTZ R27, R27, UR51 ;  /* 0x000000331b1b7c20 */ /* 0x000fe20008410000 */
[----:B------:R-:W-:Y:S01]  /*2b30*/  FMUL.FTZ R32, R32, UR51 ;  /* 0x0000003320207c20 */ /* 0x000fe20008410000 */
[----:B------:R-:W-:Y:S01]  /*2b40*/  FMUL.FTZ R34, R34, UR51 ;  /* 0x0000003322227c20 */ /* 0x000fe20008410000 */
[----:B------:R-:W-:Y:S01]  /*2b50*/  FMUL.FTZ R33, R33, UR51 ;  /* 0x0000003321217c20 */ /* 0x000fe20008410000 */
[----:B------:R-:W-:Y:S03]  /*2b60*/  FMUL.FTZ R35, R35, UR51 ;  /* 0x0000003323237c20 */ /* 0x000fe60008410000 */
[----:B------:R1:W-:Y:S01]  /*2b70*/  MUFU.EX2 R191, R4 ;  /* 0x0000000400bf7308 */ /* 0x0003e20000000800 */
[----:B----4-:R-:W-:Y:S05]  /*2b80*/  FMUL.FTZ R0, R240, 1.4426950216293334961 ;  /* 0x3fb8aa3bf0007820 */ /* 0x010fea0000410000 */
[----:B------:R-:W-:Y:S04]  /*2b90*/  FSEL R0, R0, RZ, P0 ;  /* 0x000000ff00007208 */ /* 0x000fe80000000000 */
[----:B------:R-:W4:Y:S01]  /*2ba0*/  MUFU.TANH R237, R18 ;  /* 0x0000001200ed7308 */ /* 0x000f220000002400 */
[----:B------:R-:W-:Y:S04]  /*2bb0*/  IADD3 R152, P0, R248, UR8, RZ ;  /* 0x00000008f8987c10 */ /* 0x000fe8000ff1e0ff */
[----:B------:R-:W-:Y:S05]  /*2bc0*/  IADD3.X R153, R247, UR9, RZ, P0, !PT ;  /* 0x00000009f7997c10 */ /* 0x000fea00087fe4ff */
[----:B------:R-:W4:Y:S01]  /*2bd0*/  MUFU.TANH R236, R19 ;  /* 0x0000001300ec7308 */ /* 0x000f220000002400 */
[--C-:B-1----:R-:W-:Y:S01]  /*2be0*/  FFMA.FTZ R4, R212, UR50, -R0.reuse ;  /* 0x00000032d4047c23 */ /* 0x102fe20008010800 */
[----:B------:R-:W4:Y:S04]  /*2bf0*/  LDG.E R151, desc[UR22][R152.64] ;  /* 0x0000001698977981 */ /* 0x000f28000c1e1900 */
[----:B------:R-:W4:Y:S04]  /*2c00*/  LDG.E R150, desc[UR22][R152.64+0x20] ;  /* 0x0000201698967981 */ /* 0x000f28000c1e1900 */
[----:B------:R2:W-:Y:S01]  /*2c10*/  MUFU.EX2 R205, R4 ;  /* 0x0000000400cd7308 */ /* 0x0005e20000000800 */
[----:B------:R1:W5:Y:S04]  /*2c20*/  LDG.E R149, desc[UR22][R152.64+0x80] ;  /* 0x0000801698957981 */ /* 0x000368000c1e1900 */
[----:B------:R1:W5:Y:S05]  /*2c30*/  LDG.E R148, desc[UR22][R152.64+0xa0] ;  /* 0x0000a01698947981 */ /* 0x00036a000c1e1900 */
[----:B------:R-:W1:Y:S10]  /*2c40*/  MUFU.TANH R228, R20 ;  /* 0x0000001400e47308 */ /* 0x000e740000002400 */
[----:B------:R-:W-:Y:S01]  /*2c50*/  MUFU.TANH R229, R21 ;  /* 0x0000001500e57308 */ /* 0x000fe20000002400 */
[----:B--2---:R-:W-:Y:S09]  /*2c60*/  FFMA.FTZ R4, R211, UR50, -R0 ;  /* 0x00000032d3047c23 */ /* 0x004ff20008010800 */
[----:B------:R2:W-:Y:S10]  /*2c70*/  MUFU.EX2 R204, R4 ;  /* 0x0000000400cc7308 */ /* 0x0005f40000000800 */
[----:B------:R-:W-:Y:S10]  /*2c80*/  MUFU.TANH R235, R22 ;  /* 0x0000001600eb7308 */ /* 0x000ff40000002400 */
[----:B------:R-:W-:Y:S01]  /*2c90*/  MUFU.TANH R234, R23 ;  /* 0x0000001700ea7308 */ /* 0x000fe20000002400 */
[--C-:B--2---:R-:W-:Y:S09]  /*2ca0*/  FFMA.FTZ R4, R231, UR50, -R9.reuse ;  /* 0x00000032e7047c23 */ /* 0x104ff20008010809 */
[----:B------:R3:W-:Y:S10]  /*2cb0*/  MUFU.EX2 R161, R4 ;  /* 0x0000000400a17308 */ /* 0x0007f40000000800 */
[----:B------:R-:W-:Y:S10]  /*2cc0*/  MUFU.TANH R194, R24 ;  /* 0x0000001800c27308 */ /* 0x000ff40000002400 */
[----:B------:R-:W-:Y:S01]  /*2cd0*/  MUFU.TANH R193, R25 ;  /* 0x0000001900c17308 */ /* 0x000fe20000002400 */
[--C-:B---3--:R-:W-:Y:S09]  /*2ce0*/  FFMA.FTZ R4, R230, UR50, -R9.reuse ;  /* 0x00000032e6047c23 */ /* 0x108ff20008010809 */
[----:B------:R4:W-:Y:S10]  /*2cf0*/  MUFU.EX2 R160, R4 ;  /* 0x0000000400a07308 */ /* 0x0009f40000000800 */
[----:B------:R-:W-:Y:S10]  /*2d00*/  MUFU.TANH R206, R26 ;  /* 0x0000001a00ce7308 */ /* 0x000ff40000002400 */
[----:B------:R-:W-:Y:S01]  /*2d10*/  MUFU.TANH R201, R27 ;  /* 0x0000001b00c97308 */ /* 0x000fe20000002400 */
[--C-:B----4-:R-:W-:Y:S09]  /*2d20*/  FFMA.FTZ R4, R237, UR50, -R8.reuse ;  /* 0x00000032ed047c23 */ /* 0x110ff20008010808 */
[----:B------:R2:W-:Y:S10]  /*2d30*/  MUFU.EX2 R165, R4 ;  /* 0x0000000400a57308 */ /* 0x0005f40000000800 */
[----:B------:R3:W-:Y:S10]  /*2d40*/  MUFU.TANH R214, R10 ;  /* 0x0000000a00d67308 */ /* 0x0007f40000002400 */
[----:B------:R-:W-:Y:S01]  /*2d50*/  MUFU.TANH R187, R28 ;  /* 0x0000001c00bb7308 */ /* 0x000fe20000002400 */
[----:B--2---:R-:W-:Y:S09]  /*2d60*/  FFMA.FTZ R4, R236, UR50, -R8 ;  /* 0x00000032ec047c23 */ /* 0x004ff20008010808 */
[----:B------:R1:W2:Y:S01]  /*2d70*/  MUFU.EX2 R164, R4 ;  /* 0x0000000400a47308 */ /* 0x0002a20000000800 */
[--C-:B---3--:R-:W-:Y:S09]  /*2d80*/  FFMA.FTZ R10, R208, UR50, -R2.reuse ;  /* 0x00000032d00a7c23 */ /* 0x108ff20008010802 */
[----:B------:R3:W-:Y:S10]  /*2d90*/  MUFU.EX2 R198, R10 ;  /* 0x0000000a00c67308 */ /* 0x0007f40000000800 */
[----:B------:R-:W-:Y:S01]  /*2da0*/  MUFU.TANH R190, R29 ;  /* 0x0000001d00be7308 */ /* 0x000fe20000002400 */
[--C-:B-1----:R-:W-:Y:S01]  /*2db0*/  FFMA.FTZ R4, R228, UR50, -R9.reuse ;  /* 0x00000032e4047c23 */ /* 0x102fe20008010809 */
[----:B--2---:R-:W-:Y:S08]  /*2dc0*/  F2FP.F16.F32.PACK_AB R5, R164, R165 ;  /* 0x000000a5a405723e */ /* 0x004ff000000000ff */
[----:B------:R1:W-:Y:S01]  /*2dd0*/  MUFU.EX2 R156, R4 ;  /* 0x00000004009c7308 */ /* 0x0003e20000000800 */
[----:B---3--:R-:W-:Y:S09]  /*2de0*/  FFMA.FTZ R10, R207, UR50, -R2 ;  /* 0x00000032cf0a7c23 */ /* 0x008ff20008010802 */
[----:B------:R-:W-:Y:S10]  /*2df0*/  MUFU.TANH R219, R32 ;  /* 0x0000002000db7308 */ /* 0x000ff40000002400 */
[----:B------:R-:W-:Y:S01]  /*2e00*/  MUFU.TANH R227, R34 ;  /* 0x0000002200e37308 */ /* 0x000fe20000002400 */
[--C-:B-1----:R-:W-:Y:S09]  /*2e10*/  FFMA.FTZ R4, R229, UR50, -R9.reuse ;  /* 0x00000032e5047c23 */ /* 0x102ff20008010809 */
[----:B------:R1:W-:Y:S10]  /*2e20*/  MUFU.EX2 R157, R4 ;  /* 0x00000004009d7308 */ /* 0x0003f40000000800 */
[----:B------:R2:W-:Y:S10]  /*2e30*/  MUFU.EX2 R197, R10 ;  /* 0x0000000a00c57308 */ /* 0x0005f40000000800 */
[----:B------:R-:W3:Y:S01]  /*2e40*/  MUFU.TANH R199, R30 ;  /* 0x0000001e00c77308 */ /* 0x000ee20000002400 */
[----:B-1----:R-:W-:Y:S09]  /*2e50*/  FFMA.FTZ R4, R235, UR50, -R8 ;  /* 0x00000032eb047c23 */ /* 0x002ff20008010808 */
[----:B------:R1:W-:Y:S01]  /*2e60*/  MUFU.EX2 R162, R4 ;  /* 0x0000000400a27308 */ /* 0x0003e20000000800 */
[--C-:B--2---:R-:W-:Y:S09]  /*2e70*/  FFMA.FTZ R10, R214, UR50, -R0.reuse ;  /* 0x00000032d60a7c23 */ /* 0x104ff20008010800 */
[----:B------:R-:W-:Y:S01]  /*2e80*/  MUFU.EX2 R210, R10 ;  /* 0x0000000a00d27308 */ /* 0x000fe20000000800 */
[----:B---3--:R-:W-:Y:S09]  /*2e90*/  FFMA.FTZ R6, R199, UR50, -R0 ;  /* 0x00000032c7067c23 */ /* 0x008ff20008010800 */
[----:B------:R-:W2:Y:S01]  /*2ea0*/  MUFU.TANH R213, R11 ;  /* 0x0000000b00d57308 */ /* 0x000ea20000002400 */
[----:B-1----:R-:W-:Y:S09]  /*2eb0*/  FFMA.FTZ R4, R234, UR50, -R8 ;  /* 0x00000032ea047c23 */ /* 0x002ff20008010808 */
[----:B------:R1:W-:Y:S10]  /*2ec0*/  MUFU.EX2 R163, R4 ;  /* 0x0000000400a37308 */ /* 0x0003f40000000800 */
[----:B------:R3:W-:Y:S01]  /*2ed0*/  MUFU.EX2 R189, R6 ;  /* 0x0000000600bd7308 */ /* 0x0007e20000000800 */
[----:B--2---:R-:W-:Y:S09]  /*2ee0*/  FFMA.FTZ R10, R213, UR50, -R0 ;  /* 0x00000032d50a7c23 */ /* 0x004ff20008010800 */
[----:B------:R-:W-:Y:S01]  /*2ef0*/  MUFU.EX2 R209, R10 ;  /* 0x0000000a00d17308 */ /* 0x000fe20000000800 */
[--C-:B-1----:R-:W-:Y:S09]  /*2f00*/  FFMA.FTZ R4, R194, UR50, -R2.reuse ;  /* 0x00000032c2047c23 */ /* 0x102ff20008010802 */
[----:B------:R1:W-:Y:S01]  /*2f10*/  MUFU.EX2 R171, R4 ;  /* 0x0000000400ab7308 */ /* 0x0003e20000000800 */
[----:B---3--:R-:W-:Y:S09]  /*2f20*/  F2FP.F16.F32.PACK_AB R6, R197, R198 ;  /* 0x000000c6c506723e */ /* 0x008ff200000000ff */
[----:B------:R-:W-:Y:S10]  /*2f30*/  MUFU.TANH R224, R33 ;  /* 0x0000002100e07308 */ /* 0x000ff40000002400 */
[----:B------:R-:W2:Y:S01]  /*2f40*/  MUFU.TANH R200, R31 ;  /* 0x0000001f00c87308 */ /* 0x000ea20000002400 */
[----:B-1----:R-:W-:Y:S09]  /*2f50*/  FFMA.FTZ R4, R193, UR50, -R2 ;  /* 0x00000032c1047c23 */ /* 0x002ff20008010802 */
[----:B------:R1:W-:Y:S10]  /*2f60*/  MUFU.EX2 R170, R4 ;  /* 0x0000000400aa7308 */ /* 0x0003f40000000800 */
[----:B------:R-:W3:Y:S01]  /*2f70*/  MUFU.TANH R226, R35 ;  /* 0x0000002300e27308 */ /* 0x000ee20000002400 */
[--C-:B-1----:R-:W-:Y:S09]  /*2f80*/  FFMA.FTZ R4, R206, UR50, -R0.reuse ;  /* 0x00000032ce047c23 */ /* 0x102ff20008010800 */
[----:B------:R1:W-:Y:S02]  /*2f90*/  MUFU.EX2 R196, R4 ;  /* 0x0000000400c47308 */ /* 0x0003e40000000800 */
[--C-:B-1----:R-:W-:Y:S01]  /*2fa0*/  FFMA.FTZ R4, R201, UR50, -R0.reuse ;  /* 0x00000032c9047c23 */ /* 0x102fe20008010800 */
[----:B--2---:R-:W-:Y:S07]  /*2fb0*/  FFMA.FTZ R0, R200, UR50, -R0 ;  /* 0x00000032c8007c23 */ /* 0x004fee0008010800 */
        /* <DEDUP_REMOVED lines=8> */
[--C-:B--2---:R-:W-:Y:S03]  /*3040*/  FFMA.FTZ R2, R219, UR50, -R9.reuse ;  /* 0x00000032db027c23 */ /* 0x104fe60008010809 */
[----:B------:R2:W-:Y:S01]  /*3050*/  STS [R217+0x19400], R5 ;  /* 0x01940005d9007388 */ /* 0x0005e20000000800 */
[----:B------:R-:W-:Y:S01]  /*3060*/  FFMA.FTZ R9, R224, UR50, -R9 ;  /* 0x00000032e0097c23 */ /* 0x000fe20008010809 */
[----:B------:R4:W-:Y:S10]  /*3070*/  MUFU.EX2 R154, R2 ;  /* 0x00000002009a7308 */ /* 0x0009f40000000800 */
[----:B------:R-:W-:Y:S01]  /*3080*/  MUFU.EX2 R155, R9 ;  /* 0x00000009009b7308 */ /* 0x000fe20000000800 */
[--C-:B----4-:R-:W-:Y:S01]  /*3090*/  FFMA.FTZ R2, R227, UR50, -R8.reuse ;  /* 0x00000032e3027c23 */ /* 0x110fe20008010808 */
[----:B-1----:R-:W-:Y:S01]  /*30a0*/  F2FP.F16.F32.PACK_AB R4, R209, R210 ;  /* 0x000000d2d104723e */ /* 0x002fe200000000ff */
[----:B---3--:R-:W-:Y:S07]  /*30b0*/  FFMA.FTZ R8, R226, UR50, -R8 ;  /* 0x00000032e2087c23 */ /* 0x008fee0008010808 */
[----:B------:R1:W-:Y:S01]  /*30c0*/  MUFU.EX2 R159, R2 ;  /* 0x00000002009f7308 */ /* 0x0003e20000000800 */
[----:B--2---:R-:W-:Y:S09]  /*30d0*/  F2FP.F16.F32.PACK_AB R5, R157, R156 ;  /* 0x0000009c9d05723e */ /* 0x004ff200000000ff */
[----:B------:R-:W2:Y:S01]  /*30e0*/  MUFU.EX2 R158, R8 ;  /* 0x00000008009e7308 */ /* 0x000ea20000000800 */
[----:B-1----:R-:W-:Y:S05]  /*30f0*/  F2FP.F16.F32.PACK_AB R2, R160, R161 ;  /* 0x000000a1a002723e */ /* 0x002fea00000000ff */
[----:B------:R1:W-:Y:S01]  /*3100*/  STS [R217+0x19000], R2 ;  /* 0x01900002d9007388 */ /* 0x0003e20000000800 */
[----:B--2---:R-:W-:Y:S03]  /*3110*/  F2FP.F16.F32.PACK_AB R0, R158, R159 ;  /* 0x0000009f9e00723e */ /* 0x004fe600000000ff */
[----:B------:R2:W-:Y:S04]  /*3120*/  STS [R218+0x1a000], R6 ;  /* 0x01a00006da007388 */ /* 0x0005e80000000800 */
[----:B------:R3:W-:Y:S01]  /*3130*/  STS [R218+0x1a400], R4 ;  /* 0x01a40004da007388 */ /* 0x0007e20000000800 */
[----:B-1----:R-:W-:Y:S02]  /*3140*/  F2FP.F16.F32.PACK_AB R2, R191, R192 ;  /* 0x000000c0bf02723e */ /* 0x002fe400000000ff */
[----:B--2---:R-:W-:Y:S03]  /*3150*/  F2FP.F16.F32.PACK_AB R6, R204, R205 ;  /* 0x000000cdcc06723e */ /* 0x004fe600000000ff */
[----:B------:R1:W-:Y:S01]  /*3160*/  STS [R217+0x1a000], R2 ;  /* 0x01a00002d9007388 */ /* 0x0003e20000000800 */
[----:B---3--:R-:W-:Y:S03]  /*3170*/  F2FP.F16.F32.PACK_AB R4, R163, R162 ;  /* 0x000000a2a304723e */ /* 0x008fe600000000ff */
[----:B------:R2:W-:Y:S04]  /*3180*/  STS [R217+0x1a400], R6 ;  /* 0x01a40006d9007388 */ /* 0x0005e80000000800 */
[----:B------:R3:W-:Y:S04]  /*3190*/  STS [R216+0x19000], R5 ;  /* 0x01900005d8007388 */ /* 0x0007e80000000800 */
[----:B------:R4:W-:Y:S04]  /*31a0*/  STS [R216+0x19400], R4 ;  /* 0x01940004d8007388 */ /* 0x0009e80000000800 */
[----:B------:R4:W-:Y:S01]  /*31b0*/  STS [R215+0x19400], R0 ;  /* 0x01940000d7007388 */ /* 0x0009e20000000800 */
[----:B-1----:R-:W-:Y:S02]  /*31c0*/  F2FP.F16.F32.PACK_AB R2, R155, R154 ;  /* 0x0000009a9b02723e */ /* 0x002fe400000000ff */
[----:B--2---:R-:W-:Y:S03]  /*31d0*/  F2FP.F16.F32.PACK_AB R6, R170, R171 ;  /* 0x000000abaa06723e */ /* 0x004fe600000000ff */
[----:B------:R1:W-:Y:S01]  /*31e0*/  STS [R215+0x19000], R2 ;  /* 0x01900002d7007388 */ /* 0x0003e20000000800 */
[----:B---3--:R-:W-:Y:S03]  /*31f0*/  F2FP.F16.F32.PACK_AB R5, R195, R196 ;  /* 0x000000c4c305723e */ /* 0x008fe600000000ff */
[----:B------:R-:W-:Y:S01]  /*3200*/  STS [R216+0x1a000], R6 ;  /* 0x01a00006d8007388 */ /* 0x000fe20000000800 */
[----:B----4-:R-:W-:Y:S03]  /*3210*/  F2FP.F16.F32.PACK_AB R4, R168, R169 ;  /* 0x000000a9a804723e */ /* 0x010fe600000000ff */
[----:B------:R-:W-:Y:S01]  /*3220*/  STS [R216+0x1a400], R5 ;  /* 0x01a40005d8007388 */ /* 0x000fe20000000800 */
[----:B------:R-:W-:Y:S03]  /*3230*/  LEA R0, R182, UR5, 0x1 ;  /* 0x00000005b6007c11 */ /* 0x000fe6000f8e08ff */
[----:B------:R-:W-:Y:S01]  /*3240*/  STS [R215+0x1a000], R4 ;  /* 0x01a00004d7007388 */ /* 0x000fe20000000800 */
[----:B-1----:R-:W-:Y:S05]  /*3250*/  F2FP.F16.F32.PACK_AB R2, R188, R189 ;  /* 0x000000bdbc02723e */ /* 0x002fea00000000ff */
        /* <DEDUP_REMOVED lines=52> */
[----:B------:R-:W-:Y:S08]  /*35a0*/  LDSM.16.M88.4 R132, [R0+0x8000] ;  /* 0x008000000084783b */ /* 0x000ff00000000200 */
[----:B------:R-:W1:Y:S02]  /*35b0*/  LDSM.16.M88.4 R136, [R173+0x13000] ;  /* 0x01300000ad88783b */ /* 0x000e640000000200 */
[-C--:B-1----:R-:W-:Y:S06]  /*35c0*/  HMMA.16816.F32 R4, R132, R136.reuse, R4 ;  /* 0x000000888404723c */ /* 0x082fec0000001804 */
[C---:B------:R-:W-:Y:S06]  /*35d0*/  HMMA.16816.F32 R8, R140.reuse, R136, R8 ;  /* 0x000000888c08723c */ /* 0x040fec0000001808 */
        /* <DEDUP_REMOVED lines=17> */
[----:B------:R-:W-:Y:S01]  /*36f0*/  FADD.FTZ R0, -R151, R5 ;  /* 0x0000000597007221 */ /* 0x000fe20000010100 */
[-C--:B------:R-:W-:Y:S05]  /*3700*/  HMMA.16816.F32 R28, R140, R146.reuse, R28 ;  /* 0x000000928c1c723c */ /* 0x080fea000000181c */
[----:B------:R-:W-:Y:S01]  /*3710*/  FFMA.FTZ R4, -R233, R233, 1 ;  /* 0x3f800000e9047423 */ /* 0x000fe200000101e9 */
[----:B------:R-:W-:Y:S01]  /*3720*/  FFMA.FTZ R5, -R232, R232, 1 ;  /* 0x3f800000e8057423 */ /* 0x000fe200000101e8 */
[----:B------:R-:W-:Y:S04]  /*3730*/  HMMA.16816.F32 R32, R132, R146, R32 ;  /* 0x000000928420723c */ /* 0x000fe80000001820 */
[----:B------:R-:W-:Y:S01]  /*3740*/  FMUL.FTZ R2, R167, R2 ;  /* 0x00000002a7027220 */ /* 0x000fe20000410000 */
[----:B------:R-:W-:Y:S01]  /*3750*/  FMUL.FTZ R0, R166, R0 ;  /* 0x00000000a6007220 */ /* 0x000fe20000410000 */
[----:B------:R-:W-:Y:S01]  /*3760*/  FMUL.FTZ R4, R4, UR51 ;  /* 0x0000003304047c20 */ /* 0x000fe20008410000 */
[----:B------:R-:W-:Y:S01]  /*3770*/  FMUL.FTZ R5, R5, UR51 ;  /* 0x0000003305057c20 */ /* 0x000fe20008410000 */
[----:B------:R-:W-:Y:S03]  /*3780*/  FADD.FTZ R20, -R151, R20 ;  /* 0x0000001497147221 */ /* 0x000fe60000010100 */
[----:B------:R-:W-:Y:S01]  /*3790*/  FMUL.FTZ R2, R4, R2 ;  /* 0x0000000204027220 */ /* 0x000fe20000410000 */
[----:B------:R-:W-:Y:S01]  /*37a0*/  FMUL.FTZ R0, R5, R0 ;  /* 0x0000000005007220 */ /* 0x000fe20000410000 */
[C---:B------:R-:W-:Y:S01]  /*37b0*/  FADD.FTZ R5, -R151.reuse, R17 ;  /* 0x0000001197057221 */ /* 0x040fe20000010100 */
[----:B------:R-:W-:Y:S01]  /*37c0*/  FADD.FTZ R16, -R151, R16 ;  /* 0x0000001097107221 */ /* 0x000fe20000010100 */
[----:B------:R-:W-:Y:S01]  /*37d0*/  FFMA.FTZ R17, -R231, R231, 1 ;  /* 0x3f800000e7117423 */ /* 0x000fe200000101e7 */
[----:B------:R-:W-:Y:S01]  /*37e0*/  FFMA.FTZ R132, -R228, R228, 1 ;  /* 0x3f800000e4847423 */ /* 0x000fe200000101e4 */
[----:B------:R-:W-:Y:S01]  /*37f0*/  F2FP.F16.F32.PACK_AB R0, R0, R2 ;  /* 0x000000020000723e */ /* 0x000fe200000000ff */
[----:B------:R-:W-:Y:S01]  /*3800*/  FMUL.FTZ R2, R156, R20 ;  /* 0x000000149c027220 */ /* 0x000fe20000410000 */
[----:B------:R-:W-:Y:S01]  /*3810*/  FFMA.FTZ R20, -R230, R230, 1 ;  /* 0x3f800000e6147423 */ /* 0x000fe200000101e6 */
[----:B------:R-:W-:Y:S01]  /*3820*/  FMUL.FTZ R16, R161, R16 ;  /* 0x00000010a1107220 */ /* 0x000fe20000410000 */
[----:B------:R-:W-:Y:S01]  /*3830*/  FMUL.FTZ R17, R17, UR51 ;  /* 0x0000003311117c20 */ /* 0x000fe20008410000 */
[----:B------:R-:W-:Y:S01]  /*3840*/  FMUL.FTZ R5, R160, R5 ;  /* 0x00000005a0057220 */ /* 0x000fe20000410000 */
[----:B------:R-:W-:Y:S01]  /*3850*/  FMUL.FTZ R20, R20, UR51 ;  /* 0x0000003314147c20 */ /* 0x000fe20008410000 */
[----:B------:R-:W-:Y:S01]  /*3860*/  FMUL.FTZ R132, R132, UR51 ;  /* 0x0000003384847c20 */ /* 0x000fe20008410000 */
[----:B------:R-:W-:Y:S01]  /*3870*/  FMUL.FTZ R17, R17, R16 ;  /* 0x0000001011117220 */ /* 0x000fe20000410000 */
[C---:B------:R-:W-:Y:S01]  /*3880*/  FADD.FTZ R4, -R151.reuse, R21 ;  /* 0x0000001597047221 */ /* 0x040fe20000010100 */
[----:B------:R-:W-:Y:S01]  /*3890*/  FMUL.FTZ R16, R20, R5 ;  /* 0x0000000514107220 */ /* 0x000fe20000410000 */
[----:B------:R-:W-:Y:S01]  /*38a0*/  FMUL.FTZ R132, R132, R2 ;  /* 0x0000000284847220 */ /* 0x000fe20000410000 */
[----:B------:R-:W-:Y:S01]  /*38b0*/  FADD.FTZ R2, -R151, R32 ;  /* 0x0000002097027221 */ /* 0x000fe20000010100 */
[----:B------:R-:W-:Y:S01]  /*38c0*/  FFMA.FTZ R5, -R219, R219, 1 ;  /* 0x3f800000db057423 */ /* 0x000fe200000101db */
[----:B------:R-:W-:Y:S01]  /*38d0*/  FADD.FTZ R32, -R150, R6 ;  /* 0x0000000696207221 */ /* 0x000fe20000010100 */
[----:B------:R-:W-:Y:S01]  /*38e0*/  FFMA.FTZ R21, -R229, R229, 1 ;  /* 0x3f800000e5157423 */ /* 0x000fe200000101e5 */
[----:B------:R-:W-:Y:S01]  /*38f0*/  FMUL.FTZ R2, R154, R2 ;  /* 0x000000029a027220 */ /* 0x000fe20000410000 */
[----:B------:R-:W-:Y:S01]  /*3900*/  FMUL.FTZ R5, R5, UR51 ;  /* 0x0000003305057c20 */ /* 0x000fe20008410000 */
[----:B------:R-:W-:Y:S01]  /*3910*/  FMUL.FTZ R4, R157, R4 ;  /* 0x000000049d047220 */ /* 0x000fe20000410000 */
[----:B------:R-:W-:Y:S01]  /*3920*/  FMUL.FTZ R21, R21, UR51 ;  /* 0x0000003315157c20 */ /* 0x000fe20008410000 */
[----:B------:R-:W-:Y:S01]  /*3930*/  FADD.FTZ R33, -R151, R33 ;  /* 0x0000002197217221 */ /* 0x000fe20000010100 */
[----:B------:R-:W-:Y:S01]  /*3940*/  FMUL.FTZ R6, R5, R2 ;  /* 0x0000000205067220 */ /* 0x000fe20000410000 */
[----:B------:R-:W-:Y:S01]  /*3950*/  FADD.FTZ R2, -R150, R7 ;  /* 0x0000000796027221 */ /* 0x000fe20000010100 */
[----:B------:R-:W-:Y:S01]  /*3960*/  FMUL.FTZ R5, R183, R32 ;  /* 0x00000020b7057220 */ /* 0x000fe20000410000 */
[----:B------:R-:W-:Y:S01]  /*3970*/  FFMA.FTZ R7, -R239, R239, 1 ;  /* 0x3f800000ef077423 */ /* 0x000fe200000101ef */
[----:B------:R-:W-:Y:S01]  /*3980*/  FFMA.FTZ R32, -R238, R238, 1 ;  /* 0x3f800000ee207423 */ /* 0x000fe200000101ee */
[----:B------:R-:W-:Y:S01]  /*3990*/  FFMA.FTZ R20, -R224, R224, 1 ;  /* 0x3f800000e0147423 */ /* 0x000fe200000101e0 */
        /* <DEDUP_REMOVED lines=8> */
[----:B------:R-:W-:Y:S01]  /*3a20*/  FADD.FTZ R19, -R150, R19 ;  /* 0x0000001396137221 */ /* 0x000fe20000010100 */
[----:B------:R-:W-:Y:S01]  /*3a30*/  FMUL.FTZ R20, R20, R4 ;  /* 0x0000000414147220 */ /* 0x000fe20000410000 */
[----:B------:R-:W-:Y:S01]  /*3a40*/  FADD.FTZ R7, -R150, R22 ;  /* 0x0000001696077221 */ /* 0x000fe20000010100 */
[----:B------:R-:W-:Y:S01]  /*3a50*/  FFMA.FTZ R22, -R237, R237, 1 ;  /* 0x3f800000ed167423 */ /* 0x000fe200000101ed */
[----:B------:R-:W-:Y:S01]  /*3a60*/  F2FP.F16.F32.PACK_AB R2, R2, R5 ;  /* 0x000000050202723e */ /* 0x000fe200000000ff */
[----:B------:R-:W-:Y:S01]  /*3a70*/  FMUL.FTZ R5, R164, R19 ;  /* 0x00000013a4057220 */ /* 0x000fe20000410000 */
[----:B------:R-:W-:Y:S01]  /*3a80*/  F2FP.F16.F32.PACK_AB R20, R20, R6 ;  /* 0x000000061414723e */ /* 0x000fe200000000ff */
[----:B------:R-:W-:Y:S01]  /*3a90*/  FADD.FTZ R6, -R150, R18 ;  /* 0x0000001296067221 */ /* 0x000fe20000010100 */
[----:B------:R-:W-:Y:S01]  /*3aa0*/  FFMA.FTZ R19, -R236, R236, 1 ;  /* 0x3f800000ec137423 */ /* 0x000fe200000101ec */
[----:B------:R-:W-:Y:S01]  /*3ab0*/  F2FP.F16.F32.PACK_AB R4, R16, R17 ;  /* 0x000000111004723e */ /* 0x000fe200000000ff */
[----:B------:R-:W-:Y:S01]  /*3ac0*/  FADD.FTZ R17, -R150, R23 ;  /* 0x0000001796117221 */ /* 0x000fe20000010100 */
[----:B------:R-:W-:Y:S01]  /*3ad0*/  FMUL.FTZ R6, R165, R6 ;  /* 0x00000006a5067220 */ /* 0x000fe20000410000 */
[----:B------:R-:W-:Y:S01]  /*3ae0*/  FMUL.FTZ R22, R22, UR51 ;  /* 0x0000003316167c20 */ /* 0x000fe20008410000 */
[----:B------:R-:W-:Y:S01]  /*3af0*/  FMUL.FTZ R19, R19, UR51 ;  /* 0x0000003313137c20 */ /* 0x000fe20008410000 */
[----:B------:R-:W-:Y:S01]  /*3b00*/  FFMA.FTZ R18, -R235, R235, 1 ;  /* 0x3f800000eb127423 */ /* 0x000fe200000101eb */
[----:B------:R-:W-:Y:S01]  /*3b10*/  FFMA.FTZ R16, -R234, R234, 1 ;  /* 0x3f800000ea107423 */ /* 0x000fe200000101ea */
[C---:B------:R-:W-:Y:S01]  /*3b20*/  FADD.FTZ R34, -R150.reuse, R34 ;  /* 0x0000002296227221 */ /* 0x040fe20000010100 */
[----:B------:R-:W-:Y:S01]  /*3b30*/  FADD.FTZ R35, -R150, R35 ;  /* 0x0000002396237221 */ /* 0x000fe20000010100 */
        /* <DEDUP_REMOVED lines=36> */
.L_x_1017:
[----:B------:R2:W-:Y:S01]  /*3d80*/  STS [R218+0x15000], R0 ;  /* 0x01500000da007388 */ /* 0x0005e20000000800 */
[----:B-----5:R-:W-:Y:S01]  /*3d90*/  FADD.FTZ R9, -R149, R9 ;  /* 0x0000000995097221 */ /* 0x020fe20000010100 */
[----:B------:R-:W-:Y:S01]  /*3da0*/  FFMA.FTZ R6, -R207, R207, 1 ;  /* 0x3f800000cf067423 */ /* 0x000fe200000101cf */
[----:B------:R-:W-:Y:S01]  /*3db0*/  F2FP.F16.F32.PACK_AB R16, R16, R7 ;  /* 0x000000071010723e */ /* 0x000fe200000000ff */
[----:B------:R3:W-:Y:S01]  /*3dc0*/  STS [R218+0x15400], R2 ;  /* 0x01540002da007388 */ /* 0x0007e20000000800 */
[----:B------:R-:W-:Y:S01]  /*3dd0*/  FADD.FTZ R12, -R149, R12 ;  /* 0x0000000c950c7221 */ /* 0x000fe20000010100 */
[----:B------:R-:W-:Y:S01]  /*3de0*/  FFMA.FTZ R5, -R203, R203, 1 ;  /* 0x3f800000cb057423 */ /* 0x000fe200000101cb */
[----:B------:R-:W-:Y:S01]  /*3df0*/  FADD.FTZ R8, -R149, R8 ;  /* 0x0000000895087221 */ /* 0x000fe20000010100 */
[----:B------:R4:W-:Y:S01]  /*3e00*/  STS [R217+0x15000], R4 ;  /* 0x01500004d9007388 */ /* 0x0009e20000000800 */
[----:B------:R-:W-:Y:S01]  /*3e10*/  FFMA.FTZ R7, -R208, R208, 1 ;  /* 0x3f800000d0077423 */ /* 0x000fe200000101d0 */
[----:B------:R-:W-:Y:S01]  /*3e20*/  FMUL.FTZ R9, R197, R9 ;  /* 0x00000009c5097220 */ /* 0x000fe20000410000 */
[----:B------:R-:W-:Y:S01]  /*3e30*/  FMUL.FTZ R6, R6, UR51 ;  /* 0x0000003306067c20 */ /* 0x000fe20008410000 */
[----:B------:R-:W-:Y:S01]  /*3e40*/  FMUL.FTZ R12, R192, R12 ;  /* 0x0000000cc00c7220 */ /* 0x000fe20000410000 */
[----:B------:R-:W-:Y:S01]  /*3e50*/  FMUL.FTZ R5, R5, UR51 ;  /* 0x0000003305057c20 */ /* 0x000fe20008410000 */
[----:B------:R-:W-:Y:S01]  /*3e60*/  FMUL.FTZ R8, R198, R8 ;  /* 0x00000008c6087220 */ /* 0x000fe20000410000 */
[----:B------:R-:W-:Y:S01]  /*3e70*/  FMUL.FTZ R7, R7, UR51 ;  /* 0x0000003307077c20 */ /* 0x000fe20008410000 */
[----:B------:R-:W-:Y:S01]  /*3e80*/  F2FP.F16.F32.PACK_AB R17, R17, R18 ;  /* 0x000000121111723e */ /* 0x000fe200000000ff */
[----:B------:R-:W-:Y:S01]  /*3e90*/  FMUL.FTZ R12, R5, R12 ;  /* 0x0000000c050c7220 */ /* 0x000fe20000410000 */
[----:B------:R-:W-:Y:S01]  /*3ea0*/  FADD.FTZ R28, -R149, R28 ;  /* 0x0000001c951c7221 */ /* 0x000fe20000010100 */
[----:B------:R-:W-:Y:S01]  /*3eb0*/  FMUL.FTZ R18, R7, R8 ;  /* 0x0000000807127220 */ /* 0x000fe20000410000 */
[----:B------:R-:W-:Y:S01]  /*3ec0*/  FFMA.FTZ R5, -R187, R187, 1 ;  /* 0x3f800000bb057423 */ /* 0x000fe200000101bb */
[----:B------:R-:W-:Y:S01]  /*3ed0*/  FADD.FTZ R24, -R149, R24 ;  /* 0x0000001895187221 */ /* 0x000fe20000010100 */
[----:B------:R-:W-:Y:S01]  /*3ee0*/  FFMA.FTZ R7, -R194, R194, 1 ;  /* 0x3f800000c2077423 */ /* 0x000fe200000101c2 */
[----:B------:R-:W-:Y:S01]  /*3ef0*/  FMUL.FTZ R28, R169, R28 ;  /* 0x0000001ca91c7220 */ /* 0x000fe20000410000 */
[----:B------:R-:W-:Y:S01]  /*3f00*/  FMUL.FTZ R5, R5, UR51 ;  /* 0x0000003305057c20 */ /* 0x000fe20008410000 */
[----:B--2---:R-:W-:Y:S01]  /*3f10*/  F2FP.F16.F32.PACK_AB R0, R19, R22 ;  /* 0x000000161300723e */ /* 0x004fe200000000ff */
[----:B------:R-:W-:Y:S01]  /*3f20*/  FMUL.FTZ R24, R171, R24 ;  /* 0x00000018ab187220 */ /* 0x000fe20000410000 */
[----:B------:R-:W-:Y:S01]  /*3f30*/  FMUL.FTZ R7, R7, UR51 ;  /* 0x0000003307077c20 */ /* 0x000fe20008410000 */
[----:B------:R-:W-:Y:S01]  /*3f40*/  FADD.FTZ R10, -R148, R10 ;  /* 0x0000000a940a7221 */ /* 0x000fe20000010100 */
[----:B---3--:R-:W-:Y:S01]  /*3f50*/  FADD.FTZ R2, -R149, R13 ;  /* 0x0000000d95027221 */ /* 0x008fe20000010100 */
[----:B------:R2:W-:Y:S01]  /*3f60*/  STS [R217+0x15400], R0 ;  /* 0x01540000d9007388 */ /* 0x0005e20000000800 */
[----:B------:R-:W-:Y:S01]  /*3f70*/  FMUL.FTZ R13, R6, R9 ;  /* 0x00000009060d7220 */ /* 0x000fe20000410000 */
[----:B------:R-:W-:Y:S01]  /*3f80*/  FMUL.FTZ R8, R5, R28 ;  /* 0x0000001c05087220 */ /* 0x000fe20000410000 */
[----:B----4-:R-:W-:Y:S01]  /*3f90*/  FFMA.FTZ R4, -R202, R202, 1 ;  /* 0x3f800000ca047423 */ /* 0x010fe200000101ca */
[----:B------:R-:W-:Y:S01]  /*3fa0*/  FMUL.FTZ R2, R191, R2 ;  /* 0x00000002bf027220 */ /* 0x000fe20000410000 */
[----:B------:R-:W-:Y:S01]  /*3fb0*/  FMUL.FTZ R24, R7, R24 ;  /* 0x0000001807187220 */ /* 0x000fe20000410000 */
[----:B------:R-:W-:Y:S01]  /*3fc0*/  FADD.FTZ R11, -R148, R11 ;  /* 0x0000000b940b7221 */ /* 0x000fe20000010100 */
[----:B------:R-:W-:Y:S01]  /*3fd0*/  FMUL.FTZ R4, R4, UR51 ;  /* 0x0000003304047c20 */ /* 0x000fe20008410000 */
[----:B------:R-:W-:Y:S01]  /*3fe0*/  FADD.FTZ R14, -R148, R14 ;  /* 0x0000000e940e7221 */ /* 0x000fe20000010100 */
[----:B------:R-:W-:Y:S01]  /*3ff0*/  FFMA.FTZ R5, -R212, R212, 1 ;  /* 0x3f800000d4057423 */ /* 0x000fe200000101d4 */
[----:B------:R-:W-:Y:S01]  /*4000*/  FMUL.FTZ R11, R209, R11 ;  /* 0x0000000bd10b7220 */ /* 0x000fe20000410000 */
[----:B------:R-:W-:Y:S01]  /*4010*/  FMUL.FTZ R9, R4, R2 ;  /* 0x0000000204097220 */ /* 0x000fe20000410000 */
[----:B------:R-:W-:Y:S01]  /*4020*/  FADD.FTZ R2, -R149, R29 ;  /* 0x0000001d95027221 */ /* 0x000fe20000010100 */
[----:B------:R-:W-:Y:S01]  /*4030*/  FFMA.FTZ R4, -R190, R190, 1 ;  /* 0x3f800000be047423 */ /* 0x000fe200000101be */
[----:B------:R-:W-:Y:S01]  /*4040*/  FMUL.FTZ R14, R205, R14 ;  /* 0x0000000ecd0e7220 */ /* 0x000fe20000410000 */
[----:B------:R-:W-:Y:S01]  /*4050*/  FMUL.FTZ R5, R5, UR51 ;  /* 0x0000003305057c20 */ /* 0x000fe20008410000 */
[----:B------:R-:W-:Y:S01]  /*4060*/  FMUL.FTZ R2, R168, R2 ;  /* 0x00000002a8027220 */ /* 0x000fe20000410000 */
[----:B------:R-:W-:Y:S01]  /*4070*/  FMUL.FTZ R4, R4, UR51 ;  /* 0x0000003304047c20 */ /* 0x000fe20008410000 */
[----:B------:R-:W-:Y:S01]  /*4080*/  F2FP.F16.F32.PACK_AB R7, R9, R12 ;  /* 0x0000000c0907723e */ /* 0x000fe200000000ff */
[----:B------:R-:W-:Y:S01]  /*4090*/  FMUL.FTZ R12, R210, R10 ;  /* 0x0000000ad20c7220 */ /* 0x000fe20000410000 */
[----:B------:R-:W-:Y:S01]  /*40a0*/  FFMA.FTZ R10, -R214, R214, 1 ;  /* 0x3f800000d60a7423 */ /* 0x000fe200000101d6 */
[----:B------:R-:W-:Y:S01]  /*40b0*/  FMUL.FTZ R2, R4, R2 ;  /* 0x0000000204027220 */ /* 0x000fe20000410000 */
[----:B------:R-:W-:Y:S01]  /*40c0*/  FFMA.FTZ R9, -R213, R213, 1 ;  /* 0x3f800000d5097423 */ /* 0x000fe200000101d5 */
[----:B------:R-:W-:Y:S01]  /*40d0*/  FFMA.FTZ R4, -R211, R211, 1 ;  /* 0x3f800000d3047423 */ /* 0x000fe200000101d3 */
[----:B------:R-:W-:Y:S01]  /*40e0*/  FMUL.FTZ R10, R10, UR51 ;  /* 0x000000330a0a7c20 */ /* 0x000fe20008410000 */
[----:B--2---:R-:W-:Y:S01]  /*40f0*/  F2FP.F16.F32.PACK_AB R0, R13, R18 ;  /* 0x000000120d00723e */ /* 0x004fe200000000ff */
[----:B------:R-:W-:Y:S01]  /*4100*/  FMUL.FTZ R9, R9, UR51 ;  /* 0x0000003309097c20 */ /* 0x000fe20008410000 */
[----:B------:R-:W-:Y:S01]  /*4110*/  F2FP.F16.F32.PACK_AB R8, R2, R8 ;  /* 0x000000080208723e */ /* 0x000fe200000000ff */
[----:B------:R-:W-:Y:S01]  /*4120*/  FADD.FTZ R2, -R148, R15 ;  /* 0x0000000f94027221 */ /* 0x000fe20000010100 */
[----:B------:R-:W-:Y:S01]  /*4130*/  FMUL.FTZ R4, R4, UR51 ;  /* 0x0000003304047c20 */ /* 0x000fe20008410000 */
[----:B------:R-:W-:Y:S01]  /*4140*/  FMUL.FTZ R13, R10, R12 ;  /* 0x0000000c0a0d7220 */ /* 0x000fe20000410000 */
[----:B------:R-:W-:Y:S01]  /*4150*/  FMUL.FTZ R12, R9, R11 ;  /* 0x0000000b090c7220 */ /* 0x000fe20000410000 */
[----:B------:R-:W-:Y:S01]  /*4160*/  FMUL.FTZ R2, R204, R2 ;  /* 0x00000002cc027220 */ /* 0x000fe20000410000 */
[----:B------:R-:W-:Y:S01]  /*4170*/  FMUL.FTZ R14, R5, R14 ;  /* 0x0000000e050e7220 */ /* 0x000fe20000410000 */
[----:B------:R-:W-:Y:S01]  /*4180*/  FADD.FTZ R30, -R148, R30 ;  /* 0x0000001e941e7221 */ /* 0x000fe20000010100 */
[----:B------:R-:W-:Y:S01]  /*4190*/  FFMA.FTZ R5, -R199, R199, 1 ;  /* 0x3f800000c7057423 */ /* 0x000fe200000101c7 */
[----:B------:R-:W-:Y:S01]  /*41a0*/  FMUL.FTZ R11, R4, R2 ;  /* 0x00000002040b7220 */ /* 0x000fe20000410000 */
[----:B------:R2:W-:Y:S01]  /*41b0*/  STS [R218+0x16000], R0 ;  /* 0x01600000da007388 */ /* 0x0005e20000000800 */
        /* <DEDUP_REMOVED lines=8> */
[----:B------:R-:W-:Y:S01]  /*4240*/  FFMA.FTZ R10, -R206, R206, 1 ;  /* 0x3f800000ce0a7423 */ /* 0x000fe200000101ce */
[----:B------:R-:W-:Y:S01]  /*4250*/  FMUL.FTZ R5, R4, R2 ;  /* 0x0000000204057220 */ /* 0x000fe20000410000 */
[----:B------:R-:W-:Y:S01]  /*4260*/  F2FP.F16.F32.PACK_AB R4, R12, R13 ;  /* 0x0000000d0c04723e */ /* 0x000fe200000000ff */
[----:B------:R-:W-:Y:S01]  /*4270*/  FFMA.FTZ R9, -R201, R201, 1 ;  /* 0x3f800000c9097423 */ /* 0x000fe200000101c9 */
[----:B------:R-:W-:Y:S01]  /*4280*/  FFMA.FTZ R6, -R193, R193, 1 ;  /* 0x3f800000c1067423 */ /* 0x000fe200000101c1 */
[C---:B------:R-:W-:Y:S01]  /*4290*/  FADD.FTZ R26, -R148.reuse, R26 ;  /* 0x0000001a941a7221 */ /* 0x040fe20000010100 */
[----:B------:R-:W-:Y:S01]  /*42a0*/  FADD.FTZ R27, -R148, R27 ;  /* 0x0000001b941b7221 */ /* 0x000fe20000010100 */
[----:B------:R-:W-:Y:S01]  /*42b0*/  F2FP.F16.F32.PACK_AB R2, R11, R14 ;  /* 0x0000000e0b02723e */ /* 0x000fe200000000ff */
[----:B------:R-:W-:Y:S01]  /*42c0*/  STS [R218+0x16400], R4 ;  /* 0x01640004da007388 */ /* 0x000fe20000000800 */
[----:B------:R-:W-:Y:S01]  /*42d0*/  FMUL.FTZ R25, R170, R25 ;  /* 0x00000019aa197220 */ /* 0x000fe20000410000 */
[----:B------:R-:W-:Y:S01]  /*42e0*/  FMUL.FTZ R10, R10, UR51 ;  /* 0x000000330a0a7c20 */ /* 0x000fe20008410000 */
[----:B------:R-:W-:Y:S01]  /*42f0*/  FMUL.FTZ R9, R9, UR51 ;  /* 0x0000003309097c20 */ /* 0x000fe20008410000 */
[----:B------:R-:W-:Y:S01]  /*4300*/  FMUL.FTZ R6, R6, UR51 ;  /* 0x0000003306067c20 */ /* 0x000fe20008410000 */
[----:B------:R-:W-:Y:S01]  /*4310*/  FMUL.FTZ R26, R196, R26 ;  /* 0x0000001ac41a7220 */ /* 0x000fe20000410000 */
[----:B------:R-:W-:Y:S01]  /*4320*/  FMUL.FTZ R27, R195, R27 ;  /* 0x0000001bc31b7220 */ /* 0x000fe20000410000 */
[----:B------:R-:W-:Y:S01]  /*4330*/  STS [R217+0x16000], R7 ;  /* 0x01600007d9007388 */ /* 0x000fe20000000800 */
[----:B------:R-:W-:Y:S01]  /*4340*/  FMUL.FTZ R6, R6, R25 ;  /* 0x0000001906067220 */ /* 0x000fe20000410000 */
[----:B------:R-:W-:Y:S01]  /*4350*/  FMUL.FTZ R26, R10, R26 ;  /* 0x0000001a0a1a7220 */ /* 0x000fe20000410000 */
[----:B------:R-:W-:Y:S01]  /*4360*/  FMUL.FTZ R27, R9, R27 ;  /* 0x0000001b091b7220 */ /* 0x000fe20000410000 */
[----:B------:R3:W-:Y:S01]  /*4370*/  STS [R217+0x16400], R2 ;  /* 0x01640002d9007388 */ /* 0x0007e20000000800 */
[----:B------:R-:W-:Y:S01]  /*4380*/  F2FP.F16.F32.PACK_AB R5, R5, R30 ;  /* 0x0000001e0505723e */ /* 0x000fe200000000ff */
[----:B------:R-:W3:Y:S01]  /*4390*/  LDC R140, c[0x0][0x2dc] ;  /* 0x0000b700ff8c7b82 */ /* 0x000ee20000000800 */
[----:B------:R-:W-:Y:S01]  /*43a0*/  F2FP.F16.F32.PACK_AB R6, R6, R24 ;  /* 0x000000180606723e */ /* 0x000fe200000000ff */
[----:B------:R-:W-:Y:S01]  /*43b0*/  STS [R216+0x15000], R21 ;  /* 0x01500015d8007388 */ /* 0x000fe20000000800 */
[----:B--2---:R-:W-:Y:S03]  /*43c0*/  F2FP.F16.F32.PACK_AB R0, R27, R26 ;  /* 0x0000001a1b00723e */ /* 0x004fe600000000ff */
        /* <DEDUP_REMOVED lines=99> */
.L_x_1018:
[----:B------:R-:W-:Y:S01]  /*4a00*/  LDSM.16.M88.4 R24, [R176] ;  /* 0x00000000b018783b */ /* 0x000fe20000000200 */
[----:B-1----:R-:W-:Y:S01]  /*4a10*/  IMAD.U32 R2, RZ, RZ, UR34 ;  /* 0x00000022ff027e24 */ /* 0x002fe2000f8e00ff */
[----:B------:R-:W-:Y:S02]  /*4a20*/  ULOP3.LUT UR48, UR32, 0x1, URZ, 0xc0, !UPT ;  /* 0x0000000120307892 */ /* 0x000fe4000f8ec03f */
[----:B------:R-:W1:Y:S02]  /*4a30*/  LDSM.16.MT88.4 R8, [R0+0x9000] ;  /* 0x009000000008783b */ /* 0x000e640000004200 */
        /* <DEDUP_REMOVED lines=21> */
[----:B------:R-:W2:Y:S05]  /*4b90*/  LDSM.16.MT88.4 R132, [R0+0xd800] ;  /* 0x00d800000084783b */ /* 0x000eaa0000004200 */
[C---:B------:R-:W-:Y:S06]  /*4ba0*/  HMMA.16816.F32 R12, R32.reuse, R136, R12 ;  /* 0x00000088200c723c */ /* 0x040fec000000180c */
[C---:B------:R-:W-:Y:S01]  /*4bb0*/  HMMA.16816.F32 R16, R32.reuse, R138, R16 ;  /* 0x0000008a2010723c */ /* 0x040fe20000001810 */
[----:B------:R-:W-:Y:S05]  /*4bc0*/  LDSM.16.MT88.4 R136, [R0+0xdc00] ;  /* 0x00dc00000088783b */ /* 0x000fea0000004200 */
[C---:B------:R-:W-:Y:S06]  /*4bd0*/  HMMA.16816.F32 R20, R32.reuse, R140, R20 ;  /* 0x0000008c2014723c */ /* 0x040fec0000001814 */
[----:B------:R-:W-:Y:S01]  /*4be0*/  HMMA.16816.F32 R24, R32, R142, R24 ;  /* 0x0000008e2018723c */ /* 0x000fe20000001818 */
[----:B------:R-:W3:Y:S04]  /*4bf0*/  LDSM.16.MT88.4 R32, [R0+0xbc00] ;  /* 0x00bc00000020783b */ /* 0x000ee80000004200 */
[----:B------:R-:W-:Y:S01]  /*4c00*/  LDSM.16.M88.4 R140, [R176+0x2000] ;  /* 0x00200000b08c783b */ /* 0x000fe20000000200 */
[C---:B------:R-:W-:Y:S06]  /*4c10*/  HMMA.16816.F32 R4, R144.reuse, R148, R4 ;  /* 0x000000949004723c */ /* 0x040fec0000001804 */
[C---:B------:R-:W-:Y:S01]  /*4c20*/  HMMA.16816.F32 R8, R144.reuse, R150, R8 ;  /* 0x000000969008723c */ /* 0x040fe20000001808 */
[----:B------:R-:W4:Y:S05]  /*4c30*/  LDSM.16.MT88.4 R148, [R0+0xa000] ;  /* 0x00a000000094783b */ /* 0x000f2a0000004200 */
[C---:B-1----:R-:W-:Y:S06]  /*4c40*/  HMMA.16816.F32 R12, R144.reuse, R28, R12 ;  /* 0x0000001c900c723c */ /* 0x042fec000000180c */
        /* <DEDUP_REMOVED lines=9> */
[C---:B---3--:R-:W-:Y:S06]  /*4ce0*/  HMMA.16816.F32 R12, R152.reuse, R32, R12 ;  /* 0x00000020980c723c */ /* 0x048fec000000180c */
[C---:B------:R-:W-:Y:S01]  /*4cf0*/  HMMA.16816.F32 R16, R152.reuse, R34, R16 ;  /* 0x000000229810723c */ /* 0x040fe20000001810 */
[----:B------:R-:W3:Y:S05]  /*4d00*/  LDSM.16.MT88.4 R32, [R0+0xc400] ;  /* 0x00c400000020783b */ /* 0x000eea0000004200 */
[C---:B------:R-:W-:Y:S06]  /*4d10*/  HMMA.16816.F32 R20, R152.reuse, R136, R20 ;  /* 0x000000889814723c */ /* 0x040fec0000001814 */
[----:B------:R-:W-:Y:S01]  /*4d20*/  HMMA.16816.F32 R24, R152, R138, R24 ;  /* 0x0000008a9818723c */ /* 0x000fe20000001818 */
[----:B------:R-:W3:Y:S04]  /*4d30*/  LDSM.16.MT88.4 R136, [R0+0xe400] ;  /* 0x00e400000088783b */ /* 0x000ee80000004200 */
[----:B------:R-:W-:Y:S01]  /*4d40*/  LDSM.16.MT88.4 R152, [R0+0xa800] ;  /* 0x00a800000098783b */ /* 0x000fe20000004200 */
[C---:B----4-:R-:W-:Y:S06]  /*4d50*/  HMMA.16816.F32 R4, R140.reuse, R148, R4 ;  /* 0x000000948c04723c */ /* 0x050fec0000001804 */
[C---:B------:R-:W-:Y:S01]  /*4d60*/  HMMA.16816.F32 R8, R140.reuse, R150, R8 ;  /* 0x000000968c08723c */ /* 0x040fe20000001808 */
[----:B------:R-:W4:Y:S05]  /*4d70*/  LDSM.16.M88.4 R148, [R179+0x2000] ;  /* 0x00200000b394783b */ /* 0x000f2a0000000200 */
        /* <DEDUP_REMOVED lines=15> */
[----:B------:R2:W3:Y:S04]  /*4e70*/  LDSM.16.MT88.4 R136, [R0+0xec00] ;  /* 0x00ec00000088783b */ /* 0x0004e80000004200 */
[----:B------:R-:W-:Y:S01]  /*4e80*/  LDSM.16.MT88.4 R144, [R172+0x1c00] ;  /* 0x001c0000ac90783b */ /* 0x000fe20000004200 */
[C---:B----4-:R-:W-:Y:S06]  /*4e90*/  HMMA.16816.F32 R4, R148.reuse, R152, R4 ;  /* 0x000000989404723c */ /* 0x050fec0000001804 */
[C---:B------:R-:W-:Y:S06]  /*4ea0*/  HMMA.16816.F32 R8, R148.reuse, R154, R8 ;  /* 0x0000009a9408723c */ /* 0x040fec0000001808 */
[C---:B-1----:R-:W-:Y:S06]  /*4eb0*/  HMMA.16816.F32 R12, R148.reuse, R28, R12 ;  /* 0x0000001c940c723c */ /* 0x042fec000000180c */
[C---:B------:R-:W-:Y:S01]  /*4ec0*/  HMMA.16816.F32 R16, R148.reuse, R30, R16 ;  /* 0x0000001e9410723c */ /* 0x040fe20000001810 */
[----:B--2---:R-:W-:Y:S04]  /*4ed0*/  IMAD.U32 R0, RZ, RZ, UR36 ;  /* 0x00000024ff007e24 */ /* 0x004fe8000f8e00ff */
[----:B------:R-:W-:Y:S01]  /*4ee0*/  @P1 IADD3 R28, P0, R249, UR6, RZ ;  /* 0x00000006f91c1c10 */ /* 0x000fe2000ff1e0ff */
[C---:B------:R-:W-:Y:S01]  /*4ef0*/  HMMA.16816.F32 R20, R148.reuse, R132, R20 ;  /* 0x000000849414723c */ /* 0x040fe20000001814 */
[----:B------:R-:W-:Y:S01]  /*4f00*/  IMAD.U32 R30, RZ, RZ, UR34 ;  /* 0x00000022ff1e7e24 */ /* 0x000fe2000f8e00ff */
[----:B------:R-:W-:Y:S03]  /*4f10*/  @UP2 UIADD3 UR6, UP1, UR6, -0x100, URZ ;  /* 0xffffff0006062890 */ /* 0x000fe6000ff3e03f */
[----:B------:R-:W-:Y:S01]  /*4f20*/  @P1 IADD3.X R29, R250, UR7, RZ, P0, !PT ;  /* 0x00000007fa1d1c10 */ /* 0x000fe200087fe4ff */
[----:B------:R-:W-:Y:S01]  /*4f30*/  HMMA.16816.F32 R24, R148, R134, R24 ;  /* 0x000000869418723c */ /* 0x000fe20000001818 */
[----:B------:R-:W-:Y:S01]  /*4f40*/  LDSM.16.MT88.4 R132, [R172+0x1400] ;  /* 0x00140000ac84783b */ /* 0x000fe20000004200 */
[----:B------:R-:W-:Y:S01]  /*4f50*/  IMAD.U32 R31, RZ, RZ, UR35 ;  /* 0x00000023ff1f7e24 */ /* 0x000fe2000f8e00ff */
[----:B------:R-:W-:Y:S02]  /*4f60*/  @UP2 UIADD3.X UR7, UR7, -0x1, URZ, UP1, !UPT ;  /* 0xffffffff07072890 */ /* 0x000fe40008ffe43f */
[----:B------:R-:W5:Y:S01]  /*4f70*/  @P1 LDG.E R243, desc[UR22][R28.64] ;  /* 0x000000161cf31981 */ /* 0x000f62000c1e1900 */
[C---:B------:R-:W-:Y:S03]  /*4f80*/  HMMA.16816.F32 R4, R140.reuse, R156, R4 ;  /* 0x0000009c8c04723c */ /* 0x040fe60000001804 */
[----:B------:R-:W5:Y:S02]  /*4f90*/  @P1 LDG.E R242, desc[UR22][R28.64+0x20] ;  /* 0x000020161cf21981 */ /* 0x000f64000c1e1900 */
[-C--:B------:R-:W-:Y:S01]  /*4fa0*/  LEA R30, P0, R30, R184.reuse, 0x2 ;  /* 0x000000b81e1e7211 */ /* 0x080fe200078010ff */
[C---:B------:R-:W-:Y:S01]  /*4fb0*/  HMMA.16816.F32 R8, R140.reuse, R158, R8 ;  /* 0x0000009e8c08723c */ /* 0x040fe20000001808 */
[----:B------:R-:W5:Y:S04]  /*4fc0*/  @P1 LDG.E R241, desc[UR22][R28.64+0x80] ;  /* 0x000080161cf11981 */ /* 0x000f68000c1e1900 */
[----:B------:R1:W5:Y:S01]  /*4fd0*/  @P1 LDG.E R240, desc[UR22][R28.64+0xa0] ;  /* 0x0000a0161cf01981 */ /* 0x000362000c1e1900 */
[C---:B---3--:R-:W-:Y:S06]  /*4fe0*/  HMMA.16816.F32 R12, R140.reuse, R32, R12 ;  /* 0x000000208c0c723c */ /* 0x048fec000000180c */
[C---:B------:R-:W-:Y:S01]  /*4ff0*/  HMMA.16816.F32 R16, R140.reuse, R34, R16 ;  /* 0x000000228c10723c */ /* 0x040fe20000001810 */
[----:B------:R-:W-:Y:S04]  /*5000*/  IMAD.U32 R32, RZ, RZ, UR35 ;  /* 0x00000023ff207e24 */ /* 0x000fe8000f8e00ff */
[----:B------:R2:W-:Y:S01]  /*5010*/  REDG.E.ADD.F32.FTZ.RN.STRONG.GPU desc[UR22][R184.64], R4 ;  /* 0x00000004b80079a6 */ /* 0x0005e2000c10f396 */
[C---:B------:R-:W-:Y:S05]  /*5020*/  HMMA.16816.F32 R20, R140.reuse, R136, R20 ;  /* 0x000000888c14723c */ /* 0x040fea0000001814 */
[-C--:B------:R-:W-:Y:S01]  /*5030*/  LEA R32, P1, R32, R184.reuse, 0x2 ;  /* 0x000000b820207211 */ /* 0x080fe200078210ff */
[----:B------:R-:W-:Y:S01]  /*5040*/  HMMA.16816.F32 R24, R140, R138, R24 ;  /* 0x0000008a8c18723c */ /* 0x000fe20000001818 */
[----:B------:R-:W-:Y:S04]  /*5050*/  LDSM.16.MT88.4 R136, [R172+0x2400] ;  /* 0x00240000ac88783b */ /* 0x000fe80000004200 */
[-C--:B------:R-:W-:Y:S01]  /*5060*/  LEA.HI.X.SX32 R33, R31, R185.reuse, 0x2, P1 ;  /* 0x000000b91f217211 */ /* 0x080fe200008f16ff */
[----:B-1----:R-:W-:Y:S01]  /*5070*/  IMAD.U32 R28, RZ, RZ, UR36 ;  /* 0x00000024ff1c7e24 */ /* 0x002fe2000f8e00ff */
[-C--:B------:R-:W-:Y:S01]  /*5080*/  LEA.HI.X.SX32 R31, R2, R185.reuse, 0x2, P0 ;  /* 0x000000b9021f7211 */ /* 0x080fe200000f16ff */
[----:B------:R-:W-:Y:S01]  /*5090*/  IMAD.U32 R2, RZ, RZ, UR10 ;  /* 0x0000000aff027e24 */ /* 0x000fe2000f8e00ff */
[----:B------:R-:W-:Y:S02]  /*50a0*/  LDSM.16.MT88.4 R140, [R172+0x1800] ;  /* 0x00180000ac8c783b */ /* 0x000fe40000004200 */
[-C--:B------:R-:W-:Y:S04]  /*50b0*/  LEA R28, P2, R28, R184.reuse, 0x2 ;  /* 0x000000b81c1c7211 */ /* 0x080fe800078410ff */
[-C--:B------:R-:W-:Y:S01]  /*50c0*/  LEA.HI.X.SX32 R29, R0, R185.reuse, 0x2, P2 ;  /* 0x000000b9001d7211 */ /* 0x080fe200010f16ff */
[----:B------:R-:W-:Y:S04]  /*50d0*/  IMAD.U32 R0, RZ, RZ, UR33 ;  /* 0x00000021ff007e24 */ /* 0x000fe8000f8e00ff */
[----:B------:R1:W-:Y:S01]  /*50e0*/  REDG.E.ADD.F32.FTZ.RN.STRONG.GPU desc[UR22][R28.64], R5 ;  /* 0x000000051c0079a6 */ /* 0x0003e2000c10f396 */
[----:B--2---:R-:W-:Y:S03]  /*50f0*/  IMAD.U32 R4, RZ, RZ, UR52 ;  /* 0x00000034ff047e24 */ /* 0x004fe6000f8e00ff */
        /* <DEDUP_REMOVED lines=158> */
.L_x_1016:
[----:B------:R-:W2:Y:S01]  /*5ae0*/  LDL.64 R26, [R1] ;  /* 0x00000000011a7983 */ /* 0x000ea20000100a00 */
        /* <DEDUP_REMOVED lines=45> */
[----:B------:R-:W-:Y:S01]  /*5dc0*/  FMUL.FTZ R9, R117, UR6 ;  /* 0x0000000675097c20 */ /* 0x000fe20008410000 */
[----:B------:R-:W-:Y:S01]  /*5dd0*/  FMUL.FTZ R118, R118, UR6 ;  /* 0x0000000676767c20 */ /* 0x000fe20008410000 */
[----:B------:R-:W-:Y:S01]  /*5de0*/  STS [R244+0x200], R24 ;  /* 0x00020018f4007388 */ /* 0x000fe20000000800 */
[----:B------:R-:W-:Y:S01]  /*5df0*/  FMUL.FTZ R8, R119, UR6 ;  /* 0x0000000677087c20 */ /* 0x000fe20008410000 */
[----:B------:R-:W-:Y:S01]  /*5e00*/  F2FP.F16.F32.PACK_AB R17, R17, R100 ;  /* 0x000000641111723e */ /* 0x000fe200000000ff */
[----:B------:R-:W-:Y:S01]  /*5e10*/  FMUL.FTZ R128, R128, UR6 ;  /* 0x0000000680807c20 */ /* 0x000fe20008410000 */
[----:B------:R-:W-:Y:S01]  /*5e20*/  STS [R245], R21 ;  /* 0x00000015f5007388 */ /* 0x000fe20000000800 */
        /* <DEDUP_REMOVED lines=18> */
[----:B------:R-:W-:Y:S01]  /*5f50*/  FMUL.FTZ R122, R122, UR6 ;  /* 0x000000067a7a7c20 */ /* 0x000fe20008410000 */
[----:B------:R1:W-:Y:S01]  /*5f60*/  STS [R245+0x1200], R18 ;  /* 0x00120012f5007388 */ /* 0x0003e20000000800 */
[----:B------:R-:W-:Y:S01]  /*5f70*/  FMUL.FTZ R6, R123, UR6 ;  /* 0x000000067b067c20 */ /* 0x000fe20008410000 */
[----:B------:R-:W-:Y:S01]  /*5f80*/  FMUL.FTZ R124, R124, UR6 ;  /* 0x000000067c7c7c20 */ /* 0x000fe20008410000 */
[----:B------:R-:W-:Y:S01]  /*5f90*/  FMUL.FTZ R2, R125, UR6 ;  /* 0x000000067d027c20 */ /* 0x000fe20008410000 */
[----:B------:R-:W-:Y:S01]  /*5fa0*/  STS [R244+0x2000], R17 ;  /* 0x00200011f4007388 */ /* 0x000fe20000000800 */
[----:B------:R-:W-:Y:S01]  /*5fb0*/  FMUL.FTZ R126, R126, UR6 ;  /* 0x000000067e7e7c20 */ /* 0x000fe20008410000 */
[----:B------:R-:W-:Y:S01]  /*5fc0*/  FMUL.FTZ R0, R127, UR6 ;  /* 0x000000067f007c20 */ /* 0x000fe20008410000 */
[----:B------:R-:W-:Y:S01]  /*5fd0*/  F2FP.F16.F32.PACK_AB R5, R5, R128 ;  /* 0x000000800505723e */ /* 0x000fe200000000ff */
[----:B------:R3:W-:Y:S01]  /*5fe0*/  STS [R244+0x2200], R16 ;  /* 0x00220010f4007388 */ /* 0x0007e20000000800 */
[----:B------:R-:W-:Y:S01]  /*5ff0*/  F2FP.F16.F32.PACK_AB R4, R4, R130 ;  /* 0x000000820404723e */ /* 0x000fe200000000ff */
[----:B------:R-:W-:Y:S01]  /*6000*/  ULDC.64 UR6, c[0x0][0x3f0] ;  /* 0x0000fc0000067ab9 */ /* 0x000fe20000000a00 */
[----:B------:R-:W-:Y:S01]  /*6010*/  F2FP.F16.F32.PACK_AB R7, R7, R120 ;  /* 0x000000780707723e */ /* 0x000fe200000000ff */
[----:B------:R-:W-:Y:S01]  /*6020*/  STS [R245+0x2000], R13 ;  /* 0x0020000df5007388 */ /* 0x000fe20000000800 */
[----:B------:R-:W-:-:S02]  /*6030*/  F2FP.F16.F32.PACK_AB R6, R6, R122 ;  /* 0x0000007a0606723e */ /* 0x000fc400000000ff */
[----:B------:R-:W-:Y:S01]  /*6040*/  F2FP.F16.F32.PACK_AB R2, R2, R124 ;  /* 0x0000007c0202723e */ /* 0x000fe200000000ff */
[----:B------:R4:W-:Y:S01]  /*6050*/  STS [R245+0x2200], R12 ;  /* 0x0022000cf5007388 */ /* 0x0009e20000000800 */
[----:B------:R-:W-:Y:S02]  /*6060*/  F2FP.F16.F32.PACK_AB R0, R0, R126 ;  /* 0x0000007e0000723e */ /* 0x000fe400000000ff */
[----:B------:R-:W-:Y:S01]  /*6070*/  F2FP.F16.F32.PACK_AB R38, R39, R38 ;  /* 0x000000262726723e */ /* 0x000fe200000000ff */
[----:B------:R-:W-:Y:S01]  /*6080*/  STS [R244+0x3000], R15 ;  /* 0x0030000ff4007388 */ /* 0x000fe20000000800 */
[----:B------:R-:W-:Y:S02]  /*6090*/  F2FP.F16.F32.PACK_AB R48, R49, R48 ;  /* 0x000000303130723e */ /* 0x000fe400000000ff */
[----:B------:R-:W-:Y:S01]  /*60a0*/  F2FP.F16.F32.PACK_AB R50, R51, R50 ;  /* 0x000000323332723e */ /* 0x000fe200000000ff */
[----:B------:R4:W-:Y:S01]  /*60b0*/  STS [R244+0x3200], R14 ;  /* 0x0032000ef4007388 */ /* 0x0009e20000000800 */
[----:B-1----:R-:W1:Y:S01]  /*60c0*/  LDC.64 R18, c[0x0][0x450] ;  /* 0x00011400ff127b82 */ /* 0x002e620000000a00 */
[----:B------:R-:W-:-:S02]  /*60d0*/  F2FP.F16.F32.PACK_AB R40, R41, R40 ;  /* 0x000000282928723e */ /* 0x000fc400000000ff */
[----:B------:R-:W-:Y:S01]  /*60e0*/  STS [R245+0x3000], R11 ;  /* 0x0030000bf5007388 */ /* 0x000fe20000000800 */
[----:B------:R-:W-:Y:S02]  /*60f0*/  F2FP.F16.F32.PACK_AB R42, R43, R42 ;  /* 0x0000002a2b2a723e */ /* 0x000fe400000000ff */
[----:B------:R-:W-:Y:S01]  /*6100*/  F2FP.F16.F32.PACK_AB R44, R45, R44 ;  /* 0x0000002c2d2c723e */ /* 0x000fe200000000ff */
[----:B------:R1:W-:Y:S01]  /*6110*/  STS [R245+0x3200], R10 ;  /* 0x0032000af5007388 */ /* 0x0003e20000000800 */
[----:B---3--:R-:W3:Y:S01]  /*6120*/  LDC.64 R16, c[0x0][0x458] ;  /* 0x00011600ff107b82 */ /* 0x008ee20000000a00 */
[----:B------:R-:W-:Y:S02]  /*6130*/  F2FP.F16.F32.PACK_AB R46, R47, R46 ;  /* 0x0000002e2f2e723e */ /* 0x000fe400000000ff */
[----:B------:R-:W-:Y:S01]  /*6140*/  STS [R244+0x4000], R9 ;  /* 0x00400009f4007388 */ /* 0x000fe20000000800 */
[----:B------:R-:W-:Y:S02]  /*6150*/  F2FP.F16.F32.PACK_AB R52, R53, R52 ;  /* 0x000000343534723e */ /* 0x000fe400000000ff */
[----:B------:R-:W-:Y:S01]  /*6160*/  F2FP.F16.F32.PACK_AB R54, R55, R54 ;  /* 0x000000363736723e */ /* 0x000fe200000000ff */
[----:B------:R1:W-:Y:S01]  /*6170*/  STS [R244+0x4200], R8 ;  /* 0x00420008f4007388 */ /* 0x0003e20000000800 */
[----:B------:R-:W-:Y:S01]  /*6180*/  F2FP.F16.F32.PACK_AB R64, R65, R64 ;  /* 0x000000404140723e */ /* 0x000fe200000000ff */
[----:B----4-:R-:W4:Y:S01]  /*6190*/  LDC.64 R12, c[0x0][0x470] ;  /* 0x00011c00ff0c7b82 */ /* 0x010f220000000a00 */
[----:B------:R-:W-:Y:S01]  /*61a0*/  F2FP.F16.F32.PACK_AB R66, R67, R66 ;  /* 0x000000424342723e */ /* 0x000fe200000000ff */
[----:B------:R-:W-:Y:S01]  /*61b0*/  STS [R245+0x4000], R5 ;  /* 0x00400005f5007388 */ /* 0x000fe20000000800 */
[----:B------:R-:W-:-:S02]  /*61c0*/  F2FP.F16.F32.PACK_AB R56, R57, R56 ;  /* 0x000000383938723e */ /* 0x000fc400000000ff */
[----:B------:R-:W-:Y:S01]  /*61d0*/  F2FP.F16.F32.PACK_AB R58, R59, R58 ;  /* 0x0000003a3b3a723e */ /* 0x000fe200000000ff */
[----:B------:R-:W-:Y:S01]  /*61e0*/  STS [R245+0x4200], R4 ;  /* 0x00420004f5007388 */ /* 0x000fe20000000800 */
[----:B------:R-:W-:Y:S01]  /*61f0*/  F2FP.F16.F32.PACK_AB R60, R61, R60 ;  /* 0x0000003c3d3c723e */ /* 0x000fe200000000ff */
[----:B------:R-:W4:Y:S01]  /*6200*/  LDC.64 R14, c[0x0][0x440] ;  /* 0x00011000ff0e7b82 */ /* 0x000f220000000a00 */
[----:B------:R-:W-:Y:S01]  /*6210*/  F2FP.F16.F32.PACK_AB R62, R63, R62 ;  /* 0x0000003e3f3e723e */ /* 0x000fe200000000ff */
[----:B------:R-:W-:Y:S01]  /*6220*/  STS [R244+0x5000], R7 ;  /* 0x00500007f4007388 */ /* 0x000fe20000000800 */
[----:B------:R-:W-:Y:S02]  /*6230*/  F2FP.F16.F32.PACK_AB R68, R69, R68 ;  /* 0x000000444544723e */ /* 0x000fe400000000ff */
[----:B------:R-:W-:Y:S01]  /*6240*/  F2FP.F16.F32.PACK_AB R70, R71, R70 ;  /* 0x000000464746723e */ /* 0x000fe200000000ff */
[----:B------:R-:W-:Y:S01]  /*6250*/  STS [R244+0x5200], R6 ;  /* 0x00520006f4007388 */ /* 0x000fe20000000800 */
[----:B------:R-:W-:Y:S01]  /*6260*/  F2FP.F16.F32.PACK_AB R80, R81, R80 ;  /* 0x000000505150723e */ /* 0x000fe200000000ff */
[----:B-1----:R-:W1:Y:S01]  /*6270*/  LDC.64 R10, c[0x0][0x468] ;  /* 0x00011a00ff0a7b82 */ /* 0x002e620000000a00 */
[----:B------:R-:W-:Y:S01]  /*6280*/  F2FP.F16.F32.PACK_AB R82, R83, R82 ;  /* 0x000000525352723e */ /* 0x000fe200000000ff */
[----:B------:R1:W-:Y:S01]  /*6290*/  STS [R245+0x5000], R2 ;  /* 0x00500002f5007388 */ /* 0x0003e20000000800 */
[----:B------:R-:W-:-:S02]  /*62a0*/  F2FP.F16.F32.PACK_AB R72, R73, R72 ;  /* 0x000000484948723e */ /* 0x000fc400000000ff */
[----:B------:R-:W-:Y:S01]  /*62b0*/  F2FP.F16.F32.PACK_AB R74, R75, R74 ;  /* 0x0000004a4b4a723e */ /* 0x000fe200000000ff */
[----:B------:R3:W-:Y:S01]  /*62c0*/  STS [R245+0x5200], R0 ;  /* 0x00520000f5007388 */ /* 0x0007e20000000800 */
[----:B------:R-:W-:Y:S01]  /*62d0*/  F2FP.F16.F32.PACK_AB R76, R77, R76 ;  /* 0x0000004c4d4c723e */ /* 0x000fe200000000ff */
[----:B------:R-:W4:Y:S01]  /*62e0*/  LDC.64 R8, c[0x0][0x438] ;  /* 0x00010e00ff087b82 */ /* 0x000f220000000a00 */
[----:B------:R-:W-:Y:S01]  /*62f0*/  F2FP.F16.F32.PACK_AB R78, R79, R78 ;  /* 0x0000004e4f4e723e */ /* 0x000fe200000000ff */
[----:B------:R-:W-:Y:S04]  /*6300*/  STS [R244+0x6000], R36 ;  /* 0x00600024f4007388 */ /* 0x000fe80000000800 */
[----:B------:R-:W-:Y:S04]  /*6310*/  STS [R244+0x6200], R38 ;  /* 0x00620026f4007388 */ /* 0x000fe80000000800 */
[----:B------:R-:W-:Y:S04]  /*6320*/  STS [R245+0x6000], R48 ;  /* 0x00600030f5007388 */ /* 0x000fe80000000800 */
[----:B------:R-:W-:Y:S04]  /*6330*/  STS [R245+0x6200], R50 ;  /* 0x00620032f5007388 */ /* 0x000fe80000000800 */
[----:B------:R-:W-:Y:S01]  /*6340*/  STS [R244+0x7000], R40 ;  /* 0x00700028f4007388 */ /* 0x000fe20000000800 */
[----:B-1----:R-:W-:-:S03]  /*6350*/  IMAD R2, R10, UR25, RZ ;  /* 0x000000190a027c24 */ /* 0x002fc6000f8e02ff */
[----:B------:R-:W-:Y:S01]  /*6360*/  STS [R244+0x7200], R42 ;  /* 0x0072002af4007388 */ /* 0x000fe20000000800 */
[----:B---3--:R-:W-:Y:S02]  /*6370*/  IMAD R0, R18, UR4, RZ ;  /* 0x0000000412007c24 */ /* 0x008fe4000f8e02ff */
[----:B------:R-:W-:Y:S01]  /*6380*/  IMAD R2, R11, UR17, R2 ;  /* 0x000000110b027c24 */ /* 0x000fe2000f8e0202 */
[----:B------:R-:W-:Y:S01]  /*6390*/  STS [R245+0x7000], R44 ;  /* 0x0070002cf5007388 */ /* 0x000fe20000000800 */
[----:B------:R-:W-:-:S03]  /*63a0*/  IMAD R0, R19, UR28, R0 ;  /* 0x0000001c13007c24 */ /* 0x000fc6000f8e0200 */
        /* <DEDUP_REMOVED lines=17> */
[----:B--2---:R-:W-:-:S02]  /*64c0*/  SHF.R.S32.HI R5, RZ, 0x1f, R26 ;  /* 0x0000001fff057819 */ /* 0x004fc4000001141a */
[----:B------:R-:W-:-:S05]  /*64d0*/  MOV R4, R26 ;  /* 0x0000001a00047202 */ /* 0x000fca0000000f00 */
[----:B------:R-:W-:-:S04]  /*64e0*/  IMAD.WIDE.U32 R6, R18, UR28, R4 ;  /* 0x0000001c12067c25 */ /* 0x000fc8000f8e0004 */
[----:B------:R-:W-:Y:S01]  /*64f0*/  IMAD.WIDE.U32 R4, R16, UR28, R4 ;  /* 0x0000001c10047c25 */ /* 0x000fe2000f8e0004 */
[----:B------:R-:W-:-:S03]  /*6500*/  IADD3 R7, R7, R0, RZ ;  /* 0x0000000007077210 */ /* 0x000fc60007ffe0ff */
[C---:B----4-:R-:W-:Y:S02]  /*6510*/  IMAD R0, R8.reuse, UR24, RZ ;  /* 0x0000001808007c24 */ /* 0x050fe4000f8e02ff */
[----:B------:R-:W-:-:S04]  /*6520*/  IMAD.WIDE.U32 R6, R8, UR16, R6 ;  /* 0x0000001008067c25 */ /* 0x000fc8000f8e0006 */
[----:B------:R-:W-:Y:S02]  /*6530*/  IMAD R9, R9, UR16, R0 ;  /* 0x0000001009097c24 */ /* 0x000fe4000f8e0200 */
[----:B------:R-:W-:Y:S02]  /*6540*/  IMAD R0, R16, UR4, RZ ;  /* 0x0000000410007c24 */ /* 0x000fe4000f8e02ff */
[----:B------:R-:W-:Y:S01]  /*6550*/  IMAD R8, R12, UR25, RZ ;  /* 0x000000190c087c24 */ /* 0x000fe2000f8e02ff */
[----:B------:R-:W-:Y:S01]  /*6560*/  IADD3 R7, R7, R9, RZ ;  /* 0x0000000907077210 */ /* 0x000fe20007ffe0ff */
[----:B------:R-:W-:Y:S01]  /*6570*/  IMAD R0, R17, UR28, R0 ;  /* 0x0000001c11007c24 */ /* 0x000fe2000f8e0200 */
[----:B------:R-:W-:Y:S01]  /*6580*/  SHF.R.S32.HI R9, RZ, 0x1f, R251 ;  /* 0x0000001fff097819 */ /* 0x000fe200000114fb */
[----:B------:R-:W-:Y:S02]  /*6590*/  IMAD R8, R13, UR17, R8 ;  /* 0x000000110d087c24 */ /* 0x000fe4000f8e0208 */
[----:B------:R-:W-:Y:S01]  /*65a0*/  IMAD.WIDE.U32 R6, R10, UR17, R6 ;  /* 0x000000110a067c25 */ /* 0x000fe2000f8e0006 */
[----:B------:R-:W-:-:S03]  /*65b0*/  IADD3 R5, R5, R0, RZ ;  /* 0x0000000005057210 */ /* 0x000fc60007ffe0ff */
[C---:B------:R-:W-:Y:S01]  /*65c0*/  IMAD R0, R14.reuse, UR24, RZ ;  /* 0x000000180e007c24 */ /* 0x040fe2000f8e02ff */
[----:B------:R-:W-:Y:S01]  /*65d0*/  IADD3 R7, R7, R2, RZ ;  /* 0x0000000207077210 */ /* 0x000fe20007ffe0ff */
[----:B------:R-:W-:-:S04]  /*65e0*/  IMAD.WIDE.U32 R4, R14, UR16, R4 ;  /* 0x000000100e047c25 */ /* 0x000fc8000f8e0004 */
[----:B------:R-:W-:Y:S01]  /*65f0*/  IMAD R2, R15, UR16, R0 ;  /* 0x000000100f027c24 */ /* 0x000fe2000f8e0200 */
[----:B------:R-:W-:Y:S01]  /*6600*/  LEA R0, R246, UR5, 0x1 ;  /* 0x00000005f6007c11 */ /* 0x000fe2000f8e08ff */
[----:B------:R-:W-:Y:S03]  /*6610*/  BAR.SYNC.DEFER_BLOCKING 0x0 ;  /* 0x0000000000007b1d */ /* 0x000fe60000010000 */
[----:B------:R-:W-:Y:S01]  /*6620*/  IADD3 R5, R5, R2, RZ ;  /* 0x0000000205057210 */ /* 0x000fe20007ffe0ff */
[----:B------:R-:W-:Y:S02]  /*6630*/  IMAD R2, R9, R18, RZ ;  /* 0x0000001209027224 */ /* 0x000fe400078e02ff */
[----:B------:R-:W-:-:S04]  /*6640*/  IMAD.WIDE.U32 R10, R12, UR17, R4 ;  /* 0x000000110c0a7c25 */ /* 0x000fc8000f8e0004 */
[----:B------:R-:W-:Y:S01]  /*6650*/  IMAD R2, R251, R19, R2 ;  /* 0x00000013fb027224 */ /* 0x000fe200078e0202 */
[----:B------:R-:W-:Y:S01]  /*6660*/  IADD3 R11, R11, R8, RZ ;  /* 0x000000080b0b7210 */ /* 0x000fe20007ffe0ff */
[----:B------:R-:W-:-:S04]  /*6670*/  IMAD.WIDE.U32 R4, R251, R18, R6 ;  /* 0x00000012fb047225 */ /* 0x000fc800078e0006 */
[----:B------:R-:W-:Y:S01]  /*6680*/  IMAD.WIDE.U32 R10, R251, R16, R10 ;  /* 0x00000010fb0a7225 */ /* 0x000fe200078e000a */
[----:B------:R-:W-:Y:S02]  /*6690*/  IADD3 R2, R5, R2, RZ ;  /* 0x0000000205027210 */ /* 0x000fe40007ffe0ff */
[C---:B------:R-:W-:Y:S01]  /*66a0*/  LEA R6, P0, R4.reuse, UR6, 0x1 ;  /* 0x0000000604067c11 */ /* 0x040fe2000f8008ff */
[----:B------:R-:W1:Y:S03]  /*66b0*/  LDS.128 R60, [R0+0x9000] ;  /* 0x00900000003c7984 */ /* 0x000e660000000c00 */
[----:B------:R-:W-:Y:S01]  /*66c0*/  LEA.HI.X R7, R4, UR7, R2, 0x1, P0 ;  /* 0x0000000704077c11 */ /* 0x000fe200080f0c02 */
[----:B------:R-:W-:Y:S01]  /*66d0*/  ULDC.64 UR6, c[0x0][0x3f8] ;  /* 0x0000fe0000067ab9 */ /* 0x000fe20000000a00 */
[C---:B------:R-:W-:Y:S01]  /*66e0*/  LEA R8, P0, R18.reuse, R6, 0x7 ;  /* 0x0000000612087211 */ /* 0x040fe200078038ff */
        /* <DEDUP_REMOVED lines=11> */
[----:B-1----:R-:W-:Y:S04]  /*67a0*/  STG.E.128 desc[UR22][R6.64], R60 ;  /* 0x0000003c06007986 */ /* 0x002fe8000c101d16 */
[----:B--2---:R-:W-:Y:S04]  /*67b0*/  STG.E.128 desc[UR22][R6.64+0x40], R56 ;  /* 0x0000403806007986 */ /* 0x004fe8000c101d16 */
[----:B---3--:R1:W-:Y:S01]  /*67c0*/  STG.E.128 desc[UR22][R6.64+0x80], R52 ;  /* 0x0000803406007986 */ /* 0x0083e2000c101d16 */
[----:B----4-:R-:W-:Y:S01]  /*67d0*/  IMAD R0, R9, R16, RZ ;  /* 0x0000001009007224 */ /* 0x010fe200078e02ff */
[----:B------:R-:W-:-:S02]  /*67e0*/  LEA.HI.X R9, R18, R7, R19, 0x7, P0 ;  /* 0x0000000712097211 */ /* 0x000fc400000f3c13 */
[C---:B------:R-:W-:Y:S01]  /*67f0*/  LEA R4, P0, R10.reuse, UR6, 0x1 ;  /* 0x000000060a047c11 */ /* 0x040fe2000f8008ff */
[----:B------:R-:W-:Y:S02]  /*6800*/  IMAD R0, R251, R17, R0 ;  /* 0x00000011fb007224 */ /* 0x000fe400078e0200 */
[----:B------:R2:W-:Y:S03]  /*6810*/  STG.E.128 desc[UR22][R8.64], R48 ;  /* 0x0000003008007986 */ /* 0x0005e6000c101d16 */
[----:B------:R-:W-:Y:S01]  /*6820*/  IADD3 R0, R11, R0, RZ ;  /* 0x000000000b007210 */ /* 0x000fe20007ffe0ff */
[----:B------:R2:W-:Y:S03]  /*6830*/  STG.E.128 desc[UR22][R8.64+0x40], R44 ;  /* 0x0000402c08007986 */ /* 0x0005e6000c101d16 */
[----:B------:R-:W-:Y:S01]  /*6840*/  LEA.HI.X R5, R10, UR7, R0, 0x1, P0 ;  /* 0x000000070a057c11 */ /* 0x000fe200080f0c00 */
[----:B------:R2:W-:Y:S04]  /*6850*/  STG.E.128 desc[UR22][R8.64+0x80], R40 ;  /* 0x0000802808007986 */ /* 0x0005e8000c101d16 */
[----:B------:R2:W-:Y:S01]  /*6860*/  STG.E.128 desc[UR22][R4.64], R36 ;  /* 0x0000002404007986 */ /* 0x0005e2000c101d16 */
[----:B-1----:R-:W-:-:S03]  /*6870*/  LEA R6, P0, R16, R4, 0x7 ;  /* 0x0000000410067211 */ /* 0x002fc600078038ff */
[----:B------:R2:W-:Y:S01]  /*6880*/  STG.E.128 desc[UR22][R4.64+0x40], R28 ;  /* 0x0000401c04007986 */ /* 0x0005e2000c101d16 */
[----:B------:R-:W-:-:S03]  /*6890*/  LEA.HI.X R7, R16, R5, R17, 0x7, P0 ;  /* 0x0000000510077211 */ /* 0x000fc600000f3c11 */
[----:B------:R2:W-:Y:S04]  /*68a0*/  STG.E.128 desc[UR22][R4.64+0x80], R20 ;  /* 0x0000801404007986 */ /* 0x0005e8000c101d16 */
[----:B------:R2:W-:Y:S04]  /*68b0*/  STG.E.128 desc[UR22][R6.64], R32 ;  /* 0x0000002006007986 */ /* 0x0005e8000c101d16 */
[----:B------:R2:W-:Y:S04]  /*68c0*/  STG.E.128 desc[UR22][R6.64+0x40], R24 ;  /* 0x0000401806007986 */ /* 0x0005e8000c101d16 */
[----:B------:R2:W-:Y:S02]  /*68d0*/  STG.E.128 desc[UR22][R6.64+0x80], R12 ;  /* 0x0000800c06007986 */ /* 0x0005e4000c101d16 */
.L_x_1013:
        /* <DEDUP_REMOVED lines=11> */
.L_x_1020:
[----:B------:R-:W-:Y:S05]  /*6990*/  EXIT ;  /* 0x000000000000794d */ /* 0x000fea0003800000 */
.L_x_1022:
        /* <DEDUP_REMOVED lines=14> */
.L_x_1310:


//--------------------- .text._ZN5flash44flash_bwd_dq_dk_dv_loop_seqk_parallel_kernelI23Flash_bwd_kernel_traitsILi96ELi64ELi128ELi8ELi2ELi4ELi4ELb0ELb0EN7cutlass6half_tE19Flash_kernel_traitsILi96ELi64ELi128ELi8ES3_EELb1ELb0ELb0ELb1ELb0ELb0ELb0EEEvNS_16Flash_bwd_paramsE --------------------------
	.section	.text._ZN5flash44flash_bwd_dq_dk_dv_loop_seqk_parallel_kernelI23Flash_bwd_kernel_traitsILi96ELi64ELi128ELi8ELi2ELi4ELi4ELb0ELb0EN7cutlass6half_tE19Flash_kernel_traitsILi96ELi64ELi128ELi8ES3_EELb1ELb0ELb0ELb1ELb0ELb0ELb0EEEvNS_16Flash_bwd_paramsE,"ax",@progbits
	.align	128
        .global         _ZN5flash44flash_bwd_dq_dk_dv_loop_seqk_parallel_kernelI23Flash_bwd_kernel_traitsILi96ELi64ELi128ELi8ELi2ELi4ELi4ELb0ELb0EN7cutlass6half_tE19Flash_kernel_traitsILi96ELi64ELi128ELi8ES3_EELb1ELb0ELb0ELb1ELb0ELb0ELb0EEEvNS_16Flash_bwd_paramsE
        .type           _ZN5flash44flash_bwd_dq_dk_dv_loop_seqk_parallel_kernelI23Flash_bwd_kernel_traitsILi96ELi64ELi128ELi8ELi2ELi4ELi4ELb0ELb0EN7cutlass6half_tE19Flash_kernel_traitsILi96ELi64ELi128ELi8ES3_EELb1ELb0ELb0ELb1ELb0ELb0ELb0EEEvNS_16Flash_bwd_paramsE,@function
        .size           _ZN5flash44flash_bwd_dq_dk_dv_loop_seqk_parallel_kernelI23Flash_bwd_kernel_traitsILi96ELi64ELi128ELi8ELi2ELi4ELi4ELb0ELb0EN7cutlass6half_tE19Flash_kernel_traitsILi96ELi64ELi128ELi8ES3_EELb1ELb0ELb0ELb1ELb0ELb0ELb0EEEvNS_16Flash_bwd_paramsE,(.L_x_1311 - _ZN5flash44flash_bwd_dq_dk_dv_loop_seqk_parallel_kernelI23Flash_bwd_kernel_traitsILi96ELi64ELi128ELi8ELi2ELi4ELi4ELb0ELb0EN7cutlass6half_tE19Flash_kernel_traitsILi96ELi64ELi128ELi8ES3_EELb1ELb0ELb0ELb1ELb0ELb0ELb0EEEvNS_16Flash_bwd_paramsE)
        .other          _ZN5flash44flash_bwd_dq_dk_dv_loop_seqk_parallel_kernelI23Flash_bwd_kernel_traitsILi96ELi64ELi128ELi8ELi2ELi4ELi4ELb0ELb0EN7cutlass6half_tE19Flash_kernel_traitsILi96ELi64ELi128ELi8ES3_EELb1ELb0ELb0ELb1ELb0ELb0ELb0EEEvNS_16Flash_bwd_paramsE,@"STO_CUDA_ENTRY STV_DEFAULT"
_ZN5flash44flash_bwd_dq_dk_dv_loop_seqk_parallel_kernelI23Flash_bwd_kernel_traitsILi96ELi64ELi128ELi8ELi2ELi4ELi4ELb0ELb0EN7cutlass6half_tE19Flash_kernel_traitsILi96ELi64ELi128ELi8ES3_EELb1ELb0ELb0ELb1ELb0ELb0ELb0EEEvNS_16Flash_bwd_paramsE:
.text._ZN5flash44flash_bwd_dq_dk_dv_loop_seqk_parallel_kernelI23Flash_bwd_kernel_traitsILi96ELi64ELi128ELi8ELi2ELi4ELi4ELb0ELb0EN7cutlass6half_tE19Flash_kernel_traitsILi96ELi64ELi128ELi8ES3_EELb1ELb0ELb0ELb1ELb0ELb0ELb0EEEvNS_16Flash_bwd_paramsE:
        /* <DEDUP_REMOVED lines=12> */
[----:B------:R-:W2:Y:S01]  /*00c0*/  S2UR UR55, SR_CTAID.Y ;  /* 0x00000000003779c3 */ /* 0x000ea20000002600 */
[----:B------:R-:W-:Y:S01]  /*00d0*/  UMOV UR5, 0x400 ;  /* 0x0000040000057882 */ /* 0x000fe20000000000 */
[----:B------:R-:W-:Y:S01]  /*00e0*/  IMAD.MOV.U32 R180, RZ, RZ, 0x20 ;  /* 0x00000020ffb47424 */ /* 0x000fe200078e00ff */
[----:B------:R-:W-:Y:S01]  /*00f0*/  ULDC.64 UR8, c[0x0][0x208] ;  /* 0x0000820000087ab9 */ /* 0x000fe20000000a00 */
[----:B------:R-:W-:Y:S01]  /*0100*/  IMAD.MOV.U32 R221, RZ, RZ, -0x10 ;  /* 0xfffffff0ffdd7424 */ /* 0x000fe200078e00ff */
[----:B------:R-:W-:Y:S01]  /*0110*/  UMOV UR60, 0xffffd000 ;  /* 0xffffd000003c7882 */ /* 0x000fe20000000000 */
[----:B------:R-:W-:Y:S02]  /*0120*/  IMAD.MOV.U32 R178, RZ, RZ, 0x40 ;  /* 0x00000040ffb27424 */ /* 0x000fe400078e00ff */
[----:B------:R-:W3:Y:S08]  /*0130*/  S2UR UR4, SR_CgaCtaId ;  /* 0x00000000000479c3 */ /* 0x000ef00000008800 */
[----:B------:R-:W4:Y:S01]  /*0140*/  S2UR UR56, SR_CTAID.Z ;  /* 0x00000000003879c3 */ /* 0x000f220000002700 */
[----:B--2---:R-:W-:Y:S01]  /*0150*/  USHF.L.U32 UR6, UR55, 0x7, URZ ;  /* 0x0000000737067899 */ /* 0x004fe2000800063f */
[----:B-1----:R-:W-:Y:S01]  /*0160*/  SHF.R.S32.HI R0, RZ, 0x1f, R4 ;  /* 0x0000001fff007819 */ /* 0x002fe20000011404 */
[----:B---3--:R-:W-:-:S03]  /*0170*/  ULEA UR4, UR4, UR5, 0x18 ;  /* 0x0000000504047291 */ /* 0x008fc6000f8ec03f */
[CC--:B------:R-:W-:Y:S02]  /*0180*/  LEA.HI R2, R0.reuse, R4.reuse, RZ, 0x5 ;  /* 0x0000000400027211 */ /* 0x0c0fe400078f28ff */
[CC--:B------:R-:W-:Y:S02]  /*0190*/  LEA.HI R17, R0.reuse, R4.reuse, RZ, 0x3 ;  /* 0x0000000400117211 */ /* 0x0c0fe400078f18ff */
[CC--:B------:R-:W-:Y:S01]  /*01a0*/  LEA.HI R5, R0.reuse, R4.reuse, RZ, 0x2 ;  /* 0x0000000400057211 */ /* 0x0c0fe200078f10ff */
[----:B----4-:R-:W-:Y:S01]  /*01b0*/  USHF.R.S32.HI UR5, URZ, 0x1f, UR56 ;  /* 0x0000001f3f057899 */ /* 0x010fe20008011438 */
        /* <DEDUP_REMOVED lines=23> */
[----:B------:R-:W-:Y:S01]  /*0330*/  IMAD.SHL.U32 R4, R11, 0x40, RZ ;  /* 0x000000400b047824 */ /* 0x000fe200078e00ff */
[----:B------:R-:W-:Y:S01]  /*0340*/  SHF.R.S32.HI R249, RZ, 0x6, R249 ;  /* 0x00000006fff97819 */ /* 0x000fe200000114f9 */
[----:B------:R-:W-:-:S02]  /*0350*/  IMAD.IADD R250, R0, 0x1, -R6 ;  /* 0x0000000100fa7824 */ /* 0x000fc400078e0a06 */
[----:B------:R-:W-:Y:S01]  /*0360*/  IMAD.IADD R14, R0, 0x1, -R2 ;  /* 0x00000001000e7824 */ /* 0x000fe200078e0a02 */
[----:B------:R-:W-:Y:S01]  /*0370*/  LOP3.LUT R2, R4, 0xc0, RZ, 0xc0, !PT ;  /* 0x000000c004027812 */ /* 0x000fe200078ec0ff */
[----:B------:R-:W-:Y:S01]  /*0380*/  IMAD R248, R0, 0x8, R3 ;  /* 0x0000000800f87824 */ /* 0x000fe200078e0203 */
[----:B------:R-:W-:Y:S02]  /*0390*/  SHF.R.S32.HI R0, RZ, 0x1f, R5 ;  /* 0x0000001fff007819 */ /* 0x000fe40000011405 */
[----:B------:R-:W-:Y:S02]  /*03a0*/  SHF.R.S32.HI R5, RZ, 0x4, R7 ;  /* 0x00000004ff057819 */ /* 0x000fe40000011407 */
[----:B------:R-:W-:Y:S02]  /*03b0*/  SHF.R.U32.HI R6, RZ, 0x3, R2 ;  /* 0x00000003ff067819 */ /* 0x000fe40000011602 */
[----:B------:R-:W-:Y:S02]  /*03c0*/  LEA.HI R3, R7, R5, RZ, 0x1 ;  /* 0x0000000507037211 */ /* 0x000fe400078f08ff */
[----:B------:R-:W-:-:S02]  /*03d0*/  LOP3.LUT R4, R2, 0x18, R232, 0xf8, !PT ;  /* 0x0000001802047812 */ /* 0x000fc400078ef8e8 */
[----:B------:R-:W-:Y:S02]  /*03e0*/  LOP3.LUT R2, R3, 0xfffffffe, RZ, 0xc0, !PT ;  /* 0xfffffffe03027812 */ /* 0x000fe400078ec0ff */
[----:B------:R-:W-:Y:S02]  /*03f0*/  LEA.HI R0, R0, R9, RZ, 0x3 ;  /* 0x0000000900007211 */ /* 0x000fe400078f18ff */
[----:B------:R-:W-:Y:S01]  /*0400*/  SHF.R.S32.HI R7, RZ, 0x1f, R10 ;  /* 0x0000001fff077819 */ /* 0x000fe2000001140a */
[----:B------:R-:W-:Y:S01]  /*0410*/  IMAD.IADD R12, R5, 0x1, -R2 ;  /* 0x00000001050c7824 */ /* 0x000fe200078e0a02 */
[----:B------:R-:W-:Y:S02]  /*0420*/  LOP3.LUT R3, R4, R6, RZ, 0x3c, !PT ;  /* 0x0000000604037212 */ /* 0x000fe400078e3cff */
[----:B------:R-:W-:Y:S02]  /*0430*/  LEA.HI R2, R8, R8, RZ, 0x1 ;  /* 0x0000000808027211 */ /* 0x000fe400078f08ff */
[----:B------:R-:W-:Y:S01]  /*0440*/  LOP3.LUT R0, R0, 0xfffffff8, RZ, 0xc0, !PT ;  /* 0xfffffff800007812 */ /* 0x000fe200078ec0ff */
[----:B------:R-:W-:Y:S01]  /*0450*/  IMAD.U32 R248, R248, 0x20, R3 ;  /* 0x00000020f8f87824 */ /* 0x000fe200078e0003 */
[----:B------:R-:W-:-:S02]  /*0460*/  LEA.HI R238, R7, R10, RZ, 0x2 ;  /* 0x0000000a07ee7211 */ /* 0x000fc400078f10ff */
[----:B------:R-:W-:Y:S01]  /*0470*/  LEA.HI R7, R13, R13, RZ, 0x1 ;  /* 0x0000000d0d077211 */ /* 0x000fe200078f08ff */
[----:B------:R-:W-:Y:S01]  /*0480*/  IMAD.IADD R0, R9, 0x1, -R0 ;  /* 0x0000000109007824 */ /* 0x000fe200078e0a00 */
[--C-:B------:R-:W-:Y:S02]  /*0490*/  SHF.R.S32.HI R6, RZ, 0x1, R2.reuse ;  /* 0x00000001ff067819 */ /* 0x100fe40000011402 */
[----:B------:R-:W-:Y:S02]  /*04a0*/  SHF.R.S32.HI R4, RZ, 0x1f, R2 ;  /* 0x0000001fff047819 */ /* 0x000fe40000011402 */
[----:B------:R-:W-:Y:S02]  /*04b0*/  LOP3.LUT R2, R2, 0x7fffffe, RZ, 0xc0, !PT ;  /* 0x07fffffe02027812 */ /* 0x000fe400078ec0ff */
[----:B------:R-:W-:Y:S02]  /*04c0*/  LOP3.LUT R3, R7, 0x7fffffe, RZ, 0xc0, !PT ;  /* 0x07fffffe07037812 */ /* 0x000fe400078ec0ff */
[----:B------:R-:W-:Y:S01]  /*04d0*/  SHF.R.S32.HI R9, RZ, 0x1f, R8 ;  /* 0x0000001fff097819 */ /* 0x000fe20000011408 */
[----:B------:R-:W-:Y:S01]  /*04e0*/  IMAD.IADD R19, R8, 0x1, -R2 ;  /* 0x0000000108137824 */ /* 0x000fe200078e0a02 */
[----:B------:R-:W-:Y:S01]  /*04f0*/  LEA.HI R5, R4, R6, RZ, 0x2 ;  /* 0x0000000604057211 */ /* 0x000fe200078f10ff */
[----:B------:R-:W-:Y:S01]  /*0500*/  IMAD.IADD R10, R13, 0x1, -R3 ;  /* 0x000000010d0a7824 */ /* 0x000fe200078e0a03 */
[----:B------:R-:W-:Y:S01]  /*0510*/  LEA.HI R9, R9, R8, RZ, 0x3 ;  /* 0x0000000809097211 */ /* 0x000fe200078f18ff */
[----:B------:R-:W-:Y:S01]  /*0520*/  IMAD R2, R249, 0x4, R12 ;  /* 0x00000004f9027824 */ /* 0x000fe200078e020c */
[----:B------:R-:W-:-:S02]  /*0530*/  LOP3.LUT R3, R0, 0x1, RZ, 0xc0, !PT ;  /* 0x0000000100037812 */ /* 0x000fc400078ec0ff */
[----:B------:R-:W-:Y:S01]  /*0540*/  LOP3.LUT R4, R9, 0xfffffff8, RZ, 0xc0, !PT ;  /* 0xfffffff809047812 */ /* 0x000fe200078ec0ff */
[----:B------:R-:W-:Y:S01]  /*0550*/  IMAD R172, R2, 0x8, R10 ;  /* 0x0000000802ac7824 */ /* 0x000fe200078e020a */
[----:B------:R-:W-:Y:S01]  /*0560*/  ISETP.NE.U32.AND P3, PT, R3, 0x1, PT ;  /* 0x000000010300780c */ /* 0x000fe20003f65070 */
[----:B------:R-:W-:Y:S01]  /*0570*/  IMAD.SHL.U32 R3, R13, 0x40, RZ ;  /* 0x000000400d037824 */ /* 0x000fe200078e00ff */
[----:B------:R-:W-:Y:S01]  /*0580*/  SHF.R.S32.HI R2, RZ, 0x1, R7 ;  /* 0x00000001ff027819 */ /* 0x000fe20000011407 */
[----:B------:R-:W-:Y:S01]  /*0590*/  IMAD.IADD R11, R8, 0x1, -R4 ;  /* 0x00000001080b7824 */ /* 0x000fe200078e0a04 */
[----:B------:R-:W-:Y:S01]  /*05a0*/  LEA.HI R13, R0, R0, RZ, 0x1 ;  /* 0x00000000000d7211 */ /* 0x000fe200078f08ff */
[----:B------:R-:W-:Y:S01]  /*05b0*/  IMAD.SHL.U32 R7, R18, 0x2, RZ ;  /* 0x0000000212077824 */ /* 0x000fe200078e00ff */
        /* <DEDUP_REMOVED lines=9> */
[----:B------:R-:W-:Y:S01]  /*0650*/  SHF.R.S32.HI R3, RZ, 0x3, R9 ;  /* 0x00000003ff037819 */ /* 0x000fe20000011409 */
[----:B------:R-:W-:Y:S01]  /*0660*/  IMAD.SHL.U32 R0, R0, 0x40, RZ ;  /* 0x0000004000007824 */ /* 0x000fe200078e00ff */
[----:B------:R-:W-:Y:S01]  /*0670*/  LOP3.LUT R2, R4, 0xc0, RZ, 0xc0, !PT ;  /* 0x000000c004027812 */ /* 0x000fe200078ec0ff */
[----:B------:R-:W-:Y:S01]  /*0680*/  IMAD R9, R14, 0x200, R7 ;  /* 0x000002000e097824 */ /* 0x000fe200078e0207 */
[----:B------:R-:W-:Y:S01]  /*0690*/  SHF.R.S32.HI R10, RZ, 0x7, R16 ;  /* 0x00000007ff0a7819 */ /* 0x000fe20000011410 */
[----:B------:R-:W-:Y:S01]  /*06a0*/  IMAD.SHL.U32 R16, R249, 0x20, RZ ;  /* 0x00000020f9107824 */ /* 0x000fe200078e00ff */
[----:B------:R-:W-:Y:S01]  /*06b0*/  LOP3.LUT R4, R6, 0x30, R5, 0xf8, !PT ;  /* 0x0000003006047812 */ /* 0x000fe200078ef805 */
[----:B------:R-:W-:Y:S01]  /*06c0*/  IMAD R20, R3, 0x8, R19 ;  /* 0x0000000803147824 */ /* 0x000fe200078e0213 */
[----:B------:R-:W-:Y:S01]  /*06d0*/  LOP3.LUT R0, R0, 0x1c0, RZ, 0xc0, !PT ;  /* 0x000001c000007812 */ /* 0x000fe200078ec0ff */
[----:B------:R-:W-:Y:S01]  /*06e0*/  IMAD R19, R14, 0x2, R3 ;  /* 0x000000020e137824 */ /* 0x000fe200078e0203 */
[----:B------:R-:W-:Y:S01]  /*06f0*/  LOP3.LUT R8, R4, 0x8, R17, 0xf8, !PT ;  /* 0x0000000804087812 */ /* 0x000fe200078ef811 */
[----:B------:R-:W-:Y:S01]  /*0700*/  IMAD R18, R18, 0x20, R9 ;  /* 0x0000002012127824 */ /* 0x000fe200078e0209 */
[----:B------:R-:W-:Y:S01]  /*0710*/  LOP3.LUT R5, R2, 0x8, R17, 0xf8, !PT ;  /* 0x0000000802057812 */ /* 0x000fe200078ef811 */
[----:B------:R-:W-:Y:S01]  /*0720*/  IMAD.SHL.U32 R9, R12, 0x10, RZ ;  /* 0x000000100c097824 */ /* 0x000fe200078e00ff */
        /* <DEDUP_REMOVED lines=9> */
[C---:B------:R-:W-:Y:S01]  /*07c0*/  LOP3.LUT P5, RZ, R11.reuse, 0x2, RZ, 0xc0, !PT ;  /* 0x000000020bff7812 */ /* 0x040fe200078ac0ff */
[----:B------:R-:W-:Y:S01]  /*07d0*/  IMAD.IADD R224, R2, 0x1, R0 ;  /* 0x0000000102e07824 */ /* 0x000fe200078e0200 */
[----:B------:R-:W-:Y:S01]  /*07e0*/  LOP3.LUT R3, R8, R6, RZ, 0x3c, !PT ;  /* 0x0000000608037212 */ /* 0x000fe200078e3cff */
[----:B------:R-:W-:Y:S01]  /*07f0*/  IMAD.SHL.U32 R0, R10, 0x8, RZ ;  /* 0x000000080a007824 */ /* 0x000fe200078e00ff */
[C---:B------:R-:W-:Y:S01]  /*0800*/  LOP3.LUT P6, RZ, R11.reuse, 0x4, RZ, 0xc0, !PT ;  /* 0x000000040bff7812 */ /* 0x040fe200078cc0ff */
        /* <DEDUP_REMOVED lines=11> */
[----:B------:R-:W-:Y:S01]  /*08c0*/  LOP3.LUT R2, R2, 0xc0, RZ, 0xc0, !PT ;  /* 0x000000c002027812 */ /* 0x000fe200078ec0ff */
[----:B------:R-:W-:Y:S01]  /*08d0*/  VIADD R222, R224, 0x20 ;  /* 0x00000020e0de7836 */ /* 0x000fe20000000000 */
[----:B------:R-:W-:Y:S01]  /*08e0*/  LOP3.LUT R6, R6, 0x8, RZ, 0xc0, !PT ;  /* 0x0000000806067812 */ /* 0x000fe200078ec0ff */
[----:B------:R-:W-:Y:S01]  /*08f0*/  @P2 VIADD R222, R224, 0xffffffe0 ;  /* 0xffffffe0e0de2836 */ /* 0x000fe20000000000 */
[----:B------:R-:W-:-:S02]  /*0900*/  LOP3.LUT R0, R0, 0xc0, RZ, 0xc0, !PT ;  /* 0x000000c000007812 */ /* 0x000fc400078ec0ff */
[----:B------:R-:W-:Y:S02]  /*0910*/  SHF.R.U32.HI R176, RZ, 0x3, R4 ;  /* 0x00000003ffb07819 */ /* 0x000fe40000011604 */
[----:B------:R-:W-:Y:S02]  /*0920*/  SHF.R.U32.HI R5, RZ, 0x3, R2 ;  /* 0x00000003ff057819 */ /* 0x000fe40000011602 */
[----:B------:R-:W-:Y:S02]  /*0930*/  SHF.R.U32.HI R8, RZ, 0x3, R0 ;  /* 0x00000003ff087819 */ /* 0x000fe40000011600 */
[----:B------:R-:W-:Y:S02]  /*0940*/  LOP3.LUT R9, R7, 0x10, R9, 0xf8, !PT ;  /* 0x0000001007097812 */ /* 0x000fe400078ef809 */
[--C-:B------:R-:W-:Y:S01]  /*0950*/  LOP3.LUT R176, R176, R4, R6.reuse, 0x1e, !PT ;  /* 0x00000004b0b07212 */ /* 0x100fe200078e1e06 */
[----:B------:R-:W-:Y:S01]  /*0960*/  IMAD.U32 R4, RZ, RZ, UR5 ;  /* 0x00000005ff047e24 */ /* 0x000fe2000f8e00ff */
[C---:B------:R-:W-:Y:S01]  /*0970*/  LOP3.LUT R6, R5.reuse, R2, R6, 0x1e, !PT ;  /* 0x0000000205067212 */ /* 0x040fe200078e1e06 */
[----:B------:R-:W-:Y:S01]  /*0980*/  USHF.R.S32.HI UR5, URZ, 0x1f, UR55 ;  /* 0x0000001f3f057899 */ /* 0x000fe20008011437 */
[----:B------:R-:W-:Y:S01]  /*0990*/  LOP3.LUT R8, R8, R0, R7, 0x1e, !PT ;  /* 0x0000000008087212 */ /* 0x000fe200078e1e07 */
[----:B------:R-:W-:Y:S01]  /*09a0*/  IMAD.SHL.U32 R0, R20, 0x20, RZ ;  /* 0x0000002014007824 */ /* 0x000fe200078e00ff */
[----:B------:R-:W-:Y:S01]  /*09b0*/  LOP3.LUT R2, R5, R9, R2, 0x1e, !PT ;  /* 0x0000000905027212 */ /* 0x000fe200078e1e02 */
[----:B------:R-:W-:Y:S01]  /*09c0*/  IMAD.U32 R176, R19, 0x200, R176 ;  /* 0x0000020013b07824 */ /* 0x000fe200078e00b0 */
[----:B------:R-:W-:Y:S01]  /*09d0*/  SEL R177, R180, 0xffffffe0, !P5 ;  /* 0xffffffe0b4b17807 */ /* 0x000fe20006800000 */
[----:B------:R-:W-:Y:S01]  /*09e0*/  IMAD R182, R250, 0x200, R0 ;  /* 0x00000200fab67824 */ /* 0x000fe200078e0200 */
[----:B------:R-:W-:Y:S01]  /*09f0*/  SEL R221, R221, 0x10, !P3 ;  /* 0x00000010dddd7807 */ /* 0x000fe20005800000 */
[----:B------:R-:W-:Y:S01]  /*0a00*/  IMAD.IADD R181, R0, 0x1, R2 ;  /* 0x0000000100b57824 */ /* 0x000fe200078e0202 */
[----:B------:R-:W-:Y:S01]  /*0a10*/  SEL R178, R178, 0xffffffc0, !P6 ;  /* 0xffffffc0b2b27807 */ /* 0x000fe20007000000 */
[----:B------:R-:W-:Y:S01]  /*0a20*/  IMAD.U32 R0, RZ, RZ, UR6 ;  /* 0x00000006ff007e24 */ /* 0x000fe2000f8e00ff */
[----:B------:R-:W-:Y:S01]  /*0a30*/  USHF.R.S32.HI UR6, URZ, 0x1f, UR56 ;  /* 0x0000001f3f067899 */ /* 0x000fe20008011438 */
[----:B------:R-:W-:Y:S01]  /*0a40*/  IMAD.U32 R2, RZ, RZ, UR5 ;  /* 0x00000005ff027e24 */ /* 0x000fe2000f8e00ff */
[----:B------:R-:W-:Y:S01]  /*0a50*/  SHF.R.S32.HI R238, RZ, 0x2, R238 ;  /* 0x00000002ffee7819 */ /* 0x000fe200000114ee */
[----:B------:R-:W-:Y:S01]  /*0a60*/  IMAD.IADD R8, R8, 0x1, R18 ;  /* 0x0000000108087824 */ /* 0x000fe200078e0212 */
[----:B------:R-:W-:Y:S01]  /*0a70*/  LOP3.LUT P0, RZ, R15, 0x2, RZ, 0xc0, !PT ;  /* 0x000000020fff7812 */ /* 0x000fe2000780c0ff */
[----:B------:R-:W-:Y:S01]  /*0a80*/  IMAD.IADD R223, R224, 0x1, R221 ;  /* 0x00000001e0df7824 */ /* 0x000fe200078e02dd */
[C---:B------:R-:W-:Y:S01]  /*0a90*/  SEL R173, R180.reuse, 0xffffffe0, !P4 ;  /* 0xffffffe0b4ad7807 */ /* 0x040fe20006000000 */
[----:B------:R-:W-:Y:S01]  /*0aa0*/  IMAD.U32 R0, RZ, RZ, UR6 ;  /* 0x00000006ff007e24 */ /* 0x000fe2000f8e00ff */
[----:B------:R-:W-:Y:S01]  /*0ab0*/  SEL R180, R180, 0xffffffe0, !P0 ;  /* 0xffffffe0b4b47807 */ /* 0x000fe20004000000 */
[----:B------:R-:W-:Y:S01]  /*0ac0*/  IMAD.U32 R0, RZ, RZ, UR5 ;  /* 0x00000005ff007e24 */ /* 0x000fe2000f8e00ff */
[----:B------:R-:W-:Y:S01]  /*0ad0*/  UIADD3 UR5, UR4, 0x9000, URZ ;  /* 0x0000900004057890 */ /* 0x000fe2000fffe03f */
[----:B------:R-:W-:Y:S01]  /*0ae0*/  IMAD.U32 R0, RZ, RZ, UR6 ;  /* 0x00000006ff007e24 */ /* 0x000fe2000f8e00ff */
[----:B------:R-:W-:Y:S01]  /*0af0*/  UIADD3 UR6, UR4, 0x15000, URZ ;  /* 0x0001500004067890 */ /* 0x000fe2000fffe03f */
[----:B------:R-:W-:Y:S01]  /*0b00*/  IMAD.IADD R182, R182, 0x1, R6 ;  /* 0x00000001b6b67824 */ /* 0x000fe200078e0206 */
[----:B------:R-:W-:Y:S01]  /*0b10*/  LEA R2, R3, UR4, 0x1 ;  /* 0x0000000403027c11 */ /* 0x000fe2000f8e08ff */
[----:B------:R-:W-:Y:S01]  /*0b20*/  IMAD R238, R250, 0x10, R238 ;  /* 0x00000010faee7824 */ /* 0x000fe200078e02ee */
[----:B------:R-:W-:Y:S01]  /*0b30*/  LEA R245, R8, UR5, 0x1 ;  /* 0x0000000508f57c11 */ /* 0x000fe2000f8e08ff */
[----:B------:R-:W-:Y:S01]  /*0b40*/  IMAD.IADD R221, R221, 0x1, R222 ;  /* 0x00000001dddd7824 */ /* 0x000fe200078e02de */
[----:B------:R-:W-:-:S02]  /*0b50*/  LEA R176, R176, UR6, 0x1 ;  /* 0x00000006b0b07c11 */ /* 0x000fc4000f8e08ff */
[----:B------:R-:W-:Y:S01]  /*0b60*/  IADD3 R173, R173, UR5, R172 ;  /* 0x00000005adad7c10 */ /* 0x000fe2000fffe0ac */
[----:B------:R-:W-:Y:S02]  /*0b70*/  VIADD R246, R245, 0x20 ;  /* 0x00000020f5f67836 */ /* 0x000fe40000000000 */
[C---:B------:R-:W-:Y:S02]  /*0b80*/  IMAD.IADD R177, R176.reuse, 0x1, R177 ;  /* 0x00000001b0b17824 */ /* 0x040fe400078e02b1 */
[--C-:B------:R-:W-:Y:S02]  /*0b90*/  IMAD.IADD R179, R176, 0x1, R178.reuse ;  /* 0x00000001b0b37824 */ /* 0x100fe400078e02b2 */
[----:B------:R-:W-:Y:S02]  /*0ba0*/  IMAD.IADD R178, R177, 0x1, R178 ;  /* 0x00000001b1b27824 */ /* 0x000fe400078e02b2 */
[----:B------:R-:W-:-:S07]  /*0bb0*/  @P1 VIADD R246, R245, 0xffffffe0 ;  /* 0xffffffe0f5f61836 */ /* 0x000fce0000000000 */
.L_x_1064:
        /* <DEDUP_REMOVED lines=67> */
.L_x_1023:
        /* <DEDUP_REMOVED lines=131> */
.L_x_1025:
        /* <DEDUP_REMOVED lines=13> */
.L_x_1026:
        /* <DEDUP_REMOVED lines=11> */
.L_x_1027:
[----:B------:R-:W-:-:S04]  /*19a0*/  UIMAD UR6, UR55, UR61, UR56 ;  /* 0x0000003d370672a4 */ /* 0x000fc8000f8e0238 */
[----:B------:R-:W-:-:S12]  /*19b0*/  UIMAD UR6, UR6, UR59, URZ ;  /* 0x0000003b060672a4 */ /* 0x000fd8000f8e023f */
.L_x_1028:
[----:B------:R-:W1:Y:S01]  /*19c0*/  S2R R20, SR_TID.X ;  /* 0x0000000000147919 */ /* 0x000e620000002100 */
[----:B------:R-:W-:Y:S01]  /*19d0*/  SHF.R.S32.HI R233, RZ, 0x1f, R232 ;  /* 0x0000001fffe97819 */ /* 0x000fe200000114e8 */
[----:B------:R-:W-:Y:S01]  /*19e0*/  ULDC.64 UR10, c[0x0][0x420] ;  /* 0x00010800000a7ab9 */ /* 0x000fe20000000a00 */
[----:B------:R-:W-:Y:S01]  /*19f0*/  IADD3 R4, P0, R232, UR5, RZ ;  /* 0x00000005e8047c10 */ /* 0x000fe2000ff1e0ff */
[----:B------:R-:W-:Y:S01]  /*1a00*/  IMAD.U32 R0, RZ, RZ, UR10 ;  /* 0x0000000aff007e24 */ /* 0x000fe2000f8e00ff */
[----:B------:R-:W-:Y:S01]  /*1a10*/  UIMAD UR5, UR16, UR10, URZ ;  /* 0x0000000a100572a4 */ /* 0x000fe2000f8e023f */
[----:B------:R-:W-:Y:S01]  /*1a20*/  BSSY B1, `(.L_x_1024) ;  /* 0x0000906000017945 */ /* 0x000fe20003800000 */
[----:B------:R-:W-:Y:S01]  /*1a30*/  IADD3.X R5, R233, UR43, RZ, P0, !PT ;  /* 0x0000002be9057c10 */ /* 0x000fe200087fe4ff */
[----:B------:R-:W-:Y:S01]  /*1a40*/  ULDC UR12, c[0x0][0x2dc] ;  /* 0x0000b700000c7ab9 */ /* 0x000fe20000000800 */
[----:B------:R-:W-:Y:S02]  /*1a50*/  UIMAD UR5, UR14, UR11, UR5 ;  /* 0x0000000b0e0572a4 */ /* 0x000fe4000f8e0205 */
[----:B------:R-:W-:Y:S01]  /*1a60*/  UIMAD UR32, UR12, UR61, URZ ;  /* 0x0000003d0c2072a4 */ /* 0x000fe2000f8e023f */
[----:B------:R-:W-:Y:S01]  /*1a70*/  IMAD.WIDE.U32 R4, R0, UR14, R4 ;  /* 0x0000000e00047c25 */ /* 0x000fe2000f8e0004 */
[----:B------:R-:W-:Y:S01]  /*1a80*/  USHF.R.S32.HI UR33, URZ, 0x1f, UR56 ;  /* 0x0000001f3f217899 */ /* 0x000fe20008011438 */
[----:B------:R-:W-:-:S02]  /*1a90*/  ULDC.64 UR12, c[0x0][0x428] ;  /* 0x00010a00000c7ab9 */ /* 0x000fc40000000a00 */
[----:B------:R-:W-:Y:S01]  /*1aa0*/  VIADD R5, R5, UR5 ;  /* 0x0000000505057c36 */ /* 0x000fe20008000000 */
[----:B------:R-:W-:Y:S01]  /*1ab0*/  UIMAD UR5, UR33, UR12, URZ ;  /* 0x0000000c210572a4 */ /* 0x000fe2000f8e023f */
[----:B------:R-:W-:Y:S01]  /*1ac0*/  IMAD.U32 R9, RZ, RZ, UR12 ;  /* 0x0000000cff097e24 */ /* 0x000fe2000f8e00ff */
[----:B------:R-:W-:Y:S02]  /*1ad0*/  UIADD3 UR6, UR14, UR6, URZ ;  /* 0x000000060e067290 */ /* 0x000fe4000fffe03f */
[----:B------:R-:W-:Y:S01]  /*1ae0*/  USHF.L.U32 UR24, UR32, 0x6, URZ ;  /* 0x0000000620187899 */ /* 0x000fe2000800063f */
[----:B------:R-:W-:Y:S01]  /*1af0*/  IMAD.WIDE.U32 R4, R9, UR56, R4 ;  /* 0x0000003809047c25 */ /* 0x000fe2000f8e0004 */
[----:B------:R-:W-:Y:S01]  /*1b00*/  ULDC.64 UR18, c[0x0][0x478] ;  /* 0x00011e0000127ab9 */ /* 0x000fe20000000a00 */
[----:B------:R-:W-:Y:S02]  /*1b10*/  UIMAD UR15, UR56, UR13, UR5 ;  /* 0x0000000d380f72a4 */ /* 0x000fe4000f8e0205 */
[----:B------:R-:W-:Y:S01]  /*1b20*/  UIADD3 UR28, UR14, UR17, URZ ;  /* 0x000000110e1c7290 */ /* 0x000fe2000fffe03f */
[----:B------:R-:W-:Y:S01]  /*1b30*/  ULDC.64 UR12, c[0x0][0x258] ;  /* 0x00009600000c7ab9 */ /* 0x000fe20000000a00 */
[----:B------:R-:W-:-:S02]  /*1b40*/  UISETP.GE.AND UP2, UPT, UR54, 0x1, UPT ;  /* 0x000000013600788c */ /* 0x000fc4000bf46270 */
[----:B------:R-:W-:Y:S01]  /*1b50*/  VIADD R5, R5, UR15 ;  /* 0x0000000f05057c36 */ /* 0x000fe20008000000 */
[----:B------:R-:W-:Y:S01]  /*1b60*/  UIMAD UR5, UR33, UR12, URZ ;  /* 0x0000000c210572a4 */ /* 0x000fe2000f8e023f */
[----:B-1----:R-:W-:Y:S01]  /*1b70*/  SHF.R.S32.HI R8, RZ, 0x1f, R20 ;  /* 0x0000001fff087819 */ /* 0x002fe20000011414 */
[----:B------:R-:W-:Y:S01]  /*1b80*/  ULDC.64 UR36, c[0x0][0x210] ;  /* 0x0000840000247ab9 */ /* 0x000fe20000000a00 */
[----:B------:R-:W-:Y:S02]  /*1b90*/  ULEA.HI.SX32 UR31, UR39, 0xffffffff, 0x1a ;  /* 0xffffffff271f7891 */ /* 0x000fe4000f8fd23f */
[CC--:B------:R-:W-:Y:S01]  /*1ba0*/  LEA.HI R3, R8.reuse, R20.reuse, RZ, 0x2 ;  /* 0x0000001408037211 */ /* 0x0c0fe200078f10ff */
[----:B------:R-:W-:Y:S01]  /*1bb0*/  UIMAD UR13, UR56, UR13, UR5 ;  /* 0x0000000d380d72a4 */ /* 0x000fe2000f8e0205 */
[----:B------:R-:W-:Y:S02]  /*1bc0*/  LEA.HI R8, R8, R20, RZ, 0x5 ;  /* 0x0000001408087211 */ /* 0x000fe400078f28ff */
[----:B------:R-:W-:-:S02]  /*1bd0*/  SHF.R.S32.HI R3, RZ, 0x2, R3 ;  /* 0x00000002ff037819 */ /* 0x000fc40000011403 */
[----:B------:R-:W-:Y:S02]  /*1be0*/  LOP3.LUT R9, R8, 0xffffffe0, RZ, 0xc0, !PT ;  /* 0xffffffe008097812 */ /* 0x000fe400078ec0ff */
[----:B------:R-:W-:Y:S01]  /*1bf0*/  SHF.R.S32.HI R25, RZ, 0x1f, R3 ;  /* 0x0000001fff197819 */ /* 0x000fe20000011403 */
[C---:B------:R-:W-:Y:S01]  /*1c00*/  IMAD.WIDE.U32 R4, R3.reuse, UR10, R4 ;  /* 0x0000000a03047c25 */ /* 0x040fe2000f8e0004 */
[----:B------:R-:W-:Y:S01]  /*1c10*/  IADD3 R6, P0, R3, UR14, RZ ;  /* 0x0000000e03067c10 */ /* 0x000fe2000ff1e0ff */
[----:B------:R-:W-:Y:S01]  /*1c20*/  UIADD3 UR14, UP1, UP0, UR34, UR24, UR46 ;  /* 0x00000018220e7290 */ /* 0x000fe2000f83e02e */
[----:B------:R-:W-:Y:S01]  /*1c30*/  SHF.R.S32.HI R8, RZ, 0x5, R8 ;  /* 0x00000005ff087819 */ /* 0x000fe20000011408 */
[----:B------:R-:W-:Y:S01]  /*1c40*/  IMAD.IADD R20, R20, 0x1, -R9 ;  /* 0x0000000114147824 */ /* 0x000fe200078e0a09 */
[C---:B------:R-:W-:Y:S01]  /*1c50*/  IADD3.X R0, R25.reuse, UR16, RZ, P0, !PT ;  /* 0x0000001019007c10 */ /* 0x040fe200087fe4ff */
[----:B------:R-:W-:Y:S01]  /*1c60*/  UIMAD.WIDE UR16, UR6, 0x4, UR18 ;  /* 0x00000004061078a5 */ /* 0x000fe2000f8e0212 */
[----:B------:R-:W-:Y:S01]  /*1c70*/  IMAD R9, R25, UR10, RZ ;  /* 0x0000000a19097c24 */ /* 0x000fe2000f8e02ff */
[----:B------:R-:W-:Y:S01]  /*1c80*/  USHF.R.S32.HI UR6, URZ, 0x1f, UR24 ;  /* 0x0000001f3f067899 */ /* 0x000fe20008011418 */
[----:B------:R-:W-:Y:S01]  /*1c90*/  IMAD R8, R8, UR32, R20 ;  /* 0x0000002008087c24 */ /* 0x000fe2000f8e0214 */
[----:B------:R-:W-:Y:S01]  /*1ca0*/  ULDC.64 UR34, c[0x0][0x3e0] ;  /* 0x0000f80000227ab9 */ /* 0x000fe20000000a00 */
[----:B------:R-:W-:Y:S01]  /*1cb0*/  IMAD R0, R0, UR40, RZ ;  /* 0x0000002800007c24 */ /* 0x000fe2000f8e02ff */
[----:B------:R-:W-:Y:S01]  /*1cc0*/  UIADD3.X UR6, UR44, UR6, UR49, UP1, UP0 ;  /* 0x000000062c067290 */ /* 0x000fe20008fe0431 */
[----:B------:R-:W-:Y:S01]  /*1cd0*/  IMAD R9, R3, UR11, R9 ;  /* 0x0000000b03097c24 */ /* 0x000fe2000f8e0209 */
[----:B------:R-:W-:Y:S01]  /*1ce0*/  UIADD3 UR5, UP1, UP0, UR48, UR14, UR50 ;  /* 0x0000000e30057290 */ /* 0x000fe2000f83e032 */
[C---:B------:R-:W-:Y:S01]  /*1cf0*/  IMAD R0, R6.reuse, UR41, R0 ;  /* 0x0000002906007c24 */ /* 0x040fe2000f8e0200 */
[----:B------:R-:W-:Y:S01]  /*1d00*/  ULDC.64 UR18, c[0x0][0x400] ;  /* 0x0001000000127ab9 */ /* 0x000fe20000000a00 */
[----:B------:R-:W-:Y:S01]  /*1d10*/  IMAD.WIDE.U32 R6, R6, UR40, R232 ;  /* 0x0000002806067c25 */ /* 0x000fe2000f8e00e8 */
[----:B------:R-:W-:Y:S01]  /*1d20*/  UIADD3.X UR6, UR47, UR6, UR42, UP1, UP0 ;  /* 0x000000062f067290 */ /* 0x000fe20008fe042a */
[----:B------:R-:W-:Y:S01]  /*1d30*/  LEA R11, P2, R4, UR34, 0x1 ;  /* 0x00000022040b7c11 */ /* 0x000fe2000f8408ff */
[----:B------:R-:W-:Y:S01]  /*1d40*/  ULDC.64 UR40, c[0x0][0x2b0] ;  /* 0x0000ac0000287ab9 */ /* 0x000fe20000000a00 */
[----:B------:R-:W-:Y:S01]  /*1d50*/  IMAD.IADD R5, R5, 0x1, R9 ;  /* 0x0000000105057824 */ /* 0x000fe200078e0209 */
[----:B------:R-:W-:Y:S01]  /*1d60*/  IADD3 R6, P0, R6, UR57, RZ ;  /* 0x0000003906067c10 */ /* 0x000fe2000ff1e0ff */
[----:B------:R-:W-:-:S03]  /*1d70*/  UIMAD.WIDE UR14, UR28, 0x4, UR40 ;  /* 0x000000041c0e78a5 */ /* 0x000fc6000f8e0228 */
[----:B------:R-:W-:Y:S01]  /*1d80*/  IADD3.X R7, R7, UR45, R0, P0, !PT ;  /* 0x0000002d07077c10 */ /* 0x000fe200087fe400 */
[----:B------:R-:W-:Y:S01]  /*1d90*/  IMAD.U32 R0, RZ, RZ, UR12 ;  /* 0x0000000cff007e24 */ /* 0x000fe2000f8e00ff */
[----:B------:R-:W-:Y:S02]  /*1da0*/  PLOP3.LUT P0, PT, PT, PT, UP2, 0x80, 0x0 ;  /* 0x000000000000781c */ /* 0x000fe40003f0f028 */
[----:B------:R-:W-:Y:S01]  /*1db0*/  LEA.HI.X R5, R4, UR35, R5, 0x1, P2 ;  /* 0x0000002304057c11 */ /* 0x000fe200090f0c05 */
[----:B------:R-:W-:Y:S01]  /*1dc0*/  IMAD.WIDE.U32 R6, R0, UR56, R6 ;  /* 0x0000003800067c25 */ /* 0x000fe2000f8e0006 */
[----:B------:R-:W-:-:S03]  /*1dd0*/  IADD3 R0, P1, R8, UR5, RZ ;  /* 0x0000000508007c10 */ /* 0x000fc6000ff3e0ff */
[----:B------:R-:W-:Y:S01]  /*1de0*/  VIADD R7, R7, UR13 ;  /* 0x0000000d07077c36 */ /* 0x000fe20008000000 */
[----:B------:R-:W-:Y:S02]  /*1df0*/  LEA.HI.X.SX32 R8, R8, UR6, 0x1, P1 ;  /* 0x0000000608087c11 */ /* 0x000fe400088f0eff */
[----:B------:R-:W-:Y:S02]  /*1e00*/  LEA R12, P1, R0, UR18, 0x2 ;  /* 0x00000012000c7c11 */ /* 0x000fe4000f8210ff */
[----:B------:R-:W-:Y:S02]  /*1e10*/  LEA R10, P3, R6, UR36, 0x1 ;  /* 0x00000024060a7c11 */ /* 0x000fe4000f8608ff */
[----:B------:R-:W-:Y:S02]  /*1e20*/  LEA.HI.X R8, R0, UR19, R8, 0x2, P1 ;  /* 0x0000001300087c11 */ /* 0x000fe400088f1408 */
[----:B------:R-:W-:Y:S01]  /*1e30*/  LEA.HI.X R6, R6, UR37, R7, 0x1, P3 ;  /* 0x0000002506067c11 */ /* 0x000fe200098f0c07 */
[----:B------:R-:W-:Y:S08]  /*1e40*/  @!P0 BRA `(.L_x_1029) ;  /* 0x0000008000908947 */ /* 0x000ff00003800000 */
        /* <DEDUP_REMOVED lines=8> */
[----:B------:R-:W-:Y:S01]  /*1ed0*/  IMAD.MOV.U32 R228, RZ, RZ, R10 ;  /* 0x000000ffffe47224 */ /* 0x000fe200078e000a */
[----:B------:R-:W-:Y:S01]  /*1ee0*/  ISETP.GE.AND P1, PT, R3, UR5, PT ;  /* 0x0000000503007c0c */ /* 0x000fe2000bf26270 */
[----:B------:R-:W-:Y:S01]  /*1ef0*/  ULOP3.LUT UR10, UR10, 0xfffffffe, URZ, 0xc0, !UPT ;  /* 0xfffffffe0a0a7892 */ /* 0x000fe2000f8ec03f */
[----:B------:R-:W-:Y:S01]  /*1f00*/  IMAD.MOV.U32 R227, RZ, RZ, R6 ;  /* 0x000000ffffe37224 */ /* 0x000fe200078e0006 */
[----:B------:R-:W-:Y:S01]  /*1f10*/  MOV R226, R11 ;  /* 0x0000000b00e27202 */ /* 0x000fe20000000f00 */
[----:B------:R-:W-:Y:S01]  /*1f20*/  @P0 BAR.SYNC.DEFER_BLOCKING 0x0 ;  /* 0x0000000000000b1d */ /* 0x000fe20000010000 */
[----:B------:R-:W-:Y:S01]  /*1f30*/  UIADD3 UR10, UR6, -UR10, URZ ;  /* 0x8000000a060a7290 */ /* 0x000fe2000fffe03f */
[----:B------:R-:W-:Y:S01]  /*1f40*/  IMAD.MOV.U32 R225, RZ, RZ, R5 ;  /* 0x000000ffffe17224 */ /* 0x000fe200078e0005 */
[----:B------:R-:W-:Y:S01]  /*1f50*/  MOV R230, R12 ;  /* 0x0000000c00e67202 */ /* 0x000fe20000000f00 */
[C---:B------:R-:W-:Y:S01]  /*1f60*/  VIADD R15, R232.reuse, 0x20 ;  /* 0x00000020e80f7836 */ /* 0x040fe20000000000 */
[----:B------:R-:W-:Y:S01]  /*1f70*/  UISETP.NE.AND UP0, UPT, UR10, 0x1, UPT ;  /* 0x000000010a00788c */ /* 0x000fe2000bf05270 */
[----:B------:R-:W-:-:S05]  /*1f80*/  IADD3 R18, R232, 0x40, RZ ;  /* 0x00000040e8127810 */ /* 0x000fca0007ffe0ff */
        /* <DEDUP_REMOVED lines=36> */
.L_x_1031:
[----:B------:R-:W-:Y:S05]  /*21d0*/  BSYNC B0 ;  /* 0x0000000000007941 */ /* 0x000fea0003800000 */
.L_x_1030:
        /* <DEDUP_REMOVED lines=17> */
.L_x_1033:
        /* <DEDUP_REMOVED lines=35> */
.L_x_1034:
[----:B------:R-:W-:Y:S05]  /*2520*/  BSYNC B0 ;  /* 0x0000000000007941 */ /* 0x000fea0003800000 */
.L_x_1032:
[----:B------:R-:W-:Y:S01]  /*2530*/  UIMAD UR10, UR38, UR22, URZ ;  /* 0x00000016260a72a4 */ /* 0x000fe2000f8e023f */
[----:B--23--:R-:W-:Y:S01]  /*2540*/  IMAD.U32 R4, RZ, RZ, UR22 ;  /* 0x00000016ff047e24 */ /* 0x00cfe2000f8e00ff */
[----:B------:R-:W-:Y:S01]  /*2550*/  ULDC.64 UR18, c[0x0][0x260] ;  /* 0x0000980000127ab9 */ /* 0x000fe20000000a00 */
[----:B------:R-:W-:Y:S01]  /*2560*/  VIADD R8, R238, 0x20 ;  /* 0x00000020ee087836 */ /* 0x000fe20000000000 */
[----:B------:R-:W-:Y:S01]  /*2570*/  UIMAD UR11, UR26, UR23, UR10 ;  /* 0x000000171a0b72a4 */ /* 0x000fe2000f8e020a */
[----:B------:R-:W-:Y:S01]  /*2580*/  IMAD.WIDE.U32 R4, R4, UR26, R232 ;  /* 0x0000001a04047c25 */ /* 0x000fe2000f8e00e8 */
[----:B------:R-:W-:Y:S01]  /*2590*/  UIMAD UR10, UR51, -0x80, UR7 ;  /* 0xffffff80330a78a4 */ /* 0x000fe2000f8e0207 */
[----:B------:R-:W-:Y:S02]  /*25a0*/  BSSY B0, `(.L_x_1035) ;  /* 0x000003d000007945 */ /* 0x000fe40003800000 */
[----:B------:R-:W-:Y:S01]  /*25b0*/  VIADD R9, R238, 0x8 ;  /* 0x00000008ee097836 */ /* 0x000fe20000000000 */
[----:B------:R-:W-:Y:S01]  /*25c0*/  IADD3 R6, P1, R4, UR27, RZ ;  /* 0x0000001b04067c10 */ /* 0x000fe2000ff3e0ff */
[----:B------:R-:W-:Y:S01]  /*25d0*/  IMAD.U32 R7, RZ, RZ, UR11 ;  /* 0x0000000bff077e24 */ /* 0x000fe2000f8e00ff */
[----:B------:R-:W-:Y:S01]  /*25e0*/  ISETP.GE.AND P5, PT, R3, UR10, PT ;  /* 0x0000000a03007c0c */ /* 0x000fe2000bfa6270 */
[----:B------:R-:W-:Y:S01]  /*25f0*/  IMAD R4, R21, UR18, RZ ;  /* 0x0000001215047c24 */ /* 0x000fe2000f8e02ff */
[----:B------:R-:W-:Y:S01]  /*2600*/  ISETP.GE.AND P2, PT, R9, UR5, PT ;  /* 0x0000000509007c0c */ /* 0x000fe2000bf46270 */
[----:B------:R-:W-:Y:S01]  /*2610*/  VIADD R19, R238, 0x28 ;  /* 0x00000028ee137836 */ /* 0x000fe20000000000 */
[----:B------:R-:W-:Y:S01]  /*2620*/  IADD3.X R7, R5, UR30, R7, P1, !PT ;  /* 0x0000001e05077c10 */ /* 0x000fe20008ffe407 */
[----:B------:R-:W-:Y:S01]  /*2630*/  IMAD R4, R14, UR19, R4 ;  /* 0x000000130e047c24 */ /* 0x000fe2000f8e0204 */
[----:B------:R-:W-:-:S02]  /*2640*/  ISETP.GE.AND P1, PT, R8, UR5, PT ;  /* 0x0000000508007c0c */ /* 0x000fc4000bf26270 */
[----:B------:R-:W-:Y:S01]  /*2650*/  P2R R24, PR, RZ, 0x4 ;  /* 0x00000004ff187803 */ /* 0x000fe20000000000 */
[----:B------:R-:W-:Y:S01]  /*2660*/  IMAD.WIDE.U32 R6, R14, UR18, R6 ;  /* 0x000000120e067c25 */ /* 0x000fe2000f8e0006 */
[----:B------:R-:W-:Y:S02]  /*2670*/  P2R R23, PR, RZ, 0x2 ;  /* 0x00000002ff177803 */ /* 0x000fe40000000000 */
[----:B------:R-:W-:Y:S01]  /*2680*/  ISETP.GE.AND P1, PT, R238, UR5, PT ;  /* 0x00000005ee007c0c */ /* 0x000fe2000bf26270 */
[----:B------:R2:W-:Y:S01]  /*2690*/  @P5 STS [R0+0x9000], RZ ;  /* 0x009000ff00005388 */ /* 0x0005e20000000800 */
[----:B------:R-:W-:Y:S01]  /*26a0*/  ISETP.GE.AND P6, PT, R19, UR5, PT ;  /* 0x0000000513007c0c */ /* 0x000fe2000bfc6270 */
        /* <DEDUP_REMOVED lines=44> */
.L_x_1036:
[----:B------:R-:W-:Y:S05]  /*2970*/  BSYNC B0 ;  /* 0x0000000000007941 */ /* 0x000fea0003800000 */
.L_x_1035:
[----:B------:R-:W-:Y:S01]  /*2980*/  IADD3 R4, R3, 0x40, RZ ;  /* 0x0000004003047810 */ /* 0x000fe20007ffe0ff */
        /* <DEDUP_REMOVED lines=12> */
[----:B-1-3--:R-:W-:Y:S02]  /*2a50*/  IMAD R8, R4, UR22, RZ ;  /* 0x0000001604087c24 */ /* 0x00afe4000f8e02ff */
[----:B------:R-:W-:-:S04]  /*2a60*/  IMAD.MOV.U32 R4, RZ, RZ, R6 ;  /* 0x000000ffff047224 */ /* 0x000fc800078e0006 */
[C---:B------:R-:W-:Y:S01]  /*2a70*/  IMAD.WIDE.U32 R4, R7.reuse, UR22, R4 ;  /* 0x0000001607047c25 */ /* 0x040fe2000f8e0004 */
[----:B------:R-:W1:Y:S01]  /*2a80*/  @!P3 LDC.64 R16, c[0x0][0x218] ;  /* 0x00008600ff10bb82 */ /* 0x000e620000000a00 */
[----:B------:R3:W-:Y:S02]  /*2a90*/  @P3 STS.128 [R0+0xa000], RZ ;  /* 0x00a000ff00003388 */ /* 0x0007e40000000c00 */
[----:B------:R-:W-:-:S04]  /*2aa0*/  IMAD R7, R7, UR23, R8 ;  /* 0x0000001707077c24 */ /* 0x000fc8000f8e0208 */
[----:B------:R-:W-:Y:S02]  /*2ab0*/  IMAD.IADD R10, R5, 0x1, R7 ;  /* 0x00000001050a7824 */ /* 0x000fe400078e0207 */
        /* <DEDUP_REMOVED lines=24> */
.L_x_1038:
[----:B------:R-:W-:Y:S05]  /*2c40*/  BSYNC B0 ;  /* 0x0000000000007941 */ /* 0x000fea0003800000 */
.L_x_1037:
        /* <DEDUP_REMOVED lines=9> */
[----:B-1-3--:R-:W-:Y:S02]  /*2ce0*/  MOV R7, UR5 ;  /* 0x0000000500077c02 */ /* 0x00afe40008000f00 */
        /* <DEDUP_REMOVED lines=46> */
.L_x_1040:
[----:B------:R-:W-:Y:S05]  /*2fd0*/  BSYNC B0 ;  /* 0x0000000000007941 */ /* 0x000fea0003800000 */
.L_x_1039:
        /* <DEDUP_REMOVED lines=41> */
.L_x_1042:
[----:B------:R-:W-:Y:S05]  /*3270*/  BSYNC B0 ;  /* 0x0000000000007941 */ /* 0x000fea0003800000 */
.L_x_1041:
[----:B------:R-:W-:Y:S01]  /*3280*/  ULDC.64 UR18, c[0x0][0x3c8] ;  /* 0x0000f20000127ab9 */ /* 0x000fe20000000a00 */
[----:B------:R-:W-:Y:S01]  /*3290*/  USHF.R.S32.HI UR10, URZ, 0x1f, UR56 ;  /* 0x0000001f3f0a7899 */ /* 0x000fe20008011438 */
[----:B------:R-:W4:Y:S01]  /*32a0*/  LDC.64 R12, c[0x0][0x3b8] ;  /* 0x0000ee00ff0c7b82 */ /* 0x000f220000000a00 */
[----:B------:R-:W-:Y:S01]  /*32b0*/  UISETP.NE.U32.AND UP1, UPT, UR18, URZ, UPT ;  /* 0x0000003f1200728c */ /* 0x000fe2000bf25070 */
[----:B-123--:R-:W-:Y:S01]  /*32c0*/  IMAD.MOV.U32 R8, RZ, RZ, 0x4 ;  /* 0x00000004ff087424 */ /* 0x00efe200078e00ff */
[----:B------:R-:W-:Y:S01]  /*32d0*/  ISETP.NE.AND P4, PT, R22, RZ, PT ;  /* 0x000000ff1600720c */ /* 0x000fe20003f85270 */
[----:B------:R-:W-:Y:S01]  /*32e0*/  IMAD.MOV.U32 R235, RZ, RZ, 0x7f800000 ;  /* 0x7f800000ffeb7424 */ /* 0x000fe200078e00ff */
[----:B------:R-:W-:Y:S01]  /*32f0*/  UISETP.NE.AND.EX UP1, UPT, UR19, URZ, UPT, UP1 ;  /* 0x0000003f1300728c */ /* 0x000fe2000bf25310 */
[----:B------:R-:W1:Y:S01]  /*3300*/  S2R R3, SR_TID.X ;  /* 0x0000000000037919 */ /* 0x000e620000002100 */
[----:B------:R-:W-:Y:S02]  /*3310*/  ISETP.NE.AND P3, PT, R24, RZ, PT ;  /* 0x000000ff1800720c */ /* 0x000fe40003f65270 */
[----:B------:R-:W-:Y:S01]  /*3320*/  ISETP.NE.AND P2, PT, R23, RZ, PT ;  /* 0x000000ff1700720c */ /* 0x000fe20003f45270 */
[----:B------:R-:W-:Y:S01]  /*3330*/  IMAD.MOV.U32 R236, RZ, RZ, 0x7f800000 ;  /* 0x7f800000ffec7424 */ /* 0x000fe200078e00ff */
[----:B------:R-:W-:Y:S01]  /*3340*/  PLOP3.LUT P1, PT, PT, PT, UP1, 0x80, 0x0 ;  /* 0x000000000000781c */ /* 0x000fe20003f2f018 */
[----:B------:R-:W-:Y:S01]  /*3350*/  IMAD.MOV.U32 R237, RZ, RZ, 0x7f800000 ;  /* 0x7f800000ffed7424 */ /* 0x000fe200078e00ff */
[----:B------:R-:W0:Y:S01]  /*3360*/  LDGDEPBAR ;  /* 0x00000000000079af */ /* 0x000e220000000000 */
[----:B------:R-:W-:Y:S01]  /*3370*/  IMAD.MOV.U32 R234, RZ, RZ, 0x7f800000 ;  /* 0x7f800000ffea7424 */ /* 0x000fe200078e00ff */
[----:B------:R-:W-:Y:S01]  /*3380*/  ULDC UR50, c[0x0][0x2d0] ;  /* 0x0000b40000327ab9 */ /* 0x000fe20000000800 */
[----:B------:R-:W-:Y:S01]  /*3390*/  @UP1 ULDC.64 UR20, c[0x0][0x3d0] ;  /* 0x0000f40000141ab9 */ /* 0x000fe20000000a00 */
[----:B------:R-:W-:Y:S01]  /*33a0*/  @UP1 UMOV UR11, UR10 ;  /* 0x0000000a000b1c82 */ /* 0x000fe20008000000 */
[----:B------:R-:W-:Y:S01]  /*33b0*/  @UP1 UIMAD UR5, UR58, UR20, URZ ;  /* 0x000000143a0512a4 */ /* 0x000fe2000f8e023f */
[----:B------:R-:W-:-:S02]  /*33c0*/  @UP1 UMOV UR10, UR56 ;  /* 0x00000038000a1c82 */ /* 0x000fc40008000000 */
[----:B------:R-:W-:Y:S02]  /*33d0*/  @UP1 UIMAD.WIDE.U32 UR10, UR55, UR20, UR10 ;  /* 0x00000014370a12a5 */ /* 0x000fe4000f8e000a */
[----:B------:R-:W-:Y:S01]  /*33e0*/  @UP1 UIMAD UR5, UR55, UR21, UR5 ;  /* 0x00000015370512a4 */ /* 0x000fe2000f8e0205 */
[----:B----4-:R-:W2:Y:S01]  /*33f0*/  LDG.E.64 R6, desc[UR8][R12.64+0x8] ;  /* 0x000008080c067981 */ /* 0x010ea2000c1e1b00 */
[----:B------:R-:W-:Y:S02]  /*3400*/  @UP1 ULEA UR18, UP0, UR10, UR18, 0x2 ;  /* 0x000000120a121291 */ /* 0x000fe4000f80103f */
[----:B------:R-:W-:-:S04]  /*3410*/  @UP1 UIADD3 UR5, UR11, UR5, URZ ;  /* 0x000000050b051290 */ /* 0x000fc8000fffe03f */
[----:B------:R-:W-:Y:S01]  /*3420*/  @UP1 ULEA.HI.X UR19, UR10, UR19, UR5, 0x2, UP0 ;  /* 0x000000130a131291 */ /* 0x000fe200080f1405 */
[----:B------:R-:W-:Y:S02]  /*3430*/  IMAD.U32 R4, RZ, RZ, UR18 ;  /* 0x00000012ff047e24 */ /* 0x000fe4000f8e00ff */
[----:B------:R-:W-:Y:S01]  /*3440*/  @!P6 IMAD.WIDE R8, R19, R8, UR14 ;  /* 0x0000000e1308ee25 */ /* 0x000fe2000f8e0208 */
[----:B------:R-:W-:-:S03]  /*3450*/  @UP1 ULDC UR5, c[0x0][0x2e8] ;  /* 0x0000ba0000051ab9 */ /* 0x000fc60000000800 */
[----:B------:R-:W-:Y:S01]  /*3460*/  IMAD.U32 R5, RZ, RZ, UR19 ;  /* 0x00000013ff057e24 */ /* 0x000fe2000f8e00ff */
[----:B------:R-:W5:Y:S04]  /*3470*/  @!P6 LDG.E R235, desc[UR8][R8.64] ;  /* 0x0000000808ebe981 */ /* 0x000f68000c1e1900 */
[----:B------:R3:W4:Y:S04]  /*3480*/  @P1 LDG.E R10, desc[UR8][R4.64] ;  /* 0x00000008040a1981 */ /* 0x000728000c1e1900 */
[----:B------:R-:W4:Y:S01]  /*3490*/  LDG.E.64 R12, desc[UR8][R12.64] ;  /* 0x000000080c0c7981 */ /* 0x000f22000c1e1b00 */
[----:B------:R-:W4:Y:S01]  /*34a0*/  @P1 MUFU.RCP R0, UR5 ;  /* 0x0000000500001d08 */ /* 0x000f220008001000 */
[----:B-1----:R-:W-:Y:S01]  /*34b0*/  IMAD.SHL.U32 R3, R3, 0x2, RZ ;  /* 0x0000000203037824 */ /* 0x002fe200078e00ff */
[----:B------:R-:W-:-:S02]  /*34c0*/  UIMAD UR5, UR55, UR61, UR56 ;  /* 0x0000003d370572a4 */ /* 0x000fc4000f8e0238 */
[----:B------:R-:W-:Y:S01]  /*34d0*/  USHF.L.U32 UR19, UR32, 0x4, URZ ;  /* 0x0000000420137899 */ /* 0x000fe2000800063f */
[----:B---3--:R-:W-:-:S04]  /*34e0*/  IMAD.MOV.U32 R4, RZ, RZ, 0x4 ;  /* 0x00000004ff047424 */ /* 0x008fc800078e00ff */
[----:B------:R-:W-:-:S05]  /*34f0*/  IMAD.WIDE R4, R238, R4, UR14 ;  /* 0x0000000eee047e25 */ /* 0x000fca000f8e0204 */
[----:B------:R-:W5:Y:S04]  /*3500*/  @!P4 LDG.E R236, desc[UR8][R4.64] ;  /* 0x0000000804ecc981 */ /* 0x000f68000c1e1900 */
[----:B------:R-:W5:Y:S04]  /*3510*/  @!P3 LDG.E R237, desc[UR8][R4.64+0x20] ;  /* 0x0000200804edb981 */ /* 0x000f68000c1e1900 */
[----:B------:R1:W5:Y:S01]  /*3520*/  @!P2 LDG.E R234, desc[UR8][R4.64+0x80] ;  /* 0x0000800804eaa981 */ /* 0x000362000c1e1900 */
[----:B------:R-:W-:Y:S01]  /*3530*/  USHF.L.U32 UR5, UR5, 0x5, URZ ;  /* 0x0000000505057899 */ /* 0x000fe2000800063f */
[----:B------:R-:W-:Y:S01]  /*3540*/  IMAD R243, RZ, RZ, -UR24 ;  /* 0x80000018fff37e24 */ /* 0x000fe2000f8e02ff */
[----:B------:R-:W-:-:S02]  /*3550*/  USHF.L.U32 UR18, UR32, 0x3, URZ ;  /* 0x0000000320127899 */ /* 0x000fc4000800063f */
[----:B------:R-:W-:Y:S02]  /*3560*/  UIADD3 UR29, UR19, 0x20, URZ ;  /* 0x00000020131d7890 */ /* 0x000fe4000fffe03f */
[----:B------:R-:W-:Y:S02]  /*3570*/  UIADD3 UR24, UR19, 0x40, URZ ;  /* 0x0000004013187890 */ /* 0x000fe4000fffe03f */
[----:B------:R-:W-:Y:S02]  /*3580*/  USHF.R.S32.HI UR11, URZ, 0x1f, UR5 ;  /* 0x0000001f3f0b7899 */ /* 0x000fe40008011405 */
[----:B------:R-:W-:Y:S02]  /*3590*/  UIADD3 UR28, UR18, UR29, URZ ;  /* 0x0000001d121c7290 */ /* 0x000fe4000fffe03f */
[----:B------:R-:W-:Y:S01]  /*35a0*/  UIADD3 UR23, UR18, UR24, URZ ;  /* 0x0000001812177290 */ /* 0x000fe2000fffe03f */
[----:B-1----:R-:W-:-:S05]  /*35b0*/  IMAD.SHL.U32 R4, R249, 0x20, RZ ;  /* 0x00000020f9047824 */ /* 0x002fca00078e00ff */
[----:B------:R-:W-:Y:S01]  /*35c0*/  LOP3.LUT R4, R4, 0x6, R3, 0xf8, !PT ;  /* 0x0000000604047812 */ /* 0x000fe200078ef803 */
[----:B------:R-:W-:-:S04]  /*35d0*/  IMAD.U32 R3, RZ, RZ, UR51 ;  /* 0x00000033ff037e24 */ /* 0x000fc8000f8e00ff */
[----:B------:R-:W-:Y:S01]  /*35e0*/  IMAD R220, R3, 0x80, R4 ;  /* 0x0000008003dc7824 */ /* 0x000fe200078e0204 */
[----:B------:R-:W-:Y:S01]  /*35f0*/  SHF.R.S32.HI R3, RZ, 0x1f, R20 ;  /* 0x0000001fff037819 */ /* 0x000fe20000011414 */
[----:B------:R-:W-:Y:S02]  /*3600*/  UIADD3 UR27, UR18, UR28, URZ ;  /* 0x0000001c121b7290 */ /* 0x000fe4000fffe03f */
[----:B------:R-:W-:Y:S01]  /*3610*/  UIADD3 UR22, UR18, UR23, URZ ;  /* 0x0000001712167290 */ /* 0x000fe2000fffe03f */
[----:B------:R-:W-:Y:S01]  /*3620*/  IADD3 R4, R238, -UR54, -R220 ;  /* 0x80000036ee047c10 */ /* 0x000fe2000fffe8dc */
[----:B------:R-:W-:Y:S02]  /*3630*/  UIADD3 UR26, UR18, UR27, URZ ;  /* 0x0000001b121a7290 */ /* 0x000fe4000fffe03f */
[----:B------:R-:W-:Y:S01]  /*3640*/  UIADD3 UR21, UR18, UR22, URZ ;  /* 0x0000001612157290 */ /* 0x000fe2000fffe03f */
[----:B------:R-:W-:Y:S01]  /*3650*/  IMAD.MOV.U32 R231, RZ, RZ, R219 ;  /* 0x000000ffffe77224 */ /* 0x000fe200078e00db */
[----:B------:R-:W-:Y:S01]  /*3660*/  UIADD3 UR25, UR18, UR26, URZ ;  /* 0x0000001a12197290 */ /* 0x000fe2000fffe03f */
[----:B------:R-:W-:Y:S01]  /*3670*/  IMAD.SHL.U32 R175, R182, 0x2, RZ ;  /* 0x00000002b6af7824 */ /* 0x000fe200078e00ff */
[----:B------:R-:W-:Y:S01]  /*3680*/  UIADD3 UR20, UR18, UR21, URZ ;  /* 0x0000001512147290 */ /* 0x000fe2000fffe03f */
[C---:B------:R-:W-:Y:S01]  /*3690*/  VIADD R242, R232.reuse, 0x40 ;  /* 0x00000040e8f27836 */ /* 0x040fe20000000000 */
[----:B------:R-:W-:Y:S01]  /*36a0*/  CS2R R126, SRZ ;  /* 0x00000000007e7805 */ /* 0x000fe2000001ff00 */
[----:B------:R-:W-:Y:S01]  /*36b0*/  VIADD R239, R232, 0x20 ;  /* 0x00000020e8ef7836 */ /* 0x000fe20000000000 */
[----:B------:R-:W-:Y:S01]  /*36c0*/  CS2R R124, SRZ ;  /* 0x00000000007c7805 */ /* 0x000fe2000001ff00 */
[----:B------:R-:W-:Y:S01]  /*36d0*/  IMAD.MOV.U32 R252, RZ, RZ, 0x4 ;  /* 0x00000004fffc7424 */ /* 0x000fe200078e00ff */
        /* <DEDUP_REMOVED lines=46> */
[----:B------:R-:W-:Y:S01]  /*39c0*/  VIADD R247, R4, UR7 ;  /* 0x0000000704f77c36 */ /* 0x000fe20008000000 */
[----:B------:R-:W-:Y:S02]  /*39d0*/  UIMAD UR36, UR32, 0x18, URZ ;  /* 0x00000018202478a4 */ /* 0x000fe4000f8e023f */
[----:B------:R-:W-:Y:S02]  /*39e0*/  USHF.L.U32 UR35, UR32, 0x5, URZ ;  /* 0x0000000520237899 */ /* 0x000fe4000800063f */
[----:B------:R-:W-:-:S02]  /*39f0*/  UIMAD UR34, UR32, 0x28, URZ ;  /* 0x00000028202278a4 */ /* 0x000fc4000f8e023f */
[----:B------:R-:W-:Y:S02]  /*3a00*/  UIMAD UR33, UR32, 0x30, URZ ;  /* 0x00000030202178a4 */ /* 0x000fe4000f8e023f */
[----:B------:R-:W-:Y:S02]  /*3a10*/  UIMAD UR32, UR32, 0x38, URZ ;  /* 0x00000038202078a4 */ /* 0x000fe4000f8e023f */
[----:B------:R-:W-:Y:S02]  /*3a20*/  UIADD3 UR31, UR18, UR25, URZ ;  /* 0x00000019121f7290 */ /* 0x000fe4000fffe03f */
[----:B------:R-:W-:Y:S01]  /*3a30*/  UIADD3 UR30, UR18, UR20, URZ ;  /* 0x00000014121e7290 */ /* 0x000fe2000fffe03f */
[----:B--2---:R-:W-:-:S04]  /*3a40*/  IADD3 R240, P3, P2, R6, UR5, R20 ;  /* 0x0000000506f07c10 */ /* 0x004fc8000fa7e014 */
[----:B------:R-:W-:Y:S01]  /*3a50*/  IADD3.X R244, R7, UR11, R3, P3, P2 ;  /* 0x0000000b07f47c10 */ /* 0x000fe20009fe4403 */
[----:B------:R-:W-:Y:S02]  /*3a60*/  VIADD R3, R182, 0x1800 ;  /* 0x00001800b6037836 */ /* 0x000fe40000000000 */
[----:B----4-:R-:W-:Y:S01]  /*3a70*/  @P1 FMUL.FTZ R0, R10, R0 ;  /* 0x000000000a001220 */ /* 0x010fe20000410000 */
[----:B------:R-:W-:Y:S02]  /*3a80*/  R2UR UR10, R12 ;  /* 0x000000000c0a72ca */ /* 0x000fe400000e0000 */
[----:B------:R-:W-:Y:S01]  /*3a90*/  R2UR UR47, R13 ;  /* 0x000000000d2f72ca */ /* 0x000fe200000e0000 */
[----:B------:R-:W-:Y:S01]  /*3aa0*/  IMAD.WIDE.U32 R240, R240, -0x2daee0ad, RZ ;  /* 0xd2511f53f0f07825 */ /* 0x000fe200078e00ff */
[----:B------:R-:W-:Y:S01]  /*3ab0*/  @P1 R2UR UR12, R0 ;  /* 0x00000000000c12ca */ /* 0x000fe200000e0000 */
[----:B------:R-:W-:Y:S01]  /*3ac0*/  UMOV UR5, URZ ;  /* 0x0000003f00057c82 */ /* 0x000fe20008000000 */
[----:B------:R-:W-:Y:S01]  /*3ad0*/  ULDC UR11, c[0x0][0x2ec] ;  /* 0x0000bb00000b7ab9 */ /* 0x000fe20000000800 */
[----:B------:R-:W-:Y:S01]  /*3ae0*/  VIADD R0, R181, 0x1800 ;  /* 0x00001800b5007836 */ /* 0x000fe20000000000 */
[----:B------:R-:W-:-:S04]  /*3af0*/  SEL R174, R3, R182, !P0 ;  /* 0x000000b603ae7207 */ /* 0x000fc80004000000 */
[----:B------:R-:W-:Y:S02]  /*3b00*/  SEL R0, R0, R181, !P0 ;  /* 0x000000b500007207 */ /* 0x000fe40004000000 */
[----:B------:R-:W-:Y:S02]  /*3b10*/  LOP3.LUT R244, R244, UR10, RZ, 0x3c, !PT ;  /* 0x0000000af4f47c12 */ /* 0x000fe4000f8e3cff */
[----:B------:R-:W-:Y:S02]  /*3b20*/  LEA R3, R0, UR4, 0x1 ;  /* 0x0000000400037c11 */ /* 0x000fe4000f8e08ff */
[----:B------:R-:W-:Y:S01]  /*3b30*/  LEA R174, R174, UR4, 0x1 ;  /* 0x00000004aeae7c11 */ /* 0x000fe2000f8e08ff */
        /* <DEDUP_REMOVED lines=12> */
[----:B------:R-:W-:Y:S01]  /*3c00*/  UIADD3 UR37, UR10, -0x61c88647, URZ ;  /* 0x9e3779b90a257890 */ /* 0x000fe2000fffe03f */
[----:B------:R-:W-:-:S11]  /*3c10*/  ULDC.U8 UR12, c[0x0][0x388] ;  /* 0x0000e200000c7ab9 */ /* 0x000fd60000000000 */
.L_x_1045:
[----:B------:R-:W0:Y:S01]  /*3c20*/  LDGDEPBAR ;  /* 0x00000000000079af */ /* 0x000e220000000000 */
[----:B------:R-:W-:Y:S01]  /*3c30*/  IMAD.IADD R0, R180, 0x1, R174 ;  /* 0x00000001b4007824 */ /* 0x000fe200078e02ae */
[----:B------:R-:W-:Y:S02]  /*3c40*/  USHF.L.U32 UR10, UR51, 0x7, URZ ;  /* 0x00000007330a7899 */ /* 0x000fe4000800063f */
[----:B------:R-:W-:Y:S02]  /*3c50*/  UISETP.GE.AND UP1, UPT, UR6, 0x1, UPT ;  /* 0x000000010600788c */ /* 0x000fe4000bf26270 */
[----:B------:R-:W-:Y:S04]  /*3c60*/  UIADD3 UR10, UR10, 0x80, URZ ;  /* 0x000000800a0a7890 */ /* 0x000fe8000fffe03f */
[----:B------:R-:W-:Y:S01]  /*3c70*/  UISETP.GE.AND UP0, UPT, UR10, UR7, UPT ;  /* 0x000000070a00728c */ /* 0x000fe2000bf06270 */
        /* <DEDUP_REMOVED lines=20> */
[----:B------:R-:W3:Y:S03]  /*3dc0*/  LDSM.16.M88.4 R164, [R172+UR4+0xb400] ;  /* 0x00b40004aca4783b */ /* 0x000ee60008000200 */
[----:B------:R-:W-:Y:S05]  /*3dd0*/  HMMA.16816.F32 R32, R32, R134, RZ ;  /* 0x000000862020723c */ /* 0x000fea00000018ff */
[----:B------:R-:W-:Y:S01]  /*3de0*/  LDSM.16.M88.4 R132, [R0+0x1000] ;  /* 0x001000000084783b */ /* 0x000fe20000000200 */
        /* <DEDUP_REMOVED lines=9> */
[----:B------:R-:W2:Y:S05]  /*3e80*/  LDSM.16.M88.4 R144, [R173+0x2400] ;  /* 0x00240000ad90783b */ /* 0x000eaa0000000200 */
[----:B------:R-:W-:Y:S03]  /*3e90*/  HMMA.16816.F32 R32, R136, R150, R32 ;  /* 0x000000968820723c */ /* 0x000fe60000001820 */
[----:B------:R-:W-:Y:S03]  /*3ea0*/  LDSM.16.M88.4 R136, [R174+0x2000] ;  /* 0x00200000ae88783b */ /* 0x000fe60000000200 */
[-C--:B------:R-:W-:Y:S05]  /*3eb0*/  HMMA.16816.F32 R4, R152, R156.reuse, R4 ;  /* 0x0000009c9804723c */ /* 0x080fea0000001804 */
[----:B------:R-:W4:Y:S01]  /*3ec0*/  LDSM.16.M88.4 R148, [R172+UR4+0xd000] ;  /* 0x00d00004ac94783b */ /* 0x000f220008000200 */
[C---:B---3--:R-:W-:Y:S06]  /*3ed0*/  HMMA.16816.F32 R8, R160.reuse, R156, R8 ;  /* 0x0000009ca008723c */ /* 0x048fec0000001808 */
[-C--:B------:R-:W-:Y:S06]  /*3ee0*/  HMMA.16816.F32 R12, R160, R158.reuse, R12 ;  /* 0x0000009ea00c723c */ /* 0x080fec000000180c */
[C---:B------:R-:W-:Y:S01]  /*3ef0*/  HMMA.16816.F32 R16, R152.reuse, R158, R16 ;  /* 0x0000009e9810723c */ /* 0x040fe20000001810 */
[----:B------:R-:W3:Y:S05]  /*3f00*/  LDSM.16.M88.4 R156, [R174+0x2800] ;  /* 0x00280000ae9c783b */ /* 0x000eea0000000200 */
[-C--:B------:R-:W-:Y:S06]  /*3f10*/  HMMA.16816.F32 R20, R152, R164.reuse, R20 ;  /* 0x000000a49814723c */ /* 0x080fec0000001814 */
[C---:B------:R-:W-:Y:S06]  /*3f20*/  HMMA.16816.F32 R24, R160.reuse, R164, R24 ;  /* 0x000000a4a018723c */ /* 0x040fec0000001818 */
[-C--:B------:R-:W-:Y:S01]  /*3f30*/  HMMA.16816.F32 R28, R160, R166.reuse, R28 ;  /* 0x000000a6a01c723c */ /* 0x080fe2000000181c */
[----:B------:R-:W3:Y:S05]  /*3f40*/  LDSM.16.M88.4 R160, [R172+UR4+0xd400] ;  /* 0x00d40004aca0783b */ /* 0x000eea0008000200 */
[----:B------:R-:W-:Y:S06]  /*3f50*/  HMMA.16816.F32 R32, R152, R166, R32 ;  /* 0x000000a69820723c */ /* 0x000fec0000001820 */
[-C--:B-1----:R-:W-:Y:S06]  /*3f60*/  HMMA.16816.F32 R4, R132, R140.reuse, R4 ;  /* 0x0000008c8404723c */ /* 0x082fec0000001804 */
[C---:B------:R-:W-:Y:S06]  /*3f70*/  HMMA.16816.F32 R8, R168.reuse, R140, R8 ;  /* 0x0000008ca808723c */ /* 0x040fec0000001808 */
[-C--:B------:R-:W-:Y:S06]  /*3f80*/  HMMA.16816.F32 R12, R168, R142.reuse, R12 ;  /* 0x0000008ea80c723c */ /* 0x080fec000000180c */
[C---:B------:R-:W-:Y:S01]  /*3f90*/  HMMA.16816.F32 R16, R132.reuse, R142, R16 ;  /* 0x0000008e8410723c */ /* 0x040fe20000001810 */
[----:B------:R-:W-:Y:S05]  /*3fa0*/  LDSM.16.M88.4 R140, [R0+0x2800] ;  /* 0x00280000008c783b */ /* 0x000fea0000000200 */
[-C--:B--2---:R-:W-:Y:S06]  /*3fb0*/  HMMA.16816.F32 R20, R132, R144.reuse, R20 ;  /* 0x000000908414723c */ /* 0x084fec0000001814 */
[C---:B------:R-:W-:Y:S06]  /*3fc0*/  HMMA.16816.F32 R24, R168.reuse, R144, R24 ;  /* 0x00000090a818723c */ /* 0x040fec0000001818 */
[-C--:B------:R-:W-:Y:S01]  /*3fd0*/  HMMA.16816.F32 R28, R168, R146.reuse, R28 ;  /* 0x00000092a81c723c */ /* 0x080fe2000000181c */
[----:B------:R-:W-:Y:S04]  /*3fe0*/  IMAD.U32 R144, RZ, RZ, UR6 ;  /* 0x00000006ff907e24 */ /* 0x000fe8000f8e00ff */
[----:B------:R-:W-:Y:S01]  /*3ff0*/  IMAD R144, R144, 0x40, R247 ;  /* 0x0000004090907824 */ /* 0x000fe200078e02f7 */
[----:B------:R-:W-:Y:S05]  /*4000*/  HMMA.16816.F32 R32, R132, R146, R32 ;  /* 0x000000928420723c */ /* 0x000fea0000001820 */
[C---:B------:R-:W-:Y:S01]  /*4010*/  VIADD R153, R144.reuse, 0xffffffff ;  /* 0xffffffff90997836 */ /* 0x040fe20000000000 */
[-C--:B----4-:R-:W-:Y:S01]  /*4020*/  HMMA.16816.F32 R4, R136, R148.reuse, R4 ;  /* 0x000000948804723c */ /* 0x090fe20000001804 */
[----:B------:R-:W-:Y:S04]  /*4030*/  IMAD.U32 R132, RZ, RZ, UR16 ;  /* 0x00000010ff847e24 */ /* 0x000fe8000f8e00ff */
[----:B------:R-:W-:Y:S01]  /*4040*/  ISETP.GE.AND P1, PT, R153, RZ, PT ;  /* 0x000000ff9900720c */ /* 0x000fe20003f26270 */
[C---:B---3--:R-:W-:Y:S01]  /*4050*/  HMMA.16816.F32 R8, R156.reuse, R148, R8 ;  /* 0x000000949c08723c */ /* 0x048fe20000001808 */
[----:B------:R-:W-:Y:S04]  /*4060*/  IMAD.U32 R133, RZ, RZ, UR13 ;  /* 0x0000000dff857e24 */ /* 0x000fe8000f8e00ff */
[----:B------:R-:W-:Y:S01]  /*4070*/  VIADD R170, R144, 0xfffffff0 ;  /* 0xfffffff090aa7836 */ /* 0x000fe20000000000 */
[-C--:B------:R-:W-:Y:S05]  /*4080*/  HMMA.16816.F32 R12, R156, R150.reuse, R12 ;  /* 0x000000969c0c723c */ /* 0x080fea000000180c */
[----:B------:R-:W-:Y:S01]  /*4090*/  LEA R148, P0, R238, R132, 0x2 ;  /* 0x00000084ee947211 */ /* 0x000fe200078010ff */
[C---:B------:R-:W-:Y:S05]  /*40a0*/  HMMA.16816.F32 R16, R136.reuse, R150, R16 ;  /* 0x000000968810723c */ /* 0x040fea0000001810 */
[----:B------:R-:W-:Y:S01]  /*40b0*/  @!P1 IADD3 R153, -R144, 0x1, RZ ;  /* 0x0000000190999810 */ /* 0x000fe20007ffe1ff */
[-C--:B------:R-:W-:Y:S05]  /*40c0*/  HMMA.16816.F32 R20, R136, R160.reuse, R20 ;  /* 0x000000a08814723c */ /* 0x080fea0000001814 */
[----:B------:R-:W-:Y:S01]  /*40d0*/  LEA.HI.X.SX32 R149, R238, R133, 0x2, P0 ;  /* 0x00000085ee957211 */ /* 0x000fe200000f16ff */
[C---:B------:R-:W-:Y:S01]  /*40e0*/  HMMA.16816.F32 R24, R156.reuse, R160, R24 ;  /* 0x000000a09c18723c */ /* 0x040fe20000001818 */
[----:B------:R1:W-:Y:S04]  /*40f0*/  LDSM.16.M88.4 R132, [R0+0x2000] ;  /* 0x002000000084783b */ /* 0x0003e80000000200 */
[----:B------:R-:W-:Y:S01]  /*4100*/  I2FP.F32.S32 R194, R153 ;  /* 0x0000009900c27245 */ /* 0x000fe20000201400 */
[-C--:B------:R-:W-:Y:S03]  /*4110*/  HMMA.16816.F32 R28, R156, R162.reuse, R28 ;  /* 0x000000a29c1c723c */ /* 0x080fe6000000181c */
[----:B------:R-:W2:Y:S02]  /*4120*/  LDG.E R186, desc[UR8][R148.64] ;  /* 0x0000000894ba7981 */ /* 0x000ea4000c1e1900 */
[----:B------:R-:W-:Y:S01]  /*4130*/  LOP3.LUT R161, R240, UR48, RZ, 0x3c, !PT ;  /* 0x00000030f0a17c12 */ /* 0x000fe2000f8e3cff */
[----:B------:R-:W-:Y:S01]  /*4140*/  HMMA.16816.F32 R32, R136, R162, R32 ;  /* 0x000000a28820723c */ /* 0x000fe20000001820 */
[----:B------:R-:W3:Y:S04]  /*4150*/  LDSM.16.M88.4 R136, [R173+0x4000] ;  /* 0x00400000ad88783b */ /* 0x000ee80000000200 */
[C---:B------:R-:W-:Y:S02]  /*4160*/  VIADD R151, R144.reuse, 0x7 ;  /* 0x0000000790977836 */ /* 0x040fe40000000000 */
[C---:B------:R-:W-:Y:S02]  /*4170*/  VIADD R152, R144.reuse, 0x8 ;  /* 0x0000000890987836 */ /* 0x040fe40000000000 */
[----:B------:R-:W4:Y:S01]  /*4180*/  LDG.E R185, desc[UR8][R148.64+0x20] ;  /* 0x0000200894b97981 */ /* 0x000f22000c1e1900 */
[----:B------:R-:W-:Y:S01]  /*4190*/  ISETP.GE.AND P5, PT, R151, RZ, PT ;  /* 0x000000ff9700720c */ /* 0x000fe20003fa6270 */
[----:B------:R-:W-:Y:S01]  /*41a0*/  VIADD R164, R144, 0xfffffff8 ;  /* 0xfffffff890a47836 */ /* 0x000fe20000000000 */
[----:B------:R-:W-:Y:S01]  /*41b0*/  ISETP.GE.AND P0, PT, R152, RZ, PT ;  /* 0x000000ff9800720c */ /* 0x000fe20003f06270 */
[----:B------:R-:W-:Y:S01]  /*41c0*/  VIADD R147, R144, 0x1f ;  /* 0x0000001f90937836 */ /* 0x000fe20000000000 */
[----:B-1----:R-:W-:Y:S01]  /*41d0*/  IABS R0, R144 ;  /* 0x0000009000007213 */ /* 0x002fe20000000000 */
[----:B-----5:R-:W5:Y:S01]  /*41e0*/  LDG.E R184, desc[UR8][R148.64+0x80] ;  /* 0x0000800894b87981 */ /* 0x020f62000c1e1900 */
[----:B------:R-:W-:Y:S01]  /*41f0*/  ISETP.GE.AND P1, PT, R164, RZ, PT ;  /* 0x000000ffa400720c */ /* 0x000fe20003f26270 */
[C---:B------:R-:W-:Y:S01]  /*4200*/  VIADD R169, R144.reuse, 0xfffffff7 ;  /* 0xfffffff790a97836 */ /* 0x040fe20000000000 */
[----:B------:R-:W-:Y:S01]  /*4210*/  ISETP.GE.AND P6, PT, R147, RZ, PT ;  /* 0x000000ff9300720c */ /* 0x000fe20003fc6270 */
[C---:B------:R-:W-:Y:S01]  /*4220*/  VIADD R168, R144.reuse, 0x17 ;  /* 0x0000001790a87836 */ /* 0x040fe20000000000 */
[----:B------:R-:W-:Y:S01]  /*4230*/  I2FP.F32.S32 R193, R0 ;  /* 0x0000000000c17245 */ /* 0x000fe20000201400 */
[----:B------:R1:W5:Y:S01]  /*4240*/  LDG.E R183, desc[UR8][R148.64+0xa0] ;  /* 0x0000a00894b77981 */ /* 0x000362000c1e1900 */
[C---:B------:R-:W-:Y:S01]  /*4250*/  VIADD R171, R144.reuse, 0x10 ;  /* 0x0000001090ab7836 */ /* 0x040fe20000000000 */
[C---:B------:R-:W-:Y:S01]  /*4260*/  @!P5 IADD3 R151, -R144.reuse, -0x7, RZ ;  /* 0xfffffff99097d810 */ /* 0x040fe20007ffe1ff */
[----:B------:R-:W-:Y:S01]  /*4270*/  VIADD R154, R144, 0x18 ;  /* 0x00000018909a7836 */ /* 0x000fe20000000000 */
[----:B------:R-:W-:Y:S01]  /*4280*/  ISETP.GE.AND P5, PT, R168, RZ, PT ;  /* 0x000000ffa800720c */ /* 0x000fe20003fa6270 */
[C---:B------:R-:W-:Y:S01]  /*4290*/  VIADD R188, R144.reuse, 0xf ;  /* 0x0000000f90bc7836 */ /* 0x040fe20000000000 */
[C---:B------:R-:W-:Y:S01]  /*42a0*/  @!P0 IADD3 R152, -R144.reuse, -0x8, RZ ;  /* 0xfffffff890988810 */ /* 0x040fe20007ffe1ff */
[----:B------:R-:W-:Y:S01]  /*42b0*/  VIADD R145, R144, 0x27 ;  /* 0x0000002790917836 */ /* 0x000fe20000000000 */
[----:B------:R-:W-:Y:S01]  /*42c0*/  ISETP.GE.AND P0, PT, R154, RZ, PT ;  /* 0x000000ff9a00720c */ /* 0x000fe20003f06270 */
[C---:B------:R-:W-:Y:S01]  /*42d0*/  VIADD R187, R144.reuse, 0xffffffef ;  /* 0xffffffef90bb7836 */ /* 0x040fe20000000000 */
[C---:B------:R-:W-:Y:S01]  /*42e0*/  @!P1 IADD3 R164, -R144.reuse, 0x8, RZ ;  /* 0x0000000890a49810 */ /* 0x040fe20007ffe1ff */
[C---:B------:R-:W-:Y:S01]  /*42f0*/  VIADD R189, R144.reuse, 0xffffffe8 ;  /* 0xffffffe890bd7836 */ /* 0x040fe20000000000 */
[----:B------:R-:W-:Y:S01]  /*4300*/  ISETP.GE.AND P3, PT, R145, RZ, PT ;  /* 0x000000ff9100720c */ /* 0x000fe20003f66270 */
[----:B------:R-:W-:Y:S01]  /*4310*/  VIADD R190, R144, 0xffffffe7 ;  /* 0xffffffe790be7836 */ /* 0x000fe20000000000 */
[----:B------:R-:W-:Y:S01]  /*4320*/  ISETP.GE.AND P1, PT, R188, RZ, PT ;  /* 0x000000ffbc00720c */ /* 0x000fe20003f26270 */
[C---:B------:R-:W-:Y:S01]  /*4330*/  VIADD R146, R144.reuse, 0x28 ;  /* 0x0000002890927836 */ /* 0x040fe20000000000 */
[C---:B------:R-:W-:Y:S01]  /*4340*/  @!P6 IADD3 R147, -R144.reuse, -0x1f, RZ ;  /* 0xffffffe19093e810 */ /* 0x040fe20007ffe1ff */
[----:B------:R-:W-:Y:S01]  /*4350*/  VIADD R150, R144, 0x20 ;  /* 0x0000002090967836 */ /* 0x000fe20000000000 */
[----:B------:R-:W-:Y:S01]  /*4360*/  ISETP.GE.AND P6, PT, R187, RZ, PT ;  /* 0x000000ffbb00720c */ /* 0x000fe20003fc6270 */
[----:B------:R-:W-:Y:S01]  /*4370*/  IMAD.U32 R0, RZ, RZ, UR6 ;  /* 0x00000006ff007e24 */ /* 0x000fe2000f8e00ff */
[----:B------:R-:W-:Y:S01]  /*4380*/  ISETP.GE.AND P4, PT, R146, RZ, PT ;  /* 0x000000ff9200720c */ /* 0x000fe20003f86270 */
[-C--:B---3--:R-:W-:Y:S05]  /*4390*/  HMMA.16816.F32 R4, R132, R136.reuse, R4 ;  /* 0x000000888404723c */ /* 0x088fea0000001804 */
[----:B------:R-:W-:Y:S01]  /*43a0*/  @!P5 IADD3 R168, -R144, -0x17, RZ ;  /* 0xffffffe990a8d810 */ /* 0x000fe20007ffe1ff */
[C---:B------:R-:W-:Y:S04]  /*43b0*/  HMMA.16816.F32 R8, R140.reuse, R136, R8 ;  /* 0x000000888c08723c */ /* 0x040fe80000001808 */
[----:B------:R-:W-:Y:S01]  /*43c0*/  ISETP.GE.AND P5, PT, R189, RZ, PT ;  /* 0x000000ffbd00720c */ /* 0x000fe20003fa6270 */
[----:B------:R-:W-:Y:S01]  /*43d0*/  IMAD R0, R0, 0x4, R250 ;  /* 0x0000000400007824 */ /* 0x000fe200078e02fa */
[----:B------:R-:W-:Y:S01]  /*43e0*/  @!P0 IADD3 R154, -R144, -0x18, RZ ;  /* 0xffffffe8909a8810 */ /* 0x000fe20007ffe1ff */
[-C--:B------:R-:W-:Y:S01]  /*43f0*/  HMMA.16816.F32 R12, R140, R138.reuse, R12 ;  /* 0x0000008a8c0c723c */ /* 0x080fe2000000180c */
[----:B------:R-:W-:Y:S02]  /*4400*/  PLOP3.LUT P0, PT, PT, PT, UP0, 0x80, 0x0 ;  /* 0x000000000000781c */ /* 0x000fe40003f0f008 */
[----:B------:R-:W-:Y:S02]  /*4410*/  ISETP.GE.AND P2, PT, R150, RZ, PT ;  /* 0x000000ff9600720c */ /* 0x000fe40003f46270 */
[----:B------:R-:W-:Y:S01]  /*4420*/  @!P3 IADD3 R145, -R144, -0x27, RZ ;  /* 0xffffffd99091b810 */ /* 0x000fe20007ffe1ff */
[C---:B------:R-:W-:Y:S04]  /*4430*/  HMMA.16816.F32 R16, R132.reuse, R138, R16 ;  /* 0x0000008a8410723c */ /* 0x040fe80000001810 */
[----:B------:R-:W-:Y:S01]  /*4440*/  ISETP.GE.AND P3, PT, R170, RZ, PT ;  /* 0x000000ffaa00720c */ /* 0x000fe20003f66270 */
[----:B------:R-:W-:Y:S01]  /*4450*/  FFMA.FTZ R4, R193, -UR5, R4 ;  /* 0x80000005c1047c23 */ /* 0x000fe20008010004 */
[----:B------:R-:W-:Y:S01]  /*4460*/  @!P1 IADD3 R188, -R144, -0xf, RZ ;  /* 0xfffffff190bc9810 */ /* 0x000fe20007ffe1ff */
[----:B------:R-:W-:Y:S01]  /*4470*/  FFMA.FTZ R5, R194, -UR5, R5 ;  /* 0x80000005c2057c23 */ /* 0x000fe20008010005 */
[----:B------:R-:W-:Y:S03]  /*4480*/  PLOP3.LUT P1, PT, PT, PT, UP0, 0x80, 0x0 ;  /* 0x000000000000781c */ /* 0x000fe60003f2f008 */
[----:B------:R-:W-:Y:S01]  /*4490*/  @!P6 IADD3 R187, -R144, 0x11, RZ ;  /* 0x0000001190bbe810 */ /* 0x000fe20007ffe1ff */
[----:B------:R-:W-:Y:S01]  /*44a0*/  @P0 VIADD R136, R220, 0x1 ;  /* 0x00000001dc880836 */ /* 0x000fe20000000000 */
[----:B------:R-:W-:Y:S02]  /*44b0*/  PLOP3.LUT P6, PT, PT, PT, UP0, 0x80, 0x0 ;  /* 0x000000000000781c */ /* 0x000fe40003fcf008 */
[C---:B------:R-:W-:Y:S02]  /*44c0*/  @!P4 IADD3 R146, -R144.reuse, -0x28, RZ ;  /* 0xffffffd89092c810 */ /* 0x040fe40007ffe1ff */
[----:B------:R-:W-:Y:S02]  /*44d0*/  ISETP.GE.AND P4, PT, R169, RZ, PT ;  /* 0x000000ffa900720c */ /* 0x000fe40003f86270 */
[----:B------:R-:W-:Y:S02]  /*44e0*/  I2FP.F32.S32 R195, R152 ;  /* 0x0000009800c37245 */ /* 0x000fe40000201400 */
[C---:B------:R-:W-:Y:S02]  /*44f0*/  @!P5 IADD3 R189, -R144.reuse, 0x18, RZ ;  /* 0x0000001890bdd810 */ /* 0x040fe40007ffe1ff */
[----:B------:R-:W-:Y:S01]  /*4500*/  PLOP3.LUT P5, PT, PT, PT, UP0, 0x80, 0x0 ;  /* 0x000000000000781c */ /* 0x000fe20003faf008 */
[----:B------:R-:W-:Y:S01]  /*4510*/  FFMA.FTZ R6, R195, -UR5, R6 ;  /* 0x80000005c3067c23 */ /* 0x000fe20008010006 */
[C---:B------:R-:W-:Y:S01]  /*4520*/  @!P2 IADD3 R150, -R144.reuse, -0x20, RZ ;  /* 0xffffffe09096a810 */ /* 0x040fe20007ffe1ff */
[----:B------:R-:W-:Y:S01]  /*4530*/  FFMA.FTZ R18, R193, -UR5, R18 ;  /* 0x80000005c1127c23 */ /* 0x000fe20008010012 */
[----:B------:R-:W-:Y:S01]  /*4540*/  @!P3 IADD3 R170, -R144, 0x10, RZ ;  /* 0x0000001090aab810 */ /* 0x000fe20007ffe1ff */
[----:B------:R-:W-:Y:S01]  /*4550*/  FFMA.FTZ R19, R194, -UR5, R19 ;  /* 0x80000005c2137c23 */ /* 0x000fe20008010013 */
[----:B------:R-:W-:Y:S02]  /*4560*/  PLOP3.LUT P0, PT, PT, PT, UP0, 0x80, 0x0 ;  /* 0x000000000000781c */ /* 0x000fe40003f0f008 */
[----:B------:R-:W-:Y:S02]  /*4570*/  @P1 ISETP.GE.AND P1, PT, R220, UR7, PT ;  /* 0x00000007dc001c0c */ /* 0x000fe4000bf26270 */
[----:B------:R-:W-:Y:S02]  /*4580*/  ISETP.GE.AND P2, PT, R171, RZ, PT ;  /* 0x000000ffab00720c */ /* 0x000fe40003f46270 */
[----:B------:R-:W-:Y:S02]  /*4590*/  PLOP3.LUT P3, PT, PT, PT, UP0, 0x80, 0x0 ;  /* 0x000000000000781c */ /* 0x000fe40003f6f008 */
[----:B------:R-:W-:Y:S02]  /*45a0*/  I2FP.F32.S32 R146, R146 ;  /* 0x0000009200927245 */ /* 0x000fe40000201400 */
[----:B------:R-:W-:Y:S02]  /*45b0*/  @P6 FSEL R6, R6, -INF , !P1 ;  /* 0xff80000006066808 */ /* 0x000fe40004800000 */
[----:B------:R-:W-:Y:S01]  /*45c0*/  PLOP3.LUT P6, PT, PT, PT, UP0, 0x80, 0x0 ;  /* 0x000000000000781c */ /* 0x000fe20003fcf008 */
[----:B------:R-:W-:Y:S01]  /*45d0*/  FFMA.FTZ R10, R146, -UR5, R10 ;  /* 0x80000005920a7c23 */ /* 0x000fe2000801000a */
[----:B------:R-:W-:Y:S02]  /*45e0*/  @!P4 IADD3 R169, -R144, 0x9, RZ ;  /* 0x0000000990a9c810 */ /* 0x000fe40007ffe1ff */
[----:B------:R-:W-:Y:S02]  /*45f0*/  ISETP.GE.AND P4, PT, R190, RZ, PT ;  /* 0x000000ffbe00720c */ /* 0x000fe40003f86270 */
[----:B------:R-:W-:Y:S01]  /*4600*/  I2FP.F32.S32 R192, R147 ;  /* 0x0000009300c07245 */ /* 0x000fe20000201400 */
[----:B------:R-:W-:Y:S01]  /*4610*/  IMAD.WIDE.U32 R146, R0, -0x326172a9, RZ ;  /* 0xcd9e8d5700927825 */ /* 0x000fe200078e00ff */
[----:B------:R-:W-:Y:S02]  /*4620*/  @P5 FSEL R4, R4, -INF , !P1 ;  /* 0xff80000004045808 */ /* 0x000fe40004800000 */
[----:B------:R-:W-:Y:S01]  /*4630*/  PLOP3.LUT P5, PT, PT, PT, UP0, 0x80, 0x0 ;  /* 0x000000000000781c */ /* 0x000fe20003faf008 */
[C---:B------:R-:W-:Y:S01]  /*4640*/  FFMA.FTZ R9, R192.reuse, -UR5, R9 ;  /* 0x80000005c0097c23 */ /* 0x040fe20008010009 */
[----:B------:R-:W-:Y:S01]  /*4650*/  I2FP.F32.S32 R197, R151 ;  /* 0x0000009700c57245 */ /* 0x000fe20000201400 */
[----:B------:R-:W-:Y:S01]  /*4660*/  FFMA.FTZ R15, R192, -UR5, R15 ;  /* 0x80000005c00f7c23 */ /* 0x000fe2000801000f */
[----:B------:R-:W-:Y:S02]  /*4670*/  @P0 FSEL R10, R10, -INF , !P1 ;  /* 0xff8000000a0a0808 */ /* 0x000fe40004800000 */
[----:B------:R-:W-:Y:S01]  /*4680*/  @!P2 IADD3 R171, -R144, -0x10, RZ ;  /* 0xfffffff090aba810 */ /* 0x000fe20007ffe1ff */
[----:B------:R-:W-:Y:S01]  /*4690*/  FFMA.FTZ R7, R197, -UR5, R7 ;  /* 0x80000005c5077c23 */ /* 0x000fe20008010007 */
[----:B------:R-:W-:Y:S01]  /*46a0*/  @P3 ISETP.GE.AND P3, PT, R136, UR7, PT ;  /* 0x0000000788003c0c */ /* 0x000fe2000bf66270 */
[----:B------:R-:W-:Y:S01]  /*46b0*/  IMAD.U32 R136, RZ, RZ, UR51 ;  /* 0x00000033ff887e24 */ /* 0x000fe2000f8e00ff */
[----:B------:R-:W-:Y:S02]  /*46c0*/  PLOP3.LUT P0, PT, PT, PT, UP0, 0x80, 0x0 ;  /* 0x000000000000781c */ /* 0x000fe40003f0f008 */
[----:B------:R-:W-:Y:S01]  /*46d0*/  PLOP3.LUT P2, PT, PT, PT, UP0, 0x80, 0x0 ;  /* 0x000000000000781c */ /* 0x000fe20003f4f008 */
[----:B------:R-:W-:Y:S01]  /*46e0*/  IMAD R136, R136, 0x4, R249 ;  /* 0x0000000488887824 */ /* 0x000fe200078e02f9 */
[----:B------:R-:W-:Y:S02]  /*46f0*/  I2FP.F32.S32 R160, R150 ;  /* 0x0000009600a07245 */ /* 0x000fe40000201400 */
[----:B------:R-:W-:Y:S02]  /*4700*/  @P6 FSEL R9, R9, -INF , !P3 ;  /* 0xff80000009096808 */ /* 0x000fe40005800000 */
[----:B------:R-:W-:Y:S01]  /*4710*/  PLOP3.LUT P6, PT, PT, PT, UP0, 0x80, 0x0 ;  /* 0x000000000000781c */ /* 0x000fe20003fcf008 */
[----:B------:R-:W-:Y:S01]  /*4720*/  FFMA.FTZ R8, R160, -UR5, R8 ;  /* 0x80000005a0087c23 */ /* 0x000fe20008010008 */
[----:B------:R-:W-:Y:S01]  /*4730*/  @!P4 IADD3 R190, -R144, 0x19, RZ ;  /* 0x0000001990bec810 */ /* 0x000fe20007ffe1ff */
[----:B------:R-:W-:Y:S01]  /*4740*/  VIADD R144, R0, 0x2 ;  /* 0x0000000200907836 */ /* 0x000fe20000000000 */
[----:B------:R-:W-:Y:S01]  /*4750*/  PLOP3.LUT P4, PT, PT, PT, UP0, 0x80, 0x0 ;  /* 0x000000000000781c */ /* 0x000fe20003f8f008 */
[----:B------:R-:W-:Y:S01]  /*4760*/  @P0 VIADD R151, R220, 0x8 ;  /* 0x00000008dc970836 */ /* 0x000fe20000000000 */
[----:B------:R-:W-:Y:S01]  /*4770*/  @P5 FSEL R7, R7, -INF , !P3 ;  /* 0xff80000007075808 */ /* 0x000fe20005800000 */
[----:B------:R-:W-:Y:S01]  /*4780*/  FFMA.FTZ R14, R160, -UR5, R14 ;  /* 0x80000005a00e7c23 */ /* 0x000fe2000801000e */
[----:B------:R-:W-:Y:S02]  /*4790*/  PLOP3.LUT P5, PT, PT, PT, UP0, 0x80, 0x0 ;  /* 0x000000000000781c */ /* 0x000fe40003faf008 */
[----:B------:R-:W-:Y:S02]  /*47a0*/  LOP3.LUT R136, R136, UR47, RZ, 0x3c, !PT ;  /* 0x0000002f88887c12 */ /* 0x000fe4000f8e3cff */
[----:B------:R-:W-:Y:S01]  /*47b0*/  @P2 FSEL R8, R8, -INF , !P1 ;  /* 0xff80000008082808 */ /* 0x000fe20004800000 */
[C---:B------:R-:W-:Y:S01]  /*47c0*/  @P6 VIADD R150, R220.reuse, 0x18 ;  /* 0x00000018dc966836 */ /* 0x040fe20000000000 */
[----:B------:R-:W-:Y:S02]  /*47d0*/  PLOP3.LUT P0, PT, PT, PT, UP0, 0x80, 0x0 ;  /* 0x000000000000781c */ /* 0x000fe40003f0f008 */
[----:B------:R-:W-:Y:S02]  /*47e0*/  PLOP3.LUT P2, PT, PT, PT, UP0, 0x80, 0x0 ;  /* 0x000000000000781c */ /* 0x000fe40003f4f008 */
[----:B------:R-:W-:Y:S02]  /*47f0*/  PLOP3.LUT P1, PT, PT, PT, UP0, 0x80, 0x0 ;  /* 0x000000000000781c */ /* 0x000fe40003f2f008 */
[----:B------:R-:W-:Y:S01]  /*4800*/  LOP3.LUT R136, R241, R136, RZ, 0x3c, !PT ;  /* 0x00000088f1887212 */ /* 0x000fe200078e3cff */
[----:B------:R-:W-:Y:S01]  /*4810*/  @P5 VIADD R155, R220, 0x11 ;  /* 0x00000011dc9b5836 */ /* 0x000fe20000000000 */
[----:B------:R-:W-:Y:S02]  /*4820*/  I2FP.F32.S32 R145, R145 ;  /* 0x0000009100917245 */ /* 0x000fe40000201400 */
[----:B------:R-:W-:Y:S01]  /*4830*/  PLOP3.LUT P6, PT, PT, PT, UP0, 0x80, 0x0 ;  /* 0x000000000000781c */ /* 0x000fe20003fcf008 */
[----:B------:R-:W-:Y:S01]  /*4840*/  IMAD.WIDE.U32 R136, R136, -0x326172a9, RZ ;  /* 0xcd9e8d5788887825 */ /* 0x000fe200078e00ff */
[----:B------:R-:W-:Y:S02]  /*4850*/  @P4 FSEL R5, R5, -INF , !P3 ;  /* 0xff80000005054808 */ /* 0x000fe40005800000 */
[----:B------:R-:W-:Y:S01]  /*4860*/  PLOP3.LUT P4, PT, PT, PT, UP0, 0x80, 0x0 ;  /* 0x000000000000781c */ /* 0x000fe20003f8f008 */
[----:B------:R-:W-:Y:S01]  /*4870*/  FFMA.FTZ R11, R145, -UR5, R11 ;  /* 0x80000005910b7c23 */ /* 0x000fe2000801000b */
[----:B------:R-:W-:Y:S01]  /*4880*/  PLOP3.LUT P5, PT, PT, PT, UP0, 0x80, 0x0 ;  /* 0x000000000000781c */ /* 0x000fe20003faf008 */
[----:B------:R-:W-:Y:S01]  /*4890*/  IMAD.WIDE.U32 R144, R144, -0x326172a9, RZ ;  /* 0xcd9e8d5790907825 */ /* 0x000fe200078e00ff */
[----:B------:R-:W-:Y:S02]  /*48a0*/  LOP3.LUT R0, R136, UR49, RZ, 0x3c, !PT ;  /* 0x0000003188007c12 */ /* 0x000fe4000f8e3cff */
[----:B------:R-:W-:Y:S01]  /*48b0*/  @P2 FSEL R11, R11, -INF , !P3 ;  /* 0xff8000000b0b2808 */ /* 0x000fe20005800000 */
[C---:B------:R-:W-:Y:S01]  /*48c0*/  @P0 VIADD R136, R220.reuse, 0x19 ;  /* 0x00000019dc880836 */ /* 0x040fe20000000000 */
[-C--:B------:R-:W-:Y:S01]  /*48d0*/  LOP3.LUT R147, R147, R244.reuse, RZ, 0x3c, !PT ;  /* 0x000000f493937212 */ /* 0x080fe200078e3cff */
[----:B------:R-:W-:Y:S01]  /*48e0*/  @P1 VIADD R152, R220, 0x9 ;  /* 0x00000009dc981836 */ /* 0x000fe20000000000 */
[C---:B------:R-:W-:Y:S01]  /*48f0*/  LOP3.LUT R156, R137.reuse, UR37, R146, 0x96, !PT ;  /* 0x00000025899c7c12 */ /* 0x040fe2000f8e9692 */
[----:B------:R-:W-:Y:S01]  /*4900*/  FMUL.FTZ R146, R236, 1.4426950216293334961 ;  /* 0x3fb8aa3bec927820 */ /* 0x000fe20000410000 */
[----:B------:R-:W-:Y:S01]  /*4910*/  PLOP3.LUT P2, PT, PT, PT, UP0, 0x80, 0x0 ;  /* 0x000000000000781c */ /* 0x000fe20003f4f008 */
[----:B------:R-:W-:Y:S01]  /*4920*/  @P4 VIADD R153, R220, 0x10 ;  /* 0x00000010dc994836 */ /* 0x000fe20000000000 */
[----:B------:R-:W-:Y:S02]  /*4930*/  PLOP3.LUT P3, PT, PT, PT, UP0, 0x80, 0x0 ;  /* 0x000000000000781c */ /* 0x000fe40003f6f008 */
[----:B------:R-:W-:Y:S02]  /*4940*/  PLOP3.LUT P1, PT, PT, PT, UP0, 0x80, 0x0 ;  /* 0x000000000000781c */ /* 0x000fe40003f2f008 */
[----:B------:R-:W-:Y:S02]  /*4950*/  FSETP.NEU.FTZ.AND P0, PT, R236, -INF , PT ;  /* 0xff800000ec00780b */ /* 0x000fe40003f1d000 */
[----:B------:R-:W-:Y:S01]  /*4960*/  LOP3.LUT R158, R137, UR37, R144, 0x96, !PT ;  /* 0x00000025899e7c12 */ /* 0x000fe2000f8e9690 */
[----:B------:R-:W-:Y:S01]  /*4970*/  FMUL.FTZ R144, R234, 1.4426950216293334961 ;  /* 0x3fb8aa3bea907820 */ /* 0x000fe20000410000 */
[----:B------:R-:W-:Y:S01]  /*4980*/  @P6 ISETP.GE.AND P6, PT, R136, UR7, PT ;  /* 0x0000000788006c0c */ /* 0x000fe2000bfc6270 */
[----:B------:R-:W-:Y:S01]  /*4990*/  IMAD.WIDE.U32 R136, R147, -0x2daee0ad, RZ ;  /* 0xd2511f5393887825 */ /* 0x000fe200078e00ff */
[----:B------:R-:W-:Y:S02]  /*49a0*/  LOP3.LUT R157, R145, R244, RZ, 0x3c, !PT ;  /* 0x000000f4919d7212 */ /* 0x000fe400078e3cff */
[----:B------:R-:W-:Y:S01]  /*49b0*/  FSEL R146, R146, RZ, P0 ;  /* 0x000000ff92927208 */ /* 0x000fe20000000000 */
[C---:B------:R-:W-:Y:S01]  /*49c0*/  FMUL.FTZ R145, R237.reuse, 1.4426950216293334961 ;  /* 0x3fb8aa3bed917820 */ /* 0x040fe20000410000 */
[----:B------:R-:W-:Y:S01]  /*49d0*/  PLOP3.LUT P4, PT, PT, PT, UP0, 0x80, 0x0 ;  /* 0x000000000000781c */ /* 0x000fe20003f8f008 */
[----:B------:R-:W-:Y:S01]  /*49e0*/  IMAD.WIDE.U32 R158, R158, -0x2daee0ad, RZ ;  /* 0xd2511f539e9e7825 */ /* 0x000fe200078e00ff */
[----:B------:R-:W-:Y:S02]  /*49f0*/  FSETP.NEU.FTZ.AND P0, PT, R237, -INF , PT ;  /* 0xff800000ed00780b */ /* 0x000fe40003f1d000 */
[----:B------:R-:W-:Y:S01]  /*4a00*/  @P5 ISETP.GE.AND P5, PT, R150, UR7, PT ;  /* 0x0000000796005c0c */ /* 0x000fe2000bfa6270 */
[--C-:B------:R-:W-:Y:S01]  /*4a10*/  FFMA.FTZ R5, R5, UR11, -R146.reuse ;  /* 0x0000000b05057c23 */ /* 0x100fe20008010892 */
[----:B------:R-:W-:Y:S01]  /*4a20*/  LOP3.LUT R150, R161, R137, RZ, 0x3c, !PT ;  /* 0x00000089a1967212 */ /* 0x000fe200078e3cff */
[----:B------:R-:W-:Y:S01]  /*4a30*/  FFMA.FTZ R4, R4, UR11, -R146 ;  /* 0x0000000b04047c23 */ /* 0x000fe20008010892 */
[----:B------:R-:W-:Y:S01]  /*4a40*/  FSEL R145, R145, RZ, P0 ;  /* 0x000000ff91917208 */ /* 0x000fe20000000000 */
[----:B------:R-:W-:Y:S01]  /*4a50*/  MUFU.EX2 R209, R5 ;  /* 0x0000000500d17308 */ /* 0x000fe20000000800 */
[----:B------:R-:W-:Y:S02]  /*4a60*/  FSETP.NEU.FTZ.AND P0, PT, R234, -INF , PT ;  /* 0xff800000ea00780b */ /* 0x000fe40003f1d000 */
[----:B------:R-:W-:Y:S01]  /*4a70*/  @P2 ISETP.GE.AND P2, PT, R151, UR7, PT ;  /* 0x0000000797002c0c */ /* 0x000fe2000bf46270 */
[----:B------:R-:W-:Y:S01]  /*4a80*/  IMAD.WIDE.U32 R150, R150, -0x326172a9, RZ ;  /* 0xcd9e8d5796967825 */ /* 0x000fe200078e00ff */
[----:B------:R-:W-:Y:S02]  /*4a90*/  @P3 ISETP.GE.AND P3, PT, R152, UR7, PT ;  /* 0x0000000798003c0c */ /* 0x000fe4000bf66270 */
[----:B------:R-:W-:Y:S01]  /*4aa0*/  @P1 ISETP.GE.AND P1, PT, R153, UR7, PT ;  /* 0x0000000799001c0c */ /* 0x000fe2000bf26270 */
[--C-:B------:R-:W-:Y:S01]  /*4ab0*/  FFMA.FTZ R6, R6, UR11, -R145.reuse ;  /* 0x0000000b06067c23 */ /* 0x100fe20008010891 */
[----:B------:R-:W-:Y:S01]  /*4ac0*/  FSEL R144, R144, RZ, P0 ;  /* 0x000000ff90907208 */ /* 0x000fe20000000000 */
[----:B------:R-:W-:Y:S01]  /*4ad0*/  IMAD.WIDE.U32 R152, R156, -0x2daee0ad, RZ ;  /* 0xd2511f539c987825 */ /* 0x000fe200078e00ff */
[----:B------:R-:W-:Y:S01]  /*4ae0*/  PLOP3.LUT P0, PT, PT, PT, UP0, 0x80, 0x0 ;  /* 0x000000000000781c */ /* 0x000fe20003f0f008 */
[----:B------:R-:W-:Y:S01]  /*4af0*/  MUFU.EX2 R214, R6 ;  /* 0x0000000600d67308 */ /* 0x000fe20000000800 */
[----:B------:R-:W-:Y:S01]  /*4b00*/  @P4 ISETP.GE.AND P4, PT, R155, UR7, PT ;  /* 0x000000079b004c0c */ /* 0x000fe2000bf86270 */
[--C-:B------:R-:W-:Y:S01]  /*4b10*/  FFMA.FTZ R8, R8, UR11, -R144.reuse ;  /* 0x0000000b08087c23 */ /* 0x100fe20008010890 */
[----:B------:R-:W-:Y:S01]  /*4b20*/  LOP3.LUT R156, R0, R151, RZ, 0x3c, !PT ;  /* 0x00000097009c7212 */ /* 0x000fe200078e3cff */
[----:B------:R-:W-:Y:S01]  /*4b30*/  FFMA.FTZ R7, R7, UR11, -R145 ;  /* 0x0000000b07077c23 */ /* 0x000fe20008010891 */
[----:B------:R-:W-:Y:S01]  /*4b40*/  I2FP.F32.S32 R191, R154 ;  /* 0x0000009a00bf7245 */ /* 0x000fe20000201400 */
[----:B------:R-:W-:Y:S01]  /*4b50*/  FFMA.FTZ R9, R9, UR11, -R144 ;  /* 0x0000000b09097c23 */ /* 0x000fe20008010890 */
[----:B------:R-:W-:Y:S01]  /*4b60*/  LOP3.LUT R155, R153, UR38, R136, 0x96, !PT ;  /* 0x00000026999b7c12 */ /* 0x000fe2000f8e9688 */
[----:B------:R-:W-:Y:S01]  /*4b70*/  IMAD.WIDE.U32 R136, R157, -0x2daee0ad, RZ ;  /* 0xd2511f539d887825 */ /* 0x000fe200078e00ff */
[----:B------:R-:W-:Y:S01]  /*4b80*/  I2FP.F32.S32 R168, R168 ;  /* 0x000000a800a87245 */ /* 0x000fe20000201400 */
[----:B------:R3:W-:Y:S02]  /*4b90*/  MUFU.EX2 R216, R8 ;  /* 0x0000000800d87308 */ /* 0x0007e40000000800 */
[----:B------:R-:W-:Y:S01]  /*4ba0*/  FFMA.FTZ R12, R191, -UR5, R12 ;  /* 0x80000005bf0c7c23 */ /* 0x000fe2000801000c */
[----:B------:R-:W-:Y:S01]  /*4bb0*/  IMAD.WIDE.U32 R156, R156, -0x2daee0ad, RZ ;  /* 0xd2511f539c9c7825 */ /* 0x000fe200078e00ff */
[----:B------:R-:W-:Y:S02]  /*4bc0*/  LOP3.LUT R137, R161, R137, RZ, 0x3c, !PT ;  /* 0x00000089a1897212 */ /* 0x000fe400078e3cff */
[----:B------:R-:W-:Y:S01]  /*4bd0*/  LOP3.LUT R166, R159, UR38, R136, 0x96, !PT ;  /* 0x000000269fa67c12 */ /* 0x000fe2000f8e9688 */
[----:B------:R-:W-:Y:S01]  /*4be0*/  IMAD.WIDE.U32 R154, R155, -0x326172a9, RZ ;  /* 0xcd9e8d579b9a7825 */ /* 0x000fe200078e00ff */
[----:B------:R-:W-:Y:S02]  /*4bf0*/  LOP3.LUT R162, R157, UR40, R152, 0x96, !PT ;  /* 0x000000289da27c12 */ /* 0x000fe4000f8e9698 */
[----:B------:R-:W-:Y:S01]  /*4c00*/  MUFU.EX2 R210, R4 ;  /* 0x0000000400d27308 */ /* 0x000fe20000000800 */
[----:B------:R-:W-:Y:S01]  /*4c10*/  @P0 FSEL R12, R12, -INF , !P2 ;  /* 0xff8000000c0c0808 */ /* 0x000fe20005000000 */
[----:B------:R-:W-:Y:S01]  /*4c20*/  IMAD.WIDE.U32 R136, R137, -0x326172a9, RZ ;  /* 0xcd9e8d5789887825 */ /* 0x000fe200078e00ff */
[----:B------:R-:W-:Y:S02]  /*4c30*/  LOP3.LUT R152, R155, UR39, R150, 0x96, !PT ;  /* 0x000000279b987c12 */ /* 0x000fe4000f8e9696 */
[----:B------:R-:W-:Y:S01]  /*4c40*/  PLOP3.LUT P0, PT, PT, PT, UP0, 0x80, 0x0 ;  /* 0x000000000000781c */ /* 0x000fe20003f0f008 */
[----:B------:R-:W-:Y:S01]  /*4c50*/  IMAD.WIDE.U32 R166, R166, -0x326172a9, RZ ;  /* 0xcd9e8d57a6a67825 */ /* 0x000fe200078e00ff */
[----:B------:R-:W-:Y:S03]  /*4c60*/  LOP3.LUT R150, R0, R137, RZ, 0x3c, !PT ;  /* 0x0000008900967212 */ /* 0x000fe600078e3cff */
[----:B------:R1:W2:Y:S01]  /*4c70*/  MUFU.EX2 R212, R7 ;  /* 0x0000000700d47308 */ /* 0x0002a20000000800 */
[----:B------:R-:W-:Y:S01]  /*4c80*/  I2FP.F32.S32 R0, R169 ;  /* 0x000000a900007245 */ /* 0x000fe20000201400 */
[----:B------:R-:W-:Y:S01]  /*4c90*/  IMAD.WIDE.U32 R162, R162, -0x326172a9, RZ ;  /* 0xcd9e8d57a2a27825 */ /* 0x000fe200078e00ff */
[----:B------:R-:W-:Y:S02]  /*4ca0*/  LOP3.LUT R157, R167, UR39, R136, 0x96, !PT ;  /* 0x00000027a79d7c12 */ /* 0x000fe4000f8e9688 */
[----:B---3--:R-:W-:Y:S01]  /*4cb0*/  I2FP.F32.S32 R8, R170 ;  /* 0x000000aa00087245 */ /* 0x008fe20000201400 */
[----:B------:R-:W-:Y:S01]  /*4cc0*/  IMAD.WIDE.U32 R152, R152, -0x2daee0ad, RZ ;  /* 0xd2511f5398987825 */ /* 0x000fe200078e00ff */
[----:B------:R-:W-:Y:S01]  /*4cd0*/  LOP3.LUT R161, R163, UR41, R154, 0x96, !PT ;  /* 0x00000029a3a17c12 */ /* 0x000fe2000f8e969a */
[----:B------:R-:W3:Y:S01]  /*4ce0*/  LDSM.16.M88.4 R136, [R173+0x4400] ;  /* 0x00440000ad88783b */ /* 0x000ee20000000200 */
[----:B------:R-:W-:Y:S01]  /*4cf0*/  I2FP.F32.S32 R6, R171 ;  /* 0x000000ab00067245 */ /* 0x000fe20000201400 */
[----:B------:R-:W-:Y:S01]  /*4d00*/  FFMA.FTZ R13, R168, -UR5, R13 ;  /* 0x80000005a80d7c23 */ /* 0x000fe2000801000d */
[----:B------:R-:W-:Y:S01]  /*4d10*/  LOP3.LUT R154, R153, UR42, R156, 0x96, !PT ;  /* 0x0000002a999a7c12 */ /* 0x000fe2000f8e969c */
[----:B------:R-:W-:Y:S01]  /*4d20*/  IMAD.WIDE.U32 R156, R157, -0x2daee0ad, RZ ;  /* 0xd2511f539d9c7825 */ /* 0x000fe200078e00ff */
[----:B------:R-:W-:Y:S01]  /*4d30*/  @P0 FSEL R14, R14, -INF , !P2 ;  /* 0xff8000000e0e0808 */ /* 0x000fe20005000000 */
[----:B------:R-:W4:Y:S01]  /*4d40*/  MUFU.EX2 R215, R9 ;  /* 0x0000000900d77308 */ /* 0x000f220000000800 */
[----:B------:R-:W-:Y:S01]  /*4d50*/  PLOP3.LUT P0, PT, PT, PT, UP0, 0x80, 0x0 ;  /* 0x000000000000781c */ /* 0x000fe20003f0f008 */
[----:B------:R-:W-:Y:S01]  /*4d60*/  IMAD.WIDE.U32 R150, R150, -0x2daee0ad, RZ ;  /* 0xd2511f5396967825 */ /* 0x000fe200078e00ff */
[----:B-1----:R-:W-:Y:S03]  /*4d70*/  I2FP.F32.S32 R7, R187 ;  /* 0x000000bb00077245 */ /* 0x002fe60000201400 */
[----:B------:R-:W-:Y:S01]  /*4d80*/  FFMA.FTZ R12, R12, UR11, -R144 ;  /* 0x0000000b0c0c7c23 */ /* 0x000fe20008010890 */
[----:B------:R-:W-:Y:S01]  /*4d90*/  IMAD.WIDE.U32 R160, R161, -0x2daee0ad, RZ ;  /* 0xd2511f53a1a07825 */ /* 0x000fe200078e00ff */
[----:B------:R-:W-:Y:S02]  /*4da0*/  LOP3.LUT R165, R157, UR42, R150, 0x96, !PT ;  /* 0x0000002a9da57c12 */ /* 0x000fe4000f8e9696 */
[----:B------:R-:W-:Y:S01]  /*4db0*/  I2FP.F32.S32 R157, R164 ;  /* 0x000000a4009d7245 */ /* 0x000fe20000201400 */
[----:B------:R-:W-:Y:S01]  /*4dc0*/  FFMA.FTZ R17, R0, -UR5, R17 ;  /* 0x8000000500117c23 */ /* 0x000fe20008010011 */
[----:B------:R-:W-:Y:S01]  /*4dd0*/  LOP3.LUT R150, R161, UR44, R152, 0x96, !PT ;  /* 0x0000002ca1967c12 */ /* 0x000fe2000f8e9698 */
[----:B------:R-:W-:Y:S01]  /*4de0*/  FMUL.FTZ R5, R235, 1.4426950216293334961 ;  /* 0x3fb8aa3beb057820 */ /* 0x000fe20000410000 */
[----:B------:R-:W-:Y:S01]  /*4df0*/  LOP3.LUT R148, R151, UR40, R158, 0x96, !PT ;  /* 0x0000002897947c12 */ /* 0x000fe2000f8e969e */
[----:B------:R-:W-:Y:S01]  /*4e00*/  FFMA.FTZ R16, R157, -UR5, R16 ;  /* 0x800000059d107c23 */ /* 0x000fe20008010010 */
[----:B------:R-:W-:Y:S01]  /*4e10*/  IMAD.WIDE.U32 R164, R165, -0x326172a9, RZ ;  /* 0xcd9e8d57a5a47825 */ /* 0x000fe200078e00ff */
[----:B------:R-:W-:Y:S03]  /*4e20*/  MUFU.EX2 R208, R12 ;  /* 0x0000000c00d07308 */ /* 0x000fe60000000800 */
[----:B------:R-:W-:Y:S01]  /*4e30*/  @P0 FSEL R16, R16, -INF , !P2 ;  /* 0xff80000010100808 */ /* 0x000fe20005000000 */
[----:B------:R-:W-:Y:S01]  /*4e40*/  IMAD.WIDE.U32 R154, R154, -0x326172a9, RZ ;  /* 0xcd9e8d579a9a7825 */ /* 0x000fe200078e00ff */
[----:B------:R-:W-:Y:S03]  /*4e50*/  PLOP3.LUT P0, PT, PT, PT, UP0, 0x80, 0x0 ;  /* 0x000000000000781c */ /* 0x000fe60003f0f008 */
[----:B------:R-:W-:Y:S01]  /*4e60*/  FFMA.FTZ R16, R16, UR11, -R146 ;  /* 0x0000000b10107c23 */ /* 0x000fe20008010892 */
[----:B------:R-:W-:Y:S03]  /*4e70*/  IMAD.WIDE.U32 R150, R150, -0x326172a9, RZ ;  /* 0xcd9e8d5796967825 */ /* 0x000fe600078e00ff */
[----:B------:R-:W-:Y:S01]  /*4e80*/  MUFU.EX2 R196, R16 ;  /* 0x0000001000c47308 */ /* 0x000fe20000000800 */
[----:B------:R-:W-:Y:S01]  /*4e90*/  IMAD.WIDE.U32 R148, R148, -0x326172a9, RZ ;  /* 0xcd9e8d5794947825 */ /* 0x000fe200078e00ff */
[----:B------:R-:W-:Y:S02]  /*4ea0*/  LOP3.LUT R154, R151, UR45, R154, 0x96, !PT ;  /* 0x0000002d979a7c12 */ /* 0x000fe4000f8e969a */
[----:B------:R-:W-:Y:S02]  /*4eb0*/  LOP3.LUT R161, R150, 0xffff, RZ, 0xc0, !PT ;  /* 0x0000ffff96a17812 */ /* 0x000fe400078ec0ff */
[----:B------:R-:W-:Y:S01]  /*4ec0*/  @P0 FSEL R18, R18, -INF , !P2 ;  /* 0xff80000012120808 */ /* 0x000fe20005000000 */
[-C--:B---3--:R-:W-:Y:S01]  /*4ed0*/  HMMA.16816.F32 R20, R132, R136.reuse, R20 ;  /* 0x000000888414723c */ /* 0x088fe20000001814 */
[----:B------:R-:W-:Y:S02]  /*4ee0*/  PLOP3.LUT P0, PT, PT, PT, UP0, 0x80, 0x0 ;  /* 0x000000000000781c */ /* 0x000fe40003f0f008 */
[----:B------:R-:W-:Y:S01]  /*4ef0*/  PLOP3.LUT P2, PT, PT, PT, UP0, 0x80, 0x0 ;  /* 0x000000000000781c */ /* 0x000fe20003f4f008 */
[----:B------:R-:W-:Y:S01]  /*4f00*/  FFMA.FTZ R18, R18, UR11, -R145 ;  /* 0x0000000b12127c23 */ /* 0x000fe20008010891 */
[----:B------:R-:W-:Y:S01]  /*4f10*/  LOP3.LUT R158, R149, UR41, R166, 0x96, !PT ;  /* 0x00000029959e7c12 */ /* 0x000fe2000f8e96a6 */
[C---:B------:R-:W-:Y:S02]  /*4f20*/  HMMA.16816.F32 R24, R140.reuse, R136, R24 ;  /* 0x000000888c18723c */ /* 0x040fe40000001818 */
[----:B------:R-:W-:Y:S03]  /*4f30*/  MUFU.EX2 R202, R18 ;  /* 0x0000001200ca7308 */ /* 0x000fe60000000800 */
[----:B------:R-:W-:Y:S01]  /*4f40*/  LOP3.LUT R149, R155, UR43, R162, 0x96, !PT ;  /* 0x0000002b9b957c12 */ /* 0x000fe2000f8e96a2 */
[-C--:B------:R-:W-:Y:S05]  /*4f50*/  HMMA.16816.F32 R28, R140, R138.reuse, R28 ;  /* 0x0000008a8c1c723c */ /* 0x080fea000000181c */
[----:B------:R-:W-:Y:S01]  /*4f60*/  @P0 FSEL R15, R15, -INF , !P3 ;  /* 0xff8000000f0f0808 */ /* 0x000fe20005800000 */
[----:B------:R-:W-:Y:S01]  /*4f70*/  HMMA.16816.F32 R32, R132, R138, R32 ;  /* 0x0000008a8420723c */ /* 0x000fe20000001820 */
[----:B------:R-:W-:Y:S04]  /*4f80*/  PLOP3.LUT P0, PT, PT, PT, UP0, 0x80, 0x0 ;  /* 0x000000000000781c */ /* 0x000fe80003f0f008 */
[----:B------:R-:W-:Y:S01]  /*4f90*/  @P2 FSEL R13, R13, -INF , !P3 ;  /* 0xff8000000d0d2808 */ /* 0x000fe20005800000 */
[----:B------:R-:W-:Y:S01]  /*4fa0*/  FFMA.FTZ R22, R157, -UR5, R22 ;  /* 0x800000059d167c23 */ /* 0x000fe20008010016 */
[----:B------:R-:W-:Y:S01]  /*4fb0*/  PLOP3.LUT P2, PT, PT, PT, UP0, 0x80, 0x0 ;  /* 0x000000000000781c */ /* 0x000fe20003f4f008 */
[----:B------:R-:W-:Y:S03]  /*4fc0*/  FFMA.FTZ R20, R8, -UR5, R20 ;  /* 0x8000000508147c23 */ /* 0x000fe60008010014 */
[----:B------:R-:W-:Y:S01]  /*4fd0*/  LOP3.LUT R152, R165, UR43, R148, 0x96, !PT ;  /* 0x0000002ba5987c12 */ /* 0x000fe2000f8e9694 */
[----:B------:R-:W-:Y:S01]  /*4fe0*/  FFMA.FTZ R27, R168, -UR5, R27 ;  /* 0x80000005a81b7c23 */ /* 0x000fe2000801001b */
[----:B------:R-:W-:Y:S01]  /*4ff0*/  LOP3.LUT R155, R150, 0xff, RZ, 0xc0, !PT ;  /* 0x000000ff969b7812 */ /* 0x000fe200078ec0ff */
[----:B------:R-:W-:Y:S01]  /*5000*/  IMAD.WIDE.U32 R158, R158, -0x2daee0ad, RZ ;  /* 0xd2511f539e9e7825 */ /* 0x000fe200078e00ff */
[----:B------:R-:W-:Y:S02]  /*5010*/  @P0 FSEL R19, R19, -INF , !P3 ;  /* 0xff80000013130808 */ /* 0x000fe40005800000 */
[----:B------:R-:W-:Y:S01]  /*5020*/  PLOP3.LUT P0, PT, PT, PT, UP0, 0x80, 0x0 ;  /* 0x000000000000781c */ /* 0x000fe20003f0f008 */
[----:B------:R-:W-:Y:S01]  /*5030*/  FFMA.FTZ R29, R197, -UR5, R29 ;  /* 0x80000005c51d7c23 */ /* 0x000fe2000801001d */
[----:B------:R-:W-:Y:S01]  /*5040*/  LOP3.LUT R156, R159, UR44, R156, 0x96, !PT ;  /* 0x0000002c9f9c7c12 */ /* 0x000fe2000f8e969c */
[----:B------:R-:W-:Y:S01]  /*5050*/  FFMA.FTZ R19, R19, UR11, -R145 ;  /* 0x0000000b13137c23 */ /* 0x000fe20008010891 */
[----:B------:R-:W-:Y:S01]  /*5060*/  @P2 FSEL R17, R17, -INF , !P3 ;  /* 0xff80000011112808 */ /* 0x000fe20005800000 */
[----:B------:R-:W-:Y:S01]  /*5070*/  IMAD.WIDE.U32 R148, R149, -0x2daee0ad, RZ ;  /* 0xd2511f5395947825 */ /* 0x000fe200078e00ff */
[----:B------:R-:W-:Y:S01]  /*5080*/  FSETP.NEU.FTZ.AND P2, PT, R235, -INF , PT ;  /* 0xff800000eb00780b */ /* 0x000fe20003f5d000 */
[----:B------:R-:W-:Y:S01]  /*5090*/  MUFU.EX2 R201, R19 ;  /* 0x0000001300c97308 */ /* 0x000fe20000000800 */
[----:B------:R-:W-:Y:S01]  /*50a0*/  PLOP3.LUT P3, PT, PT, PT, UP0, 0x80, 0x0 ;  /* 0x000000000000781c */ /* 0x000fe20003f6f008 */
[----:B------:R-:W-:Y:S01]  /*50b0*/  FFMA.FTZ R17, R17, UR11, -R146 ;  /* 0x0000000b11117c23 */ /* 0x000fe20008010892 */
[----:B------:R-:W-:Y:S01]  /*50c0*/  SHF.R.U32.HI R159, RZ, 0x18, R150 ;  /* 0x00000018ff9f7819 */ /* 0x000fe20000011696 */
[----:B------:R-:W-:Y:S01]  /*50d0*/  FFMA.FTZ R34, R8, -UR5, R34 ;  /* 0x8000000508227c23 */ /* 0x000fe20008010022 */
[----:B------:R-:W-:Y:S01]  /*50e0*/  SHF.R.U32.HI R162, RZ, 0x10, R150 ;  /* 0x00000010ffa27819 */ /* 0x000fe20000011696 */
[----:B------:R-:W-:Y:S01]  /*50f0*/  IMAD.WIDE.U32 R152, R152, -0x2daee0ad, RZ ;  /* 0xd2511f5398987825 */ /* 0x000fe200078e00ff */
[----:B------:R-:W-:Y:S03]  /*5100*/  @P0 FSEL R20, R20, -INF , !P1 ;  /* 0xff80000014140808 */ /* 0x000fe60004800000 */
[----:B------:R-:W-:Y:S01]  /*5110*/  MUFU.EX2 R193, R17 ;  /* 0x0000001100c17308 */ /* 0x000fe20000000800 */
[----:B------:R-:W-:Y:S01]  /*5120*/  PLOP3.LUT P0, PT, PT, PT, UP0, 0x80, 0x0 ;  /* 0x000000000000781c */ /* 0x000fe20003f0f008 */
[----:B------:R-:W-:Y:S01]  /*5130*/  FFMA.FTZ R23, R0, -UR5, R23 ;  /* 0x8000000500177c23 */ /* 0x000fe20008010017 */
[----:B------:R-:W-:Y:S01]  /*5140*/  FSEL R0, R5, RZ, P2 ;  /* 0x000000ff05007208 */ /* 0x000fe20001000000 */
[----:B------:R-:W-:Y:S01]  /*5150*/  FFMA.FTZ R35, R7, -UR5, R35 ;  /* 0x8000000507237c23 */ /* 0x000fe20008010023 */
[----:B------:R-:W-:Y:S01]  /*5160*/  PLOP3.LUT P2, PT, PT, PT, UP0, 0x80, 0x0 ;  /* 0x000000000000781c */ /* 0x000fe20003f4f008 */
[----:B------:R-:W-:Y:S01]  /*5170*/  FFMA.FTZ R26, R191, -UR5, R26 ;  /* 0x80000005bf1a7c23 */ /* 0x000fe2000801001a */
[----:B------:R-:W-:Y:S01]  /*5180*/  I2FP.F32.S32 R5, R188 ;  /* 0x000000bc00057245 */ /* 0x000fe20000201400 */
[--C-:B------:R-:W-:Y:S01]  /*5190*/  FFMA.FTZ R11, R11, UR11, -R0.reuse ;  /* 0x0000000b0b0b7c23 */ /* 0x100fe20008010800 */
[----:B------:R-:W-:Y:S01]  /*51a0*/  @P3 FSEL R22, R22, -INF , !P1 ;  /* 0xff80000016163808 */ /* 0x000fe20004800000 */
[----:B------:R-:W-:Y:S01]  /*51b0*/  FFMA.FTZ R14, R14, UR11, -R0 ;  /* 0x0000000b0e0e7c23 */ /* 0x000fe20008010800 */
[----:B------:R-:W-:Y:S01]  /*51c0*/  PLOP3.LUT P3, PT, PT, PT, UP0, 0x80, 0x0 ;  /* 0x000000000000781c */ /* 0x000fe20003f6f008 */
[----:B------:R-:W-:Y:S01]  /*51d0*/  FFMA.FTZ R25, R5, -UR5, R25 ;  /* 0x8000000505197c23 */ /* 0x000fe20008010019 */
[----:B------:R-:W-:Y:S01]  /*51e0*/  LOP3.LUT R150, R149, UR46, R160, 0x96, !PT ;  /* 0x0000002e95967c12 */ /* 0x000fe2000f8e96a0 */
[----:B------:R-:W-:Y:S01]  /*51f0*/  FFMA.FTZ R31, R5, -UR5, R31 ;  /* 0x80000005051f7c23 */ /* 0x000fe2000801001f */
[----:B------:R-:W-:Y:S01]  /*5200*/  @P0 FSEL R26, R26, -INF , !P1 ;  /* 0xff8000001a1a0808 */ /* 0x000fe20004800000 */
[----:B------:R-:W-:Y:S01]  /*5210*/  FFMA.FTZ R24, R6, -UR5, R24 ;  /* 0x8000000506187c23 */ /* 0x000fe20008010018 */
[----:B------:R-:W-:Y:S01]  /*5220*/  PLOP3.LUT P0, PT, PT, PT, UP0, 0x80, 0x0 ;  /* 0x000000000000781c */ /* 0x000fe20003f0f008 */
[----:B------:R-:W-:Y:S01]  /*5230*/  FFMA.FTZ R15, R15, UR11, -R0 ;  /* 0x0000000b0f0f7c23 */ /* 0x000fe20008010800 */
[----:B------:R-:W-:Y:S01]  /*5240*/  SHF.R.U32.HI R5, RZ, 0x10, R154 ;  /* 0x00000010ff057819 */ /* 0x000fe2000001169a */
[----:B------:R-:W-:Y:S01]  /*5250*/  FFMA.FTZ R20, R20, UR11, -R146 ;  /* 0x0000000b14147c23 */ /* 0x000fe20008010892 */
[----:B------:R-:W-:Y:S01]  /*5260*/  @P2 FSEL R24, R24, -INF , !P1 ;  /* 0xff80000018182808 */ /* 0x000fe20004800000 */
[----:B------:R-:W-:Y:S01]  /*5270*/  FFMA.FTZ R22, R22, UR11, -R145 ;  /* 0x0000000b16167c23 */ /* 0x000fe20008010891 */
[----:B------:R-:W-:Y:S01]  /*5280*/  PLOP3.LUT P1, PT, PT, PT, UP0, 0x80, 0x0 ;  /* 0x000000000000781c */ /* 0x000fe20003f2f008 */
[----:B------:R-:W-:Y:S01]  /*5290*/  MUFU.EX2 R192, R20 ;  /* 0x0000001400c07308 */ /* 0x000fe20000000800 */
[----:B------:R-:W-:Y:S01]  /*52a0*/  PLOP3.LUT P2, PT, PT, PT, UP0, 0x80, 0x0 ;  /* 0x000000000000781c */ /* 0x000fe20003f4f008 */
[----:B------:R-:W-:Y:S01]  /*52b0*/  FFMA.FTZ R10, R10, UR11, -R0 ;  /* 0x0000000b0a0a7c23 */ /* 0x000fe20008010800 */
[----:B------:R-:W-:Y:S01]  /*52c0*/  LOP3.LUT R147, R153, UR46, R158, 0x96, !PT ;  /* 0x0000002e99937c12 */ /* 0x000fe2000f8e969e */
[----:B------:R-:W-:Y:S01]  /*52d0*/  FFMA.FTZ R26, R26, UR11, -R0 ;  /* 0x0000000b1a1a7c23 */ /* 0x000fe20008010800 */
[----:B------:R-:W-:Y:S01]  /*52e0*/  LOP3.LUT R158, R148, 0xff, RZ, 0xc0, !PT ;  /* 0x000000ff949e7812 */ /* 0x000fe200078ec0ff */
[----:B------:R-:W-:Y:S01]  /*52f0*/  FFMA.FTZ R13, R13, UR11, -R144 ;  /* 0x0000000b0d0d7c23 */ /* 0x000fe20008010890 */
[----:B------:R-:W-:Y:S01]  /*5300*/  @P0 FSEL R25, R25, -INF , !P4 ;  /* 0xff80000019190808 */ /* 0x000fe20006000000 */
[----:B------:R-:W-:Y:S01]  /*5310*/  FFMA.FTZ R30, R6, -UR5, R30 ;  /* 0x80000005061e7c23 */ /* 0x000fe2000801001e */
[----:B------:R-:W-:Y:S01]  /*5320*/  PLOP3.LUT P0, PT, PT, PT, UP0, 0x80, 0x0 ;  /* 0x000000000000781c */ /* 0x000fe20003f0f008 */
[----:B------:R-:W-:Y:S01]  /*5330*/  FFMA.FTZ R21, R7, -UR5, R21 ;  /* 0x8000000507157c23 */ /* 0x000fe20008010015 */
[----:B------:R-:W-:Y:S01]  /*5340*/  I2FP.F32.S32 R6, R189 ;  /* 0x000000bd00067245 */ /* 0x000fe20000201400 */
[----:B------:R-:W-:Y:S01]  /*5350*/  FFMA.FTZ R28, R195, -UR5, R28 ;  /* 0x80000005c31c7c23 */ /* 0x000fe2000801001c */
[----:B------:R-:W-:Y:S01]  /*5360*/  @P1 FSEL R27, R27, -INF , !P4 ;  /* 0xff8000001b1b1808 */ /* 0x000fe20006000000 */
[----:B------:R-:W1:Y:S01]  /*5370*/  MUFU.EX2 R217, R11 ;  /* 0x0000000b00d97308 */ /* 0x000e620000000800 */
[----:B------:R-:W-:Y:S01]  /*5380*/  PLOP3.LUT P1, PT, PT, PT, UP0, 0x80, 0x0 ;  /* 0x000000000000781c */ /* 0x000fe20003f2f008 */
[----:B------:R-:W-:Y:S01]  /*5390*/  FFMA.FTZ R32, R6, -UR5, R32 ;  /* 0x8000000506207c23 */ /* 0x000fe20008010020 */
[----:B------:R-:W-:Y:S01]  /*53a0*/  @P3 FSEL R21, R21, -INF , !P4 ;  /* 0xff80000015153808 */ /* 0x000fe20006000000 */
[----:B------:R-:W-:Y:S01]  /*53b0*/  FFMA.FTZ R25, R25, UR11, -R144 ;  /* 0x0000000b19197c23 */ /* 0x000fe20008010890 */
[----:B------:R-:W-:Y:S01]  /*53c0*/  @P2 FSEL R23, R23, -INF , !P4 ;  /* 0xff80000017172808 */ /* 0x000fe20006000000 */
[----:B------:R-:W-:Y:S01]  /*53d0*/  FFMA.FTZ R27, R27, UR11, -R0 ;  /* 0x0000000b1b1b7c23 */ /* 0x000fe20008010800 */
[----:B------:R-:W-:Y:S03]  /*53e0*/  PLOP3.LUT P4, PT, PT, PT, UP0, 0x80, 0x0 ;  /* 0x000000000000781c */ /* 0x000fe60003f8f008 */
[----:B------:R-:W-:Y:S01]  /*53f0*/  MUFU.EX2 R213, R14 ;  /* 0x0000000e00d57308 */ /* 0x000fe20000000800 */
[----:B------:R-:W-:Y:S01]  /*5400*/  @P0 FSEL R30, R30, -INF , !P5 ;  /* 0xff8000001e1e0808 */ /* 0x000fe20006800000 */
[----:B------:R-:W-:Y:S01]  /*5410*/  FFMA.FTZ R21, R21, UR11, -R146 ;  /* 0x0000000b15157c23 */ /* 0x000fe20008010892 */
[----:B------:R-:W-:Y:S01]  /*5420*/  PLOP3.LUT P0, PT, PT, PT, UP0, 0x80, 0x0 ;  /* 0x000000000000781c */ /* 0x000fe20003f0f008 */
[--C-:B------:R-:W-:Y:S01]  /*5430*/  FFMA.FTZ R23, R23, UR11, -R145.reuse ;  /* 0x0000000b17177c23 */ /* 0x100fe20008010891 */
[----:B------:R-:W-:Y:S01]  /*5440*/  SHF.R.U32.HI R6, RZ, 0x18, R154 ;  /* 0x00000018ff067819 */ /* 0x000fe2000001169a */
[----:B------:R-:W-:Y:S01]  /*5450*/  FFMA.FTZ R30, R30, UR11, -R0 ;  /* 0x0000000b1e1e7c23 */ /* 0x000fe20008010800 */
[----:B------:R-:W-:Y:S03]  /*5460*/  @P1 FSEL R32, R32, -INF , !P5 ;  /* 0xff80000020201808 */ /* 0x000fe60006800000 */
[----:B------:R-:W-:Y:S01]  /*5470*/  MUFU.EX2 R211, R15 ;  /* 0x0000000f00d37308 */ /* 0x000fe20000000800 */
[----:B------:R-:W-:Y:S01]  /*5480*/  PLOP3.LUT P1, PT, PT, PT, UP0, 0x80, 0x0 ;  /* 0x000000000000781c */ /* 0x000fe20003f2f008 */
[----:B------:R-:W-:Y:S01]  /*5490*/  FFMA.FTZ R24, R24, UR11, -R144 ;  /* 0x0000000b18187c23 */ /* 0x000fe20008010890 */
[----:B------:R-:W-:Y:S01]  /*54a0*/  SHF.R.U32.HI R160, RZ, 0x18, R148 ;  /* 0x00000018ffa07819 */ /* 0x000fe20000011694 */
[----:B------:R-:W-:Y:S01]  /*54b0*/  FFMA.FTZ R32, R32, UR11, -R146 ;  /* 0x0000000b20207c23 */ /* 0x000fe20008010892 */
[----:B------:R-:W-:Y:S02]  /*54c0*/  @P4 FSEL R34, R34, -INF , !P5 ;  /* 0xff80000022224808 */ /* 0x000fe40006800000 */
[----:B------:R-:W-:Y:S03]  /*54d0*/  ISETP.LE.U32.AND P4, PT, R6, UR12, PT ;  /* 0x0000000c06007c0c */ /* 0x000fe6000bf83070 */
[----:B------:R-:W-:Y:S01]  /*54e0*/  MUFU.EX2 R191, R21 ;  /* 0x0000001500bf7308 */ /* 0x000fe20000000800 */
[----:B------:R-:W-:Y:S01]  /*54f0*/  @P0 FSEL R29, R29, -INF , !P6 ;  /* 0xff8000001d1d0808 */ /* 0x000fe20007000000 */
[----:B------:R-:W-:Y:S01]  /*5500*/  FFMA.FTZ R34, R34, UR11, -R145 ;  /* 0x0000000b22227c23 */ /* 0x000fe20008010891 */
[----:B------:R-:W-:Y:S02]  /*5510*/  PLOP3.LUT P0, PT, PT, PT, UP0, 0x80, 0x0 ;  /* 0x000000000000781c */ /* 0x000fe40003f0f008 */
[----:B------:R-:W-:Y:S02]  /*5520*/  I2FP.F32.S32 R6, R190 ;  /* 0x000000be00067245 */ /* 0x000fe40000201400 */
[----:B------:R-:W-:Y:S03]  /*5530*/  @P1 FSEL R31, R31, -INF , !P6 ;  /* 0xff8000001f1f1808 */ /* 0x000fe60007000000 */
[----:B------:R-:W-:Y:S01]  /*5540*/  MUFU.EX2 R198, R22 ;  /* 0x0000001600c67308 */ /* 0x000fe20000000800 */
[----:B------:R-:W-:Y:S01]  /*5550*/  PLOP3.LUT P1, PT, PT, PT, UP0, 0x80, 0x0 ;  /* 0x000000000000781c */ /* 0x000fe20003f2f008 */
[----:B------:R-:W-:Y:S01]  /*5560*/  FFMA.FTZ R33, R6, -UR5, R33 ;  /* 0x8000000506217c23 */ /* 0x000fe20008010021 */
[----:B------:R-:W-:Y:S01]  /*5570*/  LOP3.LUT R6, R154, 0xffff, RZ, 0xc0, !PT ;  /* 0x0000ffff9a067812 */ /* 0x000fe200078ec0ff */
[----:B--2---:R-:W-:Y:S01]  /*5580*/  @!P4 FADD.FTZ R212, -R212, -RZ ;  /* 0x800000ffd4d4c221 */ /* 0x004fe20000010100 */
[----:B------:R-:W-:Y:S01]  /*5590*/  LOP3.LUT R166, R148, 0xffff, RZ, 0xc0, !PT ;  /* 0x0000ffff94a67812 */ /* 0x000fe200078ec0ff */
[----:B------:R-:W-:Y:S01]  /*55a0*/  FFMA.FTZ R0, R31, UR11, -R0 ;  /* 0x0000000b1f007c23 */ /* 0x000fe20008010800 */
[----:B------:R-:W-:Y:S01]  /*55b0*/  SHF.R.U32.HI R167, RZ, 0x10, R148 ;  /* 0x00000010ffa77819 */ /* 0x000fe20000011694 */
[----:B------:R-:W-:Y:S01]  /*55c0*/  IMAD.WIDE.U32 R148, R156, -0x326172a9, RZ ;  /* 0xcd9e8d579c947825 */ /* 0x000fe200078e00ff */
[----:B------:R-:W-:Y:S01]  /*55d0*/  PLOP3.LUT P2, PT, PT, PT, UP0, 0x80, 0x0 ;  /* 0x000000000000781c */ /* 0x000fe20003f4f008 */
[----:B------:R-:W2:Y:S01]  /*55e0*/  MUFU.EX2 R218, R10 ;  /* 0x0000000a00da7308 */ /* 0x000ea20000000800 */
[----:B------:R-:W-:Y:S02]  /*55f0*/  LOP3.LUT R5, R5, 0xff, RZ, 0xc0, !PT ;  /* 0x000000ff05057812 */ /* 0x000fe400078ec0ff */
[----:B------:R-:W-:Y:S02]  /*5600*/  SHF.R.U32.HI R6, RZ, 0x8, R6 ;  /* 0x00000008ff067819 */ /* 0x000fe40000011606 */
[----:B------:R-:W-:Y:S02]  /*5610*/  @P0 FSEL R33, R33, -INF , !P6 ;  /* 0xff80000021210808 */ /* 0x000fe40007000000 */
[----:B------:R-:W-:Y:S03]  /*5620*/  ISETP.LE.U32.AND P0, PT, R5, UR12, PT ;  /* 0x0000000c05007c0c */ /* 0x000fe6000bf03070 */
[----:B------:R-:W-:Y:S01]  /*5630*/  MUFU.EX2 R203, R25 ;  /* 0x0000001900cb7308 */ /* 0x000fe20000000800 */
[----:B------:R-:W-:Y:S01]  /*5640*/  LOP3.LUT R4, R149, UR45, R164, 0x96, !PT ;  /* 0x0000002d95047c12 */ /* 0x000fe2000f8e96a4 */
[----:B------:R-:W-:Y:S01]  /*5650*/  FFMA.FTZ R146, R33, UR11, -R146 ;  /* 0x0000000b21927c23 */ /* 0x000fe20008010892 */
[----:B------:R-:W-:Y:S02]  /*5660*/  LOP3.LUT R5, R6, 0xffff, RZ, 0xc0, !PT ;  /* 0x0000ffff06057812 */ /* 0x000fe400078ec0ff */
[----:B------:R-:W-:Y:S02]  /*5670*/  @P1 FSEL R35, R35, -INF , !P6 ;  /* 0xff80000023231808 */ /* 0x000fe40007000000 */
[----:B------:R-:W-:Y:S03]  /*5680*/  ISETP.LE.U32.AND P6, PT, R5, UR12, PT ;  /* 0x0000000c05007c0c */ /* 0x000fe6000bfc3070 */
[----:B------:R-:W-:Y:S01]  /*5690*/  MUFU.EX2 R206, R26 ;  /* 0x0000001a00ce7308 */ /* 0x000fe20000000800 */
[----:B------:R-:W-:Y:S01]  /*56a0*/  LOP3.LUT R6, R4, 0xff, RZ, 0xc0, !PT ;  /* 0x000000ff04067812 */ /* 0x000fe200078ec0ff */
[----:B------:R-:W-:Y:S01]  /*56b0*/  FFMA.FTZ R145, R35, UR11, -R145 ;  /* 0x0000000b23917c23 */ /* 0x000fe20008010891 */
[----:B------:R-:W-:Y:S01]  /*56c0*/  LOP3.LUT R8, R154, 0xff, RZ, 0xc0, !PT ;  /* 0x000000ff9a087812 */ /* 0x000fe200078ec0ff */
[----:B------:R-:W-:Y:S01]  /*56d0*/  @!P0 FADD.FTZ R214, -R214, -RZ ;  /* 0x800000ffd6d68221 */ /* 0x000fe20000010100 */
[----:B------:R-:W-:Y:S02]  /*56e0*/  LOP3.LUT R5, R4, 0xffff, RZ, 0xc0, !PT ;  /* 0x0000ffff04057812 */ /* 0x000fe400078ec0ff */
[----:B------:R-:W-:Y:S03]  /*56f0*/  @P2 FSEL R28, R28, -INF , !P5 ;  /* 0xff8000001c1c2808 */ /* 0x000fe60006800000 */
[----:B------:R-:W-:Y:S01]  /*5700*/  MUFU.EX2 R188, R32 ;  /* 0x0000002000bc7308 */ /* 0x000fe20000000800 */
[----:B------:R-:W-:Y:S02]  /*5710*/  ISETP.LE.U32.AND P1, PT, R6, UR12, PT ;  /* 0x0000000c06007c0c */ /* 0x000fe4000bf23070 */
[----:B------:R-:W-:Y:S01]  /*5720*/  SHF.R.U32.HI R7, RZ, 0x10, R4 ;  /* 0x00000010ff077819 */ /* 0x000fe20000011604 */
[----:B------:R-:W-:Y:S01]  /*5730*/  @!P6 FADD.FTZ R209, -R209, -RZ ;  /* 0x800000ffd1d1e221 */ /* 0x000fe20000010100 */
[----:B------:R-:W-:Y:S01]  /*5740*/  ISETP.LE.U32.AND P5, PT, R8, UR12, PT ;  /* 0x0000000c08007c0c */ /* 0x000fe2000bfa3070 */
[----:B------:R-:W-:Y:S01]  /*5750*/  FFMA.FTZ R28, R28, UR11, -R144 ;  /* 0x0000000b1c1c7c23 */ /* 0x000fe20008010890 */
[----:B------:R-:W-:Y:S03]  /*5760*/  SHF.R.U32.HI R6, RZ, 0x18, R4 ;  /* 0x00000018ff067819 */ /* 0x000fe60000011604 */
[----:B------:R-:W-:Y:S01]  /*5770*/  MUFU.EX2 R187, R146 ;  /* 0x0000009200bb7308 */ /* 0x000fe20000000800 */
[----:B------:R-:W-:Y:S01]  /*5780*/  SHF.R.U32.HI R4, RZ, 0x8, R5 ;  /* 0x00000008ff047819 */ /* 0x000fe20000011605 */
[----:B------:R-:W-:Y:S01]  /*5790*/  FFMA.FTZ R144, R29, UR11, -R144 ;  /* 0x0000000b1d907c23 */ /* 0x000fe20008010890 */
[----:B------:R-:W-:Y:S02]  /*57a0*/  LOP3.LUT R156, R152, 0xff, RZ, 0xc0, !PT ;  /* 0x000000ff989c7812 */ /* 0x000fe400078ec0ff */
[----:B------:R-:W-:Y:S01]  /*57b0*/  LOP3.LUT R5, R4, 0xffff, RZ, 0xc0, !PT ;  /* 0x0000ffff04057812 */ /* 0x000fe200078ec0ff */
[----:B------:R-:W-:Y:S01]  /*57c0*/  @!P1 FADD.FTZ R216, -R216, -RZ ;  /* 0x800000ffd8d89221 */ /* 0x000fe20000010100 */
[--C-:B------:R-:W-:Y:S03]  /*57d0*/  SHF.R.U32.HI R163, RZ, 0x18, R152.reuse ;  /* 0x00000018ffa37819 */ /* 0x100fe60000011698 */
[----:B------:R-:W3:Y:S01]  /*57e0*/  MUFU.EX2 R207, R13 ;  /* 0x0000000d00cf7308 */ /* 0x000ee20000000800 */
[----:B------:R-:W-:Y:S01]  /*57f0*/  ISETP.LE.U32.AND P6, PT, R5, UR12, PT ;  /* 0x0000000c05007c0c */ /* 0x000fe2000bfc3070 */
[----:B------:R-:W-:Y:S01]  /*5800*/  @!P5 FADD.FTZ R210, -R210, -RZ ;  /* 0x800000ffd2d2d221 */ /* 0x000fe20000010100 */
[----:B------:R-:W-:Y:S02]  /*5810*/  SHF.R.U32.HI R165, RZ, 0x10, R152 ;  /* 0x00000010ffa57819 */ /* 0x000fe40000011698 */
[----:B------:R-:W-:Y:S02]  /*5820*/  LOP3.LUT R153, R152, 0xffff, RZ, 0xc0, !PT ;  /* 0x0000ffff98997812 */ /* 0x000fe400078ec0ff */
[----:B------:R-:W-:Y:S03]  /*5830*/  ISETP.LE.U32.AND P5, PT, R6, UR12, PT ;  /* 0x0000000c06007c0c */ /* 0x000fe6000bfa3070 */
[----:B------:R-:W3:Y:S01]  /*5840*/  MUFU.EX2 R195, R23 ;  /* 0x0000001700c37308 */ /* 0x000ee20000000800 */
[--C-:B------:R-:W-:Y:S02]  /*5850*/  SHF.R.U32.HI R152, RZ, 0x10, R148.reuse ;  /* 0x00000010ff987819 */ /* 0x100fe40000011694 */
[----:B------:R-:W-:Y:S02]  /*5860*/  LOP3.LUT R4, R7, 0xff, RZ, 0xc0, !PT ;  /* 0x000000ff07047812 */ /* 0x000fe400078ec0ff */
[----:B------:R-:W-:Y:S01]  /*5870*/  LOP3.LUT R149, R148, 0xffff, RZ, 0xc0, !PT ;  /* 0x0000ffff94957812 */ /* 0x000fe200078ec0ff */
[----:B----4-:R-:W-:Y:S01]  /*5880*/  @!P6 FADD.FTZ R215, -R215, -RZ ;  /* 0x800000ffd7d7e221 */ /* 0x010fe20000010100 */
[----:B------:R-:W-:Y:S03]  /*5890*/  LOP3.LUT R5, R152, 0xff, RZ, 0xc0, !PT ;  /* 0x000000ff98057812 */ /* 0x000fe600078ec0ff */
[----:B------:R-:W-:Y:S01]  /*58a0*/  MUFU.EX2 R194, R0 ;  /* 0x0000000000c27308 */ /* 0x000fe20000000800 */
[----:B------:R-:W-:Y:S02]  /*58b0*/  ISETP.LE.U32.AND P0, PT, R4, UR12, PT ;  /* 0x0000000c04007c0c */ /* 0x000fe4000bf03070 */
[----:B------:R-:W-:Y:S01]  /*58c0*/  SHF.R.U32.HI R4, RZ, 0x8, R149 ;  /* 0x00000008ff047819 */ /* 0x000fe20000011695 */
[----:B-1----:R-:W-:Y:S01]  /*58d0*/  @!P5 FADD.FTZ R217, -R217, -RZ ;  /* 0x800000ffd9d9d221 */ /* 0x002fe20000010100 */
[----:B------:R-:W-:Y:S02]  /*58e0*/  LOP3.LUT R151, R148, 0xff, RZ, 0xc0, !PT ;  /* 0x000000ff94977812 */ /* 0x000fe400078ec0ff */
[----:B------:R-:W-:Y:S03]  /*58f0*/  ISETP.LE.U32.AND P6, PT, R5, UR12, PT ;  /* 0x0000000c05007c0c */ /* 0x000fe6000bfc3070 */
[----:B------:R-:W1:Y:S01]  /*5900*/  MUFU.EX2 R204, R24 ;  /* 0x0000001800cc7308 */ /* 0x000e620000000800 */
[----:B------:R-:W-:Y:S02]  /*5910*/  SHF.R.U32.HI R148, RZ, 0x18, R148 ;  /* 0x00000018ff947819 */ /* 0x000fe40000011694 */
[----:B------:R-:W-:Y:S02]  /*5920*/  LOP3.LUT R4, R4, 0xffff, RZ, 0xc0, !PT ;  /* 0x0000ffff04047812 */ /* 0x000fe400078ec0ff */
[----:B------:R-:W-:Y:S01]  /*5930*/  ISETP.LE.U32.AND P5, PT, R148, UR12, PT ;  /* 0x0000000c94007c0c */ /* 0x000fe2000bfa3070 */
[----:B--2---:R-:W-:Y:S01]  /*5940*/  @!P0 FADD.FTZ R218, -R218, -RZ ;  /* 0x800000ffdada8221 */ /* 0x004fe20000010100 */
[----:B------:R-:W-:Y:S03]  /*5950*/  ISETP.LE.U32.AND P1, PT, R4, UR12, PT ;  /* 0x0000000c04007c0c */ /* 0x000fe6000bf23070 */
[----:B------:R-:W2:Y:S01]  /*5960*/  MUFU.EX2 R190, R34 ;  /* 0x0000002200be7308 */ /* 0x000ea20000000800 */
[----:B------:R-:W-:Y:S02]  /*5970*/  SHF.R.U32.HI R4, RZ, 0x8, R161 ;  /* 0x00000008ff047819 */ /* 0x000fe400000116a1 */
[----:B------:R-:W-:Y:S01]  /*5980*/  ISETP.LE.U32.AND P3, PT, R155, UR12, PT ;  /* 0x0000000c9b007c0c */ /* 0x000fe2000bf63070 */
[----:B------:R-:W-:Y:S01]  /*5990*/  @!P6 FADD.FTZ R213, -R213, -RZ ;  /* 0x800000ffd5d5e221 */ /* 0x000fe20000010100 */
[----:B------:R-:W-:Y:S02]  /*59a0*/  LOP3.LUT R4, R4, 0xffff, RZ, 0xc0, !PT ;  /* 0x0000ffff04047812 */ /* 0x000fe400078ec0ff */
[----:B------:R-:W-:Y:S03]  /*59b0*/  ISETP.LE.U32.AND P2, PT, R159, UR12, PT ;  /* 0x0000000c9f007c0c */ /* 0x000fe6000bf43070 */
[----:B------:R-:W-:Y:S01]  /*59c0*/  MUFU.EX2 R189, R145 ;  /* 0x0000009100bd7308 */ /* 0x000fe20000000800 */
[----:B------:R-:W-:Y:S01]  /*59d0*/  ISETP.LE.U32.AND P6, PT, R4, UR12, PT ;  /* 0x0000000c04007c0c */ /* 0x000fe2000bfc3070 */
[----:B------:R-:W-:Y:S01]  /*59e0*/  @!P5 FADD.FTZ R211, -R211, -RZ ;  /* 0x800000ffd3d3d221 */ /* 0x000fe20000010100 */
[----:B------:R-:W-:Y:S01]  /*59f0*/  LOP3.LUT R4, R162, 0xff, RZ, 0xc0, !PT ;  /* 0x000000ffa2047812 */ /* 0x000fe200078ec0ff */
[----:B---3--:R-:W-:Y:S01]  /*5a00*/  @!P1 FADD.FTZ R207, -R207, -RZ ;  /* 0x800000ffcfcf9221 */ /* 0x008fe20000010100 */
[----:B------:R-:W-:Y:S02]  /*5a10*/  LOP3.LUT R5, R150, 0xff, RZ, 0xc0, !PT ;  /* 0x000000ff96057812 */ /* 0x000fe400078ec0ff */
[----:B------:R-:W-:Y:S01]  /*5a20*/  ISETP.LE.U32.AND P5, PT, R4, UR12, PT ;  /* 0x0000000c04007c0c */ /* 0x000fe2000bfa3070 */
[----:B------:R-:W-:Y:S01]  /*5a30*/  @!P3 FADD.FTZ R196, -R196, -RZ ;  /* 0x800000ffc4c4b221 */ /* 0x000fe20000010100 */
[----:B------:R-:W-:Y:S01]  /*5a40*/  LOP3.LUT R4, R150, 0xffff, RZ, 0xc0, !PT ;  /* 0x0000ffff96047812 */ /* 0x000fe200078ec0ff */
[----:B------:R-:W-:Y:S01]  /*5a50*/  MUFU.EX2 R205, R27 ;  /* 0x0000001b00cd7308 */ /* 0x000fe20000000800 */
[----:B------:R-:W-:Y:S01]  /*5a60*/  ISETP.LE.U32.AND P3, PT, R5, UR12, PT ;  /* 0x0000000c05007c0c */ /* 0x000fe2000bf63070 */
[----:B------:R-:W-:Y:S01]  /*5a70*/  @!P2 FADD.FTZ R201, -R201, -RZ ;  /* 0x800000ffc9c9a221 */ /* 0x000fe20000010100 */
[--C-:B------:R-:W-:Y:S01]  /*5a80*/  SHF.R.U32.HI R5, RZ, 0x18, R150.reuse ;  /* 0x00000018ff057819 */ /* 0x100fe20000011696 */
[----:B------:R-:W-:Y:S01]  /*5a90*/  @!P6 FADD.FTZ R193, -R193, -RZ ;  /* 0x800000ffc1c1e221 */ /* 0x000fe20000010100 */
[----:B------:R-:W-:Y:S02]  /*5aa0*/  SHF.R.U32.HI R150, RZ, 0x10, R150 ;  /* 0x00000010ff967819 */ /* 0x000fe40000011696 */
[----:B------:R-:W-:Y:S03]  /*5ab0*/  SHF.R.U32.HI R4, RZ, 0x8, R4 ;  /* 0x00000008ff047819 */ /* 0x000fe60000011604 */
[----:B------:R-:W-:Y:S01]  /*5ac0*/  MUFU.EX2 R199, R28 ;  /* 0x0000001c00c77308 */ /* 0x000fe20000000800 */
[----:B------:R-:W-:Y:S01]  /*5ad0*/  ISETP.LE.U32.AND P6, PT, R5, UR12, PT ;  /* 0x0000000c05007c0c */ /* 0x000fe2000bfc3070 */
[----:B------:R-:W-:Y:S01]  /*5ae0*/  @!P5 FADD.FTZ R202, -R202, -RZ ;  /* 0x800000ffcacad221 */ /* 0x000fe20000010100 */
[----:B------:R-:W-:Y:S02]  /*5af0*/  LOP3.LUT R5, R150, 0xff, RZ, 0xc0, !PT ;  /* 0x000000ff96057812 */ /* 0x000fe400078ec0ff */
[----:B------:R-:W-:Y:S01]  /*5b00*/  LOP3.LUT R4, R4, 0xffff, RZ, 0xc0, !PT ;  /* 0x0000ffff04047812 */ /* 0x000fe200078ec0ff */
[----:B------:R-:W-:Y:S01]  /*5b10*/  @!P3 FADD.FTZ R192, -R192, -RZ ;  /* 0x800000ffc0c0b221 */ /* 0x000fe20000010100 */
[----:B------:R-:W-:Y:S03]  /*5b20*/  ISETP.LE.U32.AND P2, PT, R5, UR12, PT ;  /* 0x0000000c05007c0c */ /* 0x000fe6000bf43070 */
[----:B------:R-:W-:Y:S01]  /*5b30*/  MUFU.EX2 R197, R144 ;  /* 0x0000009000c57308 */ /* 0x000fe20000000800 */
[----:B------:R-:W-:Y:S02]  /*5b40*/  ISETP.LE.U32.AND P5, PT, R4, UR12, PT ;  /* 0x0000000c04007c0c */ /* 0x000fe4000bfa3070 */
[C---:B------:R-:W-:Y:S02]  /*5b50*/  LOP3.LUT R4, R147.reuse, 0xffff, RZ, 0xc0, !PT ;  /* 0x0000ffff93047812 */ /* 0x040fe400078ec0ff */
[----:B------:R-:W-:Y:S01]  /*5b60*/  LOP3.LUT R5, R147, 0xff, RZ, 0xc0, !PT ;  /* 0x000000ff93057812 */ /* 0x000fe200078ec0ff */
[----:B------:R-:W-:Y:S01]  /*5b70*/  @!P6 FADD.FTZ R195, -R195, -RZ ;  /* 0x800000ffc3c3e221 */ /* 0x000fe20000010100 */
[----:B------:R-:W-:Y:S03]  /*5b80*/  SHF.R.U32.HI R6, RZ, 0x10, R147 ;  /* 0x00000010ff067819 */ /* 0x000fe60000011693 */
[----:B------:R-:W3:Y:S01]  /*5b90*/  MUFU.EX2 R200, R30 ;  /* 0x0000001e00c87308 */ /* 0x000ee20000000800 */
[----:B------:R-:W-:Y:S02]  /*5ba0*/  SHF.R.U32.HI R4, RZ, 0x8, R4 ;  /* 0x00000008ff047819 */ /* 0x000fe40000011604 */
[----:B------:R-:W-:Y:S01]  /*5bb0*/  ISETP.LE.U32.AND P3, PT, R5, UR12, PT ;  /* 0x0000000c05007c0c */ /* 0x000fe2000bf63070 */
[----:B------:R-:W-:Y:S01]  /*5bc0*/  @!P2 FADD.FTZ R198, -R198, -RZ ;  /* 0x800000ffc6c6a221 */ /* 0x000fe20000010100 */
[----:B------:R-:W-:Y:S01]  /*5bd0*/  LOP3.LUT R4, R4, 0xffff, RZ, 0xc0, !PT ;  /* 0x0000ffff04047812 */ /* 0x000fe200078ec0ff */
[----:B------:R-:W-:Y:S01]  /*5be0*/  @!P5 FADD.FTZ R191, -R191, -RZ ;  /* 0x800000ffbfbfd221 */ /* 0x000fe20000010100 */
[----:B------:R-:W-:Y:S02]  /*5bf0*/  LOP3.LUT R5, R6, 0xff, RZ, 0xc0, !PT ;  /* 0x000000ff06057812 */ /* 0x000fe400078ec0ff */
[----:B------:R-:W-:Y:S02]  /*5c00*/  ISETP.LE.U32.AND P5, PT, R4, UR12, PT ;  /* 0x0000000c04007c0c */ /* 0x000fe4000bfa3070 */
[----:B------:R-:W-:Y:S02]  /*5c10*/  ISETP.LE.U32.AND P2, PT, R5, UR12, PT ;  /* 0x0000000c05007c0c */ /* 0x000fe4000bf43070 */
[----:B------:R-:W-:Y:S02]  /*5c20*/  ISETP.LE.U32.AND P0, PT, R158, UR12, PT ;  /* 0x0000000c9e007c0c */ /* 0x000fe4000bf03070 */
[----:B------:R-:W-:Y:S01]  /*5c30*/  SHF.R.U32.HI R4, RZ, 0x8, R166 ;  /* 0x00000008ff047819 */ /* 0x000fe200000116a6 */
[----:B-1----:R-:W-:Y:S01]  /*5c40*/  @!P3 FADD.FTZ R204, -R204, -RZ ;  /* 0x800000ffccccb221 */ /* 0x002fe20000010100 */
[----:B------:R-:W-:Y:S02]  /*5c50*/  LOP3.LUT R5, R167, 0xff, RZ, 0xc0, !PT ;  /* 0x000000ffa7057812 */ /* 0x000fe400078ec0ff */
[----:B------:R-:W-:Y:S02]  /*5c60*/  LOP3.LUT R4, R4, 0xffff, RZ, 0xc0, !PT ;  /* 0x0000ffff04047812 */ /* 0x000fe400078ec0ff */
[----:B------:R-:W-:Y:S01]  /*5c70*/  F2FP.RELU.F16.F32.PACK_AB R7, R215, R216 ;  /* 0x000000d8d707723e */ /* 0x000fe200000008ff */
[----:B------:R-:W-:Y:S01]  /*5c80*/  @!P5 FADD.FTZ R203, -R203, -RZ ;  /* 0x800000ffcbcbd221 */ /* 0x000fe20000010100 */
[----:B------:R-:W-:Y:S01]  /*5c90*/  ISETP.LE.U32.AND P5, PT, R4, UR12, PT ;  /* 0x0000000c04007c0c */ /* 0x000fe2000bfa3070 */
[----:B------:R-:W-:Y:S01]  /*5ca0*/  @!P2 FADD.FTZ R206, -R206, -RZ ;  /* 0x800000ffcecea221 */ /* 0x000fe20000010100 */
[----:B------:R-:W-:Y:S01]  /*5cb0*/  ISETP.LE.U32.AND P2, PT, R5, UR12, PT ;  /* 0x0000000c05007c0c */ /* 0x000fe2000bf43070 */
[----:B------:R-:W-:Y:S01]  /*5cc0*/  @!P0 FADD.FTZ R188, -R188, -RZ ;  /* 0x800000ffbcbc8221 */ /* 0x000fe20000010100 */
[----:B------:R-:W-:Y:S02]  /*5cd0*/  LOP3.LUT R5, R165, 0xff, RZ, 0xc0, !PT ;  /* 0x000000ffa5057812 */ /* 0x000fe400078ec0ff */
[----:B------:R-:W-:Y:S02]  /*5ce0*/  SHF.R.U32.HI R4, RZ, 0x8, R153 ;  /* 0x00000008ff047819 */ /* 0x000fe40000011699 */
[----:B------:R-:W-:Y:S02]  /*5cf0*/  ISETP.LE.U32.AND P0, PT, R5, UR12, PT ;  /* 0x0000000c05007c0c */ /* 0x000fe4000bf03070 */
[----:B------:R-:W-:Y:S02]  /*5d00*/  LOP3.LUT R6, R4, 0xffff, RZ, 0xc0, !PT ;  /* 0x0000ffff04067812 */ /* 0x000fe400078ec0ff */
[----:B------:R-:W-:Y:S01]  /*5d10*/  F2FP.RELU.F16.F32.PACK_AB R5, R209, R210 ;  /* 0x000000d2d105723e */ /* 0x000fe200000008ff */
[----:B------:R-:W-:Y:S01]  /*5d20*/  @!P5 FADD.FTZ R187, -R187, -RZ ;  /* 0x800000ffbbbbd221 */ /* 0x000fe20000010100 */
[----:B------:R-:W-:Y:S01]  /*5d30*/  F2FP.RELU.F16.F32.PACK_AB R4, R212, R214 ;  /* 0x000000d6d404723e */ /* 0x000fe200000008ff */
[----:B--2---:R-:W-:Y:S01]  /*5d40*/  @!P2 FADD.FTZ R190, -R190, -RZ ;  /* 0x800000ffbebea221 */ /* 0x004fe20000010100 */
[----:B------:R-:W-:Y:S01]  /*5d50*/  ISETP.LE.U32.AND P5, PT, R6, UR12, PT ;  /* 0x0000000c06007c0c */ /* 0x000fe2000bfa3070 */
[----:B------:R1:W-:Y:S01]  /*5d60*/  STS [R224+0x19000], R5 ;  /* 0x01900005e0007388 */ /* 0x0003e20000000800 */
[----:B------:R-:W-:Y:S02]  /*5d70*/  F2FP.RELU.F16.F32.PACK_AB R6, R217, R218 ;  /* 0x000000dad906723e */ /* 0x000fe400000008ff */
[----:B------:R-:W-:Y:S01]  /*5d80*/  ISETP.LE.U32.AND P4, PT, R151, UR12, PT ;  /* 0x0000000c97007c0c */ /* 0x000fe2000bf83070 */
[----:B------:R2:W-:Y:S01]  /*5d90*/  STS [R224+0x19400], R4 ;  /* 0x01940004e0007388 */ /* 0x0005e20000000800 */
[----:B------:R-:W-:Y:S01]  /*5da0*/  F2FP.RELU.F16.F32.PACK_AB R0, R187, R188 ;  /* 0x000000bcbb00723e */ /* 0x000fe200000008ff */
[----:B---3--:R-:W-:Y:S01]  /*5db0*/  @!P0 FADD.FTZ R200, -R200, -RZ ;  /* 0x800000ffc8c88221 */ /* 0x008fe20000010100 */
[----:B------:R-:W-:Y:S02]  /*5dc0*/  SHF.R.U32.HI R147, RZ, 0x18, R147 ;  /* 0x00000018ff937819 */ /* 0x000fe40000011693 */
[----:B------:R-:W-:Y:S02]  /*5dd0*/  ISETP.LE.U32.AND P1, PT, R156, UR12, PT ;  /* 0x0000000c9c007c0c */ /* 0x000fe4000bf23070 */
[----:B------:R-:W-:Y:S01]  /*5de0*/  ISETP.LE.U32.AND P3, PT, R147, UR12, PT ;  /* 0x0000000c93007c0c */ /* 0x000fe2000bf63070 */
[----:B------:R-:W-:Y:S01]  /*5df0*/  @!P5 FADD.FTZ R197, -R197, -RZ ;  /* 0x800000ffc5c5d221 */ /* 0x000fe20000010100 */
[----:B------:R-:W-:Y:S02]  /*5e00*/  ISETP.LE.U32.AND P6, PT, R163, UR12, PT ;  /* 0x0000000ca3007c0c */ /* 0x000fe4000bfc3070 */
[----:B------:R-:W-:Y:S01]  /*5e10*/  FSETP.GE.FTZ.AND P0, PT, R210, RZ, PT ;  /* 0x000000ffd200720b */ /* 0x000fe20003f16000 */
[----:B------:R-:W-:Y:S01]  /*5e20*/  @!P4 FADD.FTZ R208, -R208, -RZ ;  /* 0x800000ffd0d0c221 */ /* 0x000fe20000010100 */
[----:B------:R-:W-:Y:S02]  /*5e30*/  ISETP.LE.U32.AND P4, PT, R160, UR12, PT ;  /* 0x0000000ca0007c0c */ /* 0x000fe4000bf83070 */
[----:B------:R-:W-:Y:S02]  /*5e40*/  FSETP.GE.FTZ.AND P5, PT, R209, RZ, PT ;  /* 0x000000ffd100720b */ /* 0x000fe40003fb6000 */
[----:B------:R-:W-:Y:S01]  /*5e50*/  FSETP.GE.FTZ.AND P2, PT, R192, RZ, PT ;  /* 0x000000ffc000720b */ /* 0x000fe20003f56000 */
[----:B------:R-:W-:Y:S01]  /*5e60*/  @!P1 FADD.FTZ R199, -R199, -RZ ;  /* 0x800000ffc7c79221 */ /* 0x000fe20000010100 */
[----:B------:R-:W-:Y:S01]  /*5e70*/  FSETP.GE.FTZ.AND P1, PT, R191, RZ, PT ;  /* 0x000000ffbf00720b */ /* 0x000fe20003f36000 */
[----:B------:R-:W-:Y:S01]  /*5e80*/  @!P3 FADD.FTZ R205, -R205, -RZ ;  /* 0x800000ffcdcdb221 */ /* 0x000fe20000010100 */
[C---:B-1----:R-:W-:Y:S01]  /*5e90*/  F2FP.RELU.F16.F32.PACK_AB R5, R193.reuse, R196 ;  /* 0x000000c4c105723e */ /* 0x042fe200000008ff */
[----:B------:R-:W-:Y:S01]  /*5ea0*/  @!P6 FADD.FTZ R194, -R194, -RZ ;  /* 0x800000ffc2c2e221 */ /* 0x000fe20000010100 */
[----:B------:R-:W-:Y:S02]  /*5eb0*/  FSETP.GE.FTZ.AND P3, PT, R193, RZ, PT ;  /* 0x000000ffc100720b */ /* 0x000fe40003f76000 */
[----:B--2---:R-:W-:Y:S01]  /*5ec0*/  F2FP.RELU.F16.F32.PACK_AB R4, R201, R202 ;  /* 0x000000cac904723e */ /* 0x004fe200000008ff */
[----:B------:R1:W-:Y:S01]  /*5ed0*/  STS [R223+0x19000], R5 ;  /* 0x01900005df007388 */ /* 0x0003e20000000800 */
[----:B------:R-:W-:Y:S01]  /*5ee0*/  @!P4 FADD.FTZ R189, -R189, -RZ ;  /* 0x800000ffbdbdc221 */ /* 0x000fe20000010100 */
[----:B------:R-:W-:Y:S02]  /*5ef0*/  FSETP.GE.FTZ.AND P4, PT, R196, RZ, PT ;  /* 0x000000ffc400720b */ /* 0x000fe40003f96000 */
[----:B------:R2:W-:Y:S04]  /*5f00*/  STS [R223+0x19400], R4 ;  /* 0x01940004df007388 */ /* 0x0005e80000000800 */
[----:B------:R3:W-:Y:S04]  /*5f10*/  STS [R224+0x1a000], R7 ;  /* 0x01a00007e0007388 */ /* 0x0007e80000000800 */
[----:B------:R4:W-:Y:S01]  /*5f20*/  STS [R224+0x1a400], R6 ;  /* 0x01a40006e0007388 */ /* 0x0009e20000000800 */
[----:B-1----:R-:W-:Y:S02]  /*5f30*/  F2FP.RELU.F16.F32.PACK_AB R5, R191, R192 ;  /* 0x000000c0bf05723e */ /* 0x002fe400000008ff */
[----:B--2---:R-:W-:Y:S02]  /*5f40*/  F2FP.RELU.F16.F32.PACK_AB R4, R195, R198 ;  /* 0x000000c6c304723e */ /* 0x004fe400000008ff */
        /* <DEDUP_REMOVED lines=37> */
[-C--:B------:R-:W-:Y:S03]  /*61a0*/  HMMA.16816.F32 R28, R28, R134.reuse, RZ ;  /* 0x000000861c1c723c */ /* 0x080fe600000018ff */
[----:B------:R-:W-:Y:S03]  /*61b0*/  LDSM.16.M88.4 R164, [R173+0x8000] ;  /* 0x00800000ada4783b */ /* 0x000fe60000000200 */
[----:B------:R-:W-:Y:S05]  /*61c0*/  HMMA.16816.F32 R32, R32, R134, RZ ;  /* 0x000000862020723c */ /* 0x000fea00000018ff */
[----:B------:R-:W1:Y:S01]  /*61d0*/  LDSM.16.M88.4 R132, [R172+UR4+0x11400] ;  /* 0x01140004ac84783b */ /* 0x000e620008000200 */
[-C--:B----4-:R-:W-:Y:S06]  /*61e0*/  HMMA.16816.F32 R4, R136, R140.reuse, R4 ;  /* 0x0000008c8804723c */ /* 0x090fec0000001804 */
[C---:B--2---:R-:W-:Y:S01]  /*61f0*/  HMMA.16816.F32 R8, R144.reuse, R140, R8 ;  /* 0x0000008c9008723c */ /* 0x044fe20000001808 */
[----:B------:R-:W-:Y:S05]  /*6200*/  LDSM.16.M88.4 R168, [R0+0x1800] ;  /* 0x0018000000a8783b */ /* 0x000fea0000000200 */
[-C--:B------:R-:W-:Y:S06]  /*6210*/  HMMA.16816.F32 R12, R144, R142.reuse, R12 ;  /* 0x0000008e900c723c */ /* 0x080fec000000180c */
[C---:B------:R-:W-:Y:S01]  /*6220*/  HMMA.16816.F32 R16, R136.reuse, R142, R16 ;  /* 0x0000008e8810723c */ /* 0x040fe20000001810 */
[----:B------:R-:W2:Y:S05]  /*6230*/  LDSM.16.M88.4 R140, [R0+0x1000] ;  /* 0x00100000008c783b */ /* 0x000eaa0000000200 */
[-C--:B---3--:R-:W-:Y:S06]  /*6240*/  HMMA.16816.F32 R20, R136, R148.reuse, R20 ;  /* 0x000000948814723c */ /* 0x088fec0000001814 */
[C---:B------:R-:W-:Y:S06]  /*6250*/  HMMA.16816.F32 R24, R144.reuse, R148, R24 ;  /* 0x000000949018723c */ /* 0x040fec0000001818 */
[-C--:B------:R-:W-:Y:S01]  /*6260*/  HMMA.16816.F32 R28, R144, R150.reuse, R28 ;  /* 0x00000096901c723c */ /* 0x080fe2000000181c */
[----:B------:R-:W-:Y:S05]  /*6270*/  LDSM.16.M88.4 R144, [R175+UR4+0x8000] ;  /* 0x00800004af90783b */ /* 0x000fea0008000200 */
[----:B------:R-:W-:Y:S03]  /*6280*/  HMMA.16816.F32 R32, R136, R150, R32 ;  /* 0x000000968820723c */ /* 0x000fe60000001820 */
[----:B------:R-:W3:Y:S03]  /*6290*/  LDSM.16.M88.4 R136, [R173+0x8400] ;  /* 0x00840000ad88783b */ /* 0x000ee60000000200 */
[-C--:B------:R-:W-:Y:S05]  /*62a0*/  HMMA.16816.F32 R4, R152, R156.reuse, R4 ;  /* 0x0000009c9804723c */ /* 0x080fea0000001804 */
[----:B------:R-:W4:Y:S01]  /*62b0*/  LDSM.16.M88.4 R148, [R172+UR4+0x13000] ;  /* 0x01300004ac94783b */ /* 0x000f220008000200 */
        /* <DEDUP_REMOVED lines=9> */
[----:B------:R-:W1:Y:S03]  /*6350*/  LDSM.16.M88.4 R132, [R175+UR4+0x8800] ;  /* 0x00880004af84783b */ /* 0x000e660008000200 */
[-C--:B--2---:R-:W-:Y:S05]  /*6360*/  HMMA.16816.F32 R4, R140, R164.reuse, R4 ;  /* 0x000000a48c04723c */ /* 0x084fea0000001804 */
[----:B------:R-:W2:Y:S01]  /*6370*/  LDSM.16.M88.4 R152, [R172+UR4+0x13400] ;  /* 0x01340004ac98783b */ /* 0x000ea20008000200 */
[C---:B------:R-:W-:Y:S06]  /*6380*/  HMMA.16816.F32 R8, R168.reuse, R164, R8 ;  /* 0x000000a4a808723c */ /* 0x040fec0000001808 */
[-C--:B------:R-:W-:Y:S06]  /*6390*/  HMMA.16816.F32 R12, R168, R166.reuse, R12 ;  /* 0x000000a6a80c723c */ /* 0x080fec000000180c */
[C---:B------:R-:W-:Y:S06]  /*63a0*/  HMMA.16816.F32 R16, R140.reuse, R166, R16 ;  /* 0x000000a68c10723c */ /* 0x040fec0000001810 */
[-C--:B---3--:R-:W-:Y:S06]  /*63b0*/  HMMA.16816.F32 R20, R140, R136.reuse, R20 ;  /* 0x000000888c14723c */ /* 0x088fec0000001814 */
[C---:B------:R-:W-:Y:S06]  /*63c0*/  HMMA.16816.F32 R24, R168.reuse, R136, R24 ;  /* 0x00000088a818723c */ /* 0x040fec0000001818 */
[-C--:B------:R-:W-:Y:S06]  /*63d0*/  HMMA.16816.F32 R28, R168, R138.reuse, R28 ;  /* 0x0000008aa81c723c */ /* 0x080fec000000181c */
[----:B------:R-:W-:Y:S01]  /*63e0*/  HMMA.16816.F32 R32, R140, R138, R32 ;  /* 0x0000008a8c20723c */ /* 0x000fe20000001820 */
[----:B------:R-:W3:Y:S05]  /*63f0*/  LDSM.16.M88.4 R136, [R0+0x2800] ;  /* 0x002800000088783b */ /* 0x000eea0000000200 */
[-C--:B----4-:R-:W-:Y:S03]  /*6400*/  HMMA.16816.F32 R4, R144, R148.reuse, R4 ;  /* 0x000000949004723c */ /* 0x090fe60000001804 */
[----:B------:R-:W4:Y:S03]  /*6410*/  LDSM.16.M88.4 R140, [R173+0xa400] ;  /* 0x00a40000ad8c783b */ /* 0x000f260000000200 */
[C---:B-1----:R-:W-:Y:S06]  /*6420*/  HMMA.16816.F32 R8, R132.reuse, R148, R8 ;  /* 0x000000948408723c */ /* 0x042fec0000001808 */
[-C--:B------:R-:W-:Y:S06]  /*6430*/  HMMA.16816.F32 R12, R132, R150.reuse, R12 ;  /* 0x00000096840c723c */ /* 0x080fec000000180c */
[C---:B------:R-:W-:Y:S06]  /*6440*/  HMMA.16816.F32 R16, R144.reuse, R150, R16 ;  /* 0x000000969010723c */ /* 0x040fec0000001810 */
[-C--:B--2---:R-:W-:Y:S06]  /*6450*/  HMMA.16816.F32 R20, R144, R152.reuse, R20 ;  /* 0x000000989014723c */ /* 0x084fec0000001814 */
[C---:B------:R-:W-:Y:S06]  /*6460*/  HMMA.16816.F32 R24, R132.reuse, R152, R24 ;  /* 0x000000988418723c */ /* 0x040fec0000001818 */
[-C--:B------:R-:W-:Y:S06]  /*6470*/  HMMA.16816.F32 R28, R132, R154.reuse, R28 ;  /* 0x0000009a841c723c */ /* 0x080fec000000181c */
[----:B------:R-:W-:Y:S06]  /*6480*/  HMMA.16816.F32 R32, R144, R154, R32 ;  /* 0x0000009a9020723c */ /* 0x000fec0000001820 */
[-C--:B------:R-:W-:Y:S06]  /*6490*/  HMMA.16816.F32 R4, R156, R160.reuse, R4 ;  /* 0x000000a09c04723c */ /* 0x080fec0000001804 */
[C---:B---3--:R-:W-:Y:S06]  /*64a0*/  HMMA.16816.F32 R8, R136.reuse, R160, R8 ;  /* 0x000000a08808723c */ /* 0x048fec0000001808 */
[-C--:B------:R-:W-:Y:S06]  /*64b0*/  HMMA.16816.F32 R12, R136, R162.reuse, R12 ;  /* 0x000000a2880c723c */ /* 0x080fec000000180c */
[C---:B------:R-:W-:Y:S06]  /*64c0*/  HMMA.16816.F32 R16, R156.reuse, R162, R16 ;  /* 0x000000a29c10723c */ /* 0x040fec0000001810 */
[-C--:B----4-:R-:W-:Y:S05]  /*64d0*/  HMMA.16816.F32 R20, R156, R140.reuse, R20 ;  /* 0x0000008c9c14723c */ /* 0x090fea0000001814 */
        /* <DEDUP_REMOVED lines=10> */
[----:B------:R-:W-:Y:S03]  /*6580*/  FADD.FTZ R5, -R186, R17 ;  /* 0x00000011ba057221 */ /* 0x000fe60000010100 */
[-C--:B------:R-:W-:Y:S01]  /*6590*/  FSEL R0, R0, R186.reuse, P1 ;  /* 0x000000ba00007208 */ /* 0x080fe20000800000 */
[----:B------:R-:W-:Y:S01]  /*65a0*/  FADD.FTZ R4, -R186, R20 ;  /* 0x00000014ba047221 */ /* 0x000fe20000010100 */
[----:B------:R-:W-:Y:S01]  /*65b0*/  FSETP.GE.FTZ.AND P1, PT, R188, RZ, PT ;  /* 0x000000ffbc00720b */ /* 0x000fe20003f36000 */
[----:B------:R-:W-:Y:S01]  /*65c0*/  FADD.FTZ R6, -R185, R6 ;  /* 0x00000006b9067221 */ /* 0x000fe20000010100 */
[----:B------:R-:W-:Y:S01]  /*65d0*/  FSEL R17, R132, R186, P5 ;  /* 0x000000ba84117208 */ /* 0x000fe20002800000 */
[----:B------:R-:W-:Y:S01]  /*65e0*/  FMUL.FTZ R0, R191, R0 ;  /* 0x00000000bf007220 */ /* 0x000fe20000410000 */
[-C--:B------:R-:W-:Y:S01]  /*65f0*/  FSEL R16, R16, R186.reuse, P4 ;  /* 0x000000ba10107208 */ /* 0x080fe20002000000 */
[----:B------:R-:W-:Y:S01]  /*6600*/  FADD.FTZ R7, -R185, R7 ;  /* 0x00000007b9077221 */ /* 0x000fe20000010100 */
[-C--:B------:R-:W-:Y:S01]  /*6610*/  FSEL R5, R5, R186.reuse, P3 ;  /* 0x000000ba05057208 */ /* 0x080fe20001800000 */
[----:B------:R-:W-:Y:S01]  /*6620*/  FMUL.FTZ R20, R209, R17 ;  /* 0x00000011d1147220 */ /* 0x000fe20000410000 */
[----:B------:R-:W-:Y:S01]  /*6630*/  FSEL R4, R4, R186, P2 ;  /* 0x000000ba04047208 */ /* 0x000fe20001000000 */
[----:B------:R-:W-:Y:S01]  /*6640*/  FMUL.FTZ R17, R196, R16 ;  /* 0x00000010c4117220 */ /* 0x000fe20000410000 */
[----:B------:R-:W-:Y:S01]  /*6650*/  FSETP.GE.FTZ.AND P2, PT, R214, RZ, PT ;  /* 0x000000ffd600720b */ /* 0x000fe20003f56000 */
[----:B------:R-:W-:Y:S01]  /*6660*/  FADD.FTZ R32, -R186, R32 ;  /* 0x00000020ba207221 */ /* 0x000fe20000010100 */
[----:B------:R-:W-:Y:S01]  /*6670*/  FMUL.FTZ R5, R193, R5 ;  /* 0x00000005c1057220 */ /* 0x000fe20000410000 */
[----:B------:R-:W-:Y:S01]  /*6680*/  FMUL.FTZ R16, R192, R4 ;  /* 0x00000004c0107220 */ /* 0x000fe20000410000 */
[----:B------:R-:W-:Y:S02]  /*6690*/  F2FP.F16.F32.PACK_AB R4, R20, R133 ;  /* 0x000000851404723e */ /* 0x000fe400000000ff */
[----:B------:R-:W-:Y:S01]  /*66a0*/  FSEL R32, R32, R186, P1 ;  /* 0x000000ba20207208 */ /* 0x000fe20000800000 */
[----:B------:R-:W-:Y:S01]  /*66b0*/  @P0 FADD.FTZ R186, -R186, R33 ;  /* 0x00000021baba0221 */ /* 0x000fe20000010100 */
[----:B------:R-:W-:Y:S02]  /*66c0*/  PLOP3.LUT P0, PT, PT, PT, UP1, 0x80, 0x0 ;  /* 0x000000000000781c */ /* 0x000fe40003f0f018 */
        /* <DEDUP_REMOVED lines=56> */
.L_x_1043:
[----:B------:R1:W-:Y:S01]  /*6a50*/  STS [R224+0x15000], R4 ;  /* 0x01500004e0007388 */ /* 0x0003e20000000800 */
[----:B------:R-:W-:Y:S01]  /*6a60*/  FSETP.GE.FTZ.AND P4, PT, R201, RZ, PT ;  /* 0x000000ffc900720b */ /* 0x000fe20003f96000 */
[----:B------:R-:W-:Y:S01]  /*6a70*/  FMUL.FTZ R21, R214, R21 ;  /* 0x00000015d6157220 */ /* 0x000fe20000410000 */
[----:B------:R-:W-:Y:S01]  /*6a80*/  FMUL.FTZ R20, R212, R20 ;  /* 0x00000014d4147220 */ /* 0x000fe20000410000 */
[C---:B------:R-:W-:Y:S01]  /*6a90*/  FADD.FTZ R0, -R185.reuse, R18 ;  /* 0x00000012b9007221 */ /* 0x040fe20000010100 */
[----:B------:R-:W-:Y:S01]  /*6aa0*/  FSETP.GE.FTZ.AND P1, PT, R202, RZ, PT ;  /* 0x000000ffca00720b */ /* 0x000fe20003f36000 */
        /* <DEDUP_REMOVED lines=14> */
[----:B--2---:R-:W-:Y:S01]  /*6b90*/  FMUL.FTZ R6, R198, R0 ;  /* 0x00000000c6067220 */ /* 0x004fe20000410000 */
[----:B------:R-:W-:Y:S01]  /*6ba0*/  FSETP.GE.FTZ.AND P3, PT, R216, RZ, PT ;  /* 0x000000ffd800720b */ /* 0x000fe20003f76000 */
[----:B------:R-:W-:Y:S01]  /*6bb0*/  FMUL.FTZ R16, R195, R23 ;  /* 0x00000017c3107220 */ /* 0x000fe20000410000 */
[-C--:B------:R-:W-:Y:S01]  /*6bc0*/  FSEL R34, R34, R185.reuse, P2 ;  /* 0x000000b922227208 */ /* 0x080fe20001000000 */
[----:B------:R-:W-:Y:S01]  /*6bd0*/  FADD.FTZ R25, -R184, R25 ;  /* 0x00000019b8197221 */ /* 0x000fe20000010100 */
[----:B-1----:R-:W-:Y:S01]  /*6be0*/  FADD.FTZ R4, -R185, R19 ;  /* 0x00000013b9047221 */ /* 0x002fe20000010100 */
[----:B------:R-:W-:Y:S01]  /*6bf0*/  FSETP.GE.FTZ.AND P2, PT, R215, RZ, PT ;  /* 0x000000ffd700720b */ /* 0x000fe20003f56000 */
[----:B------:R-:W-:Y:S01]  /*6c00*/  FADD.FTZ R10, -R183, R10 ;  /* 0x0000000ab70a7221 */ /* 0x000fe20000010100 */
[----:B------:R-:W-:Y:S01]  /*6c10*/  F2FP.F16.F32.PACK_AB R16, R16, R6 ;  /* 0x000000061010723e */ /* 0x000fe200000000ff */
[----:B------:R-:W-:Y:S01]  /*6c20*/  FADD.FTZ R6, -R184, R9 ;  /* 0x00000009b8067221 */ /* 0x000fe20000010100 */
[----:B------:R-:W-:Y:S01]  /*6c30*/  FSEL R4, R4, R185, P4 ;  /* 0x000000b904047208 */ /* 0x000fe20002000000 */
[----:B------:R-:W-:Y:S01]  /*6c40*/  @P1 FADD.FTZ R185, -R185, R35 ;  /* 0x00000023b9b91221 */ /* 0x000fe20000010100 */
[----:B------:R-:W-:Y:S01]  /*6c50*/  FSETP.GE.FTZ.AND P1, PT, R208, RZ, PT ;  /* 0x000000ffd000720b */ /* 0x000fe20003f36000 */
[----:B------:R-:W-:Y:S01]  /*6c60*/  FADD.FTZ R11, -R183, R11 ;  /* 0x0000000bb70b7221 */ /* 0x000fe20000010100 */
[----:B------:R-:W-:Y:S01]  /*6c70*/  FSEL R6, R6, R184, P2 ;  /* 0x000000b806067208 */ /* 0x000fe20001000000 */
[----:B------:R-:W-:Y:S01]  /*6c80*/  FMUL.FTZ R7, R201, R4 ;  /* 0x00000004c9077220 */ /* 0x000fe20000410000 */
[----:B------:R-:W-:Y:S01]  /*6c90*/  F2FP.F16.F32.PACK_AB R4, R20, R21 ;  /* 0x000000151404723e */ /* 0x000fe200000000ff */
[----:B------:R-:W-:Y:S01]  /*6ca0*/  FADD.FTZ R15, -R183, R15 ;  /* 0x0000000fb70f7221 */ /* 0x000fe20000010100 */
[----:B------:R-:W-:Y:S01]  /*6cb0*/  FSETP.GE.FTZ.AND P2, PT, R207, RZ, PT ;  /* 0x000000ffcf00720b */ /* 0x000fe20003f56000 */
[----:B------:R-:W-:Y:S01]  /*6cc0*/  FADD.FTZ R26, -R183, R26 ;  /* 0x0000001ab71a7221 */ /* 0x000fe20000010100 */
[----:B------:R-:W-:Y:S01]  /*6cd0*/  F2FP.F16.F32.PACK_AB R0, R7, R18 ;  /* 0x000000120700723e */ /* 0x000fe200000000ff */
[----:B------:R1:W-:Y:S01]  /*6ce0*/  STS [R224+0x15400], R4 ;  /* 0x01540004e0007388 */ /* 0x0003e20000000800 */
[----:B------:R-:W-:Y:S01]  /*6cf0*/  FADD.FTZ R7, -R184, R8 ;  /* 0x00000008b8077221 */ /* 0x000fe20000010100 */
[----:B------:R-:W-:Y:S01]  /*6d00*/  FSEL R13, R13, R184, P2 ;  /* 0x000000b80d0d7208 */ /* 0x000fe20001000000 */
[----:B------:R-:W-:Y:S02]  /*6d10*/  FMUL.FTZ R34, R190, R34 ;  /* 0x00000022be227220 */ /* 0x000fe40000410000 */
[----:B------:R2:W-:Y:S01]  /*6d20*/  STS [R223+0x15400], R0 ;  /* 0x01540000df007388 */ /* 0x0005e20000000800 */
[----:B------:R-:W-:Y:S01]  /*6d30*/  FSETP.GE.FTZ.AND P2, PT, R199, RZ, PT ;  /* 0x000000ffc700720b */ /* 0x000fe20003f56000 */
[----:B------:R-:W-:Y:S01]  /*6d40*/  FMUL.FTZ R185, R189, R185 ;  /* 0x000000b9bdb97220 */ /* 0x000fe20000410000 */
[-C--:B------:R-:W-:Y:S02]  /*6d50*/  FSEL R7, R7, R184.reuse, P3 ;  /* 0x000000b807077208 */ /* 0x080fe40001800000 */
[----:B------:R3:W-:Y:S01]  /*6d60*/  STS [R223+0x15000], R5 ;  /* 0x01500005df007388 */ /* 0x0007e20000000800 */
[----:B------:R-:W-:Y:S01]  /*6d70*/  FSETP.GE.FTZ.AND P3, PT, R203, RZ, PT ;  /* 0x000000ffcb00720b */ /* 0x000fe20003f76000 */
[----:B------:R-:W-:Y:S01]  /*6d80*/  FMUL.FTZ R8, R207, R13 ;  /* 0x0000000dcf087220 */ /* 0x000fe20000410000 */
[----:B------:R-:W-:Y:S01]  /*6d90*/  FSETP.GE.FTZ.AND P4, PT, R204, RZ, PT ;  /* 0x000000ffcc00720b */ /* 0x000fe20003f96000 */
[----:B------:R-:W-:Y:S01]  /*6da0*/  FMUL.FTZ R7, R216, R7 ;  /* 0x00000007d8077220 */ /* 0x000fe20000410000 */
[-C--:B------:R-:W-:Y:S01]  /*6db0*/  FSEL R28, R28, R184.reuse, P2 ;  /* 0x000000b81c1c7208 */ /* 0x080fe20001000000 */
[----:B------:R-:W-:Y:S01]  /*6dc0*/  IMAD.MOV.U32 R164, RZ, RZ, R230 ;  /* 0x000000ffffa47224 */ /* 0x000fe200078e00e6 */
[-C--:B------:R-:W-:Y:S01]  /*6dd0*/  FSEL R25, R25, R184.reuse, P3 ;  /* 0x000000b819197208 */ /* 0x080fe20001800000 */
[----:B------:R-:W-:Y:S01]  /*6de0*/  IMAD.MOV.U32 R165, RZ, RZ, R229 ;  /* 0x000000ffffa57224 */ /* 0x000fe200078e00e5 */
[----:B------:R-:W-:Y:S01]  /*6df0*/  FSEL R24, R24, R184, P4 ;  /* 0x000000b818187208 */ /* 0x000fe20002000000 */
[----:B------:R-:W-:Y:S01]  /*6e00*/  FMUL.FTZ R28, R199, R28 ;  /* 0x0000001cc71c7220 */ /* 0x000fe20000410000 */
[----:B------:R-:W-:Y:S02]  /*6e10*/  FSETP.GE.FTZ.AND P2, PT, R218, RZ, PT ;  /* 0x000000ffda00720b */ /* 0x000fe40003f56000 */
[----:B------:R-:W-:Y:S01]  /*6e20*/  FSETP.GE.FTZ.AND P5, PT, R211, RZ, PT ;  /* 0x000000ffd300720b */ /* 0x000fe20003fb6000 */
[----:B------:R-:W-:Y:S01]  /*6e30*/  FMUL.FTZ R24, R204, R24 ;  /* 0x00000018cc187220 */ /* 0x000fe20000410000 */
[----:B------:R-:W-:Y:S01]  /*6e40*/  FSEL R10, R10, R183, P2 ;  /* 0x000000b70a0a7208 */ /* 0x000fe20001000000 */
[----:B-1----:R-:W-:Y:S01]  /*6e50*/  FADD.FTZ R4, -R184, R12 ;  /* 0x0000000cb8047221 */ /* 0x002fe20000010100 */
[----:B------:R-:W-:Y:S02]  /*6e60*/  FSETP.GE.FTZ.AND P2, PT, R213, RZ, PT ;  /* 0x000000ffd500720b */ /* 0x000fe40003f56000 */
[----:B------:R-:W-:Y:S01]  /*6e70*/  FSETP.GE.FTZ.AND P3, PT, R205, RZ, PT ;  /* 0x000000ffcd00720b */ /* 0x000fe20003f76000 */
[----:B--2---:R-:W-:Y:S01]  /*6e80*/  FMUL.FTZ R0, R215, R6 ;  /* 0x00000006d7007220 */ /* 0x004fe20000410000 */
[----:B------:R-:W-:Y:S01]  /*6e90*/  FSEL R4, R4, R184, P1 ;  /* 0x000000b804047208 */ /* 0x000fe20000800000 */
[----:B------:R-:W-:Y:S01]  /*6ea0*/  FADD.FTZ R6, -R183, R14 ;  /* 0x0000000eb7067221 */ /* 0x000fe20000010100 */
[----:B------:R-:W-:Y:S01]  /*6eb0*/  FSETP.GE.FTZ.AND P1, PT, R197, RZ, PT ;  /* 0x000000ffc500720b */ /* 0x000fe20003f36000 */
[----:B---3--:R-:W-:Y:S01]  /*6ec0*/  FADD.FTZ R5, -R183, R27 ;  /* 0x0000001bb7057221 */ /* 0x008fe20000010100 */
[----:B------:R-:W-:Y:S01]  /*6ed0*/  F2FP.F16.F32.PACK_AB R0, R0, R7 ;  /* 0x000000070000723e */ /* 0x000fe200000000ff */
[----:B------:R-:W-:Y:S01]  /*6ee0*/  FMUL.FTZ R4, R208, R4 ;  /* 0x00000004d0047220 */ /* 0x000fe20000410000 */
[----:B------:R-:W-:Y:S01]  /*6ef0*/  FMUL.FTZ R19, R218, R10 ;  /* 0x0000000ada137220 */ /* 0x000fe20000410000 */
[----:B------:R-:W-:Y:S01]  /*6f00*/  FSEL R6, R6, R183, P2 ;  /* 0x000000b706067208 */ /* 0x000fe20001000000 */
[----:B------:R-:W-:Y:S01]  /*6f10*/  FMUL.FTZ R7, R203, R25 ;  /* 0x00000019cb077220 */ /* 0x000fe20000410000 */
[----:B------:R1:W-:Y:S01]  /*6f20*/  STS [R224+0x16000], R0 ;  /* 0x01600000e0007388 */ /* 0x0003e20000000800 */
[----:B------:R-:W-:Y:S01]  /*6f30*/  F2FP.F16.F32.PACK_AB R8, R8, R4 ;  /* 0x000000040808723e */ /* 0x000fe200000000ff */
[----:B------:R-:W-:Y:S01]  /*6f40*/  FADD.FTZ R4, -R183, R30 ;  /* 0x0000001eb7047221 */ /* 0x000fe20000010100 */
[-C--:B------:R-:W-:Y:S01]  /*6f50*/  FSEL R10, R15, R183.reuse, P5 ;  /* 0x000000b70f0a7208 */ /* 0x080fe20002800000 */
[----:B------:R-:W-:Y:S01]  /*6f60*/  FMUL.FTZ R15, R213, R6 ;  /* 0x00000006d50f7220 */ /* 0x000fe20000410000 */
[-C--:B------:R-:W-:Y:S01]  /*6f70*/  FSEL R5, R5, R183.reuse, P3 ;  /* 0x000000b705057208 */ /* 0x080fe20001800000 */
[----:B------:R-:W-:Y:S01]  /*6f80*/  @P1 FADD.FTZ R184, -R184, R29 ;  /* 0x0000001db8b81221 */ /* 0x000fe20000010100 */
[----:B------:R-:W-:Y:S01]  /*6f90*/  FSETP.GE.FTZ.AND P1, PT, R217, RZ, PT ;  /* 0x000000ffd900720b */ /* 0x000fe20003f36000 */
[----:B------:R-:W-:Y:S01]  /*6fa0*/  FMUL.FTZ R14, R211, R10 ;  /* 0x0000000ad30e7220 */ /* 0x000fe20000410000 */
[----:B------:R-:W-:Y:S01]  /*6fb0*/  FSETP.GE.FTZ.AND P2, PT, R200, RZ, PT ;  /* 0x000000ffc800720b */ /* 0x000fe20003f56000 */
[----:B------:R-:W-:Y:S01]  /*6fc0*/  FMUL.FTZ R9, R197, R184 ;  /* 0x000000b8c5097220 */ /* 0x000fe20000410000 */
[-C--:B------:R-:W-:Y:S02]  /*6fd0*/  FSEL R11, R11, R183.reuse, P1 ;  /* 0x000000b70b0b7208 */ /* 0x080fe40000800000 */
[----:B------:R-:W-:Y:S02]  /*6fe0*/  FSETP.GE.FTZ.AND P1, PT, R194, RZ, PT ;  /* 0x000000ffc200720b */ /* 0x000fe40003f36000 */
[----:B------:R-:W-:Y:S01]  /*6ff0*/  FSEL R4, R4, R183, P2 ;  /* 0x000000b704047208 */ /* 0x000fe20001000000 */
[----:B------:R-:W-:Y:S01]  /*7000*/  FMUL.FTZ R18, R217, R11 ;  /* 0x0000000bd9127220 */ /* 0x000fe20000410000 */
[----:B------:R-:W-:Y:S01]  /*7010*/  FMUL.FTZ R11, R205, R5 ;  /* 0x00000005cd0b7220 */ /* 0x000fe20000410000 */
[----:B------:R-:W-:Y:S02]  /*7020*/  FSETP.GE.FTZ.AND P4, PT, R206, RZ, PT ;  /* 0x000000ffce00720b */ /* 0x000fe40003f96000 */
[----:B------:R-:W-:Y:S01]  /*7030*/  FMUL.FTZ R10, R200, R4 ;  /* 0x00000004c80a7220 */ /* 0x000fe20000410000 */
[----:B------:R-:W-:Y:S02]  /*7040*/  F2FP.F16.F32.PACK_AB R5, R18, R19 ;  /* 0x000000131205723e */ /* 0x000fe400000000ff */
[----:B------:R-:W-:Y:S02]  /*7050*/  F2FP.F16.F32.PACK_AB R4, R14, R15 ;  /* 0x0000000f0e04723e */ /* 0x000fe400000000ff */
[----:B------:R-:W-:Y:S01]  /*7060*/  FSEL R6, R26, R183, P4 ;  /* 0x000000b71a067208 */ /* 0x000fe20002000000 */
[----:B------:R-:W-:Y:S01]  /*7070*/  STS [R224+0x16400], R5 ;  /* 0x01640005e0007388 */ /* 0x000fe20000000800 */
[----:B------:R-:W-:Y:S01]  /*7080*/  @P1 FADD.FTZ R183, -R183, R31 ;  /* 0x0000001fb7b71221 */ /* 0x000fe20000010100 */
[----:B------:R-:W-:Y:S03]  /*7090*/  F2FP.F16.F32.PACK_AB R17, R186, R32 ;  /* 0x00000020ba11723e */ /* 0x000fe600000000ff */
[----:B------:R-:W-:Y:S01]  /*70a0*/  STS [R223+0x16000], R8 ;  /* 0x01600008df007388 */ /* 0x000fe20000000800 */
[----:B------:R-:W-:Y:S01]  /*70b0*/  FMUL.FTZ R13, R206, R6 ;  /* 0x00000006ce0d7220 */ /* 0x000fe20000410000 */
[----:B------:R-:W-:Y:S01]  /*70c0*/  F2FP.F16.F32.PACK_AB R12, R185, R34 ;  /* 0x00000022b90c723e */ /* 0x000fe200000000ff */
[----:B------:R-:W-:Y:S02]  /*70d0*/  FMUL.FTZ R6, R194, R183 ;  /* 0x000000b7c2067220 */ /* 0x000fe40000410000 */
[----:B------:R-:W-:Y:S01]  /*70e0*/  STS [R223+0x16400], R4 ;  /* 0x01640004df007388 */ /* 0x000fe20000000800 */
[----:B------:R-:W-:Y:S02]  /*70f0*/  F2FP.F16.F32.PACK_AB R7, R7, R24 ;  /* 0x000000180707723e */ /* 0x000fe400000000ff */
[----:B-1----:R-:W-:Y:S02]  /*7100*/  F2FP.F16.F32.PACK_AB R0, R11, R13 ;  /* 0x0000000d0b00723e */ /* 0x002fe400000000ff */
        /* <DEDUP_REMOVED lines=16> */
[----:B------:R-:W3:Y:S05]  /*7210*/  LDSM.16.MT88.4 R16, [R0+0x7000] ;  /* 0x007000000010783b */ /* 0x000eea0000004200 */
[----:B------:R-:W4:Y:S05]  /*7220*/  LDSM.16.MT88.4 R20, [R0+0x8000] ;  /* 0x008000000014783b */ /* 0x000f2a0000004200 */
[----:B------:R-:W-:Y:S05]  /*7230*/  LDSM.16.MT88.4 R24, [R2+0x19800] ;  /* 0x019800000218783b */ /* 0x000fea0000004200 */
[----:B------:R-:W4:Y:S05]  /*7240*/  LDSM.16.MT88.4 R28, [R0+0x6400] ;  /* 0x00640000001c783b */ /* 0x000f2a0000004200 */
[----:B------:R-:W4:Y:S05]  /*7250*/  LDSM.16.MT88.4 R32, [R2+0x1b800] ;  /* 0x01b800000220783b */ /* 0x000f2a0000004200 */
[----:B------:R-:W4:Y:S01]  /*7260*/  LDSM.16.MT88.4 R132, [R0+0x7400] ;  /* 0x007400000084783b */ /* 0x000f220000004200 */
[-C--:B-1----:R-:W-:Y:S04]  /*7270*/  HMMA.16816.F32 R36, R4, R8.reuse, R36 ;  /* 0x000000080424723c */ /* 0x082fe80000001824 */
[----:B------:R-:W1:Y:S02]  /*7280*/  LDSM.16.MT88.4 R136, [R0+0x8400] ;  /* 0x008400000088783b */ /* 0x000e640000004200 */
        /* <DEDUP_REMOVED lines=93> */
.L_x_1044:
[----:B------:R-:W-:Y:S01]  /*7860*/  LDSM.16.M88.4 R24, [R176] ;  /* 0x00000000b018783b */ /* 0x000fe20000000200 */
[----:B--2---:R-:W-:Y:S01]  /*7870*/  @P0 VIADD R4, R238, 0xffffffc0 ;  /* 0xffffffc0ee040836 */ /* 0x004fe20000000000 */
[C---:B------:R-:W-:Y:S01]  /*7880*/  LEA R230, P1, R243.reuse, R164, 0x2 ;  /* 0x000000a4f3e67211 */ /* 0x040fe200078210ff */
[----:B------:R-:W-:Y:S01]  /*7890*/  @UP1 UIADD3 UR17, UP0, UR14, -0x100, URZ ;  /* 0xffffff000e111890 */ /* 0x000fe2000ff1e03f */
[----:B------:R-:W1:Y:S01]  /*78a0*/  LDSM.16.MT88.4 R8, [R0+0x9000] ;  /* 0x009000000008783b */ /* 0x000e620000004200 */
[----:B------:R-:W-:Y:S01]  /*78b0*/  @P0 IMAD.WIDE R162, R4, R252, UR14 ;  /* 0x0000000e04a20e25 */ /* 0x000fe2000f8e02fc */
[----:B------:R-:W-:Y:S01]  /*78c0*/  LEA.HI.X.SX32 R229, R243, R165, 0x2, P1 ;  /* 0x000000a5f3e57211 */ /* 0x000fe200008f16ff */
[----:B------:R-:W-:Y:S01]  /*78d0*/  @UP1 UIADD3.X UR10, UR15, -0x1, URZ, UP0, !UPT ;  /* 0xffffffff0f0a1890 */ /* 0x000fe200087fe43f */
[----:B------:R-:W2:Y:S02]  /*78e0*/  LDSM.16.MT88.4 R16, [R0+0xb000] ;  /* 0x00b000000010783b */ /* 0x000ea40000004200 */
[----:B------:R-:W-:Y:S02]  /*78f0*/  @UP1 UMOV UR14, UR17 ;  /* 0x00000011000e1c82 */ /* 0x000fe40008000000 */
[----:B------:R-:W3:Y:S02]  /*7900*/  LDSM.16.MT88.4 R28, [R0+0xd000] ;  /* 0x00d00000001c783b */ /* 0x000ee40000004200 */
[----:B------:R-:W-:Y:S01]  /*7910*/  @UP1 UMOV UR15, UR10 ;  /* 0x0000000a000f1c82 */ /* 0x000fe20008000000 */
[----:B------:R-:W-:Y:S01]  /*7920*/  ULOP3.LUT UR10, UR6, 0x1, URZ, 0xc0, !UPT ;  /* 0x00000001060a7892 */ /* 0x000fe2000f8ec03f */
[----:B------:R-:W-:Y:S03]  /*7930*/  LDSM.16.M88.4 R32, [R177] ;  /* 0x00000000b120783b */ /* 0x000fe60000000200 */
        /* <DEDUP_REMOVED lines=93> */
[----:B------:R-:W-:Y:S01]  /*7f10*/  IMAD.U32 R33, RZ, RZ, UR36 ;  /* 0x00000024ff217e24 */ /* 0x000fe2000f8e00ff */
[-C--:B------:R-:W-:Y:S01]  /*7f20*/  LEA.HI.X.SX32 R133, R0, R29.reuse, 0x2, P0 ;  /* 0x0000001d00857211 */ /* 0x080fe200000f16ff */
[----:B------:R-:W-:Y:S01]  /*7f30*/  IMAD.U32 R34, RZ, RZ, UR36 ;  /* 0x00000024ff227e24 */ /* 0x000fe2000f8e00ff */
[-C--:B------:R-:W-:Y:S03]  /*7f40*/  LEA R32, P1, R32, R28.reuse, 0x2 ;  /* 0x0000001c20207211 */ /* 0x080fe600078210ff */
[----:B------:R3:W-:Y:S01]  /*7f50*/  REDG.E.ADD.F32.FTZ.RN.STRONG.GPU desc[UR8][R132.64], R6 ;  /* 0x00000006840079a6 */ /* 0x0007e2000c10f388 */
[-C--:B------:R-:W-:Y:S01]  /*7f60*/  LEA R34, P2, R34, R28.reuse, 0x2 ;  /* 0x0000001c22227211 */ /* 0x080fe200078410ff */
[----:B------:R-:W-:Y:S02]  /*7f70*/  IMAD.U32 R0, RZ, RZ, UR34 ;  /* 0x00000022ff007e24 */ /* 0x000fe4000f8e00ff */
[----:B------:R-:W-:Y:S01]  /*7f80*/  LDSM.16.MT88.4 R132, [R2+0x17800] ;  /* 0x017800000284783b */ /* 0x000fe20000004200 */
[-C--:B------:R-:W-:Y:S01]  /*7f90*/  LEA.HI.X.SX32 R35, R33, R29.reuse, 0x2, P2 ;  /* 0x0000001d21237211 */ /* 0x080fe200010f16ff */
[----:B-1----:R-:W-:Y:S04]  /*7fa0*/  IMAD.U32 R4, RZ, RZ, UR34 ;  /* 0x00000022ff047e24 */ /* 0x002fe8000f8e00ff */
[----:B------:R1:W-:Y:S01]  /*7fb0*/  REDG.E.ADD.F32.FTZ.RN.STRONG.GPU desc[UR8][R34.64], R7 ;  /* 0x00000007220079a6 */ /* 0x0003e2000c10f388 */
[----:B--2---:R-:W-:Y:S01]  /*7fc0*/  IMAD.U32 R5, RZ, RZ, UR35 ;  /* 0x00000023ff057e24 */ /* 0x004fe2000f8e00ff */
[-C--:B------:R-:W-:Y:S04]  /*7fd0*/  LEA R4, P0, R4, R28.reuse, 0x2 ;  /* 0x0000001c04047211 */ /* 0x080fe800078010ff */
[-C--:B------:R-:W-:Y:S02]  /*7fe0*/  LEA.HI.X.SX32 R33, R5, R29.reuse, 0x2, P1 ;  /* 0x0000001d05217211 */ /* 0x080fe400008f16ff */
[-C--:B------:R-:W-:Y:S01]  /*7ff0*/  LEA.HI.X.SX32 R5, R0, R29.reuse, 0x2, P0 ;  /* 0x0000001d00057211 */ /* 0x080fe200000f16ff */
[----:B------:R-:W-:Y:S02]  /*8000*/  IMAD.U32 R0, RZ, RZ, UR33 ;  /* 0x00000021ff007e24 */ /* 0x000fe4000f8e00ff */
[----:B------:R2:W-:Y:S04]  /*8010*/  REDG.E.ADD.F32.FTZ.RN.STRONG.GPU desc[UR8][R32.64], R8 ;  /* 0x00000008200079a6 */ /* 0x0005e8000c10f388 */
[----:B------:R4:W-:Y:S01]  /*8020*/  REDG.E.ADD.F32.FTZ.RN.STRONG.GPU desc[UR8][R4.64], R9 ;  /* 0x00000009040079a6 */ /* 0x0009e2000c10f388 */
[----:B---3--:R-:W-:Y:S02]  /*8030*/  IMAD.U32 R6, RZ, RZ, UR29 ;  /* 0x0000001dff067e24 */ /* 0x008fe4000f8e00ff */
[----:B-1----:R-:W-:Y:S01]  /*8040*/  IMAD.U32 R7, RZ, RZ, UR28 ;  /* 0x0000001cff077e24 */ /* 0x002fe2000f8e00ff */
[----:B--2---:R-:W-:Y:S01]  /*8050*/  MOV R8, UR32 ;  /* 0x0000002000087c02 */ /* 0x004fe20008000f00 */
        /* <DEDUP_REMOVED lines=25> */
[----:B------:R-:W-:Y:S01]  /*81f0*/  IMAD.U32 R0, RZ, RZ, UR31 ;  /* 0x0000001fff007e24 */ /* 0x000fe2000f8e00ff */
[----:B----4-:R-:W-:Y:S01]  /*8200*/  MOV R13, UR24 ;  /* 0x00000018000d7c02 */ /* 0x010fe20008000f00 */
[----:B------:R-:W-:Y:S01]  /*8210*/  LDSM.16.MT88.4 R32, [R2+0x15800] ;  /* 0x015800000220783b */ /* 0x000fe20000004200 */
[-C--:B------:R-:W-:Y:S03]  /*8220*/  LEA R12, P4, R12, R28.reuse, 0x2 ;  /* 0x0000001c0c0c7211 */ /* 0x080fe600078810ff */
[----:B------:R3:W-:Y:S01]  /*8230*/  REDG.E.ADD.F32.FTZ.RN.STRONG.GPU desc[UR8][R10.64], R16 ;  /* 0x000000100a0079a6 */ /* 0x0007e2000c10f388 */
[----:B-1----:R-:W-:Y:S02]  /*8240*/  IMAD.U32 R6, RZ, RZ, UR25 ;  /* 0x00000019ff067e24 */ /* 0x002fe4000f8e00ff */
[----:B------:R-:W-:Y:S02]  /*8250*/  IMAD.U32 R7, RZ, RZ, UR26 ;  /* 0x0000001aff077e24 */ /* 0x000fe4000f8e00ff */
[----:B--2---:R-:W-:Y:S01]  /*8260*/  IMAD.U32 R5, RZ, RZ, UR25 ;  /* 0x00000019ff057e24 */ /* 0x004fe2000f8e00ff */
[-C--:B------:R-:W-:Y:S01]  /*8270*/  LEA R6, P1, R6, R28.reuse, 0x2 ;  /* 0x0000001c06067211 */ /* 0x080fe200078210ff */
[----:B------:R-:W-:Y:S01]  /*8280*/  IMAD.U32 R14, RZ, RZ, UR24 ;  /* 0x00000018ff0e7e24 */ /* 0x000fe2000f8e00ff */
[-C--:B------:R-:W-:Y:S02]  /*8290*/  LEA.HI.X.SX32 R9, R7, R29.reuse, 0x2, P2 ;  /* 0x0000001d07097211 */ /* 0x080fe400010f16ff */
[----:B------:R-:W-:Y:S02]  /*82a0*/  MOV R4, UR31 ;  /* 0x0000001f00047c02 */ /* 0x000fe40008000f00 */
[-C--:B------:R-:W-:Y:S01]  /*82b0*/  LEA.HI.X.SX32 R7, R5, R29.reuse, 0x2, P1 ;  /* 0x0000001d05077211 */ /* 0x080fe200008f16ff */
[----:B------:R1:W-:Y:S01]  /*82c0*/  REDG.E.ADD.F32.FTZ.RN.STRONG.GPU desc[UR8][R8.64], R17 ;  /* 0x00000011080079a6 */ /* 0x0003e2000c10f388 */
[-C--:B------:R-:W-:Y:S01]  /*82d0*/  LEA R4, P0, R4, R28.reuse, 0x2 ;  /* 0x0000001c04047211 */ /* 0x080fe200078010ff */
[----:B---3--:R-:W-:Y:S01]  /*82e0*/  IMAD.U32 R10, RZ, RZ, UR22 ;  /* 0x00000016ff0a7e24 */ /* 0x008fe2000f8e00ff */
[-C--:B------:R-:W-:Y:S01]  /*82f0*/  LEA R14, P5, R14, R28.reuse, 0x2 ;  /* 0x0000001c0e0e7211 */ /* 0x080fe200078a10ff */
[----:B------:R2:W-:Y:S01]  /*8300*/  REDG.E.ADD.F32.FTZ.RN.STRONG.GPU desc[UR8][R6.64], R18 ;  /* 0x00000012060079a6 */ /* 0x0005e2000c10f388 */
[-C--:B------:R-:W-:Y:S01]  /*8310*/  LEA.HI.X.SX32 R5, R0, R29.reuse, 0x2, P0 ;  /* 0x0000001d00057211 */ /* 0x080fe200000f16ff */
[----:B------:R-:W-:Y:S01]  /*8320*/  IMAD.U32 R11, RZ, RZ, UR23 ;  /* 0x00000017ff0b7e24 */ /* 0x000fe2000f8e00ff */
[-C--:B------:R-:W-:Y:S01]  /*8330*/  LEA.HI.X.SX32 R15, R13, R29.reuse, 0x2, P5 ;  /* 0x0000001d0d0f7211 */ /* 0x080fe200028f16ff */
[----:B------:R-:W-:Y:S01]  /*8340*/  IMAD.U32 R0, RZ, RZ, UR30 ;  /* 0x0000001eff007e24 */ /* 0x000fe2000f8e00ff */
[-C--:B------:R-:W-:Y:S01]  /*8350*/  LEA R10, P3, R10, R28.reuse, 0x2 ;  /* 0x0000001c0a0a7211 */ /* 0x080fe200078610ff */
[----:B------:R3:W-:Y:S01]  /*8360*/  REDG.E.ADD.F32.FTZ.RN.STRONG.GPU desc[UR8][R4.64], R19 ;  /* 0x00000013040079a6 */ /* 0x0007e2000c10f388 */
[-C--:B------:R-:W-:Y:S03]  /*8370*/  LEA.HI.X.SX32 R13, R11, R29.reuse, 0x2, P4 ;  /* 0x0000001d0b0d7211 */ /* 0x080fe600020f16ff */
[----:B------:R-:W-:Y:S04]  /*8380*/  REDG.E.ADD.F32.FTZ.RN.STRONG.GPU desc[UR8][R28.64+0x100], R20 ;  /* 0x000100141c0079a6 */ /* 0x000fe8000c10f388 */
[----:B------:R-:W-:Y:S04]  /*8390*/  REDG.E.ADD.F32.FTZ.RN.STRONG.GPU desc[UR8][R30.64+0x100], R21 ;  /* 0x000100151e0079a6 */ /* 0x000fe8000c10f388 */
[----:B------:R-:W-:Y:S04]  /*83a0*/  REDG.E.ADD.F32.FTZ.RN.STRONG.GPU desc[UR8][R14.64], R22 ;  /* 0x000000160e0079a6 */ /* 0x000fe8000c10f388 */
[----:B------:R-:W-:Y:S01]  /*83b0*/  REDG.E.ADD.F32.FTZ.RN.STRONG.GPU desc[UR8][R12.64], R23 ;  /* 0x000000170c0079a6 */ /* 0x000fe2000c10f388 */
[----:B-1----:R-:W-:Y:S02]  /*83c0*/  IMAD.U32 R8, RZ, RZ, UR21 ;  /* 0x00000015ff087e24 */ /* 0x002fe4000f8e00ff */
[----:B------:R-:W-:Y:S01]  /*83d0*/  IMAD.U32 R9, RZ, RZ, UR22 ;  /* 0x00000016ff097e24 */ /* 0x000fe2000f8e00ff */
[----:B------:R-:W-:Y:S01]  /*83e0*/  LDSM.16.MT88.4 R12, [R2+0x17000] ;  /* 0x01700000020c783b */ /* 0x000fe20000004200 */
[----:B--2---:R-:W-:Y:S01]  /*83f0*/  IMAD.U32 R6, RZ, RZ, UR20 ;  /* 0x00000014ff067e24 */ /* 0x004fe2000f8e00ff */
[-C--:B------:R-:W-:Y:S01]  /*8400*/  LEA R8, P2, R8, R28.reuse, 0x2 ;  /* 0x0000001c08087211 */ /* 0x080fe200078410ff */
[----:B------:R-:W-:Y:S01]  /*8410*/  IMAD.U32 R7, RZ, RZ, UR21 ;  /* 0x00000015ff077e24 */ /* 0x000fe2000f8e00ff */
[-C--:B------:R-:W-:Y:S01]  /*8420*/  LEA.HI.X.SX32 R11, R9, R29.reuse, 0x2, P3 ;  /* 0x0000001d090b7211 */ /* 0x080fe200018f16ff */
[----:B------:R-:W-:Y:S01]  /*8430*/  LDSM.16.MT88.4 R16, [R3+0x1000] ;  /* 0x001000000310783b */ /* 0x000fe20000004200 */
[-C--:B------:R-:W-:Y:S01]  /*8440*/  LEA R6, P1, R6, R28.reuse, 0x2 ;  /* 0x0000001c06067211 */ /* 0x080fe200078210ff */
[----:B---3--:R-:W-:Y:S01]  /*8450*/  IMAD.U32 R4, RZ, RZ, UR30 ;  /* 0x0000001eff047e24 */ /* 0x008fe2000f8e00ff */
[-C--:B------:R-:W-:Y:S01]  /*8460*/  LEA.HI.X.SX32 R9, R7, R29.reuse, 0x2, P2 ;  /* 0x0000001d07097211 */ /* 0x080fe200010f16ff */
[----:B------:R-:W-:Y:S01]  /*8470*/  IMAD.U32 R5, RZ, RZ, UR20 ;  /* 0x00000014ff057e24 */ /* 0x000fe2000f8e00ff */
[----:B------:R-:W-:Y:S02]  /*8480*/  REDG.E.ADD.F32.FTZ.RN.STRONG.GPU desc[UR8][R10.64], R24 ;  /* 0x000000180a0079a6 */ /* 0x000fe4000c10f388 */
        /* <DEDUP_REMOVED lines=182> */
[----:B------:R-:W-:Y:S01]  /*8ff0*/  F2FP.F16.F32.PACK_AB R124, R125, R124 ;  /* 0x0000007c7d7c723e */ /* 0x000fe200000000ff */
[----:B------:R-:W-:Y:S01]  /*9000*/  FMUL.FTZ R64, R64, UR6 ;  /* 0x0000000640407c20 */ /* 0x000fe20008410000 */
        /* <DEDUP_REMOVED lines=55> */
[----:B------:R-:W-:Y:S01]  /*9380*/  @UP0 UIADD3 UR5, UR52, UR53, URZ ;  /* 0x0000003534050290 */ /* 0x000fe2000fffe03f */
        /* <DEDUP_REMOVED lines=22> */
[----:B------:R-:W-:Y:S01]  /*94f0*/  PLOP3.LUT P0, PT, PT, PT, UP0, 0x80, 0x0 ;  /* 0x000000000000781c */ /* 0x000fe20003f0f008 */
        /* <DEDUP_REMOVED lines=35> */
.L_x_1046:
        /* <DEDUP_REMOVED lines=19> */
.L_x_1047:
[----:B------:R-:W-:Y:S01]  /*9860*/  BAR.SYNC.DEFER_BLOCKING 0x0 ;  /* 0x0000000000007b1d */ /* 0x000fe20000010000 */
[----:B------:R-:W-:Y:S01]  /*9870*/  USHF.R.S32.HI UR6, URZ, 0x1f, UR5 ;  /* 0x0000001f3f067899 */ /* 0x000fe20008011405 */
[----:B-12---:R-:W-:Y:S01]  /*9880*/  SHF.R.S32.HI R3, RZ, 0x1f, R9 ;  /* 0x0000001fff037819 */ /* 0x006fe20000011409 */
        /* <DEDUP_REMOVED lines=50> */
.L_x_1049:
[----:B------:R-:W-:Y:S05]  /*9bb0*/  BSYNC B0 ;  /* 0x0000000000007941 */ /* 0x000fea0003800000 */
.L_x_1048:
        /* <DEDUP_REMOVED lines=20> */
.L_x_1051:
[----:B------:R-:W-:Y:S05]  /*9d00*/  BSYNC B0 ;  /* 0x0000000000007941 */ /* 0x000fea0003800000 */
.L_x_1050:
        /* <DEDUP_REMOVED lines=32> */
[----:B--2---:R2:W-:Y:S04]  /*9f10*/  @!P2 STG.E.128 desc[UR8][R4.64], R16 ;  /* 0x000000100400a986 */ /* 0x0045e8000c101d08 */
[----:B------:R2:W-:Y:S04]  /*9f20*/  @!P1 STG.E.128 desc[UR8][R4.64+0x40], R12 ;  /* 0x0000400c04009986 */ /* 0x0005e8000c101d08 */
[----:B-1----:R2:W-:Y:S02]  /*9f30*/  @!P0 STG.E.128 desc[UR8][R4.64+0x80], R160 ;  /* 0x000080a004008986 */ /* 0x0025e4000c101d08 */
.L_x_1053:
[----:B------:R-:W-:Y:S05]  /*9f40*/  BSYNC B0 ;  /* 0x0000000000007941 */ /* 0x000fea0003800000 */
.L_x_1052:
        /* <DEDUP_REMOVED lines=20> */
.L_x_1029:
        /* <DEDUP_REMOVED lines=24> */
.L_x_1055:
[----:B------:R-:W-:Y:S01]  /*a210*/  @UP0 UIADD3 UR5, UR52, UR53, URZ ;  /* 0x0000003534050290 */ /* 0x000fe2000fffe03f */
[----:B-1----:R-:W-:Y:S01]  /*a220*/  SHF.R.S32.HI R0, RZ, 0x1f, R3 ;  /* 0x0000001fff007819 */ /* 0x002fe20000011403 */
        /* <DEDUP_REMOVED lines=18> */
[----:B------:R-:W-:-:S03]  /*a350*/  UIADD3 UR16, UR15, UR5, URZ ;  /* 0x000000050f107290 */ /* 0x000fc6000fffe03f */
[----:B------:R-:W-:-:S09]  /*a360*/  UMOV UR5, UR14 ;  /* 0x0000000e00057c82 */ /* 0x000fd20008000000 */
.L_x_1056:
        /* <DEDUP_REMOVED lines=9> */
[----:B------:R-:W-:Y:S02]  /*a400*/  ULDC.64 UR14, c[0x0][0x468] ;  /* 0x00011a00000e7ab9 */ /* 0x000fe40000000a00 */
[----:B------:R-:W-:Y:S01]  /*a410*/  IMAD.U32 R3, RZ, RZ, UR6 ;  /* 0x00000006ff037e24 */ /* 0x000fe2000f8e00ff */
[----:B------:R-:W-:Y:S01]  /*a420*/  IADD3 R6, P0, R4, UR20, RZ ;  /* 0x0000001404067c10 */ /* 0x000fe2000ff1e0ff */
[----:B------:R-:W-:Y:S01]  /*a430*/  UIMAD UR6, UR17, UR14, URZ ;  /* 0x0000000e110672a4 */ /* 0x000fe2000f8e023f */
[C---:B------:R-:W-:Y:S01]  /*a440*/  ISETP.GE.AND P4, PT, R0.reuse, UR7, PT ;  /* 0x0000000700007c0c */ /* 0x040fe2000bf86270 */
[----:B------:R-:W-:Y:S01]  /*a450*/  VIADD R4, R0, 0x40 ;  /* 0x0000004000047836 */ /* 0x000fe20000000000 */
[----:B------:R-:W-:Y:S01]  /*a460*/  IADD3.X R7, R5, UR21, R3, P0, !PT ;  /* 0x0000001505077c10 */ /* 0x000fe200087fe403 */
[----:B------:R-:W-:Y:S01]  /*a470*/  UIMAD UR15, UR56, UR15, UR6 ;  /* 0x0000000f380f72a4 */ /* 0x000fe2000f8e0206 */
[----:B------:R-:W-:Y:S01]  /*a480*/  MOV R3, UR14 ;  /* 0x0000000e00037c02 */ /* 0x000fe20008000f00 */
[----:B------:R-:W-:Y:S01]  /*a490*/  VIADD R12, R232, 0x40 ;  /* 0x00000040e80c7836 */ /* 0x000fe20000000000 */
[----:B------:R-:W-:Y:S01]  /*a4a0*/  ISETP.GE.AND P3, PT, R4, UR7, PT ;  /* 0x0000000704007c0c */ /* 0x000fe2000bf66270 */
[----:B------:R-:W-:Y:S01]  /*a4b0*/  VIADD R11, R232, 0x20 ;  /* 0x00000020e80b7836 */ /* 0x000fe20000000000 */
[----:B------:R-:W-:Y:S01]  /*a4c0*/  SHF.R.S32.HI R13, RZ, 0x1f, R0 ;  /* 0x0000001fff0d7819 */ /* 0x000fe20000011400 */
        /* <DEDUP_REMOVED lines=19> */
.L_x_1058:
[----:B------:R-:W-:Y:S05]  /*a600*/  BSYNC B0 ;  /* 0x0000000000007941 */ /* 0x000fea0003800000 */
.L_x_1057:
        /* <DEDUP_REMOVED lines=19> */
.L_x_1060:
[----:B------:R-:W-:Y:S05]  /*a740*/  BSYNC B0 ;  /* 0x0000000000007941 */ /* 0x000fea0003800000 */
.L_x_1059:
[----:B------:R-:W-:Y:S01]  /*a750*/  UIMAD UR6, UR19, UR12, URZ ;  /* 0x0000000c130672a4 */ /* 0x000fe2000f8e023f */
[----:B-12---:R-:W-:Y:S01]  /*a760*/  IMAD.U32 R4, RZ, RZ, UR12 ;  /* 0x0000000cff047e24 */ /* 0x006fe2000f8e00ff */
[----:B------:R-:W-:Y:S01]  /*a770*/  USHF.R.S32.HI UR10, URZ, 0x1f, UR56 ;  /* 0x0000001f3f0a7899 */ /* 0x000fe20008011438 */
[----:B------:R-:W-:Y:S01]  /*a780*/  BSSY B0, `(.L_x_1061) ;  /* 0x000001d000007945 */ /* 0x000fe20003800000 */
[----:B------:R-:W-:Y:S01]  /*a790*/  UIMAD UR6, UR18, UR13, UR6 ;  /* 0x0000000d120672a4 */ /* 0x000fe2000f8e0206 */
[----:B------:R-:W-:-:S05]  /*a7a0*/  IMAD.WIDE.U32 R4, R4, UR18, R232 ;  /* 0x0000001204047c25 */ /* 0x000fca000f8e00e8 */
[----:B------:R-:W-:Y:S01]  /*a7b0*/  IMAD.U32 R3, RZ, RZ, UR6 ;  /* 0x00000006ff037e24 */ /* 0x000fe2000f8e00ff */
[----:B------:R-:W-:Y:S01]  /*a7c0*/  IADD3 R6, P0, R4, UR5, RZ ;  /* 0x0000000504067c10 */ /* 0x000fe2000ff1e0ff */
[----:B------:R-:W-:Y:S02]  /*a7d0*/  ULDC.64 UR6, c[0x0][0x470] ;  /* 0x00011c0000067ab9 */ /* 0x000fe40000000a00 */
[----:B------:R-:W-:Y:S01]  /*a7e0*/  UIMAD UR5, UR10, UR6, URZ ;  /* 0x000000060a0572a4 */ /* 0x000fe2000f8e023f */
[----:B------:R-:W-:Y:S02]  /*a7f0*/  IADD3.X R7, R5, UR16, R3, P0, !PT ;  /* 0x0000001005077c10 */ /* 0x000fe400087fe403 */
[----:B------:R-:W-:Y:S01]  /*a800*/  MOV R3, UR6 ;  /* 0x0000000600037c02 */ /* 0x000fe20008000f00 */
[----:B------:R-:W-:-:S04]  /*a810*/  UIMAD UR7, UR56, UR7, UR5 ;  /* 0x00000007380772a4 */ /* 0x000fc8000f8e0205 */
        /* <DEDUP_REMOVED lines=19> */
.L_x_1062:
[----:B------:R-:W-:Y:S05]  /*a950*/  BSYNC B0 ;  /* 0x0000000000007941 */ /* 0x000fea0003800000 */
.L_x_1061:
        /* <DEDUP_REMOVED lines=18> */
.L_x_1054:
[----:B------:R-:W-:Y:S05]  /*aa80*/  BSYNC B1 ;  /* 0x0000000000017941 */ /* 0x000fea0003800000 */
.L_x_1024:
[----:B------:R-:W-:Y:S01]  /*aa90*/  R2UR UR6, R251 ;  /* 0x00000000fb0672ca */ /* 0x000fe200000e0000 */
[----:B------:R-:W-:Y:S02]  /*aaa0*/  ULDC UR5, c[0x0][0xc] ;  /* 0x0000030000057ab9 */ /* 0x000fe40000000800 */
[----:B------:R-:W-:-:S10]  /*aab0*/  UIADD3 UR51, UR5, UR51, URZ ;  /* 0x0000003305337290 */ /* 0x000fd4000fffe03f */
[----:B------:R-:W-:-:S06]  /*aac0*/  UISETP.GE.AND UP0, UPT, UR51, UR6, UPT ;  /* 0x000000063300728c */ /* 0x000fcc000bf06270 */
[----:B------:R-:W-:-:S13]  /*aad0*/  PLOP3.LUT P0, PT, PT, PT, UP0, 0x80, 0x0 ;  /* 0x000000000000781c */ /* 0x000fda0003f0f008 */
[----:B------:R-:W-:Y:S05]  /*aae0*/  @P0 BRA `(.L_x_1063) ;  /* 0x0000000000040947 */ /* 0x000fea0003800000 */
[----:B------:R-:W-:Y:S05]  /*aaf0*/  BRA `(.L_x_1064) ;  /* 0xffffff6000307947 */ /* 0x000fea000383ffff */
.L_x_1063:
[----:B------:R-:W-:Y:S05]  /*ab00*/  EXIT ;  /* 0x000000000000794d */ /* 0x000fea0003800000 */
.L_x_1065:
        /* <DEDUP_REMOVED lines=15> */
.L_x_1311:


//--------------------- .text._ZN5flash44flash_bwd_dq_dk_dv_loop_seqk_parallel_kernelI23Flash_bwd_kernel_traitsILi96ELi64ELi128ELi8ELi2ELi4ELi4ELb0ELb0EN7cutlass6half_tE19Flash_kernel_traitsILi96ELi64ELi128ELi8ES3_EELb0ELb0ELb0ELb1ELb0ELb0ELb1EEEvNS_16Flash_bwd_paramsE --------------------------
	.section	.text._ZN5flash44flash_bwd_dq_dk_dv_loop_seqk_parallel_kernelI23Flash_bwd_kernel_traitsILi96ELi64ELi128ELi8ELi2ELi4ELi4ELb0ELb0EN7cutlass6half_tE19Flash_kernel_traitsILi96ELi64ELi128ELi8ES3_EELb0ELb0ELb0ELb1ELb0ELb0ELb1EEEvNS_16Flash_bwd_paramsE,"ax",@progbits
	.align	128
        .global         _ZN5flash44flash_bwd_dq_dk_dv_loop_seqk_parallel_kernelI23Flash_bwd_kernel_traitsILi96ELi64ELi128ELi8ELi2ELi4ELi4ELb0ELb0EN7cutlass6half_tE19Flash_kernel_traitsILi96ELi64ELi128ELi8ES3_EELb0ELb0ELb0ELb1ELb0ELb0ELb1EEEvNS_16Flash_bwd_paramsE
        .type           _ZN5flash44flash_bwd_dq_dk_dv_loop_seqk_parallel_kernelI23Flash_bwd_kernel_traitsILi96ELi64ELi128ELi8ELi2ELi4ELi4ELb0ELb0EN7cutlass6half_tE19Flash_kernel_traitsILi96ELi64ELi128ELi8ES3_EELb0ELb0ELb0ELb1ELb0ELb0ELb1EEEvNS_16Flash_bwd_paramsE,@function
        .size           _ZN5flash44flash_bwd_dq_dk_dv_loop_seqk_parallel_kernelI23Flash_bwd_kernel_traitsILi96ELi64ELi128ELi8ELi2ELi4ELi4ELb0ELb0EN7cutlass6half_tE19Flash_kernel_traitsILi96ELi64ELi128ELi8ES3_EELb0ELb0ELb0ELb1ELb0ELb0ELb1EEEvNS_16Flash_bwd_paramsE,(.L_x_1312 - _ZN5flash44flash_bwd_dq_dk_dv_loop_seqk_parallel_kernelI23Flash_bwd_kernel_traitsILi96ELi64ELi128ELi8ELi2ELi4ELi4ELb0ELb0EN7cutlass6half_tE19Flash_kernel_traitsILi96ELi64ELi128ELi8ES3_EELb0ELb0ELb0ELb1ELb0ELb0ELb1EEEvNS_16Flash_bwd_paramsE)
        .other          _ZN5flash44flash_bwd_dq_dk_dv_loop_seqk_parallel_kernelI23Flash_bwd_kernel_traitsILi96ELi64ELi128ELi8ELi2ELi4ELi4ELb0ELb0EN7cutlass6half_tE19Flash_kernel_traitsILi96ELi64ELi128ELi8ES3_EELb0ELb0ELb0ELb1ELb0ELb0ELb1EEEvNS_16Flash_bwd_paramsE,@"STO_CUDA_ENTRY STV_DEFAULT"
_ZN5flash44flash_bwd_dq_dk_dv_loop_seqk_parallel_kernelI23Flash_bwd_kernel_traitsILi96ELi64ELi128ELi8ELi2ELi4ELi4ELb0ELb0EN7cutlass6half_tE19Flash_kernel_traitsILi96ELi64ELi128ELi8ES3_EELb0ELb0ELb0ELb1ELb0ELb0ELb1EEEvNS_16Flash_bwd_paramsE:
.text._ZN5flash44flash_bwd_dq_dk_dv_loop_seqk_parallel_kernelI23Flash_bwd_kernel_traitsILi96ELi64ELi128ELi8ELi2ELi4ELi4ELb0ELb0EN7cutlass6half_tE19Flash_kernel_traitsILi96ELi64ELi128ELi8ES3_EELb0ELb0ELb0ELb1ELb0ELb0ELb1EEEvNS_16Flash_bwd_paramsE:
        /* <DEDUP_REMOVED lines=19> */
[----:B------:R-:W-:Y:S01]  /*0130*/  UMOV UR59, 0xffffd000 ;  /* 0xffffd000003b7882 */ /* 0x000fe20000000000 */
        /* <DEDUP_REMOVED lines=9> */
[CC--:B------:R-:W-:Y:S01]  /*01d0*/  LEA.HI R9, R20.reuse, R21.reuse, RZ, 0x5 ;  /* 0x0000001514097211 */ /* 0x0c0fe200078f28ff */
[----:B-----5:R-:W-:Y:S01]  /*01e0*/  USHF.L.U32 UR5, UR45, 0x7, URZ ;  /* 0x000000072d057899 */ /* 0x020fe2000800063f */
[----:B-1----:R-:W-:Y:S02]  /*01f0*/  SHF.R.S32.HI R0, RZ, 0x3, R16 ;  /* 0x00000003ff007819 */ /* 0x002fe40000011410 */
[----:B------:R-:W-:Y:S02]  /*0200*/  LOP3.LUT R3, R13, 0xfffffffc, RZ, 0xc0, !PT ;  /* 0xfffffffc0d037812 */ /* 0x000fe400078ec0ff */
[----:B------:R-:W-:Y:S01]  /*0210*/  LEA.HI R5, R20, R21, RZ, 0x4 ;  /* 0x0000001514057211 */ /* 0x000fe200078f20ff */
[----:B------:R-:W-:Y:S01]  /*0220*/  IMAD.SHL.U32 R0, R0, 0x40, RZ ;  /* 0x0000004000007824 */ /* 0x000fe200078e00ff */
[----:B------:R-:W-:Y:S01]  /*0230*/  LOP3.LUT R2, R9, 0xffffffe0, RZ, 0xc0, !PT ;  /* 0xffffffe009027812 */ /* 0x000fe200078ec0ff */
[----:B------:R-:W-:Y:S01]  /*0240*/  IMAD.IADD R18, R21, 0x1, -R3 ;  /* 0x0000000115127824 */ /* 0x000fe200078e0a03 */
[----:B------:R-:W-:-:S02]  /*0250*/  SHF.R.S32.HI R7, RZ, 0x4, R5 ;  /* 0x00000004ff077819 */ /* 0x000fc40000011405 */
[----:B------:R-:W-:Y:S01]  /*0260*/  LOP3.LUT R0, R0, 0xc0, RZ, 0xc0, !PT ;  /* 0x000000c000007812 */ /* 0x000fe200078ec0ff */
[----:B------:R-:W-:Y:S01]  /*0270*/  IMAD.IADD R2, R21, 0x1, -R2 ;  /* 0x0000000115027824 */ /* 0x000fe200078e0a02 */
[----:B------:R-:W-:Y:S01]  /*0280*/  LEA.HI R3, R5, R7, RZ, 0x1 ;  /* 0x0000000705037211 */ /* 0x000fe200078f08ff */
[----:B------:R-:W-:Y:S01]  /*0290*/  IMAD.SHL.U32 R232, R18, 0x8, RZ ;  /* 0x0000000812e87824 */ /* 0x000fe200078e00ff */
[----:B------:R-:W-:Y:S02]  /*02a0*/  SHF.R.U32.HI R4, RZ, 0x3, R0 ;  /* 0x00000003ff047819 */ /* 0x000fe40000011600 */
[----:B------:R-:W-:Y:S02]  /*02b0*/  SHF.R.S32.HI R6, RZ, 0x1f, R2 ;  /* 0x0000001fff067819 */ /* 0x000fe40000011402 */
[----:B------:R-:W-:Y:S02]  /*02c0*/  LOP3.LUT R0, R0, 0x18, R232, 0xf8, !PT ;  /* 0x0000001800007812 */ /* 0x000fe400078ef8e8 */
[----:B------:R-:W-:-:S02]  /*02d0*/  LOP3.LUT R3, R3, 0xfffffffe, RZ, 0xc0, !PT ;  /* 0xfffffffe03037812 */ /* 0x000fc400078ec0ff */
[----:B------:R-:W-:Y:S02]  /*02e0*/  LEA.HI R23, R6, R2, RZ, 0x2 ;  /* 0x0000000206177211 */ /* 0x000fe400078f10ff */
[----:B------:R-:W-:Y:S01]  /*02f0*/  SHF.R.S32.HI R243, RZ, 0x2, R13 ;  /* 0x00000002fff37819 */ /* 0x000fe2000001140d */
[----:B------:R-:W-:Y:S01]  /*0300*/  IMAD.IADD R17, R7, 0x1, -R3 ;  /* 0x0000000107117824 */ /* 0x000fe200078e0a03 */
[----:B------:R-:W-:Y:S02]  /*0310*/  LOP3.LUT R250, R0, R4, RZ, 0x3c, !PT ;  /* 0x0000000400fa7212 */ /* 0x000fe400078e3cff */
[--C-:B------:R-:W-:Y:S02]  /*0320*/  SHF.R.S32.HI R2, RZ, 0x5, R9.reuse ;  /* 0x00000005ff027819 */ /* 0x100fe40000011409 */
[----:B------:R-:W-:Y:S02]  /*0330*/  SHF.R.S32.HI R0, RZ, 0x1f, R9 ;  /* 0x0000001fff007819 */ /* 0x000fe40000011409 */
[----:B------:R-:W-:-:S02]  /*0340*/  LOP3.LUT R4, R5, 0xfffffff0, RZ, 0xc0, !PT ;  /* 0xfffffff005047812 */ /* 0x000fc400078ec0ff */
[----:B------:R-:W-:Y:S02]  /*0350*/  LEA.HI R7, R13, R243, RZ, 0x1 ;  /* 0x000000f30d077211 */ /* 0x000fe400078f08ff */
[-C--:B------:R-:W-:Y:S02]  /*0360*/  LEA.HI R5, R9, R2.reuse, RZ, 0x1 ;  /* 0x0000000209057211 */ /* 0x080fe400078f08ff */
[----:B------:R-:W-:Y:S02]  /*0370*/  LOP3.LUT R8, R16, 0xfffffff8, RZ, 0xc0, !PT ;  /* 0xfffffff810087812 */ /* 0x000fe400078ec0ff */
[----:B------:R-:W-:Y:S01]  /*0380*/  LEA.HI R3, R0, R2, RZ, 0x2 ;  /* 0x0000000200037211 */ /* 0x000fe200078f10ff */
[----:B------:R-:W-:Y:S01]  /*0390*/  IMAD.IADD R0, R21, 0x1, -R4 ;  /* 0x0000000115007824 */ /* 0x000fe200078e0a04 */
[----:B------:R-:W-:Y:S02]  /*03a0*/  LOP3.LUT R7, R7, 0x7fffffe, RZ, 0xc0, !PT ;  /* 0x07fffffe07077812 */ /* 0x000fe400078ec0ff */
[----:B------:R-:W-:-:S02]  /*03b0*/  LOP3.LUT R6, R5, 0xfffffffe, RZ, 0xc0, !PT ;  /* 0xfffffffe05067812 */ /* 0x000fc400078ec0ff */
[----:B------:R-:W-:Y:S01]  /*03c0*/  LOP3.LUT R4, R3, 0xfffffffc, RZ, 0xc0, !PT ;  /* 0xfffffffc03047812 */ /* 0x000fe200078ec0ff */
[----:B------:R-:W-:Y:S01]  /*03d0*/  IMAD.IADD R3, R21, 0x1, -R8 ;  /* 0x0000000115037824 */ /* 0x000fe200078e0a08 */
[----:B------:R-:W-:Y:S01]  /*03e0*/  LEA.HI R12, R20, R21, RZ, 0x6 ;  /* 0x00000015140c7211 */ /* 0x000fe200078f30ff */
[----:B------:R-:W-:Y:S02]  /*03f0*/  IMAD.IADD R5, R243, 0x1, -R7 ;  /* 0x00000001f3057824 */ /* 0x000fe400078e0a07 */
[C---:B------:R-:W-:Y:S01]  /*0400*/  IMAD.IADD R182, R2.reuse, 0x1, -R6 ;  /* 0x0000000102b67824 */ /* 0x040fe200078e0a06 */
[----:B------:R-:W-:Y:S01]  /*0410*/  SHF.R.S32.HI R6, RZ, 0x1f, R0 ;  /* 0x0000001fff067819 */ /* 0x000fe20000011400 */
[C---:B------:R-:W-:Y:S01]  /*0420*/  IMAD.IADD R11, R2.reuse, 0x1, -R4 ;  /* 0x00000001020b7824 */ /* 0x040fe200078e0a04 */
[----:B------:R-:W-:Y:S01]  /*0430*/  LEA.HI R4, R3, R3, RZ, 0x1 ;  /* 0x0000000303047211 */ /* 0x000fe200078f08ff */
[----:B------:R-:W-:Y:S01]  /*0440*/  IMAD R10, R2, 0x8, R5 ;  /* 0x00000008020a7824 */ /* 0x000fe200078e0205 */
[----:B------:R-:W-:-:S02]  /*0450*/  SHF.R.S32.HI R5, RZ, 0x1f, R13 ;  /* 0x0000001fff057819 */ /* 0x000fc4000001140d */
[-C--:B------:R-:W-:Y:S01]  /*0460*/  LEA.HI R13, R6, R0.reuse, RZ, 0x3 ;  /* 0x00000000060d7211 */ /* 0x080fe200078f18ff */
[----:B------:R-:W-:Y:S01]  /*0470*/  IMAD.U32 R250, R10, 0x20, R250 ;  /* 0x000000200afa7824 */ /* 0x000fe200078e00fa */
[----:B------:R-:W-:Y:S02]  /*0480*/  SHF.R.S32.HI R12, RZ, 0x6, R12 ;  /* 0x00000006ff0c7819 */ /* 0x000fe4000001140c */
[----:B------:R-:W-:Y:S02]  /*0490*/  LOP3.LUT R6, R4, 0x3fffffe, RZ, 0xc0, !PT ;  /* 0x03fffffe04067812 */ /* 0x000fe400078ec0ff */
[----:B------:R-:W-:Y:S02]  /*04a0*/  LEA.HI R2, R0, R0, RZ, 0x1 ;  /* 0x0000000000027211 */ /* 0x000fe400078f08ff */
[----:B------:R-:W-:Y:S01]  /*04b0*/  LEA.HI R8, R5, R243, RZ, 0x3 ;  /* 0x000000f305087211 */ /* 0x000fe200078f18ff */
[----:B------:R-:W-:Y:S01]  /*04c0*/  IMAD.IADD R6, R3, 0x1, -R6 ;  /* 0x0000000103067824 */ /* 0x000fe200078e0a06 */
[----:B------:R-:W-:Y:S01]  /*04d0*/  LOP3.LUT R7, R13, 0xfffffff8, RZ, 0xc0, !PT ;  /* 0xfffffff80d077812 */ /* 0x000fe200078ec0ff */
[----:B------:R-:W-:Y:S01]  /*04e0*/  IMAD R5, R12, 0x4, R17 ;  /* 0x000000040c057824 */ /* 0x000fe200078e0211 */
[----:B------:R-:W-:-:S03]  /*04f0*/  LOP3.LUT R9, R2, 0x7fffffe, RZ, 0xc0, !PT ;  /* 0x07fffffe02097812 */ /* 0x000fc600078ec0ff */
[----:B------:R-:W-:Y:S01]  /*0500*/  IMAD R22, R5, 0x8, R6 ;  /* 0x0000000805167824 */ /* 0x000fe200078e0206 */
[----:B------:R-:W-:Y:S01]  /*0510*/  LOP3.LUT R5, R8, 0xfffffff8, RZ, 0xc0, !PT ;  /* 0xfffffff808057812 */ /* 0x000fe200078ec0ff */
[C---:B------:R-:W-:Y:S01]  /*0520*/  IMAD.IADD R15, R0.reuse, 0x1, -R7 ;  /* 0x00000001000f7824 */ /* 0x040fe200078e0a07 */
[--C-:B------:R-:W-:Y:S01]  /*0530*/  SHF.R.S32.HI R7, RZ, 0x1, R2.reuse ;  /* 0x00000001ff077819 */ /* 0x100fe20000011402 */
[----:B------:R-:W-:Y:S01]  /*0540*/  IMAD.SHL.U32 R6, R3, 0x40, RZ ;  /* 0x0000004003067824 */ /* 0x000fe200078e00ff */
[----:B------:R-:W-:Y:S01]  /*0550*/  SHF.R.S32.HI R3, RZ, 0x1f, R2 ;  /* 0x0000001fff037819 */ /* 0x000fe20000011402 */
[----:B------:R-:W-:Y:S01]  /*0560*/  IMAD.IADD R19, R0, 0x1, -R9 ;  /* 0x0000000100137824 */ /* 0x000fe200078e0a09 */
[----:B------:R-:W-:Y:S01]  /*0570*/  SHF.R.S32.HI R0, RZ, 0x1, R4 ;  /* 0x00000001ff007819 */ /* 0x000fe20000011404 */
[----:B------:R-:W-:Y:S01]  /*0580*/  IMAD.IADD R2, R243, 0x1, -R5 ;  /* 0x00000001f3027824 */ /* 0x000fe200078e0a05 */
[----:B------:R-:W-:Y:S01]  /*0590*/  LEA.HI R4, R3, R7, RZ, 0x2 ;  /* 0x0000000703047211 */ /* 0x000fe200078f10ff */
[----:B------:R-:W-:Y:S01]  /*05a0*/  IMAD.SHL.U32 R3, R11, 0x10, RZ ;  /* 0x000000100b037824 */ /* 0x000fe200078e00ff */
[C---:B------:R-:W-:Y:S01]  /*05b0*/  LOP3.LUT P4, RZ, R0.reuse, 0x2, RZ, 0xc0, !PT ;  /* 0x0000000200ff7812 */ /* 0x040fe2000788c0ff */
[----:B------:R-:W-:Y:S01]  /*05c0*/  IMAD.SHL.U32 R0, R0, 0x40, RZ ;  /* 0x0000004000007824 */ /* 0x000fe200078e00ff */
[----:B------:R-:W-:-:S02]  /*05d0*/  LOP3.LUT R5, R4, 0xfffffffc, RZ, 0xc0, !PT ;  /* 0xfffffffc04057812 */ /* 0x000fc400078ec0ff */
[----:B------:R-:W-:Y:S02]  /*05e0*/  LEA.HI R9, R2, R2, RZ, 0x1 ;  /* 0x0000000202097211 */ /* 0x000fe400078f08ff */
[----:B------:R-:W-:Y:S01]  /*05f0*/  LOP3.LUT R0, R0, 0xc0, RZ, 0xc0, !PT ;  /* 0x000000c000007812 */ /* 0x000fe200078ec0ff */
[----:B------:R-:W-:Y:S01]  /*0600*/  IMAD.IADD R14, R7, 0x1, -R5 ;  /* 0x00000001070e7824 */ /* 0x000fe200078e0a05 */
[----:B------:R-:W-:Y:S02]  /*0610*/  LOP3.LUT R8, R6, 0x1c0, RZ, 0xc0, !PT ;  /* 0x000001c006087812 */ /* 0x000fe400078ec0ff */
[----:B------:R-:W-:Y:S02]  /*0620*/  LOP3.LUT R5, R9, 0x3fffffe, RZ, 0xc0, !PT ;  /* 0x03fffffe09057812 */ /* 0x000fe400078ec0ff */
[----:B------:R-:W-:Y:S02]  /*0630*/  LOP3.LUT R4, R0, 0x8, R16, 0xf8, !PT ;  /* 0x0000000800047812 */ /* 0x000fe400078ef810 */
[----:B------:R-:W-:Y:S01]  /*0640*/  SHF.R.U32.HI R0, RZ, 0x3, R0 ;  /* 0x00000003ff007819 */ /* 0x000fe20000011600 */
[----:B------:R-:W-:Y:S01]  /*0650*/  IMAD.IADD R10, R2, 0x1, -R5 ;  /* 0x00000001020a7824 */ /* 0x000fe200078e0a05 */
[----:B------:R-:W-:-:S02]  /*0660*/  LOP3.LUT R3, R8, 0x30, R3, 0xf8, !PT ;  /* 0x0000003008037812 */ /* 0x000fc400078ef803 */
[C---:B------:R-:W-:Y:S02]  /*0670*/  LOP3.LUT R6, R2.reuse, 0x1, RZ, 0xc0, !PT ;  /* 0x0000000102067812 */ /* 0x040fe400078ec0ff */
[C---:B------:R-:W-:Y:S01]  /*0680*/  LOP3.LUT P2, RZ, R2.reuse, 0x2, RZ, 0xc0, !PT ;  /* 0x0000000202ff7812 */ /* 0x040fe2000784c0ff */
[----:B------:R-:W-:Y:S01]  /*0690*/  IMAD.SHL.U32 R2, R2, 0x40, RZ ;  /* 0x0000004002027824 */ /* 0x000fe200078e00ff */
[----:B------:R-:W-:Y:S01]  /*06a0*/  LOP3.LUT R172, R4, R0, RZ, 0x3c, !PT ;  /* 0x0000000004ac7212 */ /* 0x000fe200078e3cff */
[----:B------:R-:W-:Y:S01]  /*06b0*/  IMAD.SHL.U32 R4, R12, 0x20, RZ ;  /* 0x000000200c047824 */ /* 0x000fe200078e00ff */
[----:B------:R-:W-:Y:S02]  /*06c0*/  LEA.HI R0, R20, R21, RZ, 0x7 ;  /* 0x0000001514007211 */ /* 0x000fe400078f38ff */
[----:B------:R-:W-:Y:S01]  /*06d0*/  LOP3.LUT R16, R3, 0x8, R16, 0xf8, !PT ;  /* 0x0000000803107812 */ /* 0x000fe200078ef810 */
[----:B------:R-:W-:Y:S01]  /*06e0*/  IMAD.U32 R172, R22, 0x20, R172 ;  /* 0x0000002016ac7824 */ /* 0x000fe200078e00ac */
[----:B------:R-:W-:-:S02]  /*06f0*/  SHF.R.S32.HI R5, RZ, 0x2, R23 ;  /* 0x00000002ff057819 */ /* 0x000fc40000011417 */
[----:B------:R-:W-:Y:S02]  /*0700*/  SHF.R.S32.HI R3, RZ, 0x3, R13 ;  /* 0x00000003ff037819 */ /* 0x000fe4000001140d */
[----:B------:R-:W-:Y:S01]  /*0710*/  ISETP.NE.U32.AND P3, PT, R6, 0x1, PT ;  /* 0x000000010600780c */ /* 0x000fe20003f65070 */
[----:B------:R-:W-:Y:S01]  /*0720*/  IMAD R24, R182, 0x10, R5 ;  /* 0x00000010b6187824 */ /* 0x000fe200078e0205 */
[----:B------:R-:W-:Y:S01]  /*0730*/  SHF.R.S32.HI R6, RZ, 0x7, R0 ;  /* 0x00000007ff067819 */ /* 0x000fe20000011400 */
[----:B------:R-:W-:Y:S01]  /*0740*/  IMAD.SHL.U32 R0, R18, 0x2, RZ ;  /* 0x0000000212007824 */ /* 0x000fe200078e00ff */
[----:B------:R-:W-:Y:S01]  /*0750*/  LOP3.LUT R2, R2, 0x1c0, RZ, 0xc0, !PT ;  /* 0x000001c002027812 */ /* 0x000fe200078ec0ff */
[----:B------:R-:W-:Y:S01]  /*0760*/  IMAD R19, R3, 0x8, R19 ;  /* 0x0000000803137824 */ /* 0x000fe200078e0213 */
[----:B------:R-:W-:Y:S01]  /*0770*/  LOP3.LUT R251, R4, 0x6, R251, 0xf8, !PT ;  /* 0x0000000604fb7812 */ /* 0x000fe200078ef8fb */
[C---:B------:R-:W-:Y:S01]  /*0780*/  IMAD R12, R11.reuse, 0x2, R3 ;  /* 0x000000020b0c7824 */ /* 0x040fe200078e0203 */
[----:B------:R-:W-:Y:S01]  /*0790*/  SHF.R.U32.HI R7, RZ, 0x3, R8 ;  /* 0x00000003ff077819 */ /* 0x000fe20000011608 */
[----:B------:R-:W-:Y:S01]  /*07a0*/  IMAD R8, R11, 0x200, R0 ;  /* 0x000002000b087824 */ /* 0x000fe200078e0200 */
[----:B------:R-:W-:Y:S01]  /*07b0*/  LOP3.LUT R4, R2, 0x20, R4, 0xf8, !PT ;  /* 0x0000002002047812 */ /* 0x000fe200078ef804 */
[----:B------:R1:W-:Y:S01]  /*07c0*/  STL [R1], R24 ;  /* 0x0000001801007387 */ /* 0x0003e20000100800 */
[----:B------:R-:W-:Y:S01]  /*07d0*/  SHF.R.U32.HI R3, RZ, 0x3, R2 ;  /* 0x00000003ff037819 */ /* 0x000fe20000011602 */
[----:B------:R-:W-:Y:S01]  /*07e0*/  IMAD R2, R6, 0x1000, R0 ;  /* 0x0000100006027824 */ /* 0x000fe200078e0200 */
[----:B------:R-:W-:Y:S01]  /*07f0*/  LOP3.LUT R5, R16, R7, RZ, 0x3c, !PT ;  /* 0x0000000710057212 */ /* 0x000fe200078e3cff */
[----:B------:R-:W-:Y:S01]  /*0800*/  VIADD R0, R24, 0xffffffc0 ;  /* 0xffffffc018007836 */ /* 0x000fe20000000000 */
[----:B------:R-:W-:Y:S01]  /*0810*/  LOP3.LUT R4, R4, R3, RZ, 0x3c, !PT ;  /* 0x0000000304047212 */ /* 0x000fe200078e3cff */
[----:B------:R-:W-:Y:S01]  /*0820*/  IMAD R3, R182, 0x400, R2 ;  /* 0x00000400b6037824 */ /* 0x000fe200078e0202 */
[C---:B------:R-:W-:Y:S01]  /*0830*/  LOP3.LUT P5, RZ, R15.reuse, 0x2, RZ, 0xc0, !PT ;  /* 0x000000020fff7812 */ /* 0x040fe200078ac0ff */
[----:B------:R-:W-:Y:S01]  /*0840*/  IMAD R10, R10, 0x20, R8 ;  /* 0x000000200a0a7824 */ /* 0x000fe200078e0208 */
[----:B------:R-:W-:Y:S01]  /*0850*/  SHF.R.S32.HI R2, RZ, 0x1f, R0 ;  /* 0x0000001fff027819 */ /* 0x000fe20000011400 */
[----:B------:R-:W-:Y:S01]  /*0860*/  IMAD.IADD R196, R4, 0x1, R3 ;  /* 0x0000000104c47824 */ /* 0x000fe200078e0203 */
[C---:B------:R-:W-:Y:S01]  /*0870*/  LOP3.LUT P6, RZ, R15.reuse, 0x4, RZ, 0xc0, !PT ;  /* 0x000000040fff7812 */ /* 0x040fe200078cc0ff */
[----:B------:R-:W-:Y:S01]  /*0880*/  IMAD.SHL.U32 R4, R15, 0x40, RZ ;  /* 0x000000400f047824 */ /* 0x000fe200078e00ff */
[----:B------:R-:W-:Y:S01]  /*0890*/  SHF.L.U64.HI R252, R0, 0x2, R2 ;  /* 0x0000000200fc7819 */ /* 0x000fe20000010202 */
[----:B------:R-:W-:Y:S01]  /*08a0*/  IMAD.SHL.U32 R0, R6, 0x8, RZ ;  /* 0x0000000806007824 */ /* 0x000fe200078e00ff */
[----:B------:R-:W-:Y:S01]  /*08b0*/  LEA R196, R196, UR4, 0x1 ;  /* 0x00000004c4c47c11 */ /* 0x000fe2000f8e08ff */
[----:B------:R-:W-:Y:S01]  /*08c0*/  IMAD.SHL.U32 R2, R14, 0x40, RZ ;  /* 0x000000400e027824 */ /* 0x000fe200078e00ff */
[----:B------:R-:W-:Y:S01]  /*08d0*/  LOP3.LUT R4, R4, 0x1c0, RZ, 0xc0, !PT ;  /* 0x000001c004047812 */ /* 0x000fe200078ec0ff */
[C---:B------:R-:W-:Y:S01]  /*08e0*/  IMAD.SHL.U32 R6, R17.reuse, 0x8, RZ ;  /* 0x0000000811067824 */ /* 0x040fe200078e00ff */
[----:B------:R-:W-:Y:S01]  /*08f0*/  LOP3.LUT R7, R0, 0x8, RZ, 0xc0, !PT ;  /* 0x0000000800077812 */ /* 0x000fe200078ec0ff */
[C---:B------:R-:W-:Y:S01]  /*0900*/  IMAD R3, R17.reuse, 0x200, R5 ;  /* 0x0000020011037824 */ /* 0x040fe200078e0205 */
[----:B------:R-:W-:Y:S01]  /*0910*/  SHF.R.S32.HI R0, RZ, 0x1, R9 ;  /* 0x00000001ff007819 */ /* 0x000fe20000011409 */
[----:B------:R-:W-:Y:S01]  /*0920*/  IMAD.SHL.U32 R9, R17, 0x10, RZ ;  /* 0x0000001011097824 */ /* 0x000fe200078e00ff */
[----:B------:R-:W-:Y:S01]  /*0930*/  LOP3.LUT R2, R2, 0xc0, RZ, 0xc0, !PT ;  /* 0x000000c002027812 */ /* 0x000fe200078ec0ff */
[----:B------:R-:W-:Y:S01]  /*0940*/  VIADD R194, R196, 0x20 ;  /* 0x00000020c4c27836 */ /* 0x000fe20000000000 */
[C---:B------:R-:W-:Y:S01]  /*0950*/  LOP3.LUT P1, RZ, R0.reuse, 0x2, RZ, 0xc0, !PT ;  /* 0x0000000200ff7812 */ /* 0x040fe2000782c0ff */
[----:B------:R-:W-:Y:S01]  /*0960*/  IMAD.SHL.U32 R0, R0, 0x40, RZ ;  /* 0x0000004000007824 */ /* 0x000fe200078e00ff */
[----:B------:R-:W-:Y:S01]  /*0970*/  LOP3.LUT R6, R6, 0x8, RZ, 0xc0, !PT ;  /* 0x0000000806067812 */ /* 0x000fe200078ec0ff */
[----:B------:R-:W-:Y:S01]  /*0980*/  @P2 VIADD R194, R196, 0xffffffe0 ;  /* 0xffffffe0c4c22836 */ /* 0x000fe20000000000 */
[----:B------:R-:W-:-:S02]  /*0990*/  SHF.R.U32.HI R176, RZ, 0x3, R4 ;  /* 0x00000003ffb07819 */ /* 0x000fc40000011604 */
[----:B------:R-:W-:Y:S02]  /*09a0*/  LOP3.LUT R0, R0, 0xc0, RZ, 0xc0, !PT ;  /* 0x000000c000007812 */ /* 0x000fe400078ec0ff */
        /* <DEDUP_REMOVED lines=12> */
[----:B------:R-:W-:Y:S01]  /*0a70*/  IMAD.U32 R176, R12, 0x200, R176 ;  /* 0x000002000cb07824 */ /* 0x000fe200078e00b0 */
[----:B------:R-:W-:Y:S01]  /*0a80*/  SEL R177, R180, 0xffffffe0, !P5 ;  /* 0xffffffe0b4b17807 */ /* 0x000fe20006800000 */
[----:B------:R-:W-:Y:S01]  /*0a90*/  IMAD R182, R182, 0x200, R0 ;  /* 0x00000200b6b67824 */ /* 0x000fe200078e0200 */
[----:B------:R-:W-:Y:S01]  /*0aa0*/  SEL R193, R193, 0x10, !P3 ;  /* 0x00000010c1c17807 */ /* 0x000fe20005800000 */
[----:B------:R-:W-:Y:S01]  /*0ab0*/  IMAD.IADD R181, R0, 0x1, R2 ;  /* 0x0000000100b57824 */ /* 0x000fe200078e0202 */
[----:B------:R-:W-:Y:S01]  /*0ac0*/  SEL R178, R178, 0x40, P6 ;  /* 0x00000040b2b27807 */ /* 0x000fe20003000000 */
[----:B------:R-:W-:Y:S01]  /*0ad0*/  IMAD.U32 R0, RZ, RZ, UR6 ;  /* 0x00000006ff007e24 */ /* 0x000fe2000f8e00ff */
[----:B------:R-:W-:Y:S01]  /*0ae0*/  UIADD3 UR6, UR4, 0x9000, URZ ;  /* 0x0000900004067890 */ /* 0x000fe2000fffe03f */
[----:B------:R-:W-:Y:S01]  /*0af0*/  IMAD.U32 R2, RZ, RZ, UR5 ;  /* 0x00000005ff027e24 */ /* 0x000fe2000f8e00ff */
[----:B------:R-:W-:Y:S01]  /*0b00*/  SEL R173, R180, 0xffffffe0, !P4 ;  /* 0xffffffe0b4ad7807 */ /* 0x000fe20006000000 */
[----:B------:R-:W-:Y:S01]  /*0b10*/  IMAD.U32 R0, RZ, RZ, UR5 ;  /* 0x00000005ff007e24 */ /* 0x000fe2000f8e00ff */
[----:B------:R-:W-:Y:S01]  /*0b20*/  UIADD3 UR5, UR4, 0x15000, URZ ;  /* 0x0001500004057890 */ /* 0x000fe2000fffe03f */
[----:B------:R-:W-:Y:S01]  /*0b30*/  IMAD.IADD R8, R8, 0x1, R10 ;  /* 0x0000000108087824 */ /* 0x000fe200078e020a */
[----:B------:R-:W-:Y:S01]  /*0b40*/  LEA R172, R172, UR4, 0x1 ;  /* 0x00000004acac7c11 */ /* 0x000fe2000f8e08ff */
[----:B------:R-:W-:Y:S01]  /*0b50*/  IMAD.IADD R195, R196, 0x1, R193 ;  /* 0x00000001c4c37824 */ /* 0x000fe200078e02c1 */
[----:B------:R-:W-:Y:S01]  /*0b60*/  LOP3.LUT P0, RZ, R14, 0x2, RZ, 0xc0, !PT ;  /* 0x000000020eff7812 */ /* 0x000fe2000780c0ff */
[----:B------:R-:W-:Y:S01]  /*0b70*/  IMAD.IADD R182, R182, 0x1, R6 ;  /* 0x00000001b6b67824 */ /* 0x000fe200078e0206 */
[----:B------:R-:W-:Y:S01]  /*0b80*/  LEA R176, R176, UR5, 0x1 ;  /* 0x00000005b0b07c11 */ /* 0x000fe2000f8e08ff */
[----:B------:R-:W-:Y:S01]  /*0b90*/  IMAD.IADD R173, R173, 0x1, R172 ;  /* 0x00000001adad7824 */ /* 0x000fe200078e02ac */
[----:B------:R-:W-:Y:S01]  /*0ba0*/  LEA R244, R8, UR6, 0x1 ;  /* 0x0000000608f47c11 */ /* 0x000fe2000f8e08ff */
[----:B------:R-:W-:Y:S01]  /*0bb0*/  IMAD.IADD R193, R193, 0x1, R194 ;  /* 0x00000001c1c17824 */ /* 0x000fe200078e02c2 */
[----:B------:R-:W-:Y:S01]  /*0bc0*/  SEL R180, R180, 0xffffffe0, !P0 ;  /* 0xffffffe0b4b47807 */ /* 0x000fe20004000000 */
[----:B------:R-:W-:Y:S01]  /*0bd0*/  IMAD.IADD R177, R176, 0x1, R177 ;  /* 0x00000001b0b17824 */ /* 0x000fe200078e02b1 */
[----:B------:R-:W-:Y:S01]  /*0be0*/  LEA R2, R3, UR4, 0x1 ;  /* 0x0000000403027c11 */ /* 0x000fe2000f8e08ff */
[----:B------:R-:W-:-:S02]  /*0bf0*/  VIADD R245, R244, 0x20 ;  /* 0x00000020f4f57836 */ /* 0x000fc40000000000 */
[--C-:B------:R-:W-:Y:S02]  /*0c00*/  IMAD.IADD R179, R176, 0x1, R178.reuse ;  /* 0x00000001b0b37824 */ /* 0x100fe400078e02b2 */
[----:B------:R-:W-:Y:S02]  /*0c10*/  IMAD.IADD R178, R177, 0x1, R178 ;  /* 0x00000001b1b27824 */ /* 0x000fe400078e02b2 */
[----:B-1----:R-:W-:-:S07]  /*0c20*/  @P1 VIADD R245, R244, 0xffffffe0 ;  /* 0xffffffe0f4f51836 */ /* 0x002fce0000000000 */
.L_x_1107:
        /* <DEDUP_REMOVED lines=67> */
.L_x_1066:
        /* <DEDUP_REMOVED lines=20> */
[----:B------:R-:W-:Y:S01]  /*11a0*/  USEL UR31, UR6, URZ, UP2 ;  /* 0x0000003f061f7287 */ /* 0x000fe20009000000 */
[----:B------:R-:W-:Y:S01]  /*11b0*/  ULDC.U8 UR25, c[0x0][0x480] ;  /* 0x0001200000197ab9 */ /* 0x000fe20000000000 */
[----:B------:R-:W-:Y:S01]  /*11c0*/  ULDC.U8 UR24, c[0x0][0x3d8] ;  /* 0x0000f60000187ab9 */ /* 0x000fe20000000000 */
[----:B------:R-:W-:Y:S01]  /*11d0*/  UIMAD.WIDE.U32 UR16, UR14, UR34, URZ ;  /* 0x000000220e1072a5 */ /* 0x000fe2000f8e003f */
[----:B-1----:R-:W-:Y:S01]  /*11e0*/  IABS R6, R7 ;  /* 0x0000000700067213 */ /* 0x002fe20000000000 */
[----:B------:R-:W-:Y:S01]  /*11f0*/  @UP0 UIADD3 UR6, UR38, UR39, URZ ;  /* 0x0000002726060290 */ /* 0x000fe2000fffe03f */
[----:B------:R-:W-:Y:S01]  /*1200*/  ISETP.NE.AND P3, PT, R7, RZ, PT ;  /* 0x000000ff0700720c */ /* 0x000fe20003f65270 */
[----:B------:R-:W-:Y:S01]  /*1210*/  UISETP.NE.AND UP4, UPT, UR25, URZ, UPT ;  /* 0x0000003f1900728c */ /* 0x000fe2000bf85270 */
[----:B------:R-:W1:Y:S01]  /*1220*/  I2F.RP R4, R6 ;  /* 0x0000000600047306 */ /* 0x000e620000209400 */
[----:B------:R-:W-:-:S02]  /*1230*/  UISETP.NE.AND UP3, UPT, UR24, URZ, UPT ;  /* 0x0000003f1800728c */ /* 0x000fc4000bf65270 */
[----:B------:R-:W-:Y:S02]  /*1240*/  USEL UR54, UR20, UR16, !UP1 ;  /* 0x0000001014367287 */ /* 0x000fe4000c800000 */
[----:B--2---:R-:W-:Y:S01]  /*1250*/  UIMAD.WIDE.U32 UR28, UR5, UR12, URZ ;  /* 0x0000000c051c72a5 */ /* 0x004fe2000f8e003f */
[----:B------:R-:W-:Y:S01]  /*1260*/  @UP0 ULDC.64 UR24, c[0x0][0x248] ;  /* 0x0000920000180ab9 */ /* 0x000fe20000000a00 */
[----:B------:R-:W-:Y:S02]  /*1270*/  UIADD3 UR46, UR21, UR23, URZ ;  /* 0x00000017152e7290 */ /* 0x000fe4000fffe03f */
[----:B------:R-:W-:Y:S02]  /*1280*/  UIMAD UR49, UR5, UR13, UR29 ;  /* 0x0000000d053172a4 */ /* 0x000fe4000f8e021d */
[----:B------:R-:W-:Y:S02]  /*1290*/  @!UP1 UIMAD UR5, UR57, UR8, URZ ;  /* 0x00000008390592a4 */ /* 0x000fe4000f8e023f */
[----:B------:R-:W-:Y:S01]  /*12a0*/  USHF.R.S32.HI UR29, URZ, 0x1f, UR58 ;  /* 0x0000001f3f1d7899 */ /* 0x000fe2000801143a */
[----:B-1----:R-:W1:Y:S01]  /*12b0*/  MUFU.RCP R4, R4 ;  /* 0x0000000400047308 */ /* 0x002e620000001000 */
[----:B------:R-:W-:-:S02]  /*12c0*/  @!UP1 UIMAD UR30, UR45, UR9, UR5 ;  /* 0x000000092d1e92a4 */ /* 0x000fc4000f8e0205 */
[----:B------:R-:W-:Y:S01]  /*12d0*/  UIADD3 UR5, UR40, 0x3f, URZ ;  /* 0x0000003f28057890 */ /* 0x000fe2000fffe03f */
[----:B------:R-:W-:Y:S01]  /*12e0*/  @UP1 ULDC.64 UR12, c[0x0][0x420] ;  /* 0x00010800000c1ab9 */ /* 0x000fe20000000a00 */
[----:B------:R-:W-:Y:S02]  /*12f0*/  ULDC UR61, c[0x0][0x2dc] ;  /* 0x0000b700003d7ab9 */ /* 0x000fe40000000800 */
[----:B------:R-:W-:Y:S02]  /*1300*/  USHF.R.S32.HI UR19, URZ, 0x1f, UR5 ;  /* 0x0000001f3f137899 */ /* 0x000fe40008011405 */
[----:B------:R-:W-:Y:S02]  /*1310*/  @UP1 UIMAD.WIDE.U32 UR36, UR14, UR12, URZ ;  /* 0x0000000c0e2412a5 */ /* 0x000fe4000f8e003f */
[----:B------:R-:W-:Y:S02]  /*1320*/  ULEA.HI UR44, UR19, UR5, URZ, 0x6 ;  /* 0x00000005132c7291 */ /* 0x000fe4000f8f303f */
[----:B------:R-:W-:Y:S01]  /*1330*/  UIMAD UR5, UR29, UR45, URZ ;  /* 0x0000002d1d0572a4 */ /* 0x000fe2000f8e023f */
[----:B------:R-:W-:Y:S01]  /*1340*/  ULDC UR60, c[0x0][0x270] ;  /* 0x00009c00003c7ab9 */ /* 0x000fe20000000800 */
[----:B------:R-:W-:Y:S01]  /*1350*/  @UP0 UIMAD.WIDE.U32 UR20, UR6, UR24, URZ ;  /* 0x00000018061402a5 */ /* 0x000fe2000f8e003f */
[----:B-1----:R-:W-:Y:S01]  /*1360*/  VIADD R4, R4, 0xffffffe ;  /* 0x0ffffffe04047836 */ /* 0x002fe20000000000 */
[----:B------:R-:W-:-:S02]  /*1370*/  @UP1 UIMAD UR48, UR14, UR13, UR37 ;  /* 0x0000000d0e3012a4 */ /* 0x000fc4000f8e0225 */
[----:B------:R-:W-:Y:S01]  /*1380*/  @!UP1 UIMAD.WIDE.U32 UR32, UR45, UR8, URZ ;  /* 0x000000082d2092a5 */ /* 0x000fe2000f8e003f */
[----:B------:R-:W1:Y:S01]  /*1390*/  F2I.FTZ.U32.TRUNC.NTZ R5, R4 ;  /* 0x0000000400057305 */ /* 0x000e62000021f000 */
[----:B------:R-:W-:Y:S02]  /*13a0*/  @UP0 UIMAD UR6, UR6, UR25, URZ ;  /* 0x00000019060602a4 */ /* 0x000fe4000f8e023f */
[----:B------:R-:W-:Y:S02]  /*13b0*/  UIMAD.WIDE UR8, UR61, UR60, URZ ;  /* 0x0000003c3d0872a5 */ /* 0x000fe4000f8e023f */
[----:B------:R-:W-:Y:S02]  /*13c0*/  UIMAD.WIDE.U32 UR12, UR45, UR58, URZ ;  /* 0x0000003a2d0c72a5 */ /* 0x000fe4000f8e003f */
[----:B------:R-:W-:Y:S02]  /*13d0*/  UIMAD UR5, UR57, UR58, UR5 ;  /* 0x0000003a390572a4 */ /* 0x000fe4000f8e0205 */
[----:B------:R-:W-:-:S02]  /*13e0*/  UIMAD UR22, UR14, UR35, URZ ;  /* 0x000000230e1672a4 */ /* 0x000fc4000f8e023f */
[----:B------:R-:W-:Y:S02]  /*13f0*/  @UP0 UIADD3 UR29, UR21, UR6, URZ ;  /* 0x00000006151d0290 */ /* 0x000fe4000fffe03f */
[----:B------:R-:W-:Y:S01]  /*1400*/  USHF.L.U64.HI UR15, UR45, 0x7, UR57 ;  /* 0x000000072d0f7899 */ /* 0x000fe20008010239 */
        /* <DEDUP_REMOVED lines=8> */
[----:B------:R-:W-:-:S02]  /*1490*/  USEL UR42, UR15, URZ, UP2 ;  /* 0x0000003f0f2a7287 */ /* 0x000fc40009000000 */
[----:B------:R-:W-:Y:S02]  /*14a0*/  UIMAD.WIDE.U32 UR16, UR8, UR12, URZ ;  /* 0x0000000c081072a5 */ /* 0x000fe4000f8e003f */
[----:B------:R-:W-:Y:S01]  /*14b0*/  UIMAD UR5, UR8, UR5, UR6 ;  /* 0x00000005080572a4 */ /* 0x000fe2000f8e0206 */
[----:B------:R-:W-:Y:S01]  /*14c0*/  IMAD.HI.U32 R0, R0, R3, RZ ;  /* 0x0000000300007227 */ /* 0x000fe200078e00ff */
[----:B------:R-:W-:Y:S02]  /*14d0*/  UIMAD.WIDE.U32 UR12, UR8, UR14, URZ ;  /* 0x0000000e080c72a5 */ /* 0x000fe4000f8e003f */
[----:B------:R-:W-:Y:S02]  /*14e0*/  @UP3 UIMAD UR15, UR45, UR43, URZ ;  /* 0x0000002b2d0f32a4 */ /* 0x000fe4000f8e023f */
[----:B------:R-:W-:Y:S01]  /*14f0*/  IADD3 R4, -R0, RZ, RZ ;  /* 0x000000ff00047210 */ /* 0x000fe20007ffe1ff */
[----:B------:R-:W-:Y:S02]  /*1500*/  ULOP3.LUT UR6, UR44, 0xffffffc0, URZ, 0xc0, !UPT ;  /* 0xffffffc02c067892 */ /* 0x000fe4000f8ec03f */
[----:B------:R-:W-:-:S02]  /*1510*/  UIADD3 UR47, UR17, UR5, URZ ;  /* 0x00000005112f7290 */ /* 0x000fc4000fffe03f */
[C---:B------:R-:W-:Y:S01]  /*1520*/  IMAD R3, R6.reuse, R4, R3 ;  /* 0x0000000406037224 */ /* 0x040fe200078e0203 */
[----:B------:R-:W-:Y:S02]  /*1530*/  USEL UR55, UR16, UR12, !UP1 ;  /* 0x0000000c10377287 */ /* 0x000fe4000c800000 */
[----:B------:R-:W-:Y:S02]  /*1540*/  @UP3 USEL UR5, UR15, UR14, !UP1 ;  /* 0x0000000e0f053287 */ /* 0x000fe4000c800000 */
[----:B------:R-:W-:Y:S01]  /*1550*/  ISETP.GT.U32.AND P1, PT, R6, R3, PT ;  /* 0x000000030600720c */ /* 0x000fe20003f24070 */
[----:B------:R-:W-:Y:S01]  /*1560*/  UIADD3 UR16, UR6, -0x40, URZ ;  /* 0xffffffc006107890 */ /* 0x000fe2000fffe03f */
[----:B------:R-:W-:Y:S01]  /*1570*/  @UP3 ULDC UR19, c[0x0][0x2e4] ;  /* 0x0000b90000133ab9 */ /* 0x000fe20000000800 */
[----:B------:R-:W-:Y:S02]  /*1580*/  @!UP3 UIMAD UR12, UR45, UR60, UR56 ;  /* 0x0000003c2d0cb2a4 */ /* 0x000fe4000f8e0238 */
[----:B------:R-:W-:-:S02]  /*1590*/  @UP3 UIMAD UR23, UR56, UR19, UR5 ;  /* 0x00000013381732a4 */ /* 0x000fc4000f8e0205 */
[----:B------:R-:W-:Y:S02]  /*15a0*/  USHF.R.S32.HI UR19, URZ, 0x1f, UR16 ;  /* 0x0000001f3f137899 */ /* 0x000fe40008011410 */
[----:B------:R-:W-:Y:S02]  /*15b0*/  UIADD3 UR5, UP2, UR16, UR31, URZ ;  /* 0x0000001f10057290 */ /* 0x000fe4000ff5e03f */
[----:B------:R-:W-:Y:S02]  /*15c0*/  @!UP3 UIMAD UR23, UR12, UR43, URZ ;  /* 0x0000002b0c17b2a4 */ /* 0x000fe4000f8e023f */
        /* <DEDUP_REMOVED lines=9> */
[----:B------:R-:W-:Y:S01]  /*1660*/  @UP0 UMOV UR22, UR20 ;  /* 0x0000001400160c82 */ /* 0x000fe20008000000 */
[----:B------:R-:W-:Y:S01]  /*1670*/  @UP0 ULDC.64 UR20, c[0x0][0x250] ;  /* 0x0000940000140ab9 */ /* 0x000fe20000000a00 */
[----:B------:R-:W-:Y:S01]  /*1680*/  UIMAD.WIDE.U32 UR42, UR8, UR5, URZ ;  /* 0x00000005082a72a5 */ /* 0x000fe2000f8e003f */
[----:B------:R-:W-:Y:S01]  /*1690*/  ISETP.GE.AND P2, PT, R3, RZ, PT ;  /* 0x000000ff0300720c */ /* 0x000fe20003f46270 */
[----:B------:R-:W-:-:S02]  /*16a0*/  UIMAD UR5, UR8, UR12, UR9 ;  /* 0x0000000c080572a4 */ /* 0x000fc4000f8e0209 */
[----:B------:R-:W-:Y:S02]  /*16b0*/  @UP0 UIMAD.WIDE.U32 UR8, UR26, UR20, URZ ;  /* 0x000000141a0802a5 */ /* 0x000fe4000f8e003f */
[----:B------:R-:W-:Y:S02]  /*16c0*/  @UP1 UIADD3 UR47, UR13, UR6, URZ ;  /* 0x000000060d2f1290 */ /* 0x000fe4000fffe03f */
[----:B------:R-:W-:Y:S01]  /*16d0*/  @P0 IADD3 R0, R0, 0x1, RZ ;  /* 0x0000000100000810 */ /* 0x000fe20007ffe0ff */
[----:B------:R-:W-:Y:S01]  /*16e0*/  UIMAD UR50, UR56, UR61, URZ ;  /* 0x0000003d383272a4 */ /* 0x000fe2000f8e023f */
[----:B------:R-:W-:Y:S01]  /*16f0*/  PLOP3.LUT P0, PT, PT, PT, UP3, 0x80, 0x0 ;  /* 0x000000000000781c */ /* 0x000fe20003f0f038 */
[----:B------:R-:W-:Y:S02]  /*1700*/  @UP0 UIMAD UR6, UR26, UR21, URZ ;  /* 0x000000151a0602a4 */ /* 0x000fe4000f8e023f */
[----:B------:R-:W-:Y:S01]  /*1710*/  IMAD.MOV.U32 R13, RZ, RZ, R0 ;  /* 0x000000ffff0d7224 */ /* 0x000fe200078e0000 */
[----:B------:R-:W-:-:S02]  /*1720*/  USEL UR51, UR28, URZ, UP4 ;  /* 0x0000003f1c337287 */ /* 0x000fc4000a000000 */
[----:B------:R-:W-:Y:S02]  /*1730*/  USEL UR52, UR49, URZ, UP4 ;  /* 0x0000003f31347287 */ /* 0x000fe4000a000000 */
[----:B------:R-:W-:Y:S01]  /*1740*/  USHF.R.S32.HI UR41, URZ, 0x1f, UR27 ;  /* 0x0000001f3f297899 */ /* 0x000fe2000801141b */
[----:B------:R-:W-:Y:S01]  /*1750*/  @!P2 IADD3 R13, -R13, RZ, RZ ;  /* 0x000000ff0d0da210 */ /* 0x000fe20007ffe1ff */
[----:B------:R-:W-:Y:S01]  /*1760*/  @!UP1 UIADD3 UR48, UR33, UR30, URZ ;  /* 0x0000001e21309290 */ /* 0x000fe2000fffe03f */
[----:B------:R-:W-:Y:S01]  /*1770*/  @!P3 LOP3.LUT R13, RZ, R7, RZ, 0x33, !PT ;  /* 0x00000007ff0db212 */ /* 0x000fe200078e33ff */
[----:B------:R-:W-:Y:S02]  /*1780*/  USHF.R.S32.HI UR53, URZ, 0x1f, UR50 ;  /* 0x0000001f3f357899 */ /* 0x000fe40008011432 */
        /* <DEDUP_REMOVED lines=16> */
.L_x_1068:
        /* <DEDUP_REMOVED lines=13> */
.L_x_1069:
        /* <DEDUP_REMOVED lines=11> */
.L_x_1070:
[----:B------:R-:W-:-:S04]  /*1a10*/  UIMAD UR5, UR45, UR60, UR56 ;  /* 0x0000003c2d0572a4 */ /* 0x000fc8000f8e0238 */
[----:B------:R-:W-:-:S12]  /*1a20*/  UIMAD UR5, UR5, UR58, URZ ;  /* 0x0000003a050572a4 */ /* 0x000fd8000f8e023f */
.L_x_1071:
[----:B------:R-:W1:Y:S01]  /*1a30*/  S2R R9, SR_TID.X ;  /* 0x0000000000097919 */ /* 0x000e620000002100 */
[----:B------:R-:W-:Y:S01]  /*1a40*/  SHF.R.S32.HI R21, RZ, 0x1f, R243 ;  /* 0x0000001fff157819 */ /* 0x000fe200000114f3 */
[----:B------:R-:W-:Y:S01]  /*1a50*/  ULDC.64 UR8, c[0x0][0x420] ;  /* 0x0001080000087ab9 */ /* 0x000fe20000000a00 */
[----:B------:R-:W-:Y:S01]  /*1a60*/  IADD3 R0, P0, R243, UR16, RZ ;  /* 0x00000010f3007c10 */ /* 0x000fe2000ff1e0ff */
[----:B------:R-:W-:Y:S01]  /*1a70*/  UIADD3 UR17, UR16, UR5, URZ ;  /* 0x0000000510117290 */ /* 0x000fe2000fffe03f */
[--C-:B------:R-:W-:Y:S01]  /*1a80*/  SHF.R.S32.HI R233, RZ, 0x1f, R232.reuse ;  /* 0x0000001fffe97819 */ /* 0x100fe200000114e8 */
[----:B------:R-:W-:Y:S01]  /*1a90*/  UIMAD UR5, UR19, UR8, URZ ;  /* 0x00000008130572a4 */ /* 0x000fe2000f8e023f */
[----:B------:R-:W-:Y:S01]  /*1aa0*/  IADD3.X R3, R21, UR19, RZ, P0, !PT ;  /* 0x0000001315037c10 */ /* 0x000fe200087fe4ff */
[----:B------:R-:W-:Y:S01]  /*1ab0*/  USHF.R.S32.HI UR30, URZ, 0x1f, UR56 ;  /* 0x0000001f3f1e7899 */ /* 0x000fe20008011438 */
[----:B------:R-:W-:Y:S01]  /*1ac0*/  IADD3 R4, P0, R232, UR6, RZ ;  /* 0x00000006e8047c10 */ /* 0x000fe2000ff1e0ff */
[----:B------:R-:W-:Y:S01]  /*1ad0*/  IMAD.WIDE.U32 R6, R0, UR34, R232 ;  /* 0x0000002200067c25 */ /* 0x000fe2000f8e00e8 */
[----:B------:R-:W-:Y:S01]  /*1ae0*/  UIMAD UR5, UR16, UR9, UR5 ;  /* 0x00000009100572a4 */ /* 0x000fe2000f8e0205 */
[----:B------:R-:W-:Y:S01]  /*1af0*/  BSSY B1, `(.L_x_1067) ;  /* 0x000085f000017945 */ /* 0x000fe20003800000 */
[----:B------:R-:W-:Y:S01]  /*1b00*/  IADD3.X R5, R233, UR48, RZ, P0, !PT ;  /* 0x00000030e9057c10 */ /* 0x000fe200087fe4ff */
[----:B------:R-:W-:Y:S01]  /*1b10*/  IMAD R3, R3, UR34, RZ ;  /* 0x0000002203037c24 */ /* 0x000fe2000f8e02ff */
[----:B------:R-:W-:Y:S01]  /*1b20*/  UIMAD UR32, UR61, UR60, URZ ;  /* 0x0000003c3d2072a4 */ /* 0x000fe2000f8e023f */
[----:B------:R-:W-:Y:S01]  /*1b30*/  IADD3 R6, P0, R6, UR54, RZ ;  /* 0x0000003606067c10 */ /* 0x000fe2000ff1e0ff */
[----:B------:R-:W-:Y:S01]  /*1b40*/  ULDC.64 UR14, c[0x0][0x258] ;  /* 0x00009600000e7ab9 */ /* 0x000fe20000000a00 */
[----:B------:R-:W-:Y:S01]  /*1b50*/  IMAD R8, R0, UR35, R3 ;  /* 0x0000002300087c24 */ /* 0x000fe2000f8e0203 */
[----:B------:R-:W-:Y:S01]  /*1b60*/  ULDC.64 UR12, c[0x0][0x428] ;  /* 0x00010a00000c7ab9 */ /* 0x000fe20000000a00 */
[----:B------:R-:W-:Y:S01]  /*1b70*/  IMAD.U32 R0, RZ, RZ, UR8 ;  /* 0x00000008ff007e24 */ /* 0x000fe2000f8e00ff */
[----:B------:R-:W-:-:S02]  /*1b80*/  UIMAD UR6, UR30, UR14, URZ ;  /* 0x0000000e1e0672a4 */ /* 0x000fc4000f8e023f */
[----:B------:R-:W-:Y:S01]  /*1b90*/  USHF.L.U32 UR19, UR32, 0x6, URZ ;  /* 0x0000000620137899 */ /* 0x000fe2000800063f */
[----:B------:R-:W-:Y:S01]  /*1ba0*/  IMAD.WIDE.U32 R4, R0, UR16, R4 ;  /* 0x0000001000047c25 */ /* 0x000fe2000f8e0004 */
[----:B------:R-:W-:Y:S01]  /*1bb0*/  IADD3.X R7, R7, UR46, R8, P0, !PT ;  /* 0x0000002e07077c10 */ /* 0x000fe200087fe408 */
[----:B------:R-:W-:Y:S02]  /*1bc0*/  UIMAD UR33, UR56, UR15, UR6 ;  /* 0x0000000f382172a4 */ /* 0x000fe4000f8e0206 */
[----:B------:R-:W-:Y:S01]  /*1bd0*/  VIADD R5, R5, UR5 ;  /* 0x0000000505057c36 */ /* 0x000fe20008000000 */
[----:B------:R-:W-:Y:S02]  /*1be0*/  UIMAD UR5, UR30, UR12, URZ ;  /* 0x0000000c1e0572a4 */ /* 0x000fe4000f8e023f */
[----:B------:R-:W-:Y:S01]  /*1bf0*/  UIADD3 UR6, UP1, UP0, UR42, UR19, UR50 ;  /* 0x000000132a067290 */ /* 0x000fe2000f83e032 */
[----:B-1----:R-:W-:Y:S01]  /*1c00*/  SHF.R.S32.HI R3, RZ, 0x1f, R9 ;  /* 0x0000001fff037819 */ /* 0x002fe20000011409 */
[----:B------:R-:W-:-:S02]  /*1c10*/  UIMAD UR13, UR56, UR13, UR5 ;  /* 0x0000000d380d72a4 */ /* 0x000fc4000f8e0205 */
[----:B------:R-:W-:Y:S01]  /*1c20*/  USHF.R.S32.HI UR5, URZ, 0x1f, UR19 ;  /* 0x0000001f3f057899 */ /* 0x000fe20008011413 */
[----:B------:R-:W-:Y:S01]  /*1c30*/  LEA.HI R3, R3, R9, RZ, 0x5 ;  /* 0x0000000903037211 */ /* 0x000fe200078f28ff */
[----:B------:R-:W-:Y:S02]  /*1c40*/  UISETP.GE.AND UP2, UPT, UR40, 0x1, UPT ;  /* 0x000000012800788c */ /* 0x000fe4000bf46270 */
[----:B------:R-:W-:Y:S01]  /*1c50*/  UIADD3.X UR5, UR49, UR5, UR53, UP1, UP0 ;  /* 0x0000000531057290 */ /* 0x000fe20008fe0435 */
[----:B------:R-:W-:Y:S01]  /*1c60*/  LOP3.LUT R0, R3, 0xffffffe0, RZ, 0xc0, !PT ;  /* 0xffffffe003007812 */ /* 0x000fe200078ec0ff */
[----:B------:R-:W-:Y:S01]  /*1c70*/  UIADD3 UR6, UP1, UP0, UR51, UR6, UR55 ;  /* 0x0000000633067290 */ /* 0x000fe2000f83e037 */
[----:B------:R-:W-:Y:S01]  /*1c80*/  SHF.R.S32.HI R3, RZ, 0x5, R3 ;  /* 0x00000005ff037819 */ /* 0x000fe20000011403 */
[----:B------:R-:W-:Y:S01]  /*1c90*/  ULDC.64 UR34, c[0x0][0x210] ;  /* 0x0000840000227ab9 */ /* 0x000fe20000000a00 */
[----:B------:R-:W-:Y:S01]  /*1ca0*/  PLOP3.LUT P0, PT, PT, PT, UP2, 0x80, 0x0 ;  /* 0x000000000000781c */ /* 0x000fe20003f0f028 */
[----:B------:R-:W-:Y:S01]  /*1cb0*/  IMAD.IADD R8, R9, 0x1, -R0 ;  /* 0x0000000109087824 */ /* 0x000fe200078e0a00 */
[----:B------:R-:W-:Y:S01]  /*1cc0*/  UIADD3.X UR5, UR52, UR5, UR47, UP1, UP0 ;  /* 0x0000000534057290 */ /* 0x000fe20008fe042f */
[----:B------:R-:W-:Y:S01]  /*1cd0*/  IMAD.U32 R0, RZ, RZ, UR12 ;  /* 0x0000000cff007e24 */ /* 0x000fe2000f8e00ff */
[----:B------:R-:W-:Y:S01]  /*1ce0*/  ULDC.64 UR30, c[0x0][0x3e0] ;  /* 0x0000f800001e7ab9 */ /* 0x000fe20000000a00 */
[----:B------:R-:W-:Y:S01]  /*1cf0*/  IMAD.U32 R9, RZ, RZ, UR14 ;  /* 0x0000000eff097e24 */ /* 0x000fe2000f8e00ff */
[----:B------:R-:W-:Y:S01]  /*1d00*/  ULDC.64 UR14, c[0x0][0x400] ;  /* 0x00010000000e7ab9 */ /* 0x000fe20000000a00 */
[----:B------:R-:W-:Y:S01]  /*1d10*/  IMAD.WIDE.U32 R4, R0, UR56, R4 ;  /* 0x0000003800047c25 */ /* 0x000fe2000f8e0004 */
[----:B------:R-:W-:Y:S01]  /*1d20*/  ULDC.64 UR60, c[0x0][0x478] ;  /* 0x00011e00003c7ab9 */ /* 0x000fe20000000a00 */
[----:B------:R-:W-:-:S02]  /*1d30*/  UIADD3 UR23, UR16, UR23, URZ ;  /* 0x0000001710177290 */ /* 0x000fc4000fffe03f */
[----:B------:R-:W-:Y:S01]  /*1d40*/  IMAD R3, R3, UR32, R8 ;  /* 0x0000002003037c24 */ /* 0x000fe2000f8e0208 */
[----:B------:R-:W-:Y:S01]  /*1d50*/  UIMAD.WIDE UR16, UR17, 0x4, UR60 ;  /* 0x00000004111078a5 */ /* 0x000fe2000f8e023c */
[----:B------:R-:W-:Y:S01]  /*1d60*/  IMAD R0, R21, UR8, RZ ;  /* 0x0000000815007c24 */ /* 0x000fe2000f8e02ff */
[----:B------:R-:W-:Y:S01]  /*1d70*/  ULEA.HI.SX32 UR36, UR44, 0xffffffff, 0x1a ;  /* 0xffffffff2c247891 */ /* 0x000fe2000f8fd23f */
[----:B------:R-:W-:Y:S01]  /*1d80*/  VIADD R5, R5, UR13 ;  /* 0x0000000d05057c36 */ /* 0x000fe20008000000 */
[----:B------:R-:W-:Y:S01]  /*1d90*/  ULDC.64 UR60, c[0x0][0x2b0] ;  /* 0x0000ac00003c7ab9 */ /* 0x000fe20000000a00 */
[----:B------:R-:W-:Y:S01]  /*1da0*/  IMAD.WIDE.U32 R6, R9, UR56, R6 ;  /* 0x0000003809067c25 */ /* 0x000fe2000f8e0006 */
[----:B------:R-:W-:-:S03]  /*1db0*/  UIMAD.WIDE UR12, UR23, 0x4, UR60 ;  /* 0x00000004170c78a5 */ /* 0x000fc6000f8e023c */
[----:B------:R-:W-:Y:S01]  /*1dc0*/  IMAD R8, R243, UR9, R0 ;  /* 0x00000009f3087c24 */ /* 0x000fe2000f8e0200 */
[----:B------:R-:W-:Y:S01]  /*1dd0*/  IADD3 R0, P2, R3, UR6, RZ ;  /* 0x0000000603007c10 */ /* 0x000fe2000ff5e0ff */
[----:B------:R-:W-:Y:S01]  /*1de0*/  IMAD.WIDE.U32 R4, R243, UR8, R4 ;  /* 0x00000008f3047c25 */ /* 0x000fe2000f8e0004 */
[----:B------:R-:W-:Y:S02]  /*1df0*/  LEA R10, P4, R6, UR34, 0x1 ;  /* 0x00000022060a7c11 */ /* 0x000fe4000f8808ff */
[----:B------:R-:W-:Y:S01]  /*1e00*/  LEA R12, P1, R0, UR14, 0x2 ;  /* 0x0000000e000c7c11 */ /* 0x000fe2000f8210ff */
[----:B------:R-:W-:Y:S01]  /*1e10*/  VIADD R9, R7, UR33 ;  /* 0x0000002107097c36 */ /* 0x000fe20008000000 */
[----:B------:R-:W-:Y:S01]  /*1e20*/  LEA.HI.X.SX32 R7, R3, UR5, 0x1, P2 ;  /* 0x0000000503077c11 */ /* 0x000fe200090f0eff */
[----:B------:R-:W-:Y:S01]  /*1e30*/  IMAD.IADD R3, R5, 0x1, R8 ;  /* 0x0000000105037824 */ /* 0x000fe200078e0208 */
[----:B------:R-:W-:Y:S02]  /*1e40*/  LEA R11, P3, R4, UR30, 0x1 ;  /* 0x0000001e040b7c11 */ /* 0x000fe4000f8608ff */
[----:B------:R-:W-:-:S02]  /*1e50*/  LEA.HI.X R6, R6, UR35, R9, 0x1, P4 ;  /* 0x0000002306067c11 */ /* 0x000fc4000a0f0c09 */
[----:B------:R-:W-:Y:S02]  /*1e60*/  LEA.HI.X R8, R0, UR15, R7, 0x2, P1 ;  /* 0x0000000f00087c11 */ /* 0x000fe400088f1407 */
[----:B------:R-:W-:Y:S01]  /*1e70*/  LEA.HI.X R4, R4, UR31, R3, 0x1, P3 ;  /* 0x0000001f04047c11 */ /* 0x000fe200098f0c03 */
[----:B------:R-:W-:Y:S06]  /*1e80*/  @!P0 BRA `(.L_x_1072) ;  /* 0x0000007800288947 */ /* 0x000fec0003800000 */
        /* <DEDUP_REMOVED lines=17> */
[----:B------:R-:W-:Y:S01]  /*1fa0*/  IMAD.MOV.U32 R199, RZ, RZ, R4 ;  /* 0x000000ffffc77224 */ /* 0x000fe200078e0004 */
[----:B------:R-:W-:Y:S01]  /*1fb0*/  UISETP.NE.AND UP0, UPT, UR6, 0x1, UPT ;  /* 0x000000010600788c */ /* 0x000fe2000bf05270 */
[C---:B------:R-:W-:Y:S01]  /*1fc0*/  VIADD R14, R232.reuse, 0x20 ;  /* 0x00000020e80e7836 */ /* 0x040fe20000000000 */
[----:B------:R-:W-:-:S04]  /*1fd0*/  IADD3 R15, R232, 0x40, RZ ;  /* 0x00000040e80f7810 */ /* 0x000fc80007ffe0ff */
        /* <DEDUP_REMOVED lines=36> */
.L_x_1074:
[----:B------:R-:W-:Y:S05]  /*2220*/  BSYNC B0 ;  /* 0x0000000000007941 */ /* 0x000fea0003800000 */
.L_x_1073:
        /* <DEDUP_REMOVED lines=17> */
.L_x_1076:
        /* <DEDUP_REMOVED lines=35> */
.L_x_1077:
[----:B------:R-:W-:Y:S05]  /*2570*/  BSYNC B0 ;  /* 0x0000000000007941 */ /* 0x000fea0003800000 */
.L_x_1075:
[----:B------:R-:W5:Y:S01]  /*2580*/  LDL R22, [R1] ;  /* 0x0000000001167983 */ /* 0x000f620000100800 */
[----:B------:R-:W-:Y:S01]  /*2590*/  UIMAD UR6, UR41, UR24, URZ ;  /* 0x00000018290672a4 */ /* 0x000fe2000f8e023f */
[----:B--23--:R-:W-:Y:S01]  /*25a0*/  IMAD.U32 R4, RZ, RZ, UR24 ;  /* 0x00000018ff047e24 */ /* 0x00cfe2000f8e00ff */
[----:B------:R-:W-:Y:S02]  /*25b0*/  BSSY B0, `(.L_x_1078) ;  /* 0x0000042000007945 */ /* 0x000fe40003800000 */
[----:B------:R-:W-:Y:S01]  /*25c0*/  UIMAD UR9, UR27, UR25, UR6 ;  /* 0x000000191b0972a4 */ /* 0x000fe2000f8e0206 */
[----:B------:R-:W-:Y:S01]  /*25d0*/  IMAD.WIDE.U32 R4, R4, UR27, R232 ;  /* 0x0000001b04047c25 */ /* 0x000fe2000f8e00e8 */
[----:B------:R-:W-:-:S04]  /*25e0*/  UIMAD UR6, UR18, -0x80, UR7 ;  /* 0xffffff80120678a4 */ /* 0x000fc8000f8e0207 */
[----:B------:R-:W-:Y:S01]  /*25f0*/  IMAD.U32 R3, RZ, RZ, UR9 ;  /* 0x00000009ff037e24 */ /* 0x000fe2000f8e00ff */
[----:B------:R-:W-:Y:S01]  /*2600*/  IADD3 R6, P1, R4, UR22, RZ ;  /* 0x0000001604067c10 */ /* 0x000fe2000ff3e0ff */
[----:B------:R-:W-:Y:S01]  /*2610*/  ULDC.64 UR22, c[0x0][0x260] ;  /* 0x0000980000167ab9 */ /* 0x000fe20000000a00 */
[----:B------:R-:W-:Y:S02]  /*2620*/  ISETP.GE.AND P5, PT, R243, UR6, PT ;  /* 0x00000006f3007c0c */ /* 0x000fe4000bfa6270 */
[----:B------:R-:W-:Y:S01]  /*2630*/  IADD3.X R7, R5, UR29, R3, P1, !PT ;  /* 0x0000001d05077c10 */ /* 0x000fe20008ffe403 */
[----:B------:R-:W-:-:S04]  /*2640*/  IMAD R3, R17, UR22, RZ ;  /* 0x0000001611037c24 */ /* 0x000fc8000f8e02ff */
[C---:B------:R-:W-:Y:S02]  /*2650*/  IMAD R3, R13.reuse, UR23, R3 ;  /* 0x000000170d037c24 */ /* 0x040fe4000f8e0203 */
[----:B------:R-:W-:-:S04]  /*2660*/  IMAD.WIDE.U32 R6, R13, UR22, R6 ;  /* 0x000000160d067c25 */ /* 0x000fc8000f8e0006 */
[----:B------:R2:W-:Y:S01]  /*2670*/  @P5 STS [R0+0x9000], RZ ;  /* 0x009000ff00005388 */ /* 0x0005e20000000800 */
[----:B------:R-:W-:-:S03]  /*2680*/  IMAD.IADD R12, R7, 0x1, R3 ;  /* 0x00000001070c7824 */ /* 0x000fc600078e0203 */
[----:B------:R2:W-:Y:S04]  /*2690*/  @P5 STS [R0+0x9004], RZ ;  /* 0x009004ff00005388 */ /* 0x0005e80000000800 */
[----:B------:R2:W-:Y:S04]  /*26a0*/  @P5 STS.64 [R0+0x9008], RZ ;  /* 0x009008ff00005388 */ /* 0x0005e80000000a00 */
[----:B------:R2:W-:Y:S04]  /*26b0*/  @P5 STS.128 [R0+0xb000], RZ ;  /* 0x00b000ff00005388 */ /* 0x0005e80000000c00 */
[----:B------:R2:W-:Y:S01]  /*26c0*/  @P5 STS.128 [R0+0xd000], RZ ;  /* 0x00d000ff00005388 */ /* 0x0005e20000000c00 */
[----:B-----5:R-:W-:-:S02]  /*26d0*/  VIADD R4, R22, 0x20 ;  /* 0x0000002016047836 */ /* 0x020fc40000000000 */
[C---:B------:R-:W-:Y:S02]  /*26e0*/  VIADD R8, R22.reuse, 0x8 ;  /* 0x0000000816087836 */ /* 0x040fe40000000000 */
[----:B------:R-:W-:Y:S01]  /*26f0*/  VIADD R16, R22, 0x28 ;  /* 0x0000002816107836 */ /* 0x000fe20000000000 */
[----:B------:R-:W-:Y:S02]  /*2700*/  ISETP.GE.AND P1, PT, R4, UR5, PT ;  /* 0x0000000504007c0c */ /* 0x000fe4000bf26270 */
[----:B------:R-:W-:Y:S02]  /*2710*/  ISETP.GE.AND P2, PT, R8, UR5, PT ;  /* 0x0000000508007c0c */ /* 0x000fe4000bf46270 */
[----:B------:R-:W-:Y:S02]  /*2720*/  P2R R19, PR, RZ, 0x2 ;  /* 0x00000002ff137803 */ /* 0x000fe40000000000 */
[----:B------:R-:W-:Y:S02]  /*2730*/  ISETP.GE.AND P1, PT, R22, UR5, PT ;  /* 0x0000000516007c0c */ /* 0x000fe4000bf26270 */
[----:B------:R-:W-:-:S02]  /*2740*/  P2R R20, PR, RZ, 0x4 ;  /* 0x00000004ff147803 */ /* 0x000fc40000000000 */
[----:B------:R-:W-:Y:S02]  /*2750*/  ISETP.GE.AND P6, PT, R16, UR5, PT ;  /* 0x0000000510007c0c */ /* 0x000fe4000bfc6270 */
[----:B------:R-:W-:Y:S01]  /*2760*/  P2R R18, PR, RZ, 0x2 ;  /* 0x00000002ff127803 */ /* 0x000fe20000000000 */
[----:B--2---:R-:W-:Y:S10]  /*2770*/  @P5 BRA `(.L_x_1079) ;  /* 0x0000000000945947 */ /* 0x004ff40003800000 */
        /* <DEDUP_REMOVED lines=9> */
[----:B------:R-:W2:Y:S01]  /*2810*/  @!P3 LDC.64 R10, c[0x0][0x218] ;  /* 0x00008600ff0abb82 */ /* 0x000ea20000000a00 */
[----:B------:R3:W-:Y:S04]  /*2820*/  @P3 STS [R0+0x9000], RZ ;  /* 0x009000ff00003388 */ /* 0x0007e80000000800 */
[----:B------:R3:W-:Y:S03]  /*2830*/  @P3 STS [R0+0x9004], RZ ;  /* 0x009004ff00003388 */ /* 0x0007e60000000800 */
[----:B------:R-:W5:Y:S01]  /*2840*/  @!P2 LDC.64 R8, c[0x0][0x218] ;  /* 0x00008600ff08ab82 */ /* 0x000f620000000a00 */
[----:B------:R3:W-:Y:S01]  /*2850*/  @P3 STS.64 [R0+0x9008], RZ ;  /* 0x009008ff00003388 */ /* 0x0007e20000000a00 */
        /* <DEDUP_REMOVED lines=23> */
.L_x_1079:
[----:B------:R-:W-:Y:S05]  /*29d0*/  BSYNC B0 ;  /* 0x0000000000007941 */ /* 0x000fea0003800000 */
.L_x_1078:
        /* <DEDUP_REMOVED lines=15> */
[----:B--23--:R-:W2:Y:S01]  /*2ad0*/  @!P3 LDC.64 R8, c[0x0][0x218] ;  /* 0x00008600ff08bb82 */ /* 0x00cea20000000a00 */
[C---:B------:R-:W-:Y:S01]  /*2ae0*/  IMAD.WIDE.U32 R4, R3.reuse, UR24, R4 ;  /* 0x0000001803047c25 */ /* 0x040fe2000f8e0004 */
[----:B------:R3:W-:Y:S03]  /*2af0*/  @P3 STS.128 [R0+0xa000], RZ ;  /* 0x00a000ff00003388 */ /* 0x0007e60000000c00 */
[----:B------:R-:W-:-:S03]  /*2b00*/  IMAD R3, R3, UR25, R7 ;  /* 0x0000001903037c24 */ /* 0x000fc6000f8e0207 */
[----:B------:R-:W5:Y:S01]  /*2b10*/  @!P2 LDC.64 R6, c[0x0][0x218] ;  /* 0x00008600ff06ab82 */ /* 0x000f620000000a00 */
[----:B------:R-:W-:Y:S01]  /*2b20*/  IMAD.IADD R3, R5, 0x1, R3 ;  /* 0x0000000105037824 */ /* 0x000fe200078e0203 */
        /* <DEDUP_REMOVED lines=23> */
.L_x_1081:
[----:B------:R-:W-:Y:S05]  /*2ca0*/  BSYNC B0 ;  /* 0x0000000000007941 */ /* 0x000fea0003800000 */
.L_x_1080:
        /* <DEDUP_REMOVED lines=10> */
[----:B--23--:R-:W-:Y:S01]  /*2d50*/  IADD3 R6, P1, R4, UR26, RZ ;  /* 0x0000001a04067c10 */ /* 0x00cfe2000ff3e0ff */
        /* <DEDUP_REMOVED lines=45> */
.L_x_1083:
[----:B------:R-:W-:Y:S05]  /*3030*/  BSYNC B0 ;  /* 0x0000000000007941 */ /* 0x000fea0003800000 */
.L_x_1082:
        /* <DEDUP_REMOVED lines=12> */
[----:B--23--:R-:W2:Y:S01]  /*3100*/  @!P1 LDC.64 R8, c[0x0][0x220] ;  /* 0x00008800ff089b82 */ /* 0x00cea20000000a00 */
[----:B------:R-:W-:Y:S01]  /*3110*/  IMAD R3, R3, UR21, R4 ;  /* 0x0000001503037c24 */ /* 0x000fe2000f8e0204 */
[----:B------:R3:W-:Y:S03]  /*3120*/  @P1 STS.128 [R0+0x10000], RZ ;  /* 0x010000ff00001388 */ /* 0x0007e60000000c00 */
[----:B------:R-:W-:Y:S01]  /*3130*/  IMAD.IADD R3, R7, 0x1, R3 ;  /* 0x0000000107037824 */ /* 0x000fe200078e0203 */
[----:B--2---:R-:W-:-:S04]  /*3140*/  @!P1 LEA R4, P2, R6, R8, 0x1 ;  /* 0x0000000806049211 */ /* 0x004fc800078408ff */
[----:B------:R-:W-:Y:S02]  /*3150*/  @!P1 LEA.HI.X R5, R6, R9, R3, 0x1, P2 ;  /* 0x0000000906059211 */ /* 0x000fe400010f0c03 */
[----:B------:R-:W-:-:S03]  /*3160*/  ISETP.GE.AND P2, PT, R14, UR5, PT ;  /* 0x000000050e007c0c */ /* 0x000fc6000bf46270 */
[----:B------:R-:W-:Y:S01]  /*3170*/  @!PT LDS RZ, [RZ] ;  /* 0x00000000fffff984 */ /* 0x000fe20000000800 */
[----:B------:R-:W-:Y:S01]  /*3180*/  @!PT LDS RZ, [RZ] ;  /* 0x00000000fffff984 */ /* 0x000fe20000000800 */
[----:B------:R-:W-:Y:S01]  /*3190*/  @!PT LDS RZ, [RZ] ;  /* 0x00000000fffff984 */ /* 0x000fe20000000800 */
[----:B------:R2:W-:Y:S10]  /*31a0*/  @!P1 LDGSTS.E.BYPASS.LTC128B.128 [R0+0x10000], desc[UR10][R4.64] ;  /* 0x1000000004009fae */ /* 0x0005f4000b901d4a */
[----:B------:R-:W2:Y:S01]  /*31b0*/  @!P2 LDC.64 R8, c[0x0][0x220] ;  /* 0x00008800ff08ab82 */ /* 0x000ea20000000a00 */
[----:B------:R3:W-:Y:S01]  /*31c0*/  @P2 STS.128 [R0+0x12000], RZ ;  /* 0x012000ff00002388 */ /* 0x0007e20000000c00 */
[----:B--2---:R-:W-:-:S04]  /*31d0*/  @!P2 LEA R4, P1, R6, R8, 0x1 ;  /* 0x000000080604a211 */ /* 0x004fc800078208ff */
        /* <DEDUP_REMOVED lines=15> */
.L_x_1085:
[----:B------:R-:W-:Y:S05]  /*32d0*/  BSYNC B0 ;  /* 0x0000000000007941 */ /* 0x000fea0003800000 */
.L_x_1084:
[----:B------:R-:W-:Y:S01]  /*32e0*/  ULDC.64 UR22, c[0x0][0x3c8] ;  /* 0x0000f20000167ab9 */ /* 0x000fe20000000a00 */
[----:B------:R-:W-:Y:S01]  /*32f0*/  USHF.R.S32.HI UR6, URZ, 0x1f, UR56 ;  /* 0x0000001f3f067899 */ /* 0x000fe20008011438 */
[----:B------:R-:W-:Y:S01]  /*3300*/  ISETP.NE.AND P5, PT, R18, RZ, PT ;  /* 0x000000ff1200720c */ /* 0x000fe20003fa5270 */
[----:B------:R-:W-:Y:S01]  /*3310*/  UISETP.NE.U32.AND UP1, UPT, UR22, URZ, UPT ;  /* 0x0000003f1600728c */ /* 0x000fe2000bf25070 */
[----:B--23--:R-:W-:Y:S01]  /*3320*/  SHF.R.S32.HI R9, RZ, 0x1f, R22 ;  /* 0x0000001fff097819 */ /* 0x00cfe20000011416 */
[----:B------:R-:W0:Y:S01]  /*3330*/  LDGDEPBAR ;  /* 0x00000000000079af */ /* 0x000e220000000000 */
[----:B------:R-:W-:Y:S01]  /*3340*/  SHF.R.S32.HI R3, RZ, 0x1f, R16 ;  /* 0x0000001fff037819 */ /* 0x000fe20000011410 */
[----:B------:R-:W-:Y:S01]  /*3350*/  UISETP.NE.AND.EX UP1, UPT, UR23, URZ, UPT, UP1 ;  /* 0x0000003f1700728c */ /* 0x000fe2000bf25310 */
[----:B------:R-:W-:Y:S01]  /*3360*/  IMAD.MOV.U32 R237, RZ, RZ, 0x7f800000 ;  /* 0x7f800000ffed7424 */ /* 0x000fe200078e00ff */
[----:B------:R-:W-:Y:S01]  /*3370*/  ISETP.NE.AND P4, PT, R20, RZ, PT ;  /* 0x000000ff1400720c */ /* 0x000fe20003f85270 */
[----:B------:R-:W-:Y:S01]  /*3380*/  IMAD R242, RZ, RZ, -UR19 ;  /* 0x80000013fff27e24 */ /* 0x000fe2000f8e02ff */
[----:B------:R-:W-:Y:S01]  /*3390*/  ISETP.NE.AND P3, PT, R19, RZ, PT ;  /* 0x000000ff1300720c */ /* 0x000fe20003f65270 */
[----:B------:R-:W-:Y:S01]  /*33a0*/  USHF.L.U32 UR17, UR32, 0x3, URZ ;  /* 0x0000000320117899 */ /* 0x000fe2000800063f */
[----:B------:R-:W-:Y:S01]  /*33b0*/  PLOP3.LUT P1, PT, PT, PT, UP1, 0x80, 0x0 ;  /* 0x000000000000781c */ /* 0x000fe20003f2f018 */
[----:B------:R-:W-:-:S02]  /*33c0*/  IMAD.MOV.U32 R238, RZ, RZ, 0x7f800000 ;  /* 0x7f800000ffee7424 */ /* 0x000fc400078e00ff */
[----:B------:R-:W-:Y:S02]  /*33d0*/  IMAD.MOV.U32 R239, RZ, RZ, 0x7f800000 ;  /* 0x7f800000ffef7424 */ /* 0x000fe400078e00ff */
[----:B------:R-:W-:Y:S01]  /*33e0*/  IMAD.MOV.U32 R236, RZ, RZ, 0x7f800000 ;  /* 0x7f800000ffec7424 */ /* 0x000fe200078e00ff */
[----:B------:R-:W-:Y:S01]  /*33f0*/  @UP1 ULDC.64 UR24, c[0x0][0x3d0] ;  /* 0x0000f40000181ab9 */ /* 0x000fe20000000a00 */
[----:B------:R-:W-:Y:S01]  /*3400*/  @UP1 UMOV UR20, UR56 ;  /* 0x0000003800141c82 */ /* 0x000fe20008000000 */
[----:B------:R-:W-:Y:S01]  /*3410*/  @UP1 UIMAD UR5, UR57, UR24, URZ ;  /* 0x00000018390512a4 */ /* 0x000fe2000f8e023f */
[----:B------:R-:W-:Y:S01]  /*3420*/  @UP1 UMOV UR21, UR6 ;  /* 0x0000000600151c82 */ /* 0x000fe20008000000 */
[----:B------:R-:W-:Y:S01]  /*3430*/  IMAD.MOV.U32 R229, RZ, RZ, R183 ;  /* 0x000000ffffe57224 */ /* 0x000fe200078e00b7 */
[----:B------:R-:W-:Y:S02]  /*3440*/  @UP1 UIMAD.WIDE.U32 UR20, UR45, UR24, UR20 ;  /* 0x000000182d1412a5 */ /* 0x000fe4000f8e0014 */
[----:B------:R-:W-:-:S02]  /*3450*/  @UP1 UIMAD UR5, UR45, UR25, UR5 ;  /* 0x000000192d0512a4 */ /* 0x000fc4000f8e0205 */
[----:B------:R-:W-:Y:S02]  /*3460*/  @UP1 ULEA UR22, UP0, UR20, UR22, 0x2 ;  /* 0x0000001614161291 */ /* 0x000fe4000f80103f */
[----:B------:R-:W-:Y:S01]  /*3470*/  @UP1 UIADD3 UR5, UR21, UR5, URZ ;  /* 0x0000000515051290 */ /* 0x000fe2000fffe03f */
[----:B------:R-:W-:Y:S01]  /*3480*/  IMAD.SHL.U32 R249, R22, 0x4, RZ ;  /* 0x0000000416f97824 */ /* 0x000fe200078e00ff */
[----:B------:R-:W-:Y:S01]  /*3490*/  CS2R R126, SRZ ;  /* 0x00000000007e7805 */ /* 0x000fe2000001ff00 */
[----:B------:R-:W-:Y:S01]  /*34a0*/  IMAD.SHL.U32 R175, R182, 0x2, RZ ;  /* 0x00000002b6af7824 */ /* 0x000fe200078e00ff */
[----:B------:R-:W-:Y:S01]  /*34b0*/  @UP1 ULEA.HI.X UR23, UR20, UR23, UR5, 0x2, UP0 ;  /* 0x0000001714171291 */ /* 0x000fe200080f1405 */
[----:B------:R-:W-:Y:S01]  /*34c0*/  IMAD.U32 R4, RZ, RZ, UR22 ;  /* 0x00000016ff047e24 */ /* 0x000fe2000f8e00ff */
[----:B-1----:R-:W-:Y:S01]  /*34d0*/  SHF.L.U64.HI R0, R22, 0x2, R9 ;  /* 0x0000000216007819 */ /* 0x002fe20000010209 */
[----:B------:R-:W-:Y:S01]  /*34e0*/  @UP1 ULDC UR5, c[0x0][0x2e8] ;  /* 0x0000ba0000051ab9 */ /* 0x000fe20000000800 */
[C---:B------:R-:W-:Y:S01]  /*34f0*/  VIADD R240, R232.reuse, 0x20 ;  /* 0x00000020e8f07836 */ /* 0x040fe20000000000 */
[----:B------:R-:W-:Y:S01]  /*3500*/  CS2R R124, SRZ ;  /* 0x00000000007c7805 */ /* 0x000fe2000001ff00 */
[----:B------:R-:W-:Y:S01]  /*3510*/  IMAD.U32 R5, RZ, RZ, UR23 ;  /* 0x00000017ff057e24 */ /* 0x000fe2000f8e00ff */
[----:B------:R-:W-:Y:S01]  /*3520*/  CS2R R130, SRZ ;  /* 0x0000000000827805 */ /* 0x000fe2000001ff00 */
[----:B------:R-:W-:Y:S01]  /*3530*/  VIADD R241, R232, 0x40 ;  /* 0x00000040e8f17836 */ /* 0x000fe20000000000 */
[----:B------:R-:W-:-:S02]  /*3540*/  CS2R R128, SRZ ;  /* 0x0000000000807805 */ /* 0x000fc4000001ff00 */
[----:B------:R-:W-:Y:S01]  /*3550*/  CS2R R122, SRZ ;  /* 0x00000000007a7805 */ /* 0x000fe2000001ff00 */
[----:B------:R1:W2:Y:S01]  /*3560*/  @P1 LDG.E R8, desc[UR10][R4.64] ;  /* 0x0000000a04081981 */ /* 0x0002a2000c1e1900 */
        /* <DEDUP_REMOVED lines=24> */
[----:B-1----:R-:W-:Y:S01]  /*36f0*/  IMAD.SHL.U32 R4, R22, 0x4, RZ ;  /* 0x0000000416047824 */ /* 0x002fe200078e00ff */
[----:B------:R-:W-:Y:S02]  /*3700*/  CS2R R72, SRZ ;  /* 0x0000000000487805 */ /* 0x000fe4000001ff00 */
[----:B------:R-:W-:Y:S02]  /*3710*/  CS2R R70, SRZ ;  /* 0x0000000000467805 */ /* 0x000fe4000001ff00 */
[----:B------:R-:W-:Y:S02]  /*3720*/  CS2R R68, SRZ ;  /* 0x0000000000447805 */ /* 0x000fe4000001ff00 */
[----:B------:R-:W-:Y:S02]  /*3730*/  CS2R R62, SRZ ;  /* 0x00000000003e7805 */ /* 0x000fe4000001ff00 */
[----:B------:R-:W-:-:S02]  /*3740*/  IADD3 R4, P2, R4, UR14, RZ ;  /* 0x0000000e04047c10 */ /* 0x000fc4000ff5e0ff */
[----:B------:R-:W-:Y:S02]  /*3750*/  CS2R R60, SRZ ;  /* 0x00000000003c7805 */ /* 0x000fe4000001ff00 */
[----:B------:R-:W-:Y:S02]  /*3760*/  CS2R R66, SRZ ;  /* 0x0000000000427805 */ /* 0x000fe4000001ff00 */
[----:B------:R-:W-:Y:S02]  /*3770*/  CS2R R64, SRZ ;  /* 0x0000000000407805 */ /* 0x000fe4000001ff00 */
[----:B------:R-:W-:Y:S02]  /*3780*/  IADD3.X R5, R0, UR13, RZ, P2, !PT ;  /* 0x0000000d00057c10 */ /* 0x000fe400097fe4ff */
[----:B------:R-:W-:Y:S02]  /*3790*/  CS2R R58, SRZ ;  /* 0x00000000003a7805 */ /* 0x000fe4000001ff00 */
[C---:B------:R-:W-:Y:S01]  /*37a0*/  @!P6 LEA R6, P2, R16.reuse, UR14, 0x2 ;  /* 0x0000000e1006ec11 */ /* 0x040fe2000f8410ff */
[----:B------:R-:W2:Y:S01]  /*37b0*/  @P1 MUFU.RCP R0, UR5 ;  /* 0x0000000500001d08 */ /* 0x000ea20008001000 */
[----:B------:R-:W-:Y:S01]  /*37c0*/  USHF.L.U32 UR19, UR32, 0x4, URZ ;  /* 0x0000000420137899 */ /* 0x000fe2000800063f */
[----:B------:R-:W5:Y:S01]  /*37d0*/  @!P5 LDG.E R238, desc[UR10][R4.64] ;  /* 0x0000000a04eed981 */ /* 0x000f62000c1e1900 */
[----:B------:R-:W-:-:S02]  /*37e0*/  @!P6 LEA.HI.X R7, R16, UR13, R3, 0x2, P2 ;  /* 0x0000000d1007ec11 */ /* 0x000fc400090f1403 */
[----:B------:R-:W-:Y:S02]  /*37f0*/  CS2R R56, SRZ ;  /* 0x0000000000387805 */ /* 0x000fe4000001ff00 */
[----:B------:R-:W-:Y:S01]  /*3800*/  CS2R R54, SRZ ;  /* 0x0000000000367805 */ /* 0x000fe2000001ff00 */
[----:B------:R-:W5:Y:S01]  /*3810*/  @!P4 LDG.E R239, desc[UR10][R4.64+0x20] ;  /* 0x0000200a04efc981 */ /* 0x000f62000c1e1900 */
[----:B------:R-:W-:Y:S02]  /*3820*/  CS2R R52, SRZ ;  /* 0x0000000000347805 */ /* 0x000fe4000001ff00 */
[----:B------:R-:W-:Y:S02]  /*3830*/  CS2R R46, SRZ ;  /* 0x00000000002e7805 */ /* 0x000fe4000001ff00 */
[----:B------:R-:W-:Y:S01]  /*3840*/  CS2R R44, SRZ ;  /* 0x00000000002c7805 */ /* 0x000fe2000001ff00 */
[----:B------:R-:W5:Y:S01]  /*3850*/  @!P6 LDG.E R237, desc[UR10][R6.64] ;  /* 0x0000000a06ede981 */ /* 0x000f62000c1e1900 */
[----:B------:R-:W-:-:S02]  /*3860*/  UIADD3 UR28, UR19, 0x20, URZ ;  /* 0x00000020131c7890 */ /* 0x000fc4000fffe03f */
[----:B------:R-:W-:Y:S01]  /*3870*/  UIADD3 UR29, UR19, 0x40, URZ ;  /* 0x00000040131d7890 */ /* 0x000fe2000fffe03f */
[----:B------:R1:W5:Y:S01]  /*3880*/  @!P3 LDG.E R236, desc[UR10][R4.64+0x80] ;  /* 0x0000800a04ecb981 */ /* 0x000362000c1e1900 */
[----:B------:R-:W-:Y:S02]  /*3890*/  UIADD3 UR27, UR17, UR28, URZ ;  /* 0x0000001c111b7290 */ /* 0x000fe4000fffe03f */
[----:B------:R-:W-:Y:S01]  /*38a0*/  UIADD3 UR23, UR17, UR29, URZ ;  /* 0x0000001d11177290 */ /* 0x000fe2000fffe03f */
[----:B------:R-:W-:Y:S01]  /*38b0*/  VIADD R3, R182, 0x1800 ;  /* 0x00001800b6037836 */ /* 0x000fe20000000000 */
[----:B------:R-:W-:Y:S02]  /*38c0*/  UIADD3 UR26, UR17, UR27, URZ ;  /* 0x0000001b111a7290 */ /* 0x000fe4000fffe03f */
[----:B------:R-:W-:Y:S02]  /*38d0*/  UIADD3 UR22, UR17, UR23, URZ ;  /* 0x0000001711167290 */ /* 0x000fe4000fffe03f */
[----:B------:R-:W-:Y:S01]  /*38e0*/  UIADD3 UR25, UR17, UR26, URZ ;  /* 0x0000001a11197290 */ /* 0x000fe2000fffe03f */
[----:B------:R-:W-:Y:S01]  /*38f0*/  SEL R174, R3, R182, !P0 ;  /* 0x000000b603ae7207 */ /* 0x000fe20004000000 */
        /* <DEDUP_REMOVED lines=8> */
[----:B------:R-:W-:Y:S01]  /*3980*/  CS2R R36, SRZ ;  /* 0x0000000000247805 */ /* 0x000fe2000001ff00 */
[----:B------:R-:W-:Y:S02]  /*3990*/  UIMAD UR36, UR32, 0x18, URZ ;  /* 0x00000018202478a4 */ /* 0x000fe4000f8e023f */
[----:B------:R-:W-:Y:S02]  /*39a0*/  USHF.L.U32 UR35, UR32, 0x5, URZ ;  /* 0x0000000520237899 */ /* 0x000fe4000800063f */
[----:B------:R-:W-:Y:S01]  /*39b0*/  UIMAD UR34, UR32, 0x28, URZ ;  /* 0x00000028202278a4 */ /* 0x000fe2000f8e023f */
[----:B-1----:R-:W-:Y:S01]  /*39c0*/  VIADD R4, R181, 0x1800 ;  /* 0x00001800b5047836 */ /* 0x002fe20000000000 */
[----:B------:R-:W-:Y:S01]  /*39d0*/  UIMAD UR33, UR32, 0x30, URZ ;  /* 0x00000030202178a4 */ /* 0x000fe2000f8e023f */
[----:B------:R-:W-:Y:S01]  /*39e0*/  VIADD R5, R22, 0xffffffc0 ;  /* 0xffffffc016057836 */ /* 0x000fe20000000000 */
[----:B------:R-:W-:Y:S01]  /*39f0*/  ULDC UR37, c[0x0][0x2d0] ;  /* 0x0000b40000257ab9 */ /* 0x000fe20000000800 */
[----:B------:R-:W-:Y:S01]  /*3a00*/  ULDC UR12, c[0x0][0x2ec] ;  /* 0x0000bb00000c7ab9 */ /* 0x000fe20000000800 */
[----:B------:R-:W-:Y:S01]  /*3a10*/  SEL R4, R4, R181, !P0 ;  /* 0x000000b504047207 */ /* 0x000fe20004000000 */
[----:B------:R-:W-:Y:S01]  /*3a20*/  IMAD.SHL.U32 R247, R5, 0x4, RZ ;  /* 0x0000000405f77824 */ /* 0x000fe200078e00ff */
[----:B------:R-:W-:Y:S01]  /*3a30*/  SHF.L.U64.HI R248, R22, 0x2, R9 ;  /* 0x0000000216f87819 */ /* 0x000fe20000010209 */
[----:B------:R-:W-:Y:S01]  /*3a40*/  UMOV UR5, URZ ;  /* 0x0000003f00057c82 */ /* 0x000fe20008000000 */
[----:B------:R-:W-:-:S02]  /*3a50*/  LEA R3, R4, UR4, 0x1 ;  /* 0x0000000404037c11 */ /* 0x000fc4000f8e08ff */
[----:B------:R-:W-:Y:S01]  /*3a60*/  LEA R174, R174, UR4, 0x1 ;  /* 0x00000004aeae7c11 */ /* 0x000fe2000f8e08ff */
[----:B------:R-:W-:Y:S02]  /*3a70*/  UIMAD UR32, UR32, 0x38, URZ ;  /* 0x00000038202078a4 */ /* 0x000fe4000f8e023f */
[----:B------:R-:W-:Y:S02]  /*3a80*/  UIADD3 UR31, UR17, UR24, URZ ;  /* 0x00000018111f7290 */ /* 0x000fe4000fffe03f */
[----:B------:R-:W-:Y:S01]  /*3a90*/  UIADD3 UR30, UR17, UR20, URZ ;  /* 0x00000014111e7290 */ /* 0x000fe2000fffe03f */
[----:B--2---:R-:W-:-:S05]  /*3aa0*/  @P1 FMUL.FTZ R0, R8, R0 ;  /* 0x0000000008001220 */ /* 0x004fca0000410000 */
[----:B------:R-:W-:Y:S01]  /*3ab0*/  @P1 R2UR UR6, R0 ;  /* 0x00000000000612ca */ /* 0x000fe200000e0000 */
[----:B------:R-:W-:-:S04]  /*3ac0*/  IMAD.U32 R0, RZ, RZ, UR18 ;  /* 0x00000012ff007e24 */ /* 0x000fc8000f8e00ff */
[----:B------:R-:W-:-:S05]  /*3ad0*/  IMAD R0, R0, 0x80, R251 ;  /* 0x0000008000007824 */ /* 0x000fca00078e02fb */
[----:B------:R-:W-:-:S03]  /*3ae0*/  IADD3 R0, R22, -UR40, -R0 ;  /* 0x8000002816007c10 */ /* 0x000fc6000fffe800 */
[----:B------:R-:W-:Y:S01]  /*3af0*/  @UP1 UMOV UR5, UR6 ;  /* 0x0000000600051c82 */ /* 0x000fe20008000000 */
[----:B------:R-:W-:Y:S01]  /*3b00*/  ULDC UR6, c[0x0][0x39c] ;  /* 0x0000e70000067ab9 */ /* 0x000fe20000000800 */
[----:B------:R-:W-:-:S07]  /*3b10*/  VIADD R246, R0, UR7 ;  /* 0x0000000700f67c36 */ /* 0x000fce0008000000 */
.L_x_1088:
[----:B------:R-:W0:Y:S01]  /*3b20*/  LDGDEPBAR ;  /* 0x00000000000079af */ /* 0x000e220000000000 */
[----:B------:R-:W-:Y:S01]  /*3b30*/  IADD3 R0, R180, R174, RZ ;  /* 0x000000aeb4007210 */ /* 0x000fe20007ffe0ff */
[----:B------:R-:W-:Y:S01]  /*3b40*/  USHF.L.U32 UR9, UR18, 0x7, URZ ;  /* 0x0000000712097899 */ /* 0x000fe2000800063f */
[----:B-----5:R-:W-:Y:S03]  /*3b50*/  FSETP.NEU.FTZ.AND P3, PT, R239, -INF , PT ;  /* 0xff800000ef00780b */ /* 0x020fe60003f7d000 */
[----:B------:R-:W-:Y:S04]  /*3b60*/  UIADD3 UR9, UR9, 0x80, URZ ;  /* 0x0000008009097890 */ /* 0x000fe8000fffe03f */
[----:B------:R-:W-:Y:S06]  /*3b70*/  UISETP.GE.AND UP0, UPT, UR9, UR7, UPT ;  /* 0x000000070900728c */ /* 0x000fec000bf06270 */
[----:B------:R-:W-:Y:S02]  /*3b80*/  PLOP3.LUT P0, PT, PT, PT, UP0, 0x80, 0x0 ;  /* 0x000000000000781c */ /* 0x000fe40003f0f008 */
[----:B------:R-:W-:Y:S02]  /*3b90*/  PLOP3.LUT P5, PT, PT, PT, UP0, 0x80, 0x0 ;  /* 0x000000000000781c */ /* 0x000fe40003faf008 */
        /* <DEDUP_REMOVED lines=87> */
[----:B------:R-:W2:Y:S01]  /*4110*/  MUFU.TANH R231, R6 ;  /* 0x0000000600e77308 */ /* 0x000ea20000002400 */
[----:B------:R-:W-:Y:S01]  /*4120*/  FMUL.FTZ R16, R16, UR6 ;  /* 0x0000000610107c20 */ /* 0x000fe20008410000 */
[----:B------:R-:W-:Y:S08]  /*4130*/  FMUL.FTZ R18, R18, UR6 ;  /* 0x0000000612127c20 */ /* 0x000ff00008410000 */
[----:B------:R3:W4:Y:S10]  /*4140*/  MUFU.TANH R230, R7 ;  /* 0x0000000700e67308 */ /* 0x0007340000002400 */
[----:B------:R1:W4:Y:S10]  /*4150*/  MUFU.TANH R192, R10 ;  /* 0x0000000a00c07308 */ /* 0x0003340000002400 */
[----:B------:R2:W4:Y:S01]  /*4160*/  MUFU.TANH R188, R8 ;  /* 0x0000000800bc7308 */ /* 0x0005220000002400 */
[----:B---3--:R-:W3:Y:S09]  /*4170*/  LDSM.16.M88.4 R4, [R173+0xd400] ;  /* 0x00d40000ad04783b */ /* 0x008ef20000000200 */
[----:B------:R-:W-:Y:S01]  /*4180*/  MUFU.TANH R217, R17 ;  /* 0x0000001100d97308 */ /* 0x000fe20000002400 */
[----:B-1----:R-:W-:Y:S05]  /*4190*/  IMAD.U32 R10, RZ, RZ, UR18 ;  /* 0x00000012ff0a7e24 */ /* 0x002fea000f8e00ff */
[----:B------:R-:W-:Y:S04]  /*41a0*/  LEA R10, R10, R251, 0x7 ;  /* 0x000000fb0a0a7211 */ /* 0x000fe800078e38ff */
[----:B------:R1:W4:Y:S01]  /*41b0*/  MUFU.TANH R187, R9 ;  /* 0x0000000900bb7308 */ /* 0x0003220000002400 */
[----:B--2---:R-:W-:Y:S01]  /*41c0*/  MOV R8, UR8 ;  /* 0x0000000800087c02 */ /* 0x004fe20008000f00 */
[----:B------:R-:W-:Y:S01]  /*41d0*/  @P0 VIADD R0, R10, 0x1 ;  /* 0x000000010a000836 */ /* 0x000fe20000000000 */
[----:B------:R-:W-:Y:S02]  /*41e0*/  FSETP.NEU.FTZ.AND P0, PT, R238, -INF , PT ;  /* 0xff800000ee00780b */ /* 0x000fe40003f1d000 */
[----:B------:R-:W-:Y:S05]  /*41f0*/  @P4 ISETP.GE.AND P4, PT, R10, UR7, PT ;  /* 0x000000070a004c0c */ /* 0x000fea000bf86270 */
[----:B------:R2:W-:Y:S01]  /*4200*/  MUFU.TANH R186, R12 ;  /* 0x0000000c00ba7308 */ /* 0x0005e20000002400 */
[----:B------:R-:W-:Y:S01]  /*4210*/  @P5 ISETP.GE.AND P5, PT, R0, UR7, PT ;  /* 0x0000000700005c0c */ /* 0x000fe2000bfa6270 */
[----:B------:R-:W-:Y:S04]  /*4220*/  IMAD R0, R8, 0x40, R246 ;  /* 0x0000004008007824 */ /* 0x000fe800078e02f6 */
[----:B------:R-:W-:Y:S04]  /*4230*/  VIADD R8, R0, 0x8 ;  /* 0x0000000800087836 */ /* 0x000fe80000000000 */
[----:B------:R-:W-:Y:S01]  /*4240*/  MUFU.TANH R191, R11 ;  /* 0x0000000b00bf7308 */ /* 0x000fe20000002400 */
[----:B-1----:R-:W-:Y:S01]  /*4250*/  FMUL.FTZ R9, R238, 1.4426950216293334961 ;  /* 0x3fb8aa3bee097820 */ /* 0x002fe20000410000 */
[----:B------:R-:W-:Y:S04]  /*4260*/  ISETP.GE.AND P2, PT, R8, RZ, PT ;  /* 0x000000ff0800720c */ /* 0x000fe80003f46270 */
[----:B------:R-:W-:Y:S04]  /*4270*/  FSEL R9, R9, RZ, P0 ;  /* 0x000000ff09097208 */ /* 0x000fe80000000000 */
[----:B------:R-:W-:Y:S01]  /*4280*/  MUFU.TANH R219, R16 ;  /* 0x0000001000db7308 */ /* 0x000fe20000002400 */
[-C--:B---3--:R-:W-:Y:S03]  /*4290*/  HMMA.16816.F32 R20, R156, R4.reuse, R20 ;  /* 0x000000049c14723c */ /* 0x088fe60000001814 */
[----:B--2---:R-:W-:Y:S03]  /*42a0*/  FMUL.FTZ R12, R239, 1.4426950216293334961 ;  /* 0x3fb8aa3bef0c7820 */ /* 0x004fe60000410000 */
[C---:B------:R-:W-:Y:S03]  /*42b0*/  HMMA.16816.F32 R24, R136.reuse, R4, R24 ;  /* 0x000000048818723c */ /* 0x040fe60000001818 */
[----:B------:R-:W-:Y:S02]  /*42c0*/  MUFU.TANH R189, R15 ;  /* 0x0000000f00bd7308 */ /* 0x000fe40000002400 */
[C---:B------:R-:W-:Y:S01]  /*42d0*/  @!P2 IADD3 R8, -R0.reuse, -0x8, RZ ;  /* 0xfffffff80008a810 */ /* 0x040fe20007ffe1ff */
[-C--:B------:R-:W-:Y:S01]  /*42e0*/  HMMA.16816.F32 R28, R136, R6.reuse, R28 ;  /* 0x00000006881c723c */ /* 0x080fe2000000181c */
[----:B------:R-:W-:Y:S06]  /*42f0*/  PLOP3.LUT P2, PT, PT, PT, UP0, 0x80, 0x0 ;  /* 0x000000000000781c */ /* 0x000fec0003f4f008 */
[----:B------:R-:W-:Y:S01]  /*4300*/  MUFU.TANH R185, R13 ;  /* 0x0000000d00b97308 */ /* 0x000fe20000002400 */
[----:B------:R-:W-:Y:S01]  /*4310*/  IADD3 R5, R0, 0x7, RZ ;  /* 0x0000000700057810 */ /* 0x000fe20007ffe0ff */
[----:B------:R-:W-:Y:S04]  /*4320*/  HMMA.16816.F32 R32, R156, R6, R32 ;  /* 0x000000069c20723c */ /* 0x000fe80000001820 */
[----:B------:R-:W-:Y:S04]  /*4330*/  ISETP.GE.AND P6, PT, R5, RZ, PT ;  /* 0x000000ff0500720c */ /* 0x000fe80003fc6270 */
[----:B------:R1:W-:Y:S03]  /*4340*/  MUFU.TANH R226, R18 ;  /* 0x0000001200e27308 */ /* 0x0003e60000002400 */
[----:B------:R-:W-:Y:S01]  /*4350*/  FMUL.FTZ R21, R21, UR6 ;  /* 0x0000000615157c20 */ /* 0x000fe20008410000 */
[----:B------:R-:W-:Y:S01]  /*4360*/  FMUL.FTZ R23, R23, UR6 ;  /* 0x0000000617177c20 */ /* 0x000fe20008410000 */
[----:B------:R-:W-:Y:S01]  /*4370*/  FMUL.FTZ R22, R22, UR6 ;  /* 0x0000000616167c20 */ /* 0x000fe20008410000 */
[----:B------:R-:W-:Y:S01]  /*4380*/  IABS R4, R0 ;  /* 0x0000000000047213 */ /* 0x000fe20000000000 */
[----:B------:R-:W-:Y:S03]  /*4390*/  FMUL.FTZ R24, R24, UR6 ;  /* 0x0000000618187c20 */ /* 0x000fe60008410000 */
[----:B------:R2:W-:Y:S01]  /*43a0*/  MUFU.TANH R211, R21 ;  /* 0x0000001500d37308 */ /* 0x0005e20000002400 */
[----:B------:R-:W-:Y:S01]  /*43b0*/  FMUL.FTZ R26, R26, UR6 ;  /* 0x000000061a1a7c20 */ /* 0x000fe20008410000 */
[----:B------:R-:W-:Y:S01]  /*43c0*/  I2FP.F32.S32 R17, R4 ;  /* 0x0000000400117245 */ /* 0x000fe20000201400 */
[----:B------:R-:W-:Y:S01]  /*43d0*/  FMUL.FTZ R25, R25, UR6 ;  /* 0x0000000619197c20 */ /* 0x000fe20008410000 */
[----:B------:R-:W-:Y:S01]  /*43e0*/  FMUL.FTZ R27, R27, UR6 ;  /* 0x000000061b1b7c20 */ /* 0x000fe20008410000 */
[----:B------:R-:W-:Y:S01]  /*43f0*/  FMUL.FTZ R28, R28, UR6 ;  /* 0x000000061c1c7c20 */ /* 0x000fe20008410000 */
[----:B------:R-:W-:Y:S01]  /*4400*/  FMUL.FTZ R30, R30, UR6 ;  /* 0x000000061e1e7c20 */ /* 0x000fe20008410000 */
[----:B------:R-:W-:Y:S03]  /*4410*/  FMUL.FTZ R29, R29, UR6 ;  /* 0x000000061d1d7c20 */ /* 0x000fe60008410000 */
[----:B------:R3:W-:Y:S01]  /*4420*/  MUFU.TANH R222, R22 ;  /* 0x0000001600de7308 */ /* 0x0007e20000002400 */
[----:B------:R-:W-:Y:S01]  /*4430*/  FFMA.FTZ R4, R17, -UR5, R213 ;  /* 0x8000000511047c23 */ /* 0x000fe200080100d5 */
[C---:B------:R-:W-:Y:S01]  /*4440*/  @!P6 IADD3 R5, -R0.reuse, -0x7, RZ ;  /* 0xfffffff90005e810 */ /* 0x040fe20007ffe1ff */
[----:B-1----:R-:W-:Y:S01]  /*4450*/  FMUL.FTZ R18, R237, 1.4426950216293334961 ;  /* 0x3fb8aa3bed127820 */ /* 0x002fe20000410000 */
[----:B------:R-:W-:Y:S01]  /*4460*/  IADD3 R11, R0, -0x1, RZ ;  /* 0xffffffff000b7810 */ /* 0x000fe20007ffe0ff */
[----:B------:R-:W-:Y:S01]  /*4470*/  FMUL.FTZ R32, R32, UR6 ;  /* 0x0000000620207c20 */ /* 0x000fe20008410000 */
[----:B------:R-:W-:Y:S01]  /*4480*/  @P1 FSEL R4, R4, -INF , !P4 ;  /* 0xff80000004041808 */ /* 0x000fe20006000000 */
[----:B------:R-:W-:Y:S03]  /*4490*/  FMUL.FTZ R34, R34, UR6 ;  /* 0x0000000622227c20 */ /* 0x000fe60008410000 */
[----:B------:R-:W1:Y:S01]  /*44a0*/  MUFU.TANH R190, R14 ;  /* 0x0000000e00be7308 */ /* 0x000e620000002400 */
[----:B--2---:R-:W-:Y:S01]  /*44b0*/  I2FP.F32.S32 R21, R8 ;  /* 0x0000000800157245 */ /* 0x004fe20000201400 */
[----:B------:R-:W-:Y:S01]  /*44c0*/  FMUL.FTZ R33, R33, UR6 ;  /* 0x0000000621217c20 */ /* 0x000fe20008410000 */
[----:B------:R-:W-:Y:S01]  /*44d0*/  FFMA.FTZ R4, R4, UR12, -R9 ;  /* 0x0000000c04047c23 */ /* 0x000fe20008010809 */
[----:B------:R-:W-:Y:S01]  /*44e0*/  FMUL.FTZ R35, R35, UR6 ;  /* 0x0000000623237c20 */ /* 0x000fe20008410000 */
[----:B------:R-:W-:Y:S01]  /*44f0*/  FMUL.FTZ R31, R31, UR6 ;  /* 0x000000061f1f7c20 */ /* 0x000fe20008410000 */
[----:B------:R-:W-:Y:S01]  /*4500*/  FSEL R8, R12, RZ, P3 ;  /* 0x000000ff0c087208 */ /* 0x000fe20001800000 */
[----:B------:R-:W-:Y:S03]  /*4510*/  FMUL.FTZ R20, R20, UR6 ;  /* 0x0000000614147c20 */ /* 0x000fe60008410000 */
[----:B------:R4:W-:Y:S01]  /*4520*/  MUFU.EX2 R145, R4 ;  /* 0x0000000400917308 */ /* 0x0009e20000000800 */
[----:B---3--:R-:W-:Y:S01]  /*4530*/  I2FP.F32.S32 R22, R5 ;  /* 0x0000000500167245 */ /* 0x008fe20000201400 */
[----:B------:R-:W-:Y:S01]  /*4540*/  FFMA.FTZ R5, R21, -UR5, R231 ;  /* 0x8000000515057c23 */ /* 0x000fe200080100e7 */
[----:B------:R-:W-:Y:S01]  /*4550*/  ISETP.GE.AND P0, PT, R11, RZ, PT ;  /* 0x000000ff0b00720c */ /* 0x000fe20003f06270 */
[----:B------:R-:W-:Y:S01]  /*4560*/  VIADD R12, R0, 0x28 ;  /* 0x00000028000c7836 */ /* 0x000fe20000000000 */
[----:B------:R-:W-:Y:S02]  /*4570*/  PLOP3.LUT P1, PT, PT, PT, UP0, 0x80, 0x0 ;  /* 0x000000000000781c */ /* 0x000fe40003f2f008 */
[----:B------:R-:W-:Y:S03]  /*4580*/  @P2 FSEL R5, R5, -INF , !P4 ;  /* 0xff80000005052808 */ /* 0x000fe60006000000 */
[----:B------:R-:W2:Y:S01]  /*4590*/  MUFU.TANH R223, R19 ;  /* 0x0000001300df7308 */ /* 0x000ea20000002400 */
[----:B------:R-:W-:Y:S02]  /*45a0*/  FSETP.NEU.FTZ.AND P3, PT, R236, -INF , PT ;  /* 0xff800000ec00780b */ /* 0x000fe40003f7d000 */
[----:B------:R-:W-:Y:S01]  /*45b0*/  ISETP.GE.AND P2, PT, R12, RZ, PT ;  /* 0x000000ff0c00720c */ /* 0x000fe20003f46270 */
[----:B------:R-:W-:Y:S01]  /*45c0*/  FFMA.FTZ R5, R5, UR12, -R8 ;  /* 0x0000000c05057c23 */ /* 0x000fe20008010808 */
[C---:B------:R-:W-:Y:S05]  /*45d0*/  IADD3 R13, R0.reuse, 0x1f, RZ ;  /* 0x0000001f000d7810 */ /* 0x040fea0007ffe0ff */
[----:B------:R3:W-:Y:S01]  /*45e0*/  MUFU.EX2 R234, R5 ;  /* 0x0000000500ea7308 */ /* 0x0007e20000000800 */
[----:B------:R-:W-:Y:S01]  /*45f0*/  @!P0 IADD3 R11, -R0, 0x1, RZ ;  /* 0x00000001000b8810 */ /* 0x000fe20007ffe1ff */
[----:B----4-:R-:W-:Y:S01]  /*4600*/  FFMA.FTZ R4, R22, -UR5, R230 ;  /* 0x8000000516047c23 */ /* 0x010fe200080100e6 */
[----:B------:R-:W-:Y:S02]  /*4610*/  PLOP3.LUT P0, PT, PT, PT, UP0, 0x80, 0x0 ;  /* 0x000000000000781c */ /* 0x000fe40003f0f008 */
[----:B------:R-:W-:Y:S02]  /*4620*/  I2FP.F32.S32 R16, R11 ;  /* 0x0000000b00107245 */ /* 0x000fe40000201400 */
[----:B------:R-:W-:Y:S03]  /*4630*/  @P1 FSEL R4, R4, -INF , !P5 ;  /* 0xff80000004041808 */ /* 0x000fe60006800000 */
[----:B------:R-:W4:Y:S01]  /*4640*/  MUFU.TANH R209, R20 ;  /* 0x0000001400d17308 */ /* 0x000f220000002400 */
[----:B------:R-:W-:Y:S01]  /*4650*/  @!P2 IADD3 R12, -R0, -0x28, RZ ;  /* 0xffffffd8000ca810 */ /* 0x000fe20007ffe1ff */
[----:B------:R-:W-:Y:S01]  /*4660*/  FFMA.FTZ R11, R16, -UR5, R220 ;  /* 0x80000005100b7c23 */ /* 0x000fe200080100dc */
[----:B------:R-:W-:Y:S02]  /*4670*/  PLOP3.LUT P2, PT, PT, PT, UP0, 0x80, 0x0 ;  /* 0x000000000000781c */ /* 0x000fe40003f4f008 */
[----:B------:R-:W-:Y:S05]  /*4680*/  I2FP.F32.S32 R12, R12 ;  /* 0x0000000c000c7245 */ /* 0x000fea0000201400 */
[----:B------:R-:W-:Y:S01]  /*4690*/  MUFU.TANH R166, R24 ;  /* 0x0000001800a67308 */ /* 0x000fe20000002400 */
[----:B---3--:R-:W-:Y:S01]  /*46a0*/  FFMA.FTZ R5, R4, UR12, -R8 ;  /* 0x0000000c04057c23 */ /* 0x008fe20008010808 */
[----:B------:R-:W-:Y:S01]  /*46b0*/  VIADD R4, R0, 0x20 ;  /* 0x0000002000047836 */ /* 0x000fe20000000000 */
[----:B------:R-:W-:Y:S01]  /*46c0*/  @P0 FSEL R11, R11, -INF , !P5 ;  /* 0xff8000000b0b0808 */ /* 0x000fe20006800000 */
[----:B------:R-:W-:Y:S01]  /*46d0*/  FFMA.FTZ R12, R12, -UR5, R192 ;  /* 0x800000050c0c7c23 */ /* 0x000fe200080100c0 */
[----:B------:R-:W-:Y:S02]  /*46e0*/  ISETP.GE.AND P0, PT, R13, RZ, PT ;  /* 0x000000ff0d00720c */ /* 0x000fe40003f06270 */
[----:B------:R-:W-:Y:S03]  /*46f0*/  ISETP.GE.AND P1, PT, R4, RZ, PT ;  /* 0x000000ff0400720c */ /* 0x000fe60003f26270 */
[----:B------:R3:W-:Y:S01]  /*4700*/  MUFU.EX2 R235, R5 ;  /* 0x0000000500eb7308 */ /* 0x0007e20000000800 */
[----:B------:R-:W-:Y:S01]  /*4710*/  FFMA.FTZ R11, R11, UR12, -R9 ;  /* 0x0000000c0b0b7c23 */ /* 0x000fe20008010809 */
[----:B------:R-:W-:Y:S02]  /*4720*/  @P2 FSEL R12, R12, -INF , !P4 ;  /* 0xff8000000c0c2808 */ /* 0x000fe40006000000 */
[----:B------:R-:W-:Y:S06]  /*4730*/  PLOP3.LUT P2, PT, PT, PT, UP0, 0x80, 0x0 ;  /* 0x000000000000781c */ /* 0x000fec0003f4f008 */
[----:B------:R1:W-:Y:S01]  /*4740*/  MUFU.EX2 R148, R11 ;  /* 0x0000000b00947308 */ /* 0x0003e20000000800 */
[C---:B------:R-:W-:Y:S02]  /*4750*/  @!P0 IADD3 R13, -R0.reuse, -0x1f, RZ ;  /* 0xffffffe1000d8810 */ /* 0x040fe40007ffe1ff */
[----:B------:R-:W-:Y:S02]  /*4760*/  @!P1 IADD3 R4, -R0, -0x20, RZ ;  /* 0xffffffe000049810 */ /* 0x000fe40007ffe1ff */
[----:B------:R-:W-:Y:S05]  /*4770*/  PLOP3.LUT P1, PT, PT, PT, UP0, 0x80, 0x0 ;  /* 0x000000000000781c */ /* 0x000fea0003f2f008 */
[----:B------:R-:W4:Y:S01]  /*4780*/  MUFU.TANH R221, R23 ;  /* 0x0000001700dd7308 */ /* 0x000f220000002400 */
[----:B------:R-:W-:Y:S01]  /*4790*/  I2FP.F32.S32 R15, R4 ;  /* 0x00000004000f7245 */ /* 0x000fe20000201400 */
[----:B---3--:R-:W-:Y:S01]  /*47a0*/  FMUL.FTZ R5, R236, 1.4426950216293334961 ;  /* 0x3fb8aa3bec057820 */ /* 0x008fe20000410000 */
[----:B------:R-:W-:Y:S02]  /*47b0*/  PLOP3.LUT P0, PT, PT, PT, UP0, 0x80, 0x0 ;  /* 0x000000000000781c */ /* 0x000fe40003f0f008 */
[----:B------:R-:W-:Y:S01]  /*47c0*/  I2FP.F32.S32 R14, R13 ;  /* 0x0000000d000e7245 */ /* 0x000fe20000201400 */
[----:B------:R-:W-:Y:S01]  /*47d0*/  FFMA.FTZ R4, R15, -UR5, R188 ;  /* 0x800000050f047c23 */ /* 0x000fe200080100bc */
[----:B------:R-:W-:Y:S03]  /*47e0*/  FSEL R5, R5, RZ, P3 ;  /* 0x000000ff05057208 */ /* 0x000fe60001800000 */
[----:B------:R-:W-:Y:S01]  /*47f0*/  MUFU.TANH R184, R26 ;  /* 0x0000001a00b87308 */ /* 0x000fe20000002400 */
[----:B-1----:R-:W-:Y:S01]  /*4800*/  IADD3 R11, R0, 0x27, RZ ;  /* 0x00000027000b7810 */ /* 0x002fe20007ffe0ff */
[----:B------:R-:W-:Y:S01]  /*4810*/  FFMA.FTZ R13, R14, -UR5, R187 ;  /* 0x800000050e0d7c23 */ /* 0x000fe200080100bb */
[----:B------:R-:W-:Y:S01]  /*4820*/  @P1 FSEL R4, R4, -INF , !P4 ;  /* 0xff80000004041808 */ /* 0x000fe20006000000 */
[----:B------:R-:W-:Y:S01]  /*4830*/  FFMA.FTZ R7, R15, -UR5, R190 ;  /* 0x800000050f077c23 */ /* 0x000fe200080100be */
[----:B------:R-:W-:Y:S01]  /*4840*/  ISETP.GE.AND P6, PT, R11, RZ, PT ;  /* 0x000000ff0b00720c */ /* 0x000fe20003fc6270 */
[----:B------:R-:W-:Y:S01]  /*4850*/  FFMA.FTZ R6, R14, -UR5, R189 ;  /* 0x800000050e067c23 */ /* 0x000fe200080100bd */
[----:B------:R-:W-:Y:S03]  /*4860*/  PLOP3.LUT P1, PT, PT, PT, UP0, 0x80, 0x0 ;  /* 0x000000000000781c */ /* 0x000fe60003f2f008 */
[----:B------:R-:W1:Y:S01]  /*4870*/  MUFU.TANH R165, R25 ;  /* 0x0000001900a57308 */ /* 0x000e620000002400 */
[--C-:B------:R-:W-:Y:S01]  /*4880*/  FFMA.FTZ R4, R4, UR12, -R5.reuse ;  /* 0x0000000c04047c23 */ /* 0x100fe20008010805 */
[----:B------:R-:W-:Y:S02]  /*4890*/  FSETP.NEU.FTZ.AND P3, PT, R237, -INF , PT ;  /* 0xff800000ed00780b */ /* 0x000fe40003f7d000 */
[----:B------:R-:W-:Y:S02]  /*48a0*/  @P0 FSEL R13, R13, -INF , !P5 ;  /* 0xff8000000d0d0808 */ /* 0x000fe40006800000 */
[----:B------:R-:W-:Y:S04]  /*48b0*/  PLOP3.LUT P0, PT, PT, PT, UP0, 0x80, 0x0 ;  /* 0x000000000000781c */ /* 0x000fe80003f0f008 */
[----:B------:R3:W-:Y:S01]  /*48c0*/  MUFU.EX2 R161, R4 ;  /* 0x0000000400a17308 */ /* 0x0007e20000000800 */
[----:B------:R-:W-:Y:S01]  /*48d0*/  FFMA.FTZ R13, R13, UR12, -R5 ;  /* 0x0000000c0d0d7c23 */ /* 0x000fe20008010805 */
[----:B------:R-:W-:Y:S02]  /*48e0*/  @!P6 IADD3 R11, -R0, -0x27, RZ ;  /* 0xffffffd9000be810 */ /* 0x000fe40007ffe1ff */
[----:B------:R-:W-:Y:S02]  /*48f0*/  PLOP3.LUT P6, PT, PT, PT, UP0, 0x80, 0x0 ;  /* 0x000000000000781c */ /* 0x000fe40003fcf008 */
[----:B------:R-:W-:Y:S04]  /*4900*/  I2FP.F32.S32 R11, R11 ;  /* 0x0000000b000b7245 */ /* 0x000fe80000201400 */
[----:B------:R2:W-:Y:S01]  /*4910*/  MUFU.EX2 R160, R13 ;  /* 0x0000000d00a07308 */ /* 0x0005e20000000800 */
[----:B------:R-:W-:Y:S01]  /*4920*/  PLOP3.LUT P4, PT, PT, PT, UP0, 0x80, 0x0 ;  /* 0x000000000000781c */ /* 0x000fe20003f8f008 */
[----:B------:R-:W-:Y:S05]  /*4930*/  FFMA.FTZ R11, R11, -UR5, R191 ;  /* 0x800000050b0b7c23 */ /* 0x000fea00080100bf */
[----:B------:R-:W-:Y:S03]  /*4940*/  @P1 FSEL R11, R11, -INF , !P5 ;  /* 0xff8000000b0b1808 */ /* 0x000fe60006800000 */
[----:B------:R-:W-:Y:S01]  /*4950*/  MUFU.TANH R164, R28 ;  /* 0x0000001c00a47308 */ /* 0x000fe20000002400 */
[----:B---3--:R-:W-:Y:S02]  /*4960*/  FSEL R4, R18, RZ, P3 ;  /* 0x000000ff12047208 */ /* 0x008fe40001800000 */
[----:B------:R-:W-:Y:S03]  /*4970*/  PLOP3.LUT P3, PT, PT, PT, UP0, 0x80, 0x0 ;  /* 0x000000000000781c */ /* 0x000fe60003f6f008 */
[--C-:B------:R-:W-:Y:S01]  /*4980*/  FFMA.FTZ R11, R11, UR12, -R4.reuse ;  /* 0x0000000c0b0b7c23 */ /* 0x100fe20008010804 */
[----:B------:R-:W-:Y:S01]  /*4990*/  FFMA.FTZ R12, R12, UR12, -R4 ;  /* 0x0000000c0c0c7c23 */ /* 0x000fe20008010804 */
[C---:B--2---:R-:W-:Y:S02]  /*49a0*/  @P0 IADD3 R13, R10.reuse, 0x8, RZ ;  /* 0x000000080a0d0810 */ /* 0x044fe40007ffe0ff */
[----:B------:R-:W2:Y:S01]  /*49b0*/  MUFU.TANH R171, R27 ;  /* 0x0000001b00ab7308 */ /* 0x000ea20000002400 */
[----:B------:R-:W-:Y:S02]  /*49c0*/  PLOP3.LUT P0, PT, PT, PT, UP0, 0x80, 0x0 ;  /* 0x000000000000781c */ /* 0x000fe40003f0f008 */
[----:B------:R-:W-:Y:S01]  /*49d0*/  @P6 ISETP.GE.AND P6, PT, R13, UR7, PT ;  /* 0x000000070d006c0c */ /* 0x000fe2000bfc6270 */
[----:B------:R-:W-:Y:S06]  /*49e0*/  @P4 VIADD R13, R10, 0x9 ;  /* 0x000000090a0d4836 */ /* 0x000fec0000000000 */
[----:B------:R3:W-:Y:S01]  /*49f0*/  MUFU.EX2 R167, R11 ;  /* 0x0000000b00a77308 */ /* 0x0007e20000000800 */
[----:B------:R-:W-:Y:S01]  /*4a00*/  @P3 ISETP.GE.AND P3, PT, R13, UR7, PT ;  /* 0x000000070d003c0c */ /* 0x000fe2000bf66270 */
[C---:B------:R-:W-:Y:S08]  /*4a10*/  VIADD R13, R0.reuse, 0xfffffff0 ;  /* 0xfffffff0000d7836 */ /* 0x040ff00000000000 */
[----:B------:R4:W-:Y:S10]  /*4a20*/  MUFU.EX2 R168, R12 ;  /* 0x0000000c00a87308 */ /* 0x0009f40000000800 */
[----:B------:R-:W-:Y:S01]  /*4a30*/  MUFU.TANH R170, R30 ;  /* 0x0000001e00aa7308 */ /* 0x000fe20000002400 */
[C---:B---3--:R-:W-:Y:S04]  /*4a40*/  IADD3 R11, R0.reuse, 0x17, RZ ;  /* 0x00000017000b7810 */ /* 0x048fe80007ffe0ff */
[----:B------:R-:W-:Y:S05]  /*4a50*/  ISETP.GE.AND P1, PT, R11, RZ, PT ;  /* 0x000000ff0b00720c */ /* 0x000fea0003f26270 */
[----:B------:R-:W-:Y:S01]  /*4a60*/  MUFU.TANH R197, R32 ;  /* 0x0000002000c57308 */ /* 0x000fe20000002400 */
[----:B----4-:R-:W-:Y:S05]  /*4a70*/  VIADD R12, R0, 0x18 ;  /* 0x00000018000c7836 */ /* 0x010fea0000000000 */
[----:B------:R-:W-:Y:S04]  /*4a80*/  ISETP.GE.AND P5, PT, R12, RZ, PT ;  /* 0x000000ff0c00720c */ /* 0x000fe80003fa6270 */
[----:B------:R-:W3:Y:S01]  /*4a90*/  MUFU.TANH R163, R29 ;  /* 0x0000001d00a37308 */ /* 0x000ee20000002400 */
[C---:B------:R-:W-:Y:S02]  /*4aa0*/  @!P1 IADD3 R11, -R0.reuse, -0x17, RZ ;  /* 0xffffffe9000b9810 */ /* 0x040fe40007ffe1ff */
[----:B------:R-:W-:Y:S02]  /*4ab0*/  PLOP3.LUT P1, PT, PT, PT, UP0, 0x80, 0x0 ;  /* 0x000000000000781c */ /* 0x000fe40003f2f008 */
[----:B------:R-:W-:Y:S05]  /*4ac0*/  I2FP.F32.S32 R18, R11 ;  /* 0x0000000b00127245 */ /* 0x000fea0000201400 */
[----:B------:R-:W-:Y:S01]  /*4ad0*/  MUFU.TANH R205, R34 ;  /* 0x0000002200cd7308 */ /* 0x000fe20000002400 */
[----:B------:R-:W-:Y:S02]  /*4ae0*/  @!P5 IADD3 R12, -R0, -0x18, RZ ;  /* 0xffffffe8000cd810 */ /* 0x000fe40007ffe1ff */
[----:B------:R-:W-:Y:S02]  /*4af0*/  PLOP3.LUT P5, PT, PT, PT, UP0, 0x80, 0x0 ;  /* 0x000000000000781c */ /* 0x000fe40003faf008 */
[----:B------:R-:W-:Y:S01]  /*4b00*/  I2FP.F32.S32 R19, R12 ;  /* 0x0000000c00137245 */ /* 0x000fe20000201400 */
[----:B------:R-:W-:Y:S01]  /*4b10*/  FFMA.FTZ R12, R18, -UR5, R185 ;  /* 0x80000005120c7c23 */ /* 0x000fe200080100b9 */
[----:B------:R-:W-:Y:S03]  /*4b20*/  @P1 FSEL R7, R7, -INF , !P6 ;  /* 0xff80000007071808 */ /* 0x000fe60007000000 */
[----:B------:R-:W4:Y:S01]  /*4b30*/  MUFU.TANH R198, R33 ;  /* 0x0000002100c67308 */ /* 0x000f220000002400 */
[----:B------:R-:W-:Y:S01]  /*4b40*/  FFMA.FTZ R11, R19, -UR5, R186 ;  /* 0x80000005130b7c23 */ /* 0x000fe200080100ba */
[----:B------:R-:W-:Y:S01]  /*4b50*/  @P0 FSEL R12, R12, -INF , !P3 ;  /* 0xff8000000c0c0808 */ /* 0x000fe20005800000 */
[--C-:B------:R-:W-:Y:S01]  /*4b60*/  FFMA.FTZ R7, R7, UR12, -R4.reuse ;  /* 0x0000000c07077c23 */ /* 0x100fe20008010804 */
[----:B------:R-:W-:Y:S02]  /*4b70*/  PLOP3.LUT P0, PT, PT, PT, UP0, 0x80, 0x0 ;  /* 0x000000000000781c */ /* 0x000fe40003f0f008 */
[----:B------:R-:W-:Y:S04]  /*4b80*/  @P2 FSEL R11, R11, -INF , !P6 ;  /* 0xff8000000b0b2808 */ /* 0x000fe80007000000 */
[----:B------:R1:W-:Y:S01]  /*4b90*/  MUFU.EX2 R162, R7 ;  /* 0x0000000700a27308 */ /* 0x0003e20000000800 */
[----:B------:R-:W-:Y:S01]  /*4ba0*/  PLOP3.LUT P2, PT, PT, PT, UP0, 0x80, 0x0 ;  /* 0x000000000000781c */ /* 0x000fe20003f4f008 */
[--C-:B------:R-:W-:Y:S01]  /*4bb0*/  FFMA.FTZ R12, R12, UR12, -R5.reuse ;  /* 0x0000000c0c0c7c23 */ /* 0x100fe20008010805 */
[----:B------:R-:W-:Y:S07]  /*4bc0*/  FFMA.FTZ R11, R11, UR12, -R5 ;  /* 0x0000000c0b0b7c23 */ /* 0x000fee0008010805 */
[----:B------:R-:W-:Y:S04]  /*4bd0*/  MUFU.EX2 R156, R11 ;  /* 0x0000000b009c7308 */ /* 0x000fe80000000800 */
[----:B------:R-:W-:Y:S02]  /*4be0*/  @P2 FSEL R6, R6, -INF , !P3 ;  /* 0xff80000006062808 */ /* 0x000fe40005800000 */
[----:B------:R-:W-:Y:S04]  /*4bf0*/  PLOP3.LUT P2, PT, PT, PT, UP0, 0x80, 0x0 ;  /* 0x000000000000781c */ /* 0x000fe80003f4f008 */
[----:B------:R2:W-:Y:S01]  /*4c00*/  MUFU.EX2 R155, R12 ;  /* 0x0000000c009b7308 */ /* 0x0005e20000000800 */
[----:B-1----:R-:W-:Y:S01]  /*4c10*/  FFMA.FTZ R7, R6, UR12, -R4 ;  /* 0x0000000c06077c23 */ /* 0x002fe20008010804 */
[----:B------:R-:W-:Y:S04]  /*4c20*/  IADD3 R6, R0, -0x8, RZ ;  /* 0xfffffff800067810 */ /* 0x000fe80007ffe0ff */
[----:B------:R-:W-:Y:S04]  /*4c30*/  ISETP.GE.AND P1, PT, R6, RZ, PT ;  /* 0x000000ff0600720c */ /* 0x000fe80003f26270 */
[----:B------:R1:W-:Y:S10]  /*4c40*/  MUFU.EX2 R159, R7 ;  /* 0x00000007009f7308 */ /* 0x0003f40000000800 */
[----:B------:R-:W4:Y:S01]  /*4c50*/  MUFU.TANH R204, R35 ;  /* 0x0000002300cc7308 */ /* 0x000f220000002400 */
[C---:B--2---:R-:W-:Y:S02]  /*4c60*/  IADD3 R12, R0.reuse, -0x11, RZ ;  /* 0xffffffef000c7810 */ /* 0x044fe40007ffe0ff */
[C---:B------:R-:W-:Y:S02]  /*4c70*/  @!P1 IADD3 R6, -R0.reuse, 0x8, RZ ;  /* 0x0000000800069810 */ /* 0x040fe40007ffe1ff */
[----:B------:R-:W-:Y:S02]  /*4c80*/  PLOP3.LUT P1, PT, PT, PT, UP0, 0x80, 0x0 ;  /* 0x000000000000781c */ /* 0x000fe40003f2f008 */
[----:B------:R-:W-:Y:S03]  /*4c90*/  I2FP.F32.S32 R15, R6 ;  /* 0x00000006000f7245 */ /* 0x000fe60000201400 */
[----:B------:R-:W-:Y:S01]  /*4ca0*/  MUFU.TANH R169, R31 ;  /* 0x0000001f00a97308 */ /* 0x000fe20000002400 */
[----:B-1----:R-:W-:Y:S01]  /*4cb0*/  IADD3 R7, R0, -0x9, RZ ;  /* 0xfffffff700077810 */ /* 0x002fe20007ffe0ff */
[----:B------:R-:W-:Y:S03]  /*4cc0*/  FFMA.FTZ R6, R15, -UR5, R219 ;  /* 0x800000050f067c23 */ /* 0x000fe600080100db */
[----:B------:R-:W-:Y:S02]  /*4cd0*/  ISETP.GE.AND P4, PT, R7, RZ, PT ;  /* 0x000000ff0700720c */ /* 0x000fe40003f86270 */
[----:B------:R-:W-:Y:S02]  /*4ce0*/  @P0 FSEL R6, R6, -INF , !P6 ;  /* 0xff80000006060808 */ /* 0x000fe40007000000 */
[----:B------:R-:W-:Y:S02]  /*4cf0*/  ISETP.GE.AND P0, PT, R13, RZ, PT ;  /* 0x000000ff0d00720c */ /* 0x000fe40003f06270 */
[----:B------:R-:W-:Y:S01]  /*4d00*/  @P1 IADD3 R20, R10, 0x10, RZ ;  /* 0x000000100a141810 */ /* 0x000fe20007ffe0ff */
[----:B------:R-:W-:Y:S01]  /*4d10*/  FFMA.FTZ R6, R6, UR12, -R9 ;  /* 0x0000000c06067c23 */ /* 0x000fe20008010809 */
[----:B------:R-:W-:Y:S02]  /*4d20*/  PLOP3.LUT P1, PT, PT, PT, UP0, 0x80, 0x0 ;  /* 0x000000000000781c */ /* 0x000fe40003f2f008 */
[----:B------:R-:W-:Y:S01]  /*4d30*/  @P5 ISETP.GE.AND P5, PT, R20, UR7, PT ;  /* 0x0000000714005c0c */ /* 0x000fe2000bfa6270 */
[----:B------:R1:W-:Y:S02]  /*4d40*/  MUFU.EX2 R218, R6 ;  /* 0x0000000600da7308 */ /* 0x0003e40000000800 */
        /* <DEDUP_REMOVED lines=10> */
[----:B-1----:R-:W-:Y:S01]  /*4df0*/  FFMA.FTZ R6, R16, -UR5, R223 ;  /* 0x8000000510067c23 */ /* 0x002fe200080100df */
        /* <DEDUP_REMOVED lines=10> */
[----:B------:R-:W-:Y:S01]  /*4ea0*/  FFMA.FTZ R6, R6, UR12, -R8 ;  /* 0x0000000c06067c23 */ /* 0x000fe20008010808 */
[----:B------:R-:W-:Y:S01]  /*4eb0*/  I2FP.F32.S32 R16, R12 ;  /* 0x0000000c00107245 */ /* 0x000fe20000201400 */
[----:B-1----:R-:W-:Y:S02]  /*4ec0*/  @P1 VIADD R11, R10, 0x11 ;  /* 0x000000110a0b1836 */ /* 0x002fe40000000000 */
[----:B------:R1:W4:Y:S01]  /*4ed0*/  MUFU.EX2 R227, R6 ;  /* 0x0000000600e37308 */ /* 0x0003220000000800 */
[----:B------:R-:W-:Y:S02]  /*4ee0*/  PLOP3.LUT P1, PT, PT, PT, UP0, 0x80, 0x0 ;  /* 0x000000000000781c */ /* 0x000fe40003f2f008 */
[----:B------:R-:W-:Y:S02]  /*4ef0*/  IADD3 R12, R0, 0x10, RZ ;  /* 0x00000010000c7810 */ /* 0x000fe40007ffe0ff */
[----:B------:R-:W-:Y:S01]  /*4f00*/  @P6 ISETP.GE.AND P6, PT, R11, UR7, PT ;  /* 0x000000070b006c0c */ /* 0x000fe2000bfc6270 */
[----:B--2---:R-:W-:Y:S01]  /*4f10*/  FFMA.FTZ R7, R17, -UR5, R209 ;  /* 0x8000000511077c23 */ /* 0x004fe200080100d1 */
[----:B------:R-:W-:Y:S02]  /*4f20*/  ISETP.GE.AND P4, PT, R12, RZ, PT ;  /* 0x000000ff0c00720c */ /* 0x000fe40003f86270 */
[----:B------:R-:W-:Y:S02]  /*4f30*/  IADD3 R11, R0, 0xf, RZ ;  /* 0x0000000f000b7810 */ /* 0x000fe40007ffe0ff */
[----:B------:R-:W-:Y:S02]  /*4f40*/  @P0 FSEL R7, R7, -INF , !P5 ;  /* 0xff80000007070808 */ /* 0x000fe40006800000 */
[----:B------:R-:W-:Y:S02]  /*4f50*/  PLOP3.LUT P0, PT, PT, PT, UP0, 0x80, 0x0 ;  /* 0x000000000000781c */ /* 0x000fe40003f0f008 */
[----:B------:R-:W-:Y:S01]  /*4f60*/  ISETP.GE.AND P3, PT, R11, RZ, PT ;  /* 0x000000ff0b00720c */ /* 0x000fe20003f66270 */
[----:B------:R-:W-:Y:S01]  /*4f70*/  FFMA.FTZ R7, R7, UR12, -R9 ;  /* 0x0000000c07077c23 */ /* 0x000fe20008010809 */
[----:B-1----:R-:W-:Y:S03]  /*4f80*/  FFMA.FTZ R6, R16, -UR5, R211 ;  /* 0x8000000510067c23 */ /* 0x002fe600080100d3 */
        /* <DEDUP_REMOVED lines=11> */
[----:B-1----:R-:W-:Y:S05]  /*5040*/  FFMA.FTZ R7, R15, -UR5, R222 ;  /* 0x800000050f077c23 */ /* 0x002fea00080100de */
[----:B------:R-:W-:Y:S02]  /*5050*/  @P0 FSEL R7, R7, -INF , !P5 ;  /* 0xff80000007070808 */ /* 0x000fe40006800000 */
[----:B------:R-:W-:Y:S03]  /*5060*/  PLOP3.LUT P0, PT, PT, PT, UP0, 0x80, 0x0 ;  /* 0x000000000000781c */ /* 0x000fe60003f0f008 */
[--C-:B------:R-:W-:Y:S01]  /*5070*/  FFMA.FTZ R7, R7, UR12, -R8.reuse ;  /* 0x0000000c07077c23 */ /* 0x100fe20008010808 */
[----:B--2---:R-:W-:Y:S01]  /*5080*/  FFMA.FTZ R6, R14, -UR5, R221 ;  /* 0x800000050e067c23 */ /* 0x004fe200080100dd */
        /* <DEDUP_REMOVED lines=9> */
[----:B------:R2:W4:Y:S01]  /*5120*/  MUFU.EX2 R224, R6 ;  /* 0x0000000600e07308 */ /* 0x0005220000000800 */
[----:B-1----:R-:W-:Y:S05]  /*5130*/  FFMA.FTZ R7, R13, -UR5, R166 ;  /* 0x800000050d077c23 */ /* 0x002fea00080100a6 */
[----:B------:R-:W-:Y:S02]  /*5140*/  @P1 FSEL R7, R7, -INF , !P5 ;  /* 0xff80000007071808 */ /* 0x000fe40006800000 */
[----:B------:R-:W-:Y:S03]  /*5150*/  PLOP3.LUT P1, PT, PT, PT, UP0, 0x80, 0x0 ;  /* 0x000000000000781c */ /* 0x000fe60003f2f008 */
[----:B------:R-:W-:Y:S01]  /*5160*/  FFMA.FTZ R7, R7, UR12, -R5 ;  /* 0x0000000c07077c23 */ /* 0x000fe20008010805 */
[----:B--2---:R-:W-:Y:S03]  /*5170*/  FFMA.FTZ R6, R14, -UR5, R165 ;  /* 0x800000050e067c23 */ /* 0x004fe600080100a5 */
        /* <DEDUP_REMOVED lines=11> */
[--C-:B------:R-:W-:Y:S01]  /*5230*/  FFMA.FTZ R7, R7, UR12, -R4.reuse ;  /* 0x0000000c07077c23 */ /* 0x100fe20008010804 */
        /* <DEDUP_REMOVED lines=14> */
[----:B------:R-:W-:Y:S01]  /*5320*/  FFMA.FTZ R7, R7, UR12, -R5 ;  /* 0x0000000c07077c23 */ /* 0x000fe20008010805 */
[----:B---3--:R-:W-:Y:S03]  /*5330*/  FFMA.FTZ R6, R22, -UR5, R163 ;  /* 0x8000000516067c23 */ /* 0x008fe600080100a3 */
        /* <DEDUP_REMOVED lines=17> */
[----:B----4-:R-:W-:Y:S01]  /*5450*/  FFMA.FTZ R5, R5, -UR5, R198 ;  /* 0x8000000505057c23 */ /* 0x010fe200080100c6 */
        /* <DEDUP_REMOVED lines=10> */
[----:B---3--:R-:W-:Y:S01]  /*5500*/  F2FP.F16.F32.PACK_AB R6, R227, R228 ;  /* 0x000000e4e306723e */ /* 0x008fe200000000ff */
        /* <DEDUP_REMOVED lines=11> */
[----:B------:R-:W3:Y:S01]  /*55c0*/  LDG.E R144, desc[UR10][R146.64] ;  /* 0x0000000a92907981 */ /* 0x000ee2000c1e1900 */
[----:B----4-:R-:W-:Y:S01]  /*55d0*/  FFMA.FTZ R0, R14, -UR5, R169 ;  /* 0x800000050e007c23 */ /* 0x010fe200080100a9 */
[----:B--2---:R-:W-:Y:S04]  /*55e0*/  F2FP.F16.F32.PACK_AB R7, R216, R218 ;  /* 0x000000dad807723e */ /* 0x004fe800000000ff */
[----:B------:R-:W-:Y:S01]  /*55f0*/  @P1 FSEL R0, R0, -INF , !P4 ;  /* 0xff80000000001808 */ /* 0x000fe20006000000 */
[----:B------:R2:W-:Y:S01]  /*5600*/  STS [R195+0x19000], R7 ;  /* 0x01900007c3007388 */ /* 0x0005e20000000800 */
[----:B---3--:R-:W-:Y:S03]  /*5610*/  F2FP.F16.F32.PACK_AB R6, R159, R162 ;  /* 0x000000a29f06723e */ /* 0x008fe600000000ff */
        /* <DEDUP_REMOVED lines=88> */
[----:B------:R1:W-:Y:S08]  /*5ba0*/  LDSM.16.M88.4 R132, [R0+0x2000] ;  /* 0x002000000084783b */ /* 0x0003f00000000200 */
[----:B------:R-:W2:Y:S01]  /*5bb0*/  LDSM.16.M88.4 R136, [R173+0x13000] ;  /* 0x01300000ad88783b */ /* 0x000ea20000000200 */
[----:B-1----:R-:W-:Y:S04]  /*5bc0*/  FFMA.FTZ R0, -R213, R213, 1 ;  /* 0x3f800000d5007423 */ /* 0x002fe800000101d5 */
[----:B------:R-:W-:Y:S01]  /*5bd0*/  FMUL.FTZ R0, R0, UR6 ;  /* 0x0000000600007c20 */ /* 0x000fe20008410000 */
[-C--:B--2---:R-:W-:Y:S06]  /*5be0*/  HMMA.16816.F32 R4, R132, R136.reuse, R4 ;  /* 0x000000888404723c */ /* 0x084fec0000001804 */
[C---:B------:R-:W-:Y:S06]  /*5bf0*/  HMMA.16816.F32 R8, R140.reuse, R136, R8 ;  /* 0x000000888c08723c */ /* 0x040fec0000001808 */
[-C--:B------:R-:W-:Y:S06]  /*5c00*/  HMMA.16816.F32 R12, R140, R138.reuse, R12 ;  /* 0x0000008a8c0c723c */ /* 0x080fec000000180c */
[C---:B------:R-:W-:Y:S01]  /*5c10*/  HMMA.16816.F32 R16, R132.reuse, R138, R16 ;  /* 0x0000008a8410723c */ /* 0x040fe20000001810 */
[----:B------:R-:W1:Y:S05]  /*5c20*/  LDSM.16.M88.4 R136, [R173+0x13400] ;  /* 0x01340000ad88783b */ /* 0x000e6a0000000200 */
[C---:B------:R-:W-:Y:S01]  /*5c30*/  FADD.FTZ R5, -R144.reuse, R5 ;  /* 0x0000000590057221 */ /* 0x040fe20000010100 */
[----:B------:R-:W-:Y:S04]  /*5c40*/  FADD.FTZ R4, -R144, R4 ;  /* 0x0000000490047221 */ /* 0x000fe80000010100 */
[----:B------:R-:W-:Y:S01]  /*5c50*/  FMUL.FTZ R148, R148, R5 ;  /* 0x0000000594947220 */ /* 0x000fe20000410000 */
[----:B------:R-:W-:Y:S01]  /*5c60*/  FMUL.FTZ R145, R145, R4 ;  /* 0x0000000491917220 */ /* 0x000fe20000410000 */
[----:B------:R-:W2:Y:S03]  /*5c70*/  LDG.E R5, desc[UR10][R146.64+0x20] ;  /* 0x0000200a92057981 */ /* 0x000ea6000c1e1900 */
[----:B------:R-:W-:Y:S01]  /*5c80*/  FMUL.FTZ R145, R0, R145 ;  /* 0x0000009100917220 */ /* 0x000fe20000410000 */
[----:B------:R3:W5:Y:S04]  /*5c90*/  LDG.E R4, desc[UR10][R146.64+0x80] ;  /* 0x0000800a92047981 */ /* 0x000768000c1e1900 */
[----:B------:R3:W5:Y:S03]  /*5ca0*/  LDG.E R0, desc[UR10][R146.64+0xa0] ;  /* 0x0000a00a92007981 */ /* 0x000766000c1e1900 */
[----:B------:R-:W-:Y:S01]  /*5cb0*/  FADD.FTZ R17, -R144, R17 ;  /* 0x0000001190117221 */ /* 0x000fe20000010100 */
[-C--:B-1----:R-:W-:Y:S06]  /*5cc0*/  HMMA.16816.F32 R20, R132, R136.reuse, R20 ;  /* 0x000000888414723c */ /* 0x082fec0000001814 */
[C---:B------:R-:W-:Y:S06]  /*5cd0*/  HMMA.16816.F32 R24, R140.reuse, R136, R24 ;  /* 0x000000888c18723c */ /* 0x040fec0000001818 */
[-C--:B------:R-:W-:Y:S05]  /*5ce0*/  HMMA.16816.F32 R28, R140, R138.reuse, R28 ;  /* 0x0000008a8c1c723c */ /* 0x080fea000000181c */
[----:B------:R-:W-:Y:S01]  /*5cf0*/  FFMA.FTZ R136, -R220, R220, 1 ;  /* 0x3f800000dc887423 */ /* 0x000fe200000101dc */
[----:B------:R-:W-:Y:S05]  /*5d00*/  HMMA.16816.F32 R32, R132, R138, R32 ;  /* 0x0000008a8420723c */ /* 0x000fea0000001820 */
[----:B------:R-:W-:Y:S01]  /*5d10*/  FMUL.FTZ R136, R136, UR6 ;  /* 0x0000000688887c20 */ /* 0x000fe20008410000 */
[----:B------:R-:W-:Y:S01]  /*5d20*/  FADD.FTZ R20, -R144, R20 ;  /* 0x0000001490147221 */ /* 0x000fe20000010100 */
[----:B------:R-:W-:Y:S01]  /*5d30*/  FMUL.FTZ R134, R216, R17 ;  /* 0x00000011d8867220 */ /* 0x000fe20000410000 */
[----:B------:R-:W-:Y:S03]  /*5d40*/  FADD.FTZ R133, -R144, R16 ;  /* 0x0000001090857221 */ /* 0x000fe60000010100 */
[----:B------:R-:W-:Y:S01]  /*5d50*/  FMUL.FTZ R135, R210, R20 ;  /* 0x00000014d2877220 */ /* 0x000fe20000410000 */
[----:B------:R-:W-:Y:S01]  /*5d60*/  FFMA.FTZ R17, -R219, R219, 1 ;  /* 0x3f800000db117423 */ /* 0x000fe200000101db */
[----:B------:R-:W-:Y:S01]  /*5d70*/  FFMA.FTZ R20, -R217, R217, 1 ;  /* 0x3f800000d9147423 */ /* 0x000fe200000101d9 */
[----:B------:R-:W-:Y:S01]  /*5d80*/  FMUL.FTZ R132, R136, R148 ;  /* 0x0000009488847220 */ /* 0x000fe20000410000 */
[----:B------:R-:W-:Y:S01]  /*5d90*/  FADD.FTZ R136, -R144, R21 ;  /* 0x0000001590887221 */ /* 0x000fe20000010100 */
[----:B------:R-:W-:Y:S01]  /*5da0*/  FMUL.FTZ R133, R218, R133 ;  /* 0x00000085da857220 */ /* 0x000fe20000410000 */
[----:B------:R-:W-:Y:S01]  /*5db0*/  FMUL.FTZ R21, R17, UR6 ;  /* 0x0000000611157c20 */ /* 0x000fe20008410000 */
[----:B------:R-:W-:Y:S01]  /*5dc0*/  FMUL.FTZ R17, R20, UR6 ;  /* 0x0000000614117c20 */ /* 0x000fe20008410000 */
[----:B------:R-:W-:Y:S01]  /*5dd0*/  F2FP.F16.F32.PACK_AB R16, R132, R145 ;  /* 0x000000918410723e */ /* 0x000fe200000000ff */
[----:B------:R-:W-:Y:S01]  /*5de0*/  FFMA.FTZ R132, -R209, R209, 1 ;  /* 0x3f800000d1847423 */ /* 0x000fe200000101d1 */
[----:B------:R-:W-:Y:S01]  /*5df0*/  FMUL.FTZ R21, R21, R133 ;  /* 0x0000008515157220 */ /* 0x000fe20000410000 */
[----:B------:R-:W-:Y:S01]  /*5e00*/  FMUL.FTZ R17, R17, R134 ;  /* 0x0000008611117220 */ /* 0x000fe20000410000 */
[----:B------:R-:W-:Y:S01]  /*5e10*/  FFMA.FTZ R133, -R211, R211, 1 ;  /* 0x3f800000d3857423 */ /* 0x000fe200000101d3 */
[----:B------:R-:W-:Y:S01]  /*5e20*/  FADD.FTZ R134, -R144, R32 ;  /* 0x0000002090867221 */ /* 0x000fe20000010100 */
[----:B------:R-:W-:Y:S01]  /*5e30*/  FFMA.FTZ R20, -R197, R197, 1 ;  /* 0x3f800000c5147423 */ /* 0x000fe200000101c5 */
        /* <DEDUP_REMOVED lines=8> */
[----:B------:R-:W-:Y:S01]  /*5ec0*/  FFMA.FTZ R133, -R230, R230, 1 ;  /* 0x3f800000e6857423 */ /* 0x000fe200000101e6 */
[----:B------:R-:W-:Y:S01]  /*5ed0*/  FMUL.FTZ R33, R32, R136 ;  /* 0x0000008820217220 */ /* 0x000fe20000410000 */
[----:B------:R-:W-:Y:S01]  /*5ee0*/  FFMA.FTZ R32, -R198, R198, 1 ;  /* 0x3f800000c6207423 */ /* 0x000fe200000101c6 */
[----:B------:R-:W-:Y:S01]  /*5ef0*/  FMUL.FTZ R136, R207, R144 ;  /* 0x00000090cf887220 */ /* 0x000fe20000410000 */
[----:B------:R-:W-:Y:S02]  /*5f00*/  FMUL.FTZ R133, R133, UR6 ;  /* 0x0000000685857c20 */ /* 0x000fe40008410000 */
[----:B------:R-:W-:Y:S01]  /*5f10*/  FMUL.FTZ R32, R32, UR6 ;  /* 0x0000000620207c20 */ /* 0x000fe20008410000 */
[----:B------:R-:W-:Y:S01]  /*5f20*/  F2FP.F16.F32.PACK_AB R33, R33, R132 ;  /* 0x000000842121723e */ /* 0x000fe200000000ff */
[----:B------:R-:W-:Y:S02]  /*5f30*/  FFMA.FTZ R132, -R222, R222, 1 ;  /* 0x3f800000de847423 */ /* 0x000fe400000101de */
[----:B------:R-:W-:Y:S02]  /*5f40*/  FMUL.FTZ R32, R32, R136 ;  /* 0x0000008820207220 */ /* 0x000fe40000410000 */
[----:B------:R-:W-:Y:S03]  /*5f50*/  FMUL.FTZ R132, R132, UR6 ;  /* 0x0000000684847c20 */ /* 0x000fe60008410000 */
[----:B------:R-:W-:Y:S01]  /*5f60*/  F2FP.F16.F32.PACK_AB R32, R32, R20 ;  /* 0x000000142020723e */ /* 0x000fe200000000ff */
[C---:B--2---:R-:W-:Y:S01]  /*5f70*/  FADD.FTZ R6, -R5.reuse, R6 ;  /* 0x0000000605067221 */ /* 0x044fe20000010100 */
        /* <DEDUP_REMOVED lines=37> */
[----:B---3--:R-:W-:Y:S06]  /*61d0*/  @!P0 BRA `(.L_x_1086) ;  /* 0x0000000000c08947 */ /* 0x008fec0003800000 */
        /* <DEDUP_REMOVED lines=48> */
.L_x_1086:
[----:B------:R1:W-:Y:S01]  /*64e0*/  STS [R196+0x15400], R6 ;  /* 0x01540006c4007388 */ /* 0x0003e20000000800 */
[C---:B-----5:R-:W-:Y:S01]  /*64f0*/  FADD.FTZ R12, -R4.reuse, R12 ;  /* 0x0000000c040c7221 */ /* 0x060fe20000010100 */
[C---:B------:R-:W-:Y:S01]  /*6500*/  FADD.FTZ R9, -R4.reuse, R9 ;  /* 0x0000000904097221 */ /* 0x040fe20000010100 */
[----:B------:R-:W-:Y:S01]  /*6510*/  FADD.FTZ R8, -R4, R8 ;  /* 0x0000000804087221 */ /* 0x000fe20000010100 */
[----:B------:R-:W-:Y:S01]  /*6520*/  STS [R196+0x15000], R16 ;  /* 0x01500010c4007388 */ /* 0x000fe20000000800 */
[----:B------:R-:W-:Y:S01]  /*6530*/  F2FP.F16.F32.PACK_AB R5, R23, R34 ;  /* 0x000000221705723e */ /* 0x000fe200000000ff */
[----:B--2---:R-:W-:Y:S01]  /*6540*/  FMUL.FTZ R18, R160, R9 ;  /* 0x00000009a0127220 */ /* 0x004fe20000410000 */
        /* <DEDUP_REMOVED lines=10> */
[----:B------:R-:W-:Y:S01]  /*65f0*/  FADD.FTZ R10, -R0, R10 ;  /* 0x0000000a000a7221 */ /* 0x000fe20000010100 */
[----:B------:R-:W-:Y:S01]  /*6600*/  FMUL.FTZ R24, R152, R24 ;  /* 0x0000001898187220 */ /* 0x000fe20000410000 */
[----:B------:R-:W-:Y:S01]  /*6610*/  FMUL.FTZ R25, R151, R25 ;  /* 0x0000001997197220 */ /* 0x000fe20000410000 */
[----:B------:R-:W-:Y:S01]  /*6620*/  FMUL.FTZ R28, R150, R28 ;  /* 0x0000001c961c7220 */ /* 0x000fe20000410000 */
[C---:B------:R-:W-:Y:S01]  /*6630*/  FADD.FTZ R11, -R0.reuse, R11 ;  /* 0x0000000b000b7221 */ /* 0x040fe20000010100 */
[C---:B------:R-:W-:Y:S01]  /*6640*/  FADD.FTZ R14, -R0.reuse, R14 ;  /* 0x0000000e000e7221 */ /* 0x040fe20000010100 */
[C---:B------:R-:W-:Y:S01]  /*6650*/  FADD.FTZ R26, -R0.reuse, R26 ;  /* 0x0000001a001a7221 */ /* 0x040fe20000010100 */
[----:B------:R-:W-:Y:S01]  /*6660*/  FADD.FTZ R27, -R0, R27 ;  /* 0x0000001b001b7221 */ /* 0x000fe20000010100 */
[----:B-1----:R-:W-:Y:S01]  /*6670*/  FADD.FTZ R6, -R4, R13 ;  /* 0x0000000d04067221 */ /* 0x002fe20000010100 */
[----:B------:R-:W-:Y:S01]  /*6680*/  FMUL.FTZ R13, R156, R12 ;  /* 0x0000000c9c0d7220 */ /* 0x000fe20000410000 */
[----:B------:R-:W-:Y:S01]  /*6690*/  FFMA.FTZ R12, -R188, R188, 1 ;  /* 0x3f800000bc0c7423 */ /* 0x000fe200000101bc */
[----:B------:R-:W-:Y:S01]  /*66a0*/  FADD.FTZ R4, -R4, R29 ;  /* 0x0000001d04047221 */ /* 0x000fe20000010100 */
[----:B------:R-:W-:Y:S01]  /*66b0*/  FMUL.FTZ R6, R155, R6 ;  /* 0x000000069b067220 */ /* 0x000fe20000410000 */
[----:B------:R-:W-:Y:S01]  /*66c0*/  FADD.FTZ R30, -R0, R30 ;  /* 0x0000001e001e7221 */ /* 0x000fe20000010100 */
[----:B------:R-:W-:Y:S01]  /*66d0*/  FMUL.FTZ R12, R12, UR6 ;  /* 0x000000060c0c7c20 */ /* 0x000fe20008410000 */
[----:B------:R-:W-:Y:S01]  /*66e0*/  FMUL.FTZ R4, R149, R4 ;  /* 0x0000000495047220 */ /* 0x000fe20000410000 */
[----:B--2---:R-:W-:Y:S01]  /*66f0*/  FFMA.FTZ R7, -R185, R185, 1 ;  /* 0x3f800000b9077423 */ /* 0x004fe200000101b9 */
[----:B------:R-:W-:Y:S01]  /*6700*/  FMUL.FTZ R30, R154, R30 ;  /* 0x0000001e9a1e7220 */ /* 0x000fe20000410000 */
[----:B------:R-:W-:Y:S01]  /*6710*/  FMUL.FTZ R20, R12, R19 ;  /* 0x000000130c147220 */ /* 0x000fe20000410000 */
[----:B------:R-:W-:Y:S01]  /*6720*/  FMUL.FTZ R19, R9, R18 ;  /* 0x0000001209137220 */ /* 0x000fe20000410000 */
[----:B------:R-:W-:Y:S01]  /*6730*/  FMUL.FTZ R7, R7, UR6 ;  /* 0x0000000607077c20 */ /* 0x000fe20008410000 */
[----:B------:R-:W-:Y:S01]  /*6740*/  FMUL.FTZ R18, R8, R13 ;  /* 0x0000000d08127220 */ /* 0x000fe20000410000 */
[----:B------:R-:W-:Y:S01]  /*6750*/  FFMA.FTZ R9, -R166, R166, 1 ;  /* 0x3f800000a6097423 */ /* 0x000fe200000101a6 */
[----:B------:R-:W-:Y:S01]  /*6760*/  FFMA.FTZ R8, -R165, R165, 1 ;  /* 0x3f800000a5087423 */ /* 0x000fe200000101a5 */
[----:B------:R-:W-:Y:S01]  /*6770*/  FMUL.FTZ R12, R7, R6 ;  /* 0x00000006070c7220 */ /* 0x000fe20000410000 */
[----:B------:R-:W-:Y:S01]  /*6780*/  FFMA.FTZ R6, -R163, R163, 1 ;  /* 0x3f800000a3067423 */ /* 0x000fe200000101a3 */
[----:B------:R-:W-:Y:S01]  /*6790*/  FFMA.FTZ R7, -R164, R164, 1 ;  /* 0x3f800000a4077423 */ /* 0x000fe200000101a4 */
[----:B------:R-:W-:Y:S01]  /*67a0*/  FMUL.FTZ R13, R9, UR6 ;  /* 0x00000006090d7c20 */ /* 0x000fe20008410000 */
[----:B------:R-:W-:Y:S01]  /*67b0*/  FMUL.FTZ R9, R8, UR6 ;  /* 0x0000000608097c20 */ /* 0x000fe20008410000 */
[----:B------:R-:W-:Y:S01]  /*67c0*/  FMUL.FTZ R6, R6, UR6 ;  /* 0x0000000606067c20 */ /* 0x000fe20008410000 */
[----:B------:R-:W-:Y:S01]  /*67d0*/  FMUL.FTZ R8, R7, UR6 ;  /* 0x0000000607087c20 */ /* 0x000fe20008410000 */
[----:B---3--:R-:W-:Y:S01]  /*67e0*/  FADD.FTZ R5, -R0, R15 ;  /* 0x0000000f00057221 */ /* 0x008fe20000010100 */
        /* <DEDUP_REMOVED lines=22> */
[----:B------:R-:W-:Y:S01]  /*6950*/  FMUL.FTZ R6, R6, UR6 ;  /* 0x0000000606067c20 */ /* 0x000fe20008410000 */
[----:B------:R-:W-:Y:S01]  /*6960*/  FMUL.FTZ R13, R11, R13 ;  /* 0x0000000d0b0d7220 */ /* 0x000fe20000410000 */
        /* <DEDUP_REMOVED lines=16> */
[----:B------:R-:W-:Y:S01]  /*6a70*/  F2FP.F16.F32.PACK_AB R17, R35, R132 ;  /* 0x000000842311723e */ /* 0x000fe200000000ff */
[----:B------:R-:W-:Y:S01]  /*6a80*/  STS [R195+0x16000], R8 ;  /* 0x01600008c3007388 */ /* 0x000fe20000000800 */
[----:B------:R-:W-:Y:S01]  /*6a90*/  FMUL.FTZ R26, R11, R26 ;  /* 0x0000001a0b1a7220 */ /* 0x000fe20000410000 */
[----:B------:R-:W-:Y:S01]  /*6aa0*/  FMUL.FTZ R27, R10, R27 ;  /* 0x0000001b0a1b7220 */ /* 0x000fe20000410000 */
        /* <DEDUP_REMOVED lines=8> */
[----:B------:R-:W-:Y:S02]  /*6b30*/  LEA R160, R250, UR4, 0x1 ;  /* 0x00000004faa07c11 */ /* 0x000fe4000f8e08ff */
[----:B------:R-:W-:Y:S01]  /*6b40*/  MOV R162, R206 ;  /* 0x000000ce00a27202 */ /* 0x000fe20000000f00 */
[----:B------:R-:W-:Y:S01]  /*6b50*/  STS [R193+0x15000], R32 ;  /* 0x01500020c1007388 */ /* 0x000fe20000000800 */
[----:B------:R-:W-:Y:S03]  /*6b60*/  MOV R163, R203 ;  /* 0x000000cb00a37202 */ /* 0x000fe60000000f00 */
        /* <DEDUP_REMOVED lines=111> */
.L_x_1087:
        /* <DEDUP_REMOVED lines=442> */
.L_x_1089:
        /* <DEDUP_REMOVED lines=19> */
.L_x_1090:
        /* <DEDUP_REMOVED lines=50> */
.L_x_1092:
[----:B------:R-:W-:Y:S05]  /*9250*/  BSYNC B0 ;  /* 0x0000000000007941 */ /* 0x000fea0003800000 */
.L_x_1091:
        /* <DEDUP_REMOVED lines=20> */
.L_x_1094:
[----:B------:R-:W-:Y:S05]  /*93a0*/  BSYNC B0 ;  /* 0x0000000000007941 */ /* 0x000fea0003800000 */
.L_x_1093:
        /* <DEDUP_REMOVED lines=35> */
.L_x_1096:
[----:B------:R-:W-:Y:S05]  /*95e0*/  BSYNC B0 ;  /* 0x0000000000007941 */ /* 0x000fea0003800000 */
.L_x_1095:
        /* <DEDUP_REMOVED lines=20> */
.L_x_1072:
        /* <DEDUP_REMOVED lines=23> */
.L_x_1098:
        /* <DEDUP_REMOVED lines=21> */
.L_x_1099:
        /* <DEDUP_REMOVED lines=39> */
.L_x_1101:
[----:B------:R-:W-:Y:S05]  /*9c60*/  BSYNC B0 ;  /* 0x0000000000007941 */ /* 0x000fea0003800000 */
.L_x_1100:
        /* <DEDUP_REMOVED lines=19> */
.L_x_1103:
[----:B------:R-:W-:Y:S05]  /*9da0*/  BSYNC B0 ;  /* 0x0000000000007941 */ /* 0x000fea0003800000 */
.L_x_1102:
        /* <DEDUP_REMOVED lines=32> */
.L_x_1105:
[----:B------:R-:W-:Y:S05]  /*9fb0*/  BSYNC B0 ;  /* 0x0000000000007941 */ /* 0x000fea0003800000 */
.L_x_1104:
        /* <DEDUP_REMOVED lines=18> */
.L_x_1097:
[----:B------:R-:W-:Y:S05]  /*a0e0*/  BSYNC B1 ;  /* 0x0000000000017941 */ /* 0x000fea0003800000 */
.L_x_1067:
        /* <DEDUP_REMOVED lines=8> */
.L_x_1106:
[----:B------:R-:W-:Y:S05]  /*a170*/  EXIT ;  /* 0x000000000000794d */ /* 0x000fea0003800000 */
.L_x_1108:
        /* <DEDUP_REMOVED lines=16> */
.L_x_1312:


//--------------------- .text._ZN5flash44flash_bwd_dq_dk_dv_loop_seqk_parallel_kernelI23Flash_bwd_kernel_traitsILi96ELi64ELi128ELi8ELi2ELi4ELi4ELb0ELb0EN7cutlass6half_tE19Flash_kernel_traitsILi96ELi64ELi128ELi8ES3_EELb1ELb0ELb1ELb0ELb0ELb1ELb0EEEvNS_16Flash_bwd_paramsE --------------------------
	.section	.text._ZN5flash44flash_bwd_dq_dk_dv_loop_seqk_parallel_kernelI23Flash_bwd_kernel_traitsILi96ELi64ELi128ELi8ELi2ELi4ELi4ELb0ELb0EN7cutlass6half_tE19Flash_kernel_traitsILi96ELi64ELi128ELi8ES3_EELb1ELb0ELb1ELb0ELb0ELb1ELb0EEEvNS_16Flash_bwd_paramsE,"ax",@progbits
	.align	128
        .global         _ZN5flash44flash_bwd_dq_dk_dv_loop_seqk_parallel_kernelI23Flash_bwd_kernel_traitsILi96ELi64ELi128ELi8ELi2ELi4ELi4ELb0ELb0EN7cutlass6half_tE19Flash_kernel_traitsILi96ELi64ELi128ELi8ES3_EELb1ELb0ELb1ELb0ELb0ELb1ELb0EEEvNS_16Flash_bwd_paramsE
        .type           _ZN5flash44flash_bwd_dq_dk_dv_loop_seqk_parallel_kernelI23Flash_bwd_kernel_traitsILi96ELi64ELi128ELi8ELi2ELi4ELi4ELb0ELb0EN7cutlass6half_tE19Flash_kernel_traitsILi96ELi64ELi128ELi8ES3_EELb1ELb0ELb1ELb0ELb0ELb1ELb0EEEvNS_16Flash_bwd_paramsE,@function
        .size           _ZN5flash44flash_bwd_dq_dk_dv_loop_seqk_parallel_kernelI23Flash_bwd_kernel_traitsILi96ELi64ELi128ELi8ELi2ELi4ELi4ELb0ELb0EN7cutlass6half_tE19Flash_kernel_traitsILi96ELi64ELi128ELi8ES3_EELb1ELb0ELb1ELb0ELb0ELb1ELb0EEEvNS_16Flash_bwd_paramsE,(.L_x_1313 - _ZN5flash44flash_bwd_dq_dk_dv_loop_seqk_parallel_kernelI23Flash_bwd_kernel_traitsILi96ELi64ELi128ELi8ELi2ELi4ELi4ELb0ELb0EN7cutlass6half_tE19Flash_kernel_traitsILi96ELi64ELi128ELi8ES3_EELb1ELb0ELb1ELb0ELb0ELb1ELb0EEEvNS_16Flash_bwd_paramsE)
        .other          _ZN5flash44flash_bwd_dq_dk_dv_loop_seqk_parallel_kernelI23Flash_bwd_kernel_traitsILi96ELi64ELi128ELi8ELi2ELi4ELi4ELb0ELb0EN7cutlass6half_tE19Flash_kernel_traitsILi96ELi64ELi128ELi8ES3_EELb1ELb0ELb1ELb0ELb0ELb1ELb0EEEvNS_16Flash_bwd_paramsE,@"STO_CUDA_ENTRY STV_DEFAULT"
_ZN5flash44flash_bwd_dq_dk_dv_loop_seqk_parallel_kernelI23Flash_bwd_kernel_traitsILi96ELi64ELi128ELi8ELi2ELi4ELi4ELb0ELb0EN7cutlass6half_tE19Flash_kernel_traitsILi96ELi64ELi128ELi8ES3_EELb1ELb0ELb1ELb0ELb0ELb1ELb0EEEvNS_16Flash_bwd_paramsE:
.text._ZN5flash44flash_bwd_dq_dk_dv_loop_seqk_parallel_kernelI23Flash_bwd_kernel_traitsILi96ELi64ELi128ELi8ELi2ELi4ELi4ELb0ELb0EN7cutlass6half_tE19Flash_kernel_traitsILi96ELi64ELi128ELi8ES3_EELb1ELb0ELb1ELb0ELb0ELb1ELb0EEEvNS_16Flash_bwd_paramsE:
        /* <DEDUP_REMOVED lines=27> */
[----:B------:R-:W-:Y:S02]  /*01b0*/  SHF.R.S32.HI R3, RZ, 0x4, R0 ;  /* 0x00000004ff037819 */ /* 0x000fe40000011400 */
[----:B------:R-:W-:Y:S02]  /*01c0*/  LOP3.LUT R7, R9, 0xffffffe0, RZ, 0xc0, !PT ;  /* 0xffffffe009077812 */ /* 0x000fe400078ec0ff */
[----:B------:R-:W-:-:S02]  /*01d0*/  LEA.HI R5, R2, R8, RZ, 0x2 ;  /* 0x0000000802057211 */ /* 0x000fc400078f10ff */
[----:B------:R-:W-:Y:S02]  /*01e0*/  LOP3.LUT R6, R19, 0xfffffff8, RZ, 0xc0, !PT ;  /* 0xfffffff813067812 */ /* 0x000fe400078ec0ff */
[CC--:B------:R-:W-:Y:S02]  /*01f0*/  LEA.HI R241, R2.reuse, R8.reuse, RZ, 0x6 ;  /* 0x0000000802f17211 */ /* 0x0c0fe400078f30ff */
[----:B------:R-:W-:Y:S01]  /*0200*/  LEA.HI R13, R2, R8, RZ, 0x7 ;  /* 0x00000008020d7211 */ /* 0x000fe200078f38ff */
[----:B------:R-:W-:Y:S01]  /*0210*/  IMAD.IADD R10, R8, 0x1, -R6 ;  /* 0x00000001080a7824 */ /* 0x000fe200078e0a06 */
[C---:B------:R-:W-:Y:S02]  /*0220*/  LOP3.LUT R4, R0.reuse, 0xfffffff0, RZ, 0xc0, !PT ;  /* 0xfffffff000047812 */ /* 0x040fe400078ec0ff */
[----:B------:R-:W-:Y:S01]  /*0230*/  LEA.HI R2, R0, R3, RZ, 0x1 ;  /* 0x0000000300027211 */ /* 0x000fe200078f08ff */
[C---:B------:R-:W-:Y:S01]  /*0240*/  IMAD.IADD R0, R8.reuse, 0x1, -R7 ;  /* 0x0000000108007824 */ /* 0x040fe200078e0a07 */
[----:B------:R-:W-:Y:S01]  /*0250*/  SHF.R.S32.HI R12, RZ, 0x3, R19 ;  /* 0x00000003ff0c7819 */ /* 0x000fe20000011413 */
[----:B------:R-:W-:Y:S01]  /*0260*/  IMAD.IADD R6, R8, 0x1, -R4 ;  /* 0x0000000108067824 */ /* 0x000fe200078e0a04 */
[----:B------:R-:W-:-:S02]  /*0270*/  LOP3.LUT R11, R5, 0xfffffffc, RZ, 0xc0, !PT ;  /* 0xfffffffc050b7812 */ /* 0x000fc400078ec0ff */
[----:B------:R-:W-:Y:S01]  /*0280*/  LOP3.LUT R2, R2, 0xfffffffe, RZ, 0xc0, !PT ;  /* 0xfffffffe02027812 */ /* 0x000fe200078ec0ff */
[----:B------:R-:W-:Y:S01]  /*0290*/  IMAD.SHL.U32 R4, R12, 0x40, RZ ;  /* 0x000000400c047824 */ /* 0x000fe200078e00ff */
[----:B------:R-:W-:Y:S01]  /*02a0*/  SHF.R.S32.HI R7, RZ, 0x1f, R0 ;  /* 0x0000001fff077819 */ /* 0x000fe20000011400 */
[----:B------:R-:W-:Y:S01]  /*02b0*/  IMAD.IADD R14, R8, 0x1, -R11 ;  /* 0x00000001080e7824 */ /* 0x000fe200078e0a0b */
[----:B------:R-:W-:Y:S01]  /*02c0*/  LEA.HI R12, R10, R10, RZ, 0x1 ;  /* 0x0000000a0a0c7211 */ /* 0x000fe200078f08ff */
[----:B------:R-:W-:Y:S01]  /*02d0*/  IMAD.IADD R15, R3, 0x1, -R2 ;  /* 0x00000001030f7824 */ /* 0x000fe200078e0a02 */
[----:B------:R-:W-:Y:S01]  /*02e0*/  LEA.HI R234, R7, R0, RZ, 0x2 ;  /* 0x0000000007ea7211 */ /* 0x000fe200078f10ff */
[----:B------:R-:W-:Y:S01]  /*02f0*/  IMAD.SHL.U32 R248, R14, 0x8, RZ ;  /* 0x000000080ef87824 */ /* 0x000fe200078e00ff */
[----:B------:R-:W-:Y:S02]  /*0300*/  LOP3.LUT R0, R4, 0xc0, RZ, 0xc0, !PT ;  /* 0x000000c004007812 */ /* 0x000fe400078ec0ff */
[----:B------:R-:W-:-:S02]  /*0310*/  LOP3.LUT R2, R12, 0x7fffffe, RZ, 0xc0, !PT ;  /* 0x07fffffe0c027812 */ /* 0x000fc400078ec0ff */
[----:B------:R-:W-:Y:S02]  /*0320*/  SHF.R.S32.HI R241, RZ, 0x6, R241 ;  /* 0x00000006fff17819 */ /* 0x000fe400000114f1 */
[----:B------:R-:W-:Y:S01]  /*0330*/  SHF.R.U32.HI R7, RZ, 0x3, R0 ;  /* 0x00000003ff077819 */ /* 0x000fe20000011600 */
[----:B------:R-:W-:Y:S01]  /*0340*/  IMAD.IADD R3, R10, 0x1, -R2 ;  /* 0x000000010a037824 */ /* 0x000fe200078e0a02 */
[----:B------:R-:W-:Y:S01]  /*0350*/  LOP3.LUT R4, R0, 0x18, R248, 0xf8, !PT ;  /* 0x0000001800047812 */ /* 0x000fe200078ef8f8 */
[C---:B------:R-:W-:Y:S01]  /*0360*/  IMAD R0, R241.reuse, 0x4, R15 ;  /* 0x00000004f1007824 */ /* 0x040fe200078e020f */
[--C-:B------:R-:W-:Y:S01]  /*0370*/  SHF.R.S32.HI R242, RZ, 0x2, R5.reuse ;  /* 0x00000002fff27819 */ /* 0x100fe20000011405 */
[----:B------:R-:W-:Y:S01]  /*0380*/  IMAD.SHL.U32 R17, R241, 0x20, RZ ;  /* 0x00000020f1117824 */ /* 0x000fe200078e00ff */
[----:B------:R-:W-:Y:S01]  /*0390*/  SHF.R.S32.HI R2, RZ, 0x1f, R5 ;  /* 0x0000001fff027819 */ /* 0x000fe20000011405 */
[----:B------:R-:W-:Y:S01]  /*03a0*/  IMAD R177, R0, 0x8, R3 ;  /* 0x0000000800b17824 */ /* 0x000fe200078e0203 */
[----:B------:R-:W-:-:S02]  /*03b0*/  LEA.HI R3, R5, R242, RZ, 0x1 ;  /* 0x000000f205037211 */ /* 0x000fc400078f08ff */
[----:B------:R-:W-:Y:S02]  /*03c0*/  LEA.HI R2, R2, R242, RZ, 0x3 ;  /* 0x000000f202027211 */ /* 0x000fe400078f18ff */
[----:B------:R-:W-:Y:S02]  /*03d0*/  LOP3.LUT R246, R4, R7, RZ, 0x3c, !PT ;  /* 0x0000000704f67212 */ /* 0x000fe400078e3cff */
[----:B------:R-:W-:Y:S02]  /*03e0*/  LEA.HI R0, R6, R6, RZ, 0x1 ;  /* 0x0000000606007211 */ /* 0x000fe400078f08ff */
[----:B------:R-:W-:Y:S02]  /*03f0*/  LOP3.LUT R4, R3, 0x7fffffe, RZ, 0xc0, !PT ;  /* 0x07fffffe03047812 */ /* 0x000fe400078ec0ff */
[----:B------:R-:W-:Y:S02]  /*0400*/  SHF.R.S32.HI R11, RZ, 0x1f, R6 ;  /* 0x0000001fff0b7819 */ /* 0x000fe40000011406 */
[----:B------:R-:W-:Y:S01]  /*0410*/  LOP3.LUT R2, R2, 0xfffffff8, RZ, 0xc0, !PT ;  /* 0xfffffff802027812 */ /* 0x000fe200078ec0ff */
[----:B------:R-:W-:Y:S01]  /*0420*/  IMAD.IADD R5, R242, 0x1, -R4 ;  /* 0x00000001f2057824 */ /* 0x000fe200078e0a04 */
[----:B------:R-:W-:-:S02]  /*0430*/  SHF.R.S32.HI R7, RZ, 0x1, R0 ;  /* 0x00000001ff077819 */ /* 0x000fc40000011400 */
[----:B------:R-:W-:Y:S01]  /*0440*/  SHF.R.S32.HI R3, RZ, 0x1f, R0 ;  /* 0x0000001fff037819 */ /* 0x000fe20000011400 */
[----:B------:R-:W-:Y:S01]  /*0450*/  IMAD.IADD R4, R242, 0x1, -R2 ;  /* 0x00000001f2047824 */ /* 0x000fe200078e0a02 */
[----:B------:R-:W-:Y:S02]  /*0460*/  LEA.HI R11, R11, R6, RZ, 0x3 ;  /* 0x000000060b0b7211 */ /* 0x000fe400078f18ff */
[----:B------:R-:W-:Y:S02]  /*0470*/  LOP3.LUT R8, R0, 0x7fffffe, RZ, 0xc0, !PT ;  /* 0x07fffffe00087812 */ /* 0x000fe400078ec0ff */
[----:B------:R-:W-:Y:S02]  /*0480*/  LEA.HI R2, R3, R7, RZ, 0x2 ;  /* 0x0000000703027211 */ /* 0x000fe400078f10ff */
[----:B------:R-:W-:Y:S01]  /*0490*/  LOP3.LUT R0, R11, 0xfffffff8, RZ, 0xc0, !PT ;  /* 0xfffffff80b007812 */ /* 0x000fe200078ec0ff */
[----:B------:R-:W-:Y:S01]  /*04a0*/  IMAD.IADD R20, R6, 0x1, -R8 ;  /* 0x0000000106147824 */ /* 0x000fe200078e0a08 */
[--C-:B------:R-:W-:Y:S01]  /*04b0*/  SHF.R.S32.HI R250, RZ, 0x5, R9.reuse ;  /* 0x00000005fffa7819 */ /* 0x100fe20000011409 */
[----:B------:R-:W-:Y:S01]  /*04c0*/  IMAD.SHL.U32 R8, R14, 0x2, RZ ;  /* 0x000000020e087824 */ /* 0x000fe200078e00ff */
[----:B------:R-:W-:Y:S01]  /*04d0*/  LOP3.LUT R2, R2, 0xfffffffc, RZ, 0xc0, !PT ;  /* 0xfffffffc02027812 */ /* 0x000fe200078ec0ff */
[----:B------:R-:W-:Y:S01]  /*04e0*/  IMAD.IADD R18, R6, 0x1, -R0 ;  /* 0x0000000106127824 */ /* 0x000fe200078e0a00 */
[----:B------:R-:W-:Y:S01]  /*04f0*/  SHF.R.S32.HI R0, RZ, 0x1f, R9 ;  /* 0x0000001fff007819 */ /* 0x000fe20000011409 */
[----:B------:R-:W-:Y:S01]  /*0500*/  IMAD R3, R250, 0x8, R5 ;  /* 0x00000008fa037824 */ /* 0x000fe200078e0205 */
[----:B------:R-:W-:Y:S01]  /*0510*/  LOP3.LUT R5, R4, 0x1, RZ, 0xc0, !PT ;  /* 0x0000000104057812 */ /* 0x000fe200078ec0ff */
[----:B------:R-:W-:Y:S01]  /*0520*/  IMAD.IADD R16, R7, 0x1, -R2 ;  /* 0x0000000107107824 */ /* 0x000fe200078e0a02 */
[-C--:B------:R-:W-:Y:S01]  /*0530*/  LEA.HI R2, R9, R250.reuse, RZ, 0x1 ;  /* 0x000000fa09027211 */ /* 0x080fe200078f08ff */
[----:B------:R-:W-:Y:S01]  /*0540*/  IMAD.U32 R246, R3, 0x20, R246 ;  /* 0x0000002003f67824 */ /* 0x000fe200078e00f6 */
[----:B------:R-:W-:-:S02]  /*0550*/  LEA.HI R0, R0, R250, RZ, 0x2 ;  /* 0x000000fa00007211 */ /* 0x000fc400078f10ff */
[----:B------:R-:W-:Y:S02]  /*0560*/  LOP3.LUT R3, R2, 0xfffffffe, RZ, 0xc0, !PT ;  /* 0xfffffffe02037812 */ /* 0x000fe400078ec0ff */
[----:B------:R-:W-:Y:S02]  /*0570*/  LOP3.LUT R0, R0, 0xfffffffc, RZ, 0xc0, !PT ;  /* 0xfffffffc00007812 */ /* 0x000fe400078ec0ff */
[----:B------:R-:W-:Y:S01]  /*0580*/  SHF.R.S32.HI R2, RZ, 0x1, R12 ;  /* 0x00000001ff027819 */ /* 0x000fe2000001140c */
[----:B------:R-:W-:Y:S01]  /*0590*/  IMAD.IADD R247, R250, 0x1, -R3 ;  /* 0x00000001faf77824 */ /* 0x000fe200078e0a03 */
[----:B------:R-:W-:Y:S01]  /*05a0*/  ISETP.NE.U32.AND P5, PT, R5, 0x1, PT ;  /* 0x000000010500780c */ /* 0x000fe20003fa5070 */
[----:B------:R-:W-:Y:S01]  /*05b0*/  IMAD.SHL.U32 R5, R10, 0x40, RZ ;  /* 0x000000400a057824 */ /* 0x000fe200078e00ff */
[----:B------:R-:W-:Y:S01]  /*05c0*/  LEA.HI R12, R4, R4, RZ, 0x1 ;  /* 0x00000004040c7211 */ /* 0x000fe200078f08ff */
[----:B------:R-:W-:Y:S01]  /*05d0*/  IMAD.IADD R0, R250, 0x1, -R0 ;  /* 0x00000001fa007824 */ /* 0x000fe200078e0a00 */
[----:B------:R-:W-:-:S02]  /*05e0*/  LOP3.LUT P6, RZ, R2, 0x2, RZ, 0xc0, !PT ;  /* 0x0000000202ff7812 */ /* 0x000fc400078cc0ff */
[----:B------:R-:W-:Y:S01]  /*05f0*/  LOP3.LUT R3, R12, 0x3fffffe, RZ, 0xc0, !PT ;  /* 0x03fffffe0c037812 */ /* 0x000fe200078ec0ff */
[----:B------:R-:W-:Y:S01]  /*0600*/  IMAD.SHL.U32 R6, R0, 0x10, RZ ;  /* 0x0000001000067824 */ /* 0x000fe200078e00ff */
[----:B------:R-:W-:Y:S01]  /*0610*/  LOP3.LUT R7, R5, 0x1c0, RZ, 0xc0, !PT ;  /* 0x000001c005077812 */ /* 0x000fe200078ec0ff */
[----:B------:R-:W-:Y:S01]  /*0620*/  IMAD.SHL.U32 R5, R2, 0x40, RZ ;  /* 0x0000004002057824 */ /* 0x000fe200078e00ff */
[----:B------:R-:W-:Y:S01]  /*0630*/  SHF.R.S32.HI R2, RZ, 0x3, R11 ;  /* 0x00000003ff027819 */ /* 0x000fe2000001140b */
[C---:B------:R-:W-:Y:S01]  /*0640*/  IMAD.IADD R11, R4.reuse, 0x1, -R3 ;  /* 0x00000001040b7824 */ /* 0x040fe200078e0a03 */
[C---:B------:R-:W-:Y:S01]  /*0650*/  LOP3.LUT P4, RZ, R4.reuse, 0x2, RZ, 0xc0, !PT ;  /* 0x0000000204ff7812 */ /* 0x040fe2000788c0ff */
[----:B------:R-:W-:Y:S01]  /*0660*/  IMAD.SHL.U32 R4, R4, 0x40, RZ ;  /* 0x0000004004047824 */ /* 0x000fe200078e00ff */
[----:B------:R-:W-:Y:S01]  /*0670*/  LOP3.LUT R3, R5, 0xc0, RZ, 0xc0, !PT ;  /* 0x000000c005037812 */ /* 0x000fe200078ec0ff */
[C---:B------:R-:W-:Y:S01]  /*0680*/  IMAD R14, R0.reuse, 0x2, R2 ;  /* 0x00000002000e7824 */ /* 0x040fe200078e0202 */
[----:B------:R-:W-:Y:S01]  /*0690*/  LOP3.LUT R5, R7, 0x30, R6, 0xf8, !PT ;  /* 0x0000003007057812 */ /* 0x000fe200078ef806 */
[----:B------:R-:W-:Y:S01]  /*06a0*/  IMAD R10, R0, 0x200, R8 ;  /* 0x00000200000a7824 */ /* 0x000fe200078e0208 */
[----:B------:R-:W-:Y:S01]  /*06b0*/  SHF.R.S32.HI R13, RZ, 0x7, R13 ;  /* 0x00000007ff0d7819 */ /* 0x000fe2000001140d */
[----:B------:R-:W-:Y:S01]  /*06c0*/  IMAD R20, R2, 0x8, R20 ;  /* 0x0000000802147824 */ /* 0x000fe200078e0214 */
[----:B------:R-:W-:Y:S01]  /*06d0*/  LOP3.LUT R0, R4, 0x1c0, RZ, 0xc0, !PT ;  /* 0x000001c004007812 */ /* 0x000fe200078ec0ff */
[----:B------:R-:W-:Y:S01]  /*06e0*/  IMAD R10, R11, 0x20, R10 ;  /* 0x000000200b0a7824 */ /* 0x000fe200078e020a */
[----:B------:R-:W-:-:S02]  /*06f0*/  LOP3.LUT R9, R5, 0x8, R19, 0xf8, !PT ;  /* 0x0000000805097812 */ /* 0x000fc400078ef813 */
[----:B------:R-:W-:Y:S02]  /*0700*/  LOP3.LUT R5, R3, 0x8, R19, 0xf8, !PT ;  /* 0x0000000803057812 */ /* 0x000fe400078ef813 */
        /* <DEDUP_REMOVED lines=8> */
[C---:B------:R-:W-:Y:S01]  /*0790*/  IMAD.SHL.U32 R3, R18.reuse, 0x40, RZ ;  /* 0x0000004012037824 */ /* 0x040fe200078e00ff */
[----:B------:R-:W-:Y:S01]  /*07a0*/  R2P PR, R18, 0x6 ;  /* 0x0000000612007804 */ /* 0x000fe20000000000 */
[----:B------:R-:W-:Y:S01]  /*07b0*/  IMAD.IADD R226, R2, 0x1, R0 ;  /* 0x0000000102e27824 */ /* 0x000fe200078e0200 */
[----:B------:R-:W-:Y:S01]  /*07c0*/  LOP3.LUT R5, R9, R6, RZ, 0x3c, !PT ;  /* 0x0000000609057212 */ /* 0x000fe200078e3cff */
        /* <DEDUP_REMOVED lines=14> */
[----:B------:R-:W-:Y:S01]  /*08b0*/  IMAD.SHL.U32 R177, R177, 0x2, RZ ;  /* 0x00000002b1b17824 */ /* 0x000fe200078e00ff */
[----:B------:R-:W-:Y:S01]  /*08c0*/  SHF.R.U32.HI R180, RZ, 0x3, R3 ;  /* 0x00000003ffb47819 */ /* 0x000fe20000011603 */
[----:B------:R-:W-:Y:S01]  /*08d0*/  VIADD R224, R226, 0x20 ;  /* 0x00000020e2e07836 */ /* 0x000fe20000000000 */
[----:B------:R-:W-:Y:S01]  /*08e0*/  LOP3.LUT R0, R0, 0xc0, RZ, 0xc0, !PT ;  /* 0x000000c000007812 */ /* 0x000fe200078ec0ff */
[----:B------:R-:W-:Y:S01]  /*08f0*/  @P4 VIADD R224, R226, 0xffffffe0 ;  /* 0xffffffe0e2e04836 */ /* 0x000fe20000000000 */
[----:B------:R-:W-:-:S02]  /*0900*/  SHF.R.U32.HI R6, RZ, 0x3, R2 ;  /* 0x00000003ff067819 */ /* 0x000fc40000011602 */
        /* <DEDUP_REMOVED lines=18> */
[----:B------:R-:W-:Y:S01]  /*0a30*/  SHF.R.S32.HI R234, RZ, 0x2, R234 ;  /* 0x00000002ffea7819 */ /* 0x000fe200000114ea */
[----:B------:R-:W-:Y:S01]  /*0a40*/  IMAD.IADD R186, R4, 0x1, R3 ;  /* 0x0000000104ba7824 */ /* 0x000fe200078e0203 */
[----:B------:R-:W-:Y:S01]  /*0a50*/  LOP3.LUT P0, RZ, R16, 0x2, RZ, 0xc0, !PT ;  /* 0x0000000210ff7812 */ /* 0x000fe2000780c0ff */
[----:B------:R-:W-:Y:S01]  /*0a60*/  IMAD.U32 R0, RZ, RZ, UR5 ;  /* 0x00000005ff007e24 */ /* 0x000fe2000f8e00ff */
[----:B------:R-:W-:Y:S01]  /*0a70*/  UIADD3 UR5, UR4, 0x9000, URZ ;  /* 0x0000900004057890 */ /* 0x000fe2000fffe03f */
[----:B------:R-:W-:Y:S01]  /*0a80*/  IMAD.U32 R0, RZ, RZ, UR6 ;  /* 0x00000006ff007e24 */ /* 0x000fe2000f8e00ff */
[----:B------:R-:W-:Y:S01]  /*0a90*/  UIADD3 UR6, UR4, 0x15000, URZ ;  /* 0x0001500004067890 */ /* 0x000fe2000fffe03f */
[----:B------:R-:W-:Y:S01]  /*0aa0*/  SEL R178, R184, 0xffffffe0, !P6 ;  /* 0xffffffe0b8b27807 */ /* 0x000fe20007000000 */
[----:B------:R-:W-:Y:S01]  /*0ab0*/  IMAD.IADD R225, R226, 0x1, R223 ;  /* 0x00000001e2e17824 */ /* 0x000fe200078e02df */
[----:B------:R-:W-:Y:S01]  /*0ac0*/  SEL R184, R184, 0xffffffe0, !P0 ;  /* 0xffffffe0b8b87807 */ /* 0x000fe20004000000 */
[----:B------:R-:W-:Y:S01]  /*0ad0*/  IMAD R234, R247, 0x10, R234 ;  /* 0x00000010f7ea7824 */ /* 0x000fe200078e02ea */
[----:B------:R-:W-:Y:S01]  /*0ae0*/  LEA R243, R8, UR5, 0x1 ;  /* 0x0000000508f37c11 */ /* 0x000fe2000f8e08ff */
[----:B------:R-:W-:Y:S01]  /*0af0*/  IMAD.IADD R223, R223, 0x1, R224 ;  /* 0x00000001dfdf7824 */ /* 0x000fe200078e02e0 */
[----:B------:R-:W-:-:S02]  /*0b00*/  LEA R180, R180, UR6, 0x1 ;  /* 0x00000006b4b47c11 */ /* 0x000fc4000f8e08ff */
[----:B------:R-:W-:Y:S01]  /*0b10*/  LEA R3, R5, UR4, 0x1 ;  /* 0x0000000405037c11 */ /* 0x000fe2000f8e08ff */
[----:B------:R-:W-:Y:S01]  /*0b20*/  VIADD R244, R243, 0x20 ;  /* 0x00000020f3f47836 */ /* 0x000fe20000000000 */
[----:B------:R-:W-:Y:S01]  /*0b30*/  IADD3 R178, R178, UR5, R177 ;  /* 0x00000005b2b27c10 */ /* 0x000fe2000fffe0b1 */
[C---:B------:R-:W-:Y:S02]  /*0b40*/  IMAD.IADD R181, R180.reuse, 0x1, R181 ;  /* 0x00000001b4b57824 */ /* 0x040fe400078e02b5 */
[--C-:B------:R-:W-:Y:S02]  /*0b50*/  IMAD.IADD R183, R180, 0x1, R182.reuse ;  /* 0x00000001b4b77824 */ /* 0x100fe400078e02b6 */
[----:B------:R-:W-:Y:S02]  /*0b60*/  IMAD.IADD R182, R181, 0x1, R182 ;  /* 0x00000001b5b67824 */ /* 0x000fe400078e02b6 */
[----:B------:R-:W-:-:S07]  /*0b70*/  @P3 VIADD R244, R243, 0xffffffe0 ;  /* 0xffffffe0f3f43836 */ /* 0x000fce0000000000 */
.L_x_1139:
        /* <DEDUP_REMOVED lines=67> */
.L_x_1109:
        /* <DEDUP_REMOVED lines=16> */
[----:B------:R-:W-:-:S02]  /*10b0*/  ULDC.64 UR28, c[0x0][0x240] ;  /* 0x00009000001c7ab9 */ /* 0x000fc40000000a00 */
[----:B------:R-:W-:Y:S01]  /*10c0*/  @!UP2 ULDC.64 UR6, c[0x0][0x418] ;  /* 0x000106000006aab9 */ /* 0x000fe20000000a00 */
[----:B------:R-:W-:Y:S01]  /*10d0*/  ULDC UR52, c[0x0][0x2d4] ;  /* 0x0000b50000347ab9 */ /* 0x000fe20000000800 */
        /* <DEDUP_REMOVED lines=9> */
[----:B------:R-:W-:Y:S01]  /*1170*/  UIMAD UR18, UR13, UR29, URZ ;  /* 0x0000001d0d1272a4 */ /* 0x000fe2000f8e023f */
[----:B------:R-:W1:Y:S01]  /*1180*/  I2F.RP R4, R6 ;  /* 0x0000000600047306 */ /* 0x000e620000209400 */
[----:B------:R-:W-:Y:S01]  /*1190*/  ULDC.U8 UR25, c[0x0][0x480] ;  /* 0x0001200000197ab9 */ /* 0x000fe20000000000 */
[----:B------:R-:W-:Y:S01]  /*11a0*/  ULDC.U8 UR33, c[0x0][0x3d8] ;  /* 0x0000f60000217ab9 */ /* 0x000fe20000000000 */
[----:B------:R-:W-:-:S02]  /*11b0*/  UISETP.NE.AND UP4, UPT, UR25, URZ, UPT ;  /* 0x0000003f1900728c */ /* 0x000fc4000bf85270 */
[----:B--2---:R-:W-:Y:S02]  /*11c0*/  UIMAD.WIDE.U32 UR26, UR14, UR8, URZ ;  /* 0x000000080e1a72a5 */ /* 0x004fe4000f8e003f */
[----:B------:R-:W-:Y:S02]  /*11d0*/  UISETP.NE.AND UP3, UPT, UR33, URZ, UPT ;  /* 0x0000003f2100728c */ /* 0x000fe4000bf65270 */
[----:B------:R-:W-:Y:S02]  /*11e0*/  UIMAD UR38, UR14, UR9, UR27 ;  /* 0x000000090e2672a4 */ /* 0x000fe4000f8e021b */
[----:B------:R-:W-:Y:S01]  /*11f0*/  USHF.L.U32 UR14, UR60, 0x7, URZ ;  /* 0x000000073c0e7899 */ /* 0x000fe2000800063f */
[----:B------:R-:W-:Y:S01]  /*1200*/  @UP2 ULDC.64 UR8, c[0x0][0x420] ;  /* 0x0001080000082ab9 */ /* 0x000fe20000000a00 */
[----:B------:R-:W-:Y:S01]  /*1210*/  USEL UR25, UR20, URZ, UP0 ;  /* 0x0000003f14197287 */ /* 0x000fe20008000000 */
[----:B-1----:R-:W1:Y:S01]  /*1220*/  MUFU.RCP R4, R4 ;  /* 0x0000000400047308 */ /* 0x002e620000001000 */
[----:B------:R-:W-:-:S02]  /*1230*/  @UP2 UIMAD.WIDE.U32 UR36, UR13, UR8, URZ ;  /* 0x000000080d2422a5 */ /* 0x000fc4000f8e003f */
[----:B------:R-:W-:Y:S02]  /*1240*/  @!UP2 UIMAD UR8, UR51, UR6, URZ ;  /* 0x000000063308a2a4 */ /* 0x000fe4000f8e023f */
[----:B------:R-:W-:Y:S02]  /*1250*/  UIADD3 UR6, UR12, 0x3f, URZ ;  /* 0x0000003f0c067890 */ /* 0x000fe4000fffe03f */
[----:B------:R-:W-:Y:S02]  /*1260*/  @!UP2 UIMAD UR21, UR60, UR7, UR8 ;  /* 0x000000073c15a2a4 */ /* 0x000fe4000f8e0208 */
[----:B------:R-:W-:Y:S02]  /*1270*/  UIADD3 UR7, UR12, 0x80, UR55 ;  /* 0x000000800c077890 */ /* 0x000fe4000fffe037 */
[----:B------:R-:W-:Y:S01]  /*1280*/  @UP2 UIMAD UR43, UR13, UR9, UR37 ;  /* 0x000000090d2b22a4 */ /* 0x000fe2000f8e0225 */
[----:B------:R-:W-:Y:S01]  /*1290*/  ULDC UR8, c[0x0][0x394] ;  /* 0x0000e50000087ab9 */ /* 0x000fe20000000800 */
[----:B------:R-:W-:-:S02]  /*12a0*/  USHF.R.S32.HI UR9, URZ, 0x1f, UR6 ;  /* 0x0000001f3f097899 */ /* 0x000fc40008011406 */
[----:B------:R-:W-:Y:S01]  /*12b0*/  UIADD3 UR7, UR7, UR8, -UR5 ;  /* 0x0000000807077290 */ /* 0x000fe2000fffe805 */
[----:B-1----:R-:W-:Y:S01]  /*12c0*/  VIADD R4, R4, 0xffffffe ;  /* 0x0ffffffe04047836 */ /* 0x002fe20000000000 */
[----:B------:R-:W-:Y:S02]  /*12d0*/  @UP1 UIADD3 UR8, UR57, UR58, URZ ;  /* 0x0000003a39081290 */ /* 0x000fe4000fffe03f */
[----:B------:R-:W-:Y:S01]  /*12e0*/  ULEA.HI UR27, UR9, UR6, URZ, 0x6 ;  /* 0x00000006091b7291 */ /* 0x000fe2000f8f303f */
[----:B------:R-:W1:Y:S01]  /*12f0*/  F2I.FTZ.U32.TRUNC.NTZ R5, R4 ;  /* 0x0000000400057305 */ /* 0x000e62000021f000 */
[----:B------:R-:W-:Y:S02]  /*1300*/  UIADD3 UR9, UR7, 0x3f, URZ ;  /* 0x0000003f07097890 */ /* 0x000fe4000fffe03f */
[----:B------:R-:W-:Y:S02]  /*1310*/  @UP1 UIMAD.WIDE.U32 UR6, UR8, UR22, URZ ;  /* 0x00000016080612a5 */ /* 0x000fe4000f8e003f */
[----:B------:R-:W-:-:S02]  /*1320*/  @UP1 UIMAD UR8, UR8, UR23, URZ ;  /* 0x00000017080812a4 */ /* 0x000fc4000f8e023f */
[----:B------:R-:W-:Y:S02]  /*1330*/  USEL UR30, UR14, URZ, UP0 ;  /* 0x0000003f0e1e7287 */ /* 0x000fe40008000000 */
[----:B------:R-:W-:Y:S02]  /*1340*/  @UP1 UIADD3 UR45, UR7, UR8, URZ ;  /* 0x00000008072d1290 */ /* 0x000fe4000fffe03f */
[----:B------:R-:W-:Y:S02]  /*1350*/  USHF.R.S32.HI UR8, URZ, 0x1f, UR9 ;  /* 0x0000001f3f087899 */ /* 0x000fe40008011409 */
[----:B------:R-:W-:Y:S01]  /*1360*/  UIMAD.WIDE.U32 UR14, UR13, UR28, URZ ;  /* 0x0000001c0d0e72a5 */ /* 0x000fe2000f8e003f */
[----:B-1----:R-:W-:Y:S01]  /*1370*/  IMAD.MOV R0, RZ, RZ, -R5 ;  /* 0x000000ffff007224 */ /* 0x002fe200078e0a05 */
[----:B------:R-:W-:Y:S01]  /*1380*/  @UP1 UMOV UR44, UR6 ;  /* 0x00000006002c1c82 */ /* 0x000fe20008000000 */
[----:B------:R-:W-:Y:S01]  /*1390*/  IMAD.MOV.U32 R4, RZ, RZ, RZ ;  /* 0x000000ffff047224 */ /* 0x000fe200078e00ff */
[----:B------:R-:W-:Y:S01]  /*13a0*/  ULEA.HI UR19, UR8, UR9, URZ, 0x6 ;  /* 0x0000000908137291 */ /* 0x000fe2000f8f303f */
[----:B------:R-:W-:Y:S01]  /*13b0*/  IMAD R0, R0, R6, RZ ;  /* 0x0000000600007224 */ /* 0x000fe200078e02ff */
[----:B------:R-:W-:-:S02]  /*13c0*/  USEL UR49, UR16, UR14, !UP2 ;  /* 0x0000000e10317287 */ /* 0x000fc4000d000000 */
[----:B------:R-:W-:Y:S01]  /*13d0*/  UIMAD.WIDE UR6, UR54, UR53, URZ ;  /* 0x00000035360672a5 */ /* 0x000fe2000f8e023f */
[----:B------:R-:W-:Y:S01]  /*13e0*/  IMAD.HI.U32 R0, R5, R0, R4 ;  /* 0x0000000005007227 */ /* 0x000fe200078e0004 */
[----:B------:R-:W-:Y:S02]  /*13f0*/  UIMAD.WIDE.U32 UR8, UR60, UR52, URZ ;  /* 0x000000343c0872a5 */ /* 0x000fe4000f8e003f */
[----:B------:R-:W-:Y:S02]  /*1400*/  UIMAD UR16, UR31, UR60, URZ ;  /* 0x0000003c1f1072a4 */ /* 0x000fe4000f8e023f */
[----:B------:R-:W-:Y:S01]  /*1410*/  @UP2 UIADD3 UR32, UR15, UR18, URZ ;  /* 0x000000120f202290 */ /* 0x000fe2000fffe03f */
[----:B------:R-:W-:Y:S01]  /*1420*/  IMAD.HI.U32 R0, R0, R2, RZ ;  /* 0x0000000200007227 */ /* 0x000fe200078e00ff */
[----:B------:R-:W-:Y:S02]  /*1430*/  UIMAD.WIDE.U32 UR14, UR6, UR8, URZ ;  /* 0x00000008060e72a5 */ /* 0x000fe4000f8e003f */
[----:B------:R-:W-:Y:S01]  /*1440*/  UIMAD UR20, UR7, UR8, URZ ;  /* 0x00000008071472a4 */ /* 0x000fe2000f8e023f */
[----:B------:R-:W-:Y:S01]  /*1450*/  IMAD.MOV R4, RZ, RZ, -R0 ;  /* 0x000000ffff047224 */ /* 0x000fe200078e0a00 */
[----:B------:R-:W-:Y:S01]  /*1460*/  UIMAD UR8, UR51, UR52, UR16 ;  /* 0x00000034330872a4 */ /* 0x000fe2000f8e0210 */
[----:B------:R-:W-:-:S02]  /*1470*/  ULDC UR40, c[0x0][0x2c4] ;  /* 0x0000b10000287ab9 */ /* 0x000fc40000000800 */
[C---:B------:R-:W-:Y:S01]  /*1480*/  IMAD R2, R6.reuse, R4, R2 ;  /* 0x0000000406027224 */ /* 0x040fe200078e0202 */
[----:B------:R-:W-:Y:S02]  /*1490*/  UIADD3 UR17, UR9, UR8, URZ ;  /* 0x0000000809117290 */ /* 0x000fe4000fffe03f */
[----:B------:R-:W-:Y:S02]  /*14a0*/  USHF.R.S32.HI UR9, URZ, 0x6, UR27 ;  /* 0x000000063f097899 */ /* 0x000fe4000801141b */
[----:B------:R-:W-:Y:S01]  /*14b0*/  ISETP.GT.U32.AND P1, PT, R6, R2, PT ;  /* 0x000000020600720c */ /* 0x000fe20003f24070 */
[----:B------:R-:W-:Y:S02]  /*14c0*/  USHF.R.S32.HI UR8, URZ, 0x6, UR19 ;  /* 0x000000063f087899 */ /* 0x000fe40008011413 */
[----:B------:R-:W-:Y:S02]  /*14d0*/  @UP3 UIMAD UR18, UR60, UR40, URZ ;  /* 0x000000283c1232a4 */ /* 0x000fe4000f8e023f */
[----:B------:R-:W-:-:S02]  /*14e0*/  UISETP.LT.AND UP0, UPT, UR9, UR8, UPT ;  /* 0x000000080900728c */ /* 0x000fc4000bf01270 */
[----:B------:R-:W-:Y:S02]  /*14f0*/  @UP3 USEL UR18, UR18, UR13, !UP2 ;  /* 0x0000000d12123287 */ /* 0x000fe4000d000000 */
[----:B------:R-:W-:Y:S01]  /*1500*/  USEL UR33, UR9, UR8, UP0 ;  /* 0x0000000809217287 */ /* 0x000fe20008000000 */
[----:B------:R-:W-:Y:S01]  /*1510*/  @UP3 ULDC UR16, c[0x0][0x2e4] ;  /* 0x0000b90000103ab9 */ /* 0x000fe20000000800 */
[----:B------:R-:W-:Y:S02]  /*1520*/  UIMAD UR17, UR6, UR17, UR20 ;  /* 0x00000011061172a4 */ /* 0x000fe4000f8e0214 */
[-C--:B------:R-:W-:Y:S01]  /*1530*/  @!P1 IADD3 R2, R2, -R6.reuse, RZ ;  /* 0x8000000602029210 */ /* 0x080fe20007ffe0ff */
[----:B------:R-:W-:Y:S01]  /*1540*/  @UP3 UIMAD UR27, UR61, UR16, UR18 ;  /* 0x000000103d1b32a4 */ /* 0x000fe2000f8e0212 */
[----:B------:R-:W-:Y:S01]  /*1550*/  @!P1 VIADD R0, R0, 0x1 ;  /* 0x0000000100009836 */ /* 0x000fe20000000000 */
[----:B------:R-:W-:Y:S01]  /*1560*/  UIMAD.WIDE.U32 UR8, UR6, UR13, URZ ;  /* 0x0000000d060872a5 */ /* 0x000fe2000f8e003f */
[----:B------:R-:W-:Y:S01]  /*1570*/  ISETP.GE.U32.AND P0, PT, R2, R6, PT ;  /* 0x000000060200720c */ /* 0x000fe20003f06070 */
[----:B------:R-:W-:Y:S01]  /*1580*/  ULEA UR18, UR33, 0xffffffc0, 0x6 ;  /* 0xffffffc021127891 */ /* 0x000fe2000f8e303f */
[----:B------:R-:W-:Y:S01]  /*1590*/  LOP3.LUT R2, R7, UR61, RZ, 0x3c, !PT ;  /* 0x0000003d07027c12 */ /* 0x000fe2000f8e3cff */
[----:B------:R-:W-:Y:S01]  /*15a0*/  USEL UR50, UR14, UR8, !UP2 ;  /* 0x000000080e327287 */ /* 0x000fe2000d000000 */
[----:B------:R-:W-:Y:S01]  /*15b0*/  PLOP3.LUT P1, PT, PT, PT, UP1, 0x80, 0x0 ;  /* 0x000000000000781c */ /* 0x000fe20003f2f018 */
[----:B------:R-:W-:Y:S01]  /*15c0*/  UIADD3 UR41, UR15, UR17, URZ ;  /* 0x000000110f297290 */ /* 0x000fe2000fffe03f */
[----:B------:R-:W-:Y:S01]  /*15d0*/  ISETP.GE.AND P2, PT, R2, RZ, PT ;  /* 0x000000ff0200720c */ /* 0x000fe20003f46270 */
[----:B------:R-:W-:-:S02]  /*15e0*/  USHF.R.S32.HI UR17, URZ, 0x1f, UR18 ;  /* 0x0000001f3f117899 */ /* 0x000fc40008011412 */
[----:B------:R-:W-:Y:S02]  /*15f0*/  UIADD3 UR8, UP0, UR18, UR30, URZ ;  /* 0x0000001e12087290 */ /* 0x000fe4000ff1e03f */
        /* <DEDUP_REMOVED lines=38> */
.L_x_1111:
        /* <DEDUP_REMOVED lines=13> */
.L_x_1112:
        /* <DEDUP_REMOVED lines=11> */
.L_x_1113:
[----:B------:R-:W-:-:S04]  /*19e0*/  UIMAD UR6, UR60, UR53, UR61 ;  /* 0x000000353c0672a4 */ /* 0x000fc8000f8e023d */
[----:B------:R-:W-:-:S12]  /*19f0*/  UIMAD UR6, UR6, UR52, URZ ;  /* 0x00000034060672a4 */ /* 0x000fd8000f8e023f */
.L_x_1114:
[----:B------:R-:W-:Y:S01]  /*1a00*/  SHF.R.S32.HI R17, RZ, 0x1f, R242 ;  /* 0x0000001fff117819 */ /* 0x000fe200000114f2 */
[----:B------:R-:W1:Y:S01]  /*1a10*/  S2R R21, SR_TID.X ;  /* 0x0000000000157919 */ /* 0x000e620000002100 */
[----:B------:R-:W-:Y:S01]  /*1a20*/  IADD3 R4, P0, R242, UR18, RZ ;  /* 0x00000012f2047c10 */ /* 0x000fe2000ff1e0ff */
[----:B------:R-:W-:Y:S01]  /*1a30*/  USHF.R.S32.HI UR15, URZ, 0x1f, UR61 ;  /* 0x0000001f3f0f7899 */ /* 0x000fe2000801143d */
[----:B------:R-:W-:Y:S01]  /*1a40*/  SHF.R.S32.HI R249, RZ, 0x1f, R248 ;  /* 0x0000001ffff97819 */ /* 0x000fe200000114f8 */
[----:B------:R-:W-:Y:S01]  /*1a50*/  UIADD3 UR16, UR18, UR6, URZ ;  /* 0x0000000612107290 */ /* 0x000fe2000fffe03f */
[----:B------:R-:W-:Y:S01]  /*1a60*/  IADD3.X R2, R17, UR17, RZ, P0, !PT ;  /* 0x0000001111027c10 */ /* 0x000fe200087fe4ff */
[----:B------:R-:W-:Y:S01]  /*1a70*/  ULDC.64 UR8, c[0x0][0x428] ;  /* 0x00010a0000087ab9 */ /* 0x000fe20000000a00 */
[----:B------:R-:W-:Y:S01]  /*1a80*/  ULDC.64 UR6, c[0x0][0x258] ;  /* 0x0000960000067ab9 */ /* 0x000fe20000000a00 */
[----:B------:R-:W-:Y:S01]  /*1a90*/  IMAD.U32 R8, RZ, RZ, UR8 ;  /* 0x00000008ff087e24 */ /* 0x000fe2000f8e00ff */
[----:B------:R-:W-:Y:S01]  /*1aa0*/  UIMAD UR13, UR15, UR6, URZ ;  /* 0x000000060f0d72a4 */ /* 0x000fe2000f8e023f */
[----:B------:R-:W-:Y:S01]  /*1ab0*/  IMAD R2, R2, UR28, RZ ;  /* 0x0000001c02027c24 */ /* 0x000fe2000f8e02ff */
[----:B------:R-:W-:Y:S01]  /*1ac0*/  UIMAD UR15, UR15, UR8, URZ ;  /* 0x000000080f0f72a4 */ /* 0x000fe2000f8e023f */
[----:B------:R-:W-:Y:S01]  /*1ad0*/  IMAD.U32 R9, RZ, RZ, UR6 ;  /* 0x00000006ff097e24 */ /* 0x000fe2000f8e00ff */
[----:B------:R-:W-:Y:S01]  /*1ae0*/  UIADD3 UR31, UR18, UR27, URZ ;  /* 0x0000001b121f7290 */ /* 0x000fe2000fffe03f */
[C---:B------:R-:W-:Y:S01]  /*1af0*/  IMAD R2, R4.reuse, UR29, R2 ;  /* 0x0000001d04027c24 */ /* 0x040fe2000f8e0202 */
[----:B------:R-:W-:Y:S01]  /*1b00*/  UIMAD UR15, UR61, UR9, UR15 ;  /* 0x000000093d0f72a4 */ /* 0x000fe2000f8e020f */
[----:B------:R-:W-:Y:S01]  /*1b10*/  IMAD.WIDE.U32 R4, R4, UR28, R248 ;  /* 0x0000001c04047c25 */ /* 0x000fe2000f8e00f8 */
[----:B------:R-:W-:Y:S01]  /*1b20*/  UIMAD UR27, UR61, UR7, UR13 ;  /* 0x000000073d1b72a4 */ /* 0x000fe2000f8e020d */
[----:B------:R-:W-:Y:S01]  /*1b30*/  BSSY B1, `(.L_x_1110) ;  /* 0x000079d000017945 */ /* 0x000fe20003800000 */
[----:B------:R-:W-:Y:S01]  /*1b40*/  ULDC.64 UR8, c[0x0][0x420] ;  /* 0x0001080000087ab9 */ /* 0x000fe20000000a00 */
[----:B------:R-:W-:Y:S01]  /*1b50*/  ULDC UR34, c[0x0][0x398] ;  /* 0x0000e60000227ab9 */ /* 0x000fe20000000800 */
[----:B------:R-:W-:Y:S01]  /*1b60*/  IADD3 R6, P0, R4, UR49, RZ ;  /* 0x0000003104067c10 */ /* 0x000fe2000ff1e0ff */
[----:B------:R-:W-:-:S02]  /*1b70*/  UIMAD UR7, UR17, UR8, URZ ;  /* 0x00000008110772a4 */ /* 0x000fc4000f8e023f */
[----:B------:R-:W-:Y:S01]  /*1b80*/  UIMAD UR35, UR54, UR53, URZ ;  /* 0x00000035362372a4 */ /* 0x000fe2000f8e023f */
[----:B------:R-:W-:Y:S01]  /*1b90*/  IADD3.X R7, R5, UR32, R2, P0, !PT ;  /* 0x0000002005077c10 */ /* 0x000fe200087fe402 */
[----:B------:R-:W-:Y:S01]  /*1ba0*/  IMAD.U32 R2, RZ, RZ, UR8 ;  /* 0x00000008ff027e24 */ /* 0x000fe2000f8e00ff */
[----:B------:R-:W-:Y:S01]  /*1bb0*/  IADD3 R4, P0, R248, UR14, RZ ;  /* 0x0000000ef8047c10 */ /* 0x000fe2000ff1e0ff */
[----:B------:R-:W-:Y:S02]  /*1bc0*/  UIADD3 UR14, -UR5, UR12, UR55 ;  /* 0x0000000c050e7290 */ /* 0x000fe4000fffe137 */
[----:B------:R-:W-:Y:S01]  /*1bd0*/  UIMAD UR13, UR18, UR9, UR7 ;  /* 0x00000009120d72a4 */ /* 0x000fe2000f8e0207 */
[----:B------:R-:W-:Y:S01]  /*1be0*/  IADD3.X R5, R249, UR43, RZ, P0, !PT ;  /* 0x0000002bf9057c10 */ /* 0x000fe200087fe4ff */
[----:B------:R-:W-:Y:S01]  /*1bf0*/  UIADD3 UR7, UR14, -UR34, URZ ;  /* 0x800000220e077290 */ /* 0x000fe2000fffe03f */
[----:B------:R-:W-:Y:S01]  /*1c00*/  IMAD.WIDE.U32 R6, R9, UR61, R6 ;  /* 0x0000003d09067c25 */ /* 0x000fe2000f8e0006 */
[----:B------:R-:W-:-:S02]  /*1c10*/  USHF.L.U32 UR26, UR35, 0x6, URZ ;  /* 0x00000006231a7899 */ /* 0x000fc4000800063f */
[----:B------:R-:W-:Y:S01]  /*1c20*/  USHF.R.S32.HI UR32, URZ, 0x1f, UR7 ;  /* 0x0000001f3f207899 */ /* 0x000fe20008011407 */
[----:B------:R-:W-:Y:S01]  /*1c30*/  IMAD.WIDE.U32 R4, R2, UR18, R4 ;  /* 0x0000001202047c25 */ /* 0x000fe2000f8e0004 */
[----:B-1----:R-:W-:Y:S01]  /*1c40*/  SHF.R.S32.HI R2, RZ, 0x1f, R21 ;  /* 0x0000001fff027819 */ /* 0x002fe20000011415 */
[----:B------:R-:W-:Y:S02]  /*1c50*/  UIADD3 UR14, UP2, UP0, UR30, UR26, UR42 ;  /* 0x0000001a1e0e7290 */ /* 0x000fe4000f85e02a */
[----:B------:R-:W-:Y:S01]  /*1c60*/  ULEA.HI UR32, UR32, UR7, URZ, 0x6 ;  /* 0x0000000720207291 */ /* 0x000fe2000f8f303f */
[----:B------:R-:W-:Y:S01]  /*1c70*/  LEA.HI R2, R2, R21, RZ, 0x5 ;  /* 0x0000001502027211 */ /* 0x000fe200078f28ff */
[----:B------:R-:W-:Y:S01]  /*1c80*/  VIADD R5, R5, UR13 ;  /* 0x0000000d05057c36 */ /* 0x000fe20008000000 */
[----:B------:R-:W-:Y:S01]  /*1c90*/  USHF.R.S32.HI UR13, URZ, 0x1f, UR26 ;  /* 0x0000001f3f0d7899 */ /* 0x000fe2000801141a */
[----:B------:R-:W-:Y:S01]  /*1ca0*/  IMAD R9, R17, UR8, RZ ;  /* 0x0000000811097c24 */ /* 0x000fe2000f8e02ff */
[----:B------:R-:W-:Y:S01]  /*1cb0*/  LOP3.LUT R2, R2, 0xffffffe0, RZ, 0xc0, !PT ;  /* 0xffffffe002027812 */ /* 0x000fe200078ec0ff */
[----:B------:R-:W-:Y:S01]  /*1cc0*/  USHF.R.S32.HI UR32, URZ, 0x6, UR32 ;  /* 0x000000063f207899 */ /* 0x000fe20008011420 */
[----:B------:R-:W-:Y:S01]  /*1cd0*/  IMAD.WIDE.U32 R4, R8, UR61, R4 ;  /* 0x0000003d08047c25 */ /* 0x000fe2000f8e0004 */
[----:B------:R-:W-:-:S02]  /*1ce0*/  UIADD3.X UR7, UR19, UR13, UR46, UP2, UP0 ;  /* 0x0000000d13077290 */ /* 0x000fc400097e042e */
[----:B------:R-:W-:Y:S01]  /*1cf0*/  UISETP.LT.AND UP0, UPT, URZ, UR32, UPT ;  /* 0x000000203f00728c */ /* 0x000fe2000bf01270 */
[----:B------:R-:W-:Y:S01]  /*1d00*/  IMAD.IADD R21, R21, 0x1, -R2 ;  /* 0x0000000115157824 */ /* 0x000fe200078e0a02 */
[----:B------:R-:W-:Y:S01]  /*1d10*/  UIADD3 UR13, UP3, UP2, UR48, UR14, UR50 ;  /* 0x0000000e300d7290 */ /* 0x000fe2000fa7e032 */
[----:B------:R-:W-:Y:S01]  /*1d20*/  VIADD R5, R5, UR15 ;  /* 0x0000000f05057c36 */ /* 0x000fe20008000000 */
[----:B------:R-:W-:Y:S01]  /*1d30*/  USEL UR32, URZ, UR32, !UP0 ;  /* 0x000000203f207287 */ /* 0x000fe2000c000000 */
[----:B------:R-:W-:Y:S01]  /*1d40*/  IMAD R8, R250, UR35, R21 ;  /* 0x00000023fa087c24 */ /* 0x000fe2000f8e0215 */
[----:B------:R-:W-:Y:S01]  /*1d50*/  UIADD3.X UR7, UR47, UR7, UR41, UP3, UP2 ;  /* 0x000000072f077290 */ /* 0x000fe20009fe4429 */
[C---:B------:R-:W-:Y:S01]  /*1d60*/  IMAD R9, R242.reuse, UR9, R9 ;  /* 0x00000009f2097c24 */ /* 0x040fe2000f8e0209 */
[----:B------:R-:W-:Y:S01]  /*1d70*/  UISETP.GT.AND UP0, UPT, UR33, UR32, UPT ;  /* 0x000000202100728c */ /* 0x000fe2000bf04270 */
[----:B------:R-:W-:Y:S01]  /*1d80*/  IMAD.WIDE.U32 R4, R242, UR8, R4 ;  /* 0x00000008f2047c25 */ /* 0x000fe2000f8e0004 */
[C---:B------:R-:W-:Y:S01]  /*1d90*/  IADD3 R2, P0, R8.reuse, UR13, RZ ;  /* 0x0000000d08027c10 */ /* 0x040fe2000ff1e0ff */
[----:B------:R-:W-:Y:S01]  /*1da0*/  ULDC.64 UR24, c[0x0][0x478] ;  /* 0x00011e0000187ab9 */ /* 0x000fe20000000a00 */
[----:B------:R-:W-:Y:S01]  /*1db0*/  ULDC.64 UR18, c[0x0][0x400] ;  /* 0x0001000000127ab9 */ /* 0x000fe20000000a00 */
[----:B------:R-:W-:Y:S01]  /*1dc0*/  UIMAD.WIDE UR16, UR16, 0x4, UR24 ;  /* 0x00000004101078a5 */ /* 0x000fe2000f8e0218 */
[----:B------:R-:W-:Y:S01]  /*1dd0*/  LEA.HI.X.SX32 R8, R8, UR7, 0x1, P0 ;  /* 0x0000000708087c11 */ /* 0x000fe200080f0eff */
[----:B------:R-:W-:Y:S01]  /*1de0*/  ULDC.64 UR28, c[0x0][0x210] ;  /* 0x00008400001c7ab9 */ /* 0x000fe20000000a00 */
[----:B------:R-:W-:Y:S01]  /*1df0*/  PLOP3.LUT P0, PT, PT, PT, UP0, 0x80, 0x0 ;  /* 0x000000000000781c */ /* 0x000fe20003f0f008 */
[----:B------:R-:W-:Y:S01]  /*1e00*/  ULDC.64 UR24, c[0x0][0x3e0] ;  /* 0x0000f80000187ab9 */ /* 0x000fe20000000a00 */
[----:B------:R-:W-:Y:S01]  /*1e10*/  VIADD R7, R7, UR27 ;  /* 0x0000001b07077c36 */ /* 0x000fe20008000000 */
[----:B------:R-:W-:Y:S01]  /*1e20*/  LEA R165, P2, R2, UR18, 0x2 ;  /* 0x0000001202a57c11 */ /* 0x000fe2000f8410ff */
[----:B------:R-:W-:Y:S01]  /*1e30*/  IMAD.IADD R5, R5, 0x1, R9 ;  /* 0x0000000105057824 */ /* 0x000fe200078e0209 */
[----:B------:R-:W-:Y:S01]  /*1e40*/  LEA R230, P4, R6, UR28, 0x1 ;  /* 0x0000001c06e67c11 */ /* 0x000fe2000f8808ff */
[----:B------:R-:W-:Y:S01]  /*1e50*/  ULDC.64 UR36, c[0x0][0x2b0] ;  /* 0x0000ac0000247ab9 */ /* 0x000fe20000000a00 */
[----:B------:R-:W-:Y:S01]  /*1e60*/  LEA R228, P3, R4, UR24, 0x1 ;  /* 0x0000001804e47c11 */ /* 0x000fe2000f8608ff */
[----:B------:R-:W-:Y:S01]  /*1e70*/  UIADD3 UR6, UR33, -0x1, URZ ;  /* 0xffffffff21067890 */ /* 0x000fe2000fffe03f */
[----:B------:R-:W-:Y:S01]  /*1e80*/  LEA.HI.X R164, R2, UR19, R8, 0x2, P2 ;  /* 0x0000001302a47c11 */ /* 0x000fe200090f1408 */
[----:B------:R-:W-:Y:S01]  /*1e90*/  UIMAD.WIDE UR14, UR31, 0x4, UR36 ;  /* 0x000000041f0e78a5 */ /* 0x000fe2000f8e0224 */
[----:B------:R-:W-:Y:S01]  /*1ea0*/  LEA.HI.X R231, R6, UR29, R7, 0x1, P4 ;  /* 0x0000001d06e77c11 */ /* 0x000fe2000a0f0c07 */
[----:B------:R-:W-:Y:S01]  /*1eb0*/  UMOV UR19, UR16 ;  /* 0x0000001000137c82 */ /* 0x000fe20008000000 */
[----:B------:R-:W-:Y:S01]  /*1ec0*/  LEA.HI.X R229, R4, UR25, R5, 0x1, P3 ;  /* 0x0000001904e57c11 */ /* 0x000fe200098f0c05 */
[----:B------:R-:W-:Y:S01]  /*1ed0*/  UMOV UR18, UR17 ;  /* 0x0000001100127c82 */ /* 0x000fe20008000000 */
[----:B------:R-:W-:Y:S07]  /*1ee0*/  @P0 BRA `(.L_x_1115) ;  /* 0x0000000800040947 */ /* 0x000fee0003800000 */
        /* <DEDUP_REMOVED lines=19> */
.L_x_1116:
        /* <DEDUP_REMOVED lines=17> */
.L_x_1117:
        /* <DEDUP_REMOVED lines=32> */
.L_x_1119:
[----:B------:R-:W-:Y:S05]  /*2330*/  BSYNC B0 ;  /* 0x0000000000007941 */ /* 0x000fea0003800000 */
.L_x_1118:
        /* <DEDUP_REMOVED lines=15> */
.L_x_1121:
[----:B------:R-:W-:Y:S05]  /*2430*/  BSYNC B0 ;  /* 0x0000000000007941 */ /* 0x000fea0003800000 */
.L_x_1120:
        /* <DEDUP_REMOVED lines=28> */
.L_x_1123:
[----:B------:R-:W-:Y:S05]  /*2600*/  BSYNC B0 ;  /* 0x0000000000007941 */ /* 0x000fea0003800000 */
.L_x_1122:
        /* <DEDUP_REMOVED lines=15> */
.L_x_1115:
[----:B------:R-:W-:Y:S01]  /*2700*/  UIMAD UR7, UR39, UR22, URZ ;  /* 0x00000016270772a4 */ /* 0x000fe2000f8e023f */
[----:B------:R-:W-:Y:S01]  /*2710*/  IMAD.U32 R6, RZ, RZ, UR22 ;  /* 0x00000016ff067e24 */ /* 0x000fe2000f8e00ff */
[----:B------:R-:W-:Y:S01]  /*2720*/  UIMAD UR8, UR39, UR20, URZ ;  /* 0x00000014270872a4 */ /* 0x000fe2000f8e023f */
[----:B------:R-:W-:Y:S01]  /*2730*/  VIADD R9, R242, 0x40 ;  /* 0x00000040f2097836 */ /* 0x000fe20000000000 */
[----:B------:R-:W-:Y:S01]  /*2740*/  UIMAD UR9, UR55, UR23, UR7 ;  /* 0x00000017370972a4 */ /* 0x000fe2000f8e0207 */
[--C-:B------:R-:W-:Y:S01]  /*2750*/  IMAD.WIDE.U32 R6, R6, UR55, R248.reuse ;  /* 0x0000003706067c25 */ /* 0x100fe2000f8e00f8 */
[----:B------:R-:W-:Y:S02]  /*2760*/  UIMAD UR7, UR56, -0x80, UR5 ;  /* 0xffffff80380778a4 */ /* 0x000fe4000f8e0205 */
[----:B------:R-:W-:Y:S01]  /*2770*/  UIMAD UR8, UR55, UR21, UR8 ;  /* 0x00000015370872a4 */ /* 0x000fe2000f8e0208 */
[----:B------:R-:W-:Y:S01]  /*2780*/  IMAD.U32 R4, RZ, RZ, UR20 ;  /* 0x00000014ff047e24 */ /* 0x000fe2000f8e00ff */
[----:B------:R-:W-:Y:S01]  /*2790*/  IADD3 R8, P0, R6, UR44, RZ ;  /* 0x0000002c06087c10 */ /* 0x000fe2000ff1e0ff */
[----:B------:R-:W-:Y:S01]  /*27a0*/  IMAD.U32 R2, RZ, RZ, UR9 ;  /* 0x00000009ff027e24 */ /* 0x000fe2000f8e00ff */
[----:B------:R-:W-:Y:S01]  /*27b0*/  ISETP.GE.AND P1, PT, R9, UR7, PT ;  /* 0x0000000709007c0c */ /* 0x000fe2000bf26270 */
[----:B------:R-:W-:Y:S01]  /*27c0*/  IMAD.WIDE.U32 R4, R4, UR55, R248 ;  /* 0x0000003704047c25 */ /* 0x000fe2000f8e00f8 */
[----:B------:R-:W-:Y:S01]  /*27d0*/  ISETP.GE.AND P2, PT, R242, UR7, PT ;  /* 0x00000007f2007c0c */ /* 0x000fe2000bf46270 */
[----:B------:R-:W-:Y:S01]  /*27e0*/  ULDC.64 UR16, c[0x0][0x260] ;  /* 0x0000980000107ab9 */ /* 0x000fe20000000a00 */
[----:B------:R-:W-:Y:S01]  /*27f0*/  IADD3.X R9, R7, UR45, R2, P0, !PT ;  /* 0x0000002d07097c10 */ /* 0x000fe200087fe402 */
[----:B------:R-:W-:Y:S01]  /*2800*/  IMAD.U32 R2, RZ, RZ, UR8 ;  /* 0x00000008ff027e24 */ /* 0x000fe2000f8e00ff */
[----:B------:R-:W-:Y:S01]  /*2810*/  IADD3 R6, P0, R4, UR38, RZ ;  /* 0x0000002604067c10 */ /* 0x000fe2000ff1e0ff */
[----:B------:R-:W-:Y:S01]  /*2820*/  ULDC.64 UR8, c[0x0][0x268] ;  /* 0x00009a0000087ab9 */ /* 0x000fe20000000a00 */
[C---:B------:R-:W-:Y:S01]  /*2830*/  IMAD R4, R10.reuse, UR16, RZ ;  /* 0x000000100a047c24 */ /* 0x040fe2000f8e02ff */
[----:B------:R-:W-:Y:S01]  /*2840*/  UIMAD UR7, UR6, -0x40, UR12 ;  /* 0xffffffc0060778a4 */ /* 0x000fe2000f8e020c */
[----:B------:R-:W-:Y:S01]  /*2850*/  IADD3.X R7, R5, UR40, R2, P0, !PT ;  /* 0x0000002805077c10 */ /* 0x000fe200087fe402 */
[----:B------:R-:W-:-:S02]  /*2860*/  IMAD R2, R10, UR8, RZ ;  /* 0x000000080a027c24 */ /* 0x000fc4000f8e02ff */
[----:B------:R-:W-:Y:S01]  /*2870*/  IMAD.MOV.U32 R237, RZ, RZ, 0x7f800000 ;  /* 0x7f800000ffed7424 */ /* 0x000fe200078e00ff */
[----:B------:R-:W-:Y:S01]  /*2880*/  @!P1 IADD3 R12, P0, R242, 0x40, RZ ;  /* 0x00000040f20c9810 */ /* 0x000fe20007f1e0ff */
[C---:B------:R-:W-:Y:S01]  /*2890*/  IMAD R10, R0.reuse, UR17, R4 ;  /* 0x00000011000a7c24 */ /* 0x040fe2000f8e0204 */
[----:B------:R-:W1:Y:S01]  /*28a0*/  @!P2 LDC.64 R18, c[0x0][0x218] ;  /* 0x00008600ff12ab82 */ /* 0x000e620000000a00 */
[----:B------:R-:W-:Y:S01]  /*28b0*/  IMAD.WIDE.U32 R4, R0, UR16, R8 ;  /* 0x0000001000047c25 */ /* 0x000fe2000f8e0008 */
[----:B------:R-:W-:-:S03]  /*28c0*/  ISETP.GE.AND P3, PT, R242, UR7, PT ;  /* 0x00000007f2007c0c */ /* 0x000fc6000bf66270 */
[----:B------:R-:W-:Y:S02]  /*28d0*/  IMAD.MOV.U32 R238, RZ, RZ, 0x7f800000 ;  /* 0x7f800000ffee7424 */ /* 0x000fe400078e00ff */
[----:B------:R-:W-:Y:S01]  /*28e0*/  IMAD.MOV.U32 R235, RZ, RZ, 0x7f800000 ;  /* 0x7f800000ffeb7424 */ /* 0x000fe200078e00ff */
[----:B------:R-:W2:Y:S01]  /*28f0*/  @!P1 LDC.64 R22, c[0x0][0x218] ;  /* 0x00008600ff169b82 */ /* 0x000ea20000000a00 */
[C---:B------:R-:W-:Y:S02]  /*2900*/  IMAD R2, R0.reuse, UR9, R2 ;  /* 0x0000000900027c24 */ /* 0x040fe4000f8e0202 */
[----:B------:R-:W-:Y:S02]  /*2910*/  IMAD.MOV.U32 R236, RZ, RZ, 0x7f800000 ;  /* 0x7f800000ffec7424 */ /* 0x000fe400078e00ff */
[----:B------:R-:W-:Y:S01]  /*2920*/  IMAD R239, RZ, RZ, -UR26 ;  /* 0x8000001affef7e24 */ /* 0x000fe2000f8e02ff */
[----:B------:R-:W-:Y:S01]  /*2930*/  UIADD3 UR51, UR55, UR12, URZ ;  /* 0x0000000c37337290 */ /* 0x000fe2000fffe03f */
[----:B------:R-:W-:Y:S01]  /*2940*/  IMAD.WIDE.U32 R6, R0, UR8, R6 ;  /* 0x0000000800067c25 */ /* 0x000fe2000f8e0006 */
[----:B------:R-:W-:Y:S01]  /*2950*/  ULEA.HI UR8, UR6, UR6, URZ, 0x1 ;  /* 0x0000000606087291 */ /* 0x000fe2000f8f083f */
[----:B------:R-:W-:-:S02]  /*2960*/  CS2R R126, SRZ ;  /* 0x00000000007e7805 */ /* 0x000fc4000001ff00 */
[----:B------:R-:W-:Y:S01]  /*2970*/  CS2R R124, SRZ ;  /* 0x00000000007c7805 */ /* 0x000fe2000001ff00 */
[--C-:B------:R-:W-:Y:S01]  /*2980*/  @!P1 IMAD.X R0, RZ, RZ, R17.reuse, P0 ;  /* 0x000000ffff009224 */ /* 0x100fe200000e0611 */
[----:B------:R-:W-:Y:S01]  /*2990*/  @!P1 IADD3 R14, P0, R242, 0x40, RZ ;  /* 0x00000040f20e9810 */ /* 0x000fe20007f1e0ff */
[----:B------:R-:W-:Y:S01]  /*29a0*/  IMAD.IADD R7, R7, 0x1, R2 ;  /* 0x0000000107077824 */ /* 0x000fe200078e0202 */
[----:B------:R-:W-:Y:S01]  /*29b0*/  ULOP3.LUT UR8, UR8, 0xfffffffe, URZ, 0xc0, !UPT ;  /* 0xfffffffe08087892 */ /* 0x000fe2000f8ec03f */
[----:B------:R-:W-:Y:S01]  /*29c0*/  @!P1 IMAD R2, R0, UR22, RZ ;  /* 0x0000001600029c24 */ /* 0x000fe2000f8e02ff */
[----:B------:R-:W-:Y:S01]  /*29d0*/  CS2R R130, SRZ ;  /* 0x0000000000827805 */ /* 0x000fe2000001ff00 */
[----:B------:R-:W-:Y:S01]  /*29e0*/  @!P1 IMAD.X R0, RZ, RZ, R17, P0 ;  /* 0x000000ffff009224 */ /* 0x000fe200000e0611 */
[----:B------:R-:W-:Y:S01]  /*29f0*/  PLOP3.LUT P0, PT, PT, PT, UP4, 0x80, 0x0 ;  /* 0x000000000000781c */ /* 0x000fe20003f0f048 */
[----:B------:R-:W-:Y:S01]  /*2a00*/  IMAD.IADD R5, R5, 0x1, R10 ;  /* 0x0000000105057824 */ /* 0x000fe200078e020a */
[----:B------:R-:W-:Y:S01]  /*2a10*/  UIADD3 UR8, UR6, -UR8, URZ ;  /* 0x8000000806087290 */ /* 0x000fe2000fffe03f */
[----:B------:R-:W-:Y:S01]  /*2a20*/  @!P2 IMAD R15, R17, UR22, RZ ;  /* 0x00000016110fac24 */ /* 0x000fe2000f8e02ff */
[----:B------:R-:W-:Y:S01]  /*2a30*/  CS2R R128, SRZ ;  /* 0x0000000000807805 */ /* 0x000fe2000001ff00 */
[----:B------:R-:W-:Y:S01]  /*2a40*/  @!P1 IMAD.MOV.U32 R8, RZ, RZ, R4 ;  /* 0x000000ffff089224 */ /* 0x000fe200078e0004 */
[----:B------:R-:W-:Y:S01]  /*2a50*/  UISETP.NE.AND UP0, UPT, UR8, 0x1, UPT ;  /* 0x000000010800788c */ /* 0x000fe2000bf05270 */
[----:B------:R-:W-:Y:S01]  /*2a60*/  @!P1 IMAD.MOV.U32 R9, RZ, RZ, R5 ;  /* 0x000000ffff099224 */ /* 0x000fe200078e0005 */
[----:B------:R-:W-:Y:S01]  /*2a70*/  CS2R R122, SRZ ;  /* 0x00000000007a7805 */ /* 0x000fe2000001ff00 */
[----:B------:R-:W-:Y:S01]  /*2a80*/  @!P1 IMAD R16, R12, UR23, R2 ;  /* 0x000000170c109c24 */ /* 0x000fe2000f8e0202 */
[----:B------:R-:W-:Y:S01]  /*2a90*/  CS2R R120, SRZ ;  /* 0x0000000000787805 */ /* 0x000fe2000001ff00 */
[----:B------:R-:W-:Y:S01]  /*2aa0*/  @!P1 IMAD R0, R0, UR20, RZ ;  /* 0x0000001400009c24 */ /* 0x000fe2000f8e02ff */
[----:B------:R-:W-:Y:S01]  /*2ab0*/  CS2R R118, SRZ ;  /* 0x0000000000767805 */ /* 0x000fe2000001ff00 */
[----:B------:R-:W-:Y:S01]  /*2ac0*/  @P0 BAR.SYNC.DEFER_BLOCKING 0x0 ;  /* 0x0000000000000b1d */ /* 0x000fe20000010000 */
[----:B------:R-:W-:Y:S01]  /*2ad0*/  @!P1 IMAD.MOV.U32 R10, RZ, RZ, R6 ;  /* 0x000000ffff0a9224 */ /* 0x000fe200078e0006 */
[----:B------:R-:W-:Y:S01]  /*2ae0*/  PLOP3.LUT P0, PT, PT, PT, UP0, 0x80, 0x0 ;  /* 0x000000000000781c */ /* 0x000fe20003f0f008 */
[----:B------:R-:W-:-:S02]  /*2af0*/  @!P1 IMAD.MOV.U32 R11, RZ, RZ, R7 ;  /* 0x000000ffff0b9224 */ /* 0x000fc400078e0007 */
[C---:B------:R-:W-:Y:S01]  /*2b00*/  @!P2 IMAD R2, R242.reuse, UR23, R15 ;  /* 0x00000017f202ac24 */ /* 0x040fe2000f8e020f */
[----:B------:R-:W-:Y:S01]  /*2b10*/  CS2R R116, SRZ ;  /* 0x0000000000747805 */ /* 0x000fe2000001ff00 */
[----:B------:R-:W-:Y:S01]  /*2b20*/  @!P2 IMAD.WIDE.U32 R4, R242, UR22, R4 ;  /* 0x00000016f204ac25 */ /* 0x000fe2000f8e0004 */
[----:B------:R-:W-:Y:S02]  /*2b30*/  CS2R R110, SRZ ;  /* 0x00000000006e7805 */ /* 0x000fe4000001ff00 */
[----:B------:R-:W-:Y:S02]  /*2b40*/  CS2R R108, SRZ ;  /* 0x00000000006c7805 */ /* 0x000fe4000001ff00 */
[----:B------:R-:W-:Y:S01]  /*2b50*/  CS2R R114, SRZ ;  /* 0x0000000000727805 */ /* 0x000fe2000001ff00 */
[C---:B------:R-:W-:Y:S01]  /*2b60*/  @!P1 IMAD R20, R14.reuse, UR21, R0 ;  /* 0x000000150e149c24 */ /* 0x040fe2000f8e0200 */
[----:B------:R-:W-:Y:S01]  /*2b70*/  CS2R R112, SRZ ;  /* 0x0000000000707805 */ /* 0x000fe2000001ff00 */
[----:B------:R-:W-:Y:S01]  /*2b80*/  @!P1 IMAD.WIDE.U32 R14, R14, UR20, R10 ;  /* 0x000000140e0e9c25 */ /* 0x000fe2000f8e000a */
[----:B-1----:R-:W-:-:S02]  /*2b90*/  @!P2 LEA R10, P5, R4, R18, 0x1 ;  /* 0x00000012040aa211 */ /* 0x002fc400078a08ff */
[----:B------:R-:W-:Y:S02]  /*2ba0*/  CS2R R106, SRZ ;  /* 0x00000000006a7805 */ /* 0x000fe4000001ff00 */
[----:B------:R-:W-:Y:S01]  /*2bb0*/  CS2R R104, SRZ ;  /* 0x0000000000687805 */ /* 0x000fe2000001ff00 */
[----:B------:R-:W-:Y:S01]  /*2bc0*/  @!P2 IMAD.IADD R0, R5, 0x1, R2 ;  /* 0x000000010500a824 */ /* 0x000fe200078e0202 */
[----:B------:R-:W-:Y:S01]  /*2bd0*/  CS2R R102, SRZ ;  /* 0x0000000000667805 */ /* 0x000fe2000001ff00 */
[----:B------:R-:W-:Y:S01]  /*2be0*/  @!P1 IMAD.WIDE.U32 R12, R12, UR22, R8 ;  /* 0x000000160c0c9c25 */ /* 0x000fe2000f8e0008 */
[----:B------:R-:W-:Y:S02]  /*2bf0*/  CS2R R100, SRZ ;  /* 0x0000000000647805 */ /* 0x000fe4000001ff00 */
[----:B------:R-:W-:Y:S02]  /*2c00*/  CS2R R94, SRZ ;  /* 0x00000000005e7805 */ /* 0x000fe4000001ff00 */
[----:B------:R-:W-:Y:S01]  /*2c10*/  @!P2 LEA.HI.X R11, R4, R19, R0, 0x1, P5 ;  /* 0x00000013040ba211 */ /* 0x000fe200028f0c00 */
[----:B------:R-:W-:Y:S01]  /*2c20*/  @!P2 IMAD R2, R17, UR20, RZ ;  /* 0x000000141102ac24 */ /* 0x000fe2000f8e02ff */
[----:B--2---:R-:W-:Y:S01]  /*2c30*/  @!P1 LEA R8, P4, R12, R22, 0x1 ;  /* 0x000000160c089211 */ /* 0x004fe200078808ff */
[----:B------:R-:W-:Y:S01]  /*2c40*/  @!P1 IMAD.IADD R5, R13, 0x1, R16 ;  /* 0x000000010d059824 */ /* 0x000fe200078e0210 */
[----:B------:R-:W-:Y:S01]  /*2c50*/  LEA R0, R246, UR4, 0x1 ;  /* 0x00000004f6007c11 */ /* 0x000fe2000f8e08ff */
[----:B------:R-:W-:Y:S01]  /*2c60*/  @!P2 IMAD R4, R242, UR21, R2 ;  /* 0x00000015f204ac24 */ /* 0x000fe2000f8e0202 */
[----:B------:R-:W1:Y:S01]  /*2c70*/  @!P1 LDC.64 R16, c[0x0][0x220] ;  /* 0x00008800ff109b82 */ /* 0x000e620000000a00 */
[----:B------:R-:W-:Y:S01]  /*2c80*/  VIADD R2, R246, 0x1800 ;  /* 0x00001800f6027836 */ /* 0x000fe20000000000 */
[----:B------:R-:W-:Y:S01]  /*2c90*/  @!P1 LEA.HI.X R9, R12, R23, R5, 0x1, P4 ;  /* 0x000000170c099211 */ /* 0x000fe200020f0c05 */
[----:B------:R-:W-:Y:S01]  /*2ca0*/  @!P2 IMAD.WIDE.U32 R12, R242, UR20, R6 ;  /* 0x00000014f20cac25 */ /* 0x000fe2000f8e0006 */
[----:B------:R-:W-:Y:S01]  /*2cb0*/  @P3 STS [R0+0x6000], RZ ;  /* 0x006000ff00003388 */ /* 0x000fe20000000800 */
[----:B------:R-:W-:-:S02]  /*2cc0*/  CS2R R92, SRZ ;  /* 0x00000000005c7805 */ /* 0x000fc4000001ff00 */
[----:B------:R-:W-:Y:S01]  /*2cd0*/  SEL R2, R2, R246, !P0 ;  /* 0x000000f602027207 */ /* 0x000fe20004000000 */
[----:B------:R-:W-:Y:S01]  /*2ce0*/  @!P1 IMAD.IADD R5, R15, 0x1, R20 ;  /* 0x000000010f059824 */ /* 0x000fe200078e0214 */
[----:B------:R-:W2:Y:S01]  /*2cf0*/  @!P2 LDC.64 R6, c[0x0][0x220] ;  /* 0x00008800ff06ab82 */ /* 0x000ea20000000a00 */
[----:B------:R-:W-:Y:S01]  /*2d00*/  @P3 STS [R0+0x6004], RZ ;  /* 0x006004ff00003388 */ /* 0x000fe20000000800 */
[----:B------:R-:W-:Y:S01]  /*2d10*/  LEA R227, R2, UR4, 0x1 ;  /* 0x0000000402e37c11 */ /* 0x000fe2000f8e08ff */
[----:B------:R-:W-:Y:S01]  /*2d20*/  @!P2 IMAD.IADD R2, R13, 0x1, R4 ;  /* 0x000000010d02a824 */ /* 0x000fe200078e0204 */
[----:B------:R-:W-:Y:S01]  /*2d30*/  CS2R R98, SRZ ;  /* 0x0000000000627805 */ /* 0x000fe2000001ff00 */
[----:B------:R-:W-:Y:S01]  /*2d40*/  @P3 STS.64 [R0+0x6008], RZ ;  /* 0x006008ff00003388 */ /* 0x000fe20000000a00 */
[----:B------:R-:W-:Y:S01]  /*2d50*/  IMAD.MOV.U32 R252, RZ, RZ, 0x4 ;  /* 0x00000004fffc7424 */ /* 0x000fe200078e00ff */
        /* <DEDUP_REMOVED lines=9> */
[----:B-1----:R-:W-:Y:S01]  /*2df0*/  @!P1 LEA R4, P4, R14, R16, 0x1 ;  /* 0x000000100e049211 */ /* 0x002fe200078808ff */
[----:B------:R-:W-:Y:S01]  /*2e00*/  @!PT LDS RZ, [RZ] ;  /* 0x00000000fffff984 */ /* 0x000fe20000000800 */
[----:B------:R-:W-:Y:S01]  /*2e10*/  @!PT LDS RZ, [RZ] ;  /* 0x00000000fffff984 */ /* 0x000fe20000000800 */
[----:B------:R-:W-:Y:S01]  /*2e20*/  @!PT LDS RZ, [RZ] ;  /* 0x00000000fffff984 */ /* 0x000fe20000000800 */
[----:B------:R-:W-:Y:S01]  /*2e30*/  @!P3 LDGSTS.E.BYPASS.LTC128B.128 [R0+0x6000], desc[UR10][R228.64] ;  /* 0x06000000e400bfae */ /* 0x000fe2000b901d4a */
[----:B------:R-:W-:-:S02]  /*2e40*/  CS2R R82, SRZ ;  /* 0x0000000000527805 */ /* 0x000fc4000001ff00 */
[----:B------:R-:W-:Y:S02]  /*2e50*/  CS2R R80, SRZ ;  /* 0x0000000000507805 */ /* 0x000fe4000001ff00 */
[----:B------:R-:W-:Y:S01]  /*2e60*/  @!P1 LEA.HI.X R5, R14, R17, R5, 0x1, P4 ;  /* 0x000000110e059211 */ /* 0x000fe200020f0c05 */
[----:B------:R-:W-:Y:S01]  /*2e70*/  @!P3 LDGSTS.E.BYPASS.LTC128B.128 [R0+0x7000], desc[UR10][R228.64+0x40] ;  /* 0x07000040e400bfae */ /* 0x000fe2000b901d4a */
[----:B------:R-:W-:Y:S02]  /*2e80*/  CS2R R74, SRZ ;  /* 0x00000000004a7805 */ /* 0x000fe4000001ff00 */
[----:B------:R-:W-:Y:S02]  /*2e90*/  CS2R R72, SRZ ;  /* 0x0000000000487805 */ /* 0x000fe4000001ff00 */
[----:B--2---:R-:W-:Y:S01]  /*2ea0*/  @!P2 LEA R6, P5, R12, R6, 0x1 ;  /* 0x000000060c06a211 */ /* 0x004fe200078a08ff */
[----:B------:R-:W-:Y:S01]  /*2eb0*/  @!P3 LDGSTS.E.BYPASS.LTC128B.128 [R0+0x8000], desc[UR10][R228.64+0x80] ;  /* 0x08000080e400bfae */ /* 0x000fe2000b901d4a */
[----:B------:R-:W-:-:S02]  /*2ec0*/  CS2R R70, SRZ ;  /* 0x0000000000467805 */ /* 0x000fc4000001ff00 */
[----:B------:R-:W-:Y:S02]  /*2ed0*/  CS2R R68, SRZ ;  /* 0x0000000000447805 */ /* 0x000fe4000001ff00 */
[----:B------:R-:W-:Y:S01]  /*2ee0*/  @!P2 LEA.HI.X R7, R12, R7, R2, 0x1, P5 ;  /* 0x000000070c07a211 */ /* 0x000fe200028f0c02 */
[----:B------:R-:W-:Y:S01]  /*2ef0*/  @P3 STS [R227], RZ ;  /* 0x000000ffe3003388 */ /* 0x000fe20000000800 */
        /* <DEDUP_REMOVED lines=20> */
[----:B------:R-:W-:Y:S01]  /*3040*/  CS2R R36, SRZ ;  /* 0x0000000000247805 */ /* 0x000fe2000001ff00 */
[----:B------:R-:W-:Y:S01]  /*3050*/  ULDC UR13, c[0x0][0x394] ;  /* 0x0000e500000d7ab9 */ /* 0x000fe20000000800 */
[----:B------:R-:W-:Y:S01]  /*3060*/  UIMAD UR49, UR35, 0x18, URZ ;  /* 0x00000018233178a4 */ /* 0x000fe2000f8e023f */
[----:B------:R-:W-:Y:S01]  /*3070*/  @P3 STS [R227+0x1008], RZ ;  /* 0x001008ffe3003388 */ /* 0x000fe20000000800 */
[----:B------:R-:W-:-:S02]  /*3080*/  USHF.L.U32 UR48, UR35, 0x5, URZ ;  /* 0x0000000523307899 */ /* 0x000fc4000800063f */
[----:B------:R-:W-:Y:S01]  /*3090*/  UIMAD UR47, UR35, 0x28, URZ ;  /* 0x00000028232f78a4 */ /* 0x000fe2000f8e023f */
[----:B------:R-:W-:Y:S01]  /*30a0*/  @P3 STS [R227+0x100c], RZ ;  /* 0x00100cffe3003388 */ /* 0x000fe20000000800 */
[----:B------:R-:W-:Y:S02]  /*30b0*/  UIMAD UR46, UR35, 0x30, URZ ;  /* 0x00000030232e78a4 */ /* 0x000fe4000f8e023f */
[----:B------:R-:W-:Y:S01]  /*30c0*/  UIADD3 UR54, UR55, 0x80, URZ ;  /* 0x0000008037367890 */ /* 0x000fe2000fffe03f */
[----:B------:R-:W-:Y:S01]  /*30d0*/  @P3 STS [R227+0x2000], RZ ;  /* 0x002000ffe3003388 */ /* 0x000fe20000000800 */
[----:B------:R-:W-:Y:S01]  /*30e0*/  ULDC UR59, c[0x0][0x398] ;  /* 0x0000e600003b7ab9 */ /* 0x000fe20000000800 */
[----:B------:R-:W-:Y:S02]  /*30f0*/  ULDC.U8 UR9, c[0x0][0x388] ;  /* 0x0000e20000097ab9 */ /* 0x000fe40000000000 */
        /* <DEDUP_REMOVED lines=29> */
[----:B-1----:R-:W1:Y:S03]  /*32d0*/  LDC.64 R10, c[0x0][0x3b8] ;  /* 0x0000ee00ff0a7b82 */ /* 0x002e660000000a00 */
        /* <DEDUP_REMOVED lines=19> */
[----:B------:R3:W-:Y:S04]  /*3410*/  @!P1 LDGSTS.E.BYPASS.LTC128B.128 [R0+0x14000], desc[UR10][R4.64+0x80] ;  /* 0x1400008004009fae */ /* 0x0007e8000b901d4a */
[----:B------:R-:W0:Y:S04]  /*3420*/  LDGDEPBAR ;  /* 0x00000000000079af */ /* 0x000e280000000000 */
[----:B-1----:R-:W4:Y:S01]  /*3430*/  LDG.E.64 R6, desc[UR10][R10.64+0x8] ;  /* 0x0000080a0a067981 */ /* 0x002f22000c1e1b00 */
[C---:B------:R-:W-:Y:S01]  /*3440*/  ISETP.GE.AND P4, PT, R234.reuse, UR7, PT ;  /* 0x00000007ea007c0c */ /* 0x040fe2000bf86270 */
[----:B---3--:R-:W-:-:S02]  /*3450*/  VIADD R4, R234, 0x8 ;  /* 0x00000008ea047836 */ /* 0x008fc40000000000 */
[----:B------:R-:W3:Y:S03]  /*3460*/  LDG.E.64 R10, desc[UR10][R10.64] ;  /* 0x0000000a0a0a7981 */ /* 0x000ee6000c1e1b00 */
[----:B------:R-:W-:Y:S01]  /*3470*/  ISETP.GE.AND P3, PT, R4, UR7, PT ;  /* 0x0000000704007c0c */ /* 0x000fe2000bf66270 */
[----:B------:R-:W-:Y:S02]  /*3480*/  IMAD.MOV.U32 R4, RZ, RZ, 0x4 ;  /* 0x00000004ff047424 */ /* 0x000fe400078e00ff */
[C---:B--2---:R-:W-:Y:S02]  /*3490*/  VIADD R0, R234.reuse, 0x28 ;  /* 0x00000028ea007836 */ /* 0x044fe40000000000 */
[----:B------:R-:W-:-:S03]  /*34a0*/  IMAD.WIDE R4, R234, R4, UR14 ;  /* 0x0000000eea047e25 */ /* 0x000fc6000f8e0204 */
[----:B------:R-:W-:Y:S01]  /*34b0*/  ISETP.GE.AND P1, PT, R0, UR7, PT ;  /* 0x0000000700007c0c */ /* 0x000fe2000bf26270 */
[----:B------:R-:W-:Y:S01]  /*34c0*/  VIADD R2, R234, 0x20 ;  /* 0x00000020ea027836 */ /* 0x000fe20000000000 */
[----:B------:R1:W5:Y:S01]  /*34d0*/  @!P4 LDG.E R237, desc[UR10][R4.64] ;  /* 0x0000000a04edc981 */ /* 0x000362000c1e1900 */
[----:B------:R-:W-:-:S03]  /*34e0*/  IMAD.MOV.U32 R8, RZ, RZ, 0x4 ;  /* 0x00000004ff087424 */ /* 0x000fc600078e00ff */
[----:B------:R1:W5:Y:S01]  /*34f0*/  @!P3 LDG.E R238, desc[UR10][R4.64+0x20] ;  /* 0x0000200a04eeb981 */ /* 0x000362000c1e1900 */
[----:B------:R-:W-:Y:S01]  /*3500*/  ISETP.GE.AND P2, PT, R2, UR7, PT ;  /* 0x0000000702007c0c */ /* 0x000fe2000bf46270 */
[----:B------:R-:W-:Y:S02]  /*3510*/  UIMAD UR7, UR60, UR53, UR61 ;  /* 0x000000353c0772a4 */ /* 0x000fe4000f8e023d */
[----:B------:R-:W-:Y:S02]  /*3520*/  USHF.L.U32 UR21, UR35, 0x4, URZ ;  /* 0x0000000423157899 */ /* 0x000fe4000800063f */
[----:B------:R-:W-:Y:S01]  /*3530*/  USHF.L.U32 UR7, UR7, 0x5, URZ ;  /* 0x0000000507077899 */ /* 0x000fe2000800063f */
[----:B------:R-:W-:Y:S01]  /*3540*/  @!P1 IMAD.WIDE R8, R0, R8, UR14 ;  /* 0x0000000e00089e25 */ /* 0x000fe2000f8e0208 */
[----:B------:R-:W-:Y:S02]  /*3550*/  USHF.L.U32 UR20, UR35, 0x3, URZ ;  /* 0x0000000323147899 */ /* 0x000fe4000800063f */
[----:B------:R-:W-:-:S02]  /*3560*/  UIADD3 UR31, UR21, 0x20, URZ ;  /* 0x00000020151f7890 */ /* 0x000fc4000fffe03f */
[----:B------:R-:W-:Y:S01]  /*3570*/  UIADD3 UR26, UR21, 0x40, URZ ;  /* 0x00000040151a7890 */ /* 0x000fe2000fffe03f */
[----:B------:R1:W5:Y:S01]  /*3580*/  @!P1 LDG.E R236, desc[UR10][R8.64] ;  /* 0x0000000a08ec9981 */ /* 0x000362000c1e1900 */
[----:B------:R-:W-:Y:S01]  /*3590*/  USHF.R.S32.HI UR8, URZ, 0x1f, UR7 ;  /* 0x0000001f3f087899 */ /* 0x000fe20008011407 */
[----:B------:R-:W-:Y:S02]  /*35a0*/  SHF.R.S32.HI R0, RZ, 0x1f, R21 ;  /* 0x0000001fff007819 */ /* 0x000fe40000011415 */
[----:B------:R1:W5:Y:S01]  /*35b0*/  @!P2 LDG.E R235, desc[UR10][R4.64+0x80] ;  /* 0x0000800a04eba981 */ /* 0x000362000c1e1900 */
[----:B------:R-:W-:Y:S02]  /*35c0*/  UIADD3 UR30, UR20, UR31, URZ ;  /* 0x0000001f141e7290 */ /* 0x000fe4000fffe03f */
[----:B------:R-:W-:Y:S01]  /*35d0*/  UIADD3 UR25, UR20, UR26, URZ ;  /* 0x0000001a14197290 */ /* 0x000fe2000fffe03f */
[----:B------:R-:W-:Y:S01]  /*35e0*/  VIADD R2, R186, 0x1800 ;  /* 0x00001800ba027836 */ /* 0x000fe20000000000 */
[----:B------:R-:W-:-:S02]  /*35f0*/  UIADD3 UR29, UR20, UR30, URZ ;  /* 0x0000001e141d7290 */ /* 0x000fc4000fffe03f */
[----:B------:R-:W-:Y:S02]  /*3600*/  UIADD3 UR24, UR20, UR25, URZ ;  /* 0x0000001914187290 */ /* 0x000fe4000fffe03f */
[----:B------:R-:W-:Y:S01]  /*3610*/  UIADD3 UR28, UR20, UR29, URZ ;  /* 0x0000001d141c7290 */ /* 0x000fe2000fffe03f */
[----:B------:R-:W-:Y:S01]  /*3620*/  SEL R2, R2, R186, !P0 ;  /* 0x000000ba02027207 */ /* 0x000fe20004000000 */
[----:B------:R-:W-:Y:S02]  /*3630*/  UIADD3 UR23, UR20, UR24, URZ ;  /* 0x0000001814177290 */ /* 0x000fe4000fffe03f */
[----:B------:R-:W-:Y:S01]  /*3640*/  UIADD3 UR51, -UR5, 0x80, UR51 ;  /* 0x0000008005337890 */ /* 0x000fe2000fffe133 */
[----:B------:R-:W-:Y:S01]  /*3650*/  LEA R179, R2, UR4, 0x1 ;  /* 0x0000000402b37c11 */ /* 0x000fe2000f8e08ff */
[----:B------:R-:W-:Y:S02]  /*3660*/  UIADD3 UR27, UR20, UR28, URZ ;  /* 0x0000001c141b7290 */ /* 0x000fe4000fffe03f */
[----:B------:R-:W-:-:S02]  /*3670*/  UIADD3 UR22, UR20, UR23, URZ ;  /* 0x0000001714167290 */ /* 0x000fc4000fffe03f */
[----:B------:R-:W-:Y:S02]  /*3680*/  UIADD3 UR51, UR51, -UR34, URZ ;  /* 0x8000002233337290 */ /* 0x000fe4000fffe03f */
[----:B------:R-:W-:Y:S02]  /*3690*/  UIMAD UR35, UR35, 0x38, URZ ;  /* 0x00000038232378a4 */ /* 0x000fe4000f8e023f */
[----:B------:R-:W-:Y:S02]  /*36a0*/  UIADD3 UR34, UR20, UR27, URZ ;  /* 0x0000001b14227290 */ /* 0x000fe4000fffe03f */
[----:B------:R-:W-:Y:S01]  /*36b0*/  UIADD3 UR33, UR20, UR22, URZ ;  /* 0x0000001614217290 */ /* 0x000fe2000fffe03f */
[----:B------:R-:W-:Y:S01]  /*36c0*/  UMOV UR17, UR13 ;  /* 0x0000000d00117c82 */ /* 0x000fe20008000000 */
[----:B----4-:R-:W-:-:S04]  /*36d0*/  IADD3 R245, P2, P1, R6, UR7, R21 ;  /* 0x0000000706f57c10 */ /* 0x010fc8000f95e015 */
[----:B------:R-:W-:Y:S01]  /*36e0*/  IADD3.X R240, R7, UR8, R0, P2, P1 ;  /* 0x0000000807f07c10 */ /* 0x000fe200097e2400 */
[----:B------:R-:W-:Y:S01]  /*36f0*/  VIADD R0, R185, 0x1800 ;  /* 0x00001800b9007836 */ /* 0x000fe20000000000 */
[----:B------:R-:W-:-:S04]  /*3700*/  ULDC UR8, c[0x0][0x2ec] ;  /* 0x0000bb0000087ab9 */ /* 0x000fc80000000800 */
[----:B------:R-:W-:Y:S02]  /*3710*/  SEL R0, R0, R185, !P0 ;  /* 0x000000b900007207 */ /* 0x000fe40004000000 */
[----:B---3--:R-:W-:Y:S02]  /*3720*/  R2UR UR7, R10 ;  /* 0x000000000a0772ca */ /* 0x008fe400000e0000 */
[----:B------:R-:W-:Y:S02]  /*3730*/  R2UR UR50, R11 ;  /* 0x000000000b3272ca */ /* 0x000fe400000e0000 */
[----:B------:R-:W-:-:S09]  /*3740*/  LEA R176, R0, UR4, 0x1 ;  /* 0x0000000400b07c11 */ /* 0x000fd2000f8e08ff */
[----:B------:R-:W-:Y:S01]  /*3750*/  LOP3.LUT R240, R240, UR7, RZ, 0x3c, !PT ;  /* 0x00000007f0f07c12 */ /* 0x000fe2000f8e3cff */
[----:B------:R-:W-:Y:S02]  /*3760*/  UIADD3 UR45, UR7, -0x61c88647, URZ ;  /* 0x9e3779b9072d7890 */ /* 0x000fe4000fffe03f */
[----:B------:R-:W-:Y:S02]  /*3770*/  UIADD3 UR53, UR50, -0x4498517b, URZ ;  /* 0xbb67ae8532357890 */ /* 0x000fe4000fffe03f */
[----:B------:R-:W-:Y:S02]  /*3780*/  UIADD3 UR52, UR7, 0x3c6ef372, URZ ;  /* 0x3c6ef37207347890 */ /* 0x000fe4000fffe03f */
[----:B------:R-:W-:Y:S02]  /*3790*/  UIADD3 UR44, UR50, 0x76cf5d0a, URZ ;  /* 0x76cf5d0a322c7890 */ /* 0x000fe4000fffe03f */
[----:B------:R-:W-:Y:S02]  /*37a0*/  UIADD3 UR43, UR7, -0x255992d5, URZ ;  /* 0xdaa66d2b072b7890 */ /* 0x000fe4000fffe03f */
[----:B------:R-:W-:-:S02]  /*37b0*/  UIADD3 UR42, UR50, 0x32370b8f, URZ ;  /* 0x32370b8f322a7890 */ /* 0x000fc4000fffe03f */
[----:B------:R-:W-:Y:S02]  /*37c0*/  UIADD3 UR41, UR7, 0x78dde6e4, URZ ;  /* 0x78dde6e407297890 */ /* 0x000fe4000fffe03f */
[----:B------:R-:W-:Y:S02]  /*37d0*/  UIADD3 UR40, UR50, -0x126145ec, URZ ;  /* 0xed9eba1432287890 */ /* 0x000fe4000fffe03f */
[----:B------:R-:W-:Y:S02]  /*37e0*/  UIADD3 UR39, UR7, 0x1715609d, URZ ;  /* 0x1715609d07277890 */ /* 0x000fe4000fffe03f */
[----:B------:R-:W-:Y:S02]  /*37f0*/  UIADD3 UR38, UR50, -0x56f99767, URZ ;  /* 0xa906689932267890 */ /* 0x000fe4000fffe03f */
[----:B------:R-:W-:Y:S02]  /*3800*/  UIADD3 UR36, UR50, 0x646e171e, URZ ;  /* 0x646e171e32247890 */ /* 0x000fe4000fffe03f */
[----:B-1----:R-:W-:-:S12]  /*3810*/  UIADD3 UR37, UR7, -0x4ab325aa, URZ ;  /* 0xb54cda5607257890 */ /* 0x002fd8000fffe03f */
.L_x_1129:
        /* <DEDUP_REMOVED lines=93> */
[----:B------:R-:W-:Y:S01]  /*3df0*/  UIADD3 UR13, UR55, UR12, URZ ;  /* 0x0000000c370d7290 */ /* 0x000fe2000fffe03f */
[----:B------:R-:W-:Y:S03]  /*3e00*/  IMAD.U32 R0, RZ, RZ, UR54 ;  /* 0x00000036ff007e24 */ /* 0x000fe6000f8e00ff */
[----:B------:R-:W-:Y:S02]  /*3e10*/  UIADD3 UR16, UR17, UR13, -UR5 ;  /* 0x0000000d11107290 */ /* 0x000fe4000fffe805 */
[----:B------:R-:W-:Y:S01]  /*3e20*/  UIADD3 UR13, UR7, 0x40, URZ ;  /* 0x00000040070d7890 */ /* 0x000fe2000fffe03f */
[----:B------:R-:W-:Y:S03]  /*3e30*/  ISETP.LT.AND P0, PT, R0, UR5, PT ;  /* 0x0000000500007c0c */ /* 0x000fe6000bf01270 */
[----:B------:R-:W-:Y:S03]  /*3e40*/  UISETP.GE.AND UP0, UPT, UR13, UR16, UPT ;  /* 0x000000100d00728c */ /* 0x000fe6000bf06270 */
[----:B------:R-:W-:Y:S03]  /*3e50*/  UMOV UR13, UR17 ;  /* 0x00000011000d7c82 */ /* 0x000fe60008000000 */
[----:B------:R-:W-:Y:S11]  /*3e60*/  PLOP3.LUT P1, PT, PT, PT, UP0, 0x80, 0x0 ;  /* 0x000000000000781c */ /* 0x000ff60003f2f008 */
[----:B------:R-:W-:Y:S02]  /*3e70*/  @!UPT UIADD3 URZ, URZ, URZ, URZ ;  /* 0x0000003f3f3ff290 */ /* 0x000fe4000fffe03f */
[----:B------:R-:W-:Y:S05]  /*3e80*/  @!P1 BRA P0, `(.L_x_1126) ;  /* 0x0000000800109947 */ /* 0x000fea0000000000 */
.L_x_1125:
        /* <DEDUP_REMOVED lines=132> */
.L_x_1126:
[C---:B------:R-:W-:Y:S01]  /*46d0*/  FSETP.NEU.FTZ.AND P0, PT, R237.reuse, -INF , PT ;  /* 0xff800000ed00780b */ /* 0x040fe20003f1d000 */
[----:B------:R-:W-:Y:S01]  /*46e0*/  FMUL.FTZ R132, R237, 1.4426950216293334961 ;  /* 0x3fb8aa3bed847820 */ /* 0x000fe20000410000 */
[C---:B------:R-:W-:Y:S01]  /*46f0*/  FSETP.NEU.FTZ.AND P1, PT, R238.reuse, -INF , PT ;  /* 0xff800000ee00780b */ /* 0x040fe20003f3d000 */
[----:B------:R-:W-:Y:S01]  /*4700*/  FMUL.FTZ R2, R238, 1.4426950216293334961 ;  /* 0x3fb8aa3bee027820 */ /* 0x000fe20000410000 */
[----:B------:R-:W-:Y:S04]  /*4710*/  IMAD.WIDE.U32 R134, R245, -0x2daee0ad, RZ ;  /* 0xd2511f53f5867825 */ /* 0x000fe800078e00ff */
[C---:B------:R-:W-:Y:S01]  /*4720*/  FMUL.FTZ R0, R235.reuse, 1.4426950216293334961 ;  /* 0x3fb8aa3beb007820 */ /* 0x040fe20000410000 */
        /* <DEDUP_REMOVED lines=38> */
[--C-:B------:R-:W-:Y:S01]  /*4990*/  FFMA.FTZ R6, R4, UR8, -R132.reuse ;  /* 0x0000000804067c23 */ /* 0x100fe20008010884 */
        /* <DEDUP_REMOVED lines=249> */
[----:B-1----:R-:W-:Y:S07]  /*5930*/  LEA R0, R186, UR4, 0x1 ;  /* 0x00000004ba007c11 */ /* 0x002fee000f8e08ff */
[----:B------:R-:W-:Y:S08]  /*5940*/  LDSM.16.M88.4 R132, [R177+UR4+0xf400] ;  /* 0x00f40004b184783b */ /* 0x000ff00008000200 */
[----:B------:R-:W1:Y:S01]  /*5950*/  LDSM.16.M88.4 R32, [R0+0x6000] ;  /* 0x006000000020783b */ /* 0x000e620000000200 */
[----:B--2---:R-:W-:Y:S07]  /*5960*/  IMAD.IADD R2, R0, 0x1, R184 ;  /* 0x0000000100027824 */ /* 0x004fee00078e02b8 */
[----:B------:R-:W2:Y:S08]  /*5970*/  LDSM.16.M88.4 R28, [R0+0x6800] ;  /* 0x00680000001c783b */ /* 0x000eb00000000200 */
[----:B------:R-:W-:Y:S08]  /*5980*/  LDSM.16.M88.4 R136, [R2+0x6000] ;  /* 0x006000000288783b */ /* 0x000ff00000000200 */
[----:B------:R-:W3:Y:S08]  /*5990*/  LDSM.16.M88.4 R140, [R178+0x6000] ;  /* 0x00600000b28c783b */ /* 0x000ef00000000200 */
[----:B------:R-:W4:Y:S01]  /*59a0*/  LDSM.16.M88.4 R144, [R2+0x6800] ;  /* 0x006800000290783b */ /* 0x000f220000000200 */
[-C--:B-1----:R-:W-:Y:S07]  /*59b0*/  HMMA.16816.F32 R4, R32, R16.reuse, RZ ;  /* 0x000000102004723c */ /* 0x082fee00000018ff */
[----:B------:R-:W1:Y:S01]  /*59c0*/  LDSM.16.M88.4 R148, [R178+0x6400] ;  /* 0x00640000b294783b */ /* 0x000e620000000200 */
[C---:B--2---:R-:W-:Y:S07]  /*59d0*/  HMMA.16816.F32 R8, R28.reuse, R16, RZ ;  /* 0x000000101c08723c */ /* 0x044fee00000018ff */
[----:B------:R-:W-:Y:S01]  /*59e0*/  LDSM.16.M88.4 R152, [R0+0x7000] ;  /* 0x007000000098783b */ /* 0x000fe20000000200 */
[-C--:B------:R-:W-:Y:S07]  /*59f0*/  HMMA.16816.F32 R12, R28, R18.reuse, RZ ;  /* 0x000000121c0c723c */ /* 0x080fee00000018ff */
[----:B------:R-:W2:Y:S01]  /*5a00*/  LDSM.16.M88.4 R156, [R177+UR4+0x11000] ;  /* 0x01100004b19c783b */ /* 0x000ea20008000200 */
[C---:B------:R-:W-:Y:S07]  /*5a10*/  HMMA.16816.F32 R16, R32.reuse, R18, RZ ;  /* 0x000000122010723c */ /* 0x040fee00000018ff */
[----:B------:R-:W2:Y:S01]  /*5a20*/  LDSM.16.M88.4 R160, [R0+0x7800] ;  /* 0x0078000000a0783b */ /* 0x000ea20000000200 */
        /* <DEDUP_REMOVED lines=12> */
[----:B------:R-:W-:Y:S05]  /*5af0*/  LDSM.16.M88.4 R140, [R0+0x8000] ;  /* 0x00800000008c783b */ /* 0x000fea0000000200 */
[-C--:B-1----:R-:W-:Y:S06]  /*5b00*/  HMMA.16816.F32 R20, R136, R148.reuse, R20 ;  /* 0x000000948814723c */ /* 0x082fec0000001814 */
[C---:B------:R-:W-:Y:S06]  /*5b10*/  HMMA.16816.F32 R24, R144.reuse, R148, R24 ;  /* 0x000000949018723c */ /* 0x040fec0000001818 */
[-C--:B------:R-:W-:Y:S01]  /*5b20*/  HMMA.16816.F32 R28, R144, R150.reuse, R28 ;  /* 0x00000096901c723c */ /* 0x080fe2000000181c */
[----:B------:R-:W-:Y:S05]  /*5b30*/  LDSM.16.M88.4 R144, [R177+UR4+0x13000] ;  /* 0x01300004b190783b */ /* 0x000fea0008000200 */
[----:B------:R-:W-:Y:S03]  /*5b40*/  HMMA.16816.F32 R32, R136, R150, R32 ;  /* 0x000000968820723c */ /* 0x000fe60000001820 */
[----:B------:R-:W1:Y:S03]  /*5b50*/  LDSM.16.M88.4 R136, [R178+0x8400] ;  /* 0x00840000b288783b */ /* 0x000e660000000200 */
[-C--:B--2---:R-:W-:Y:S05]  /*5b60*/  HMMA.16816.F32 R4, R152, R156.reuse, R4 ;  /* 0x0000009c9804723c */ /* 0x084fea0000001804 */
[----:B------:R-:W2:Y:S01]  /*5b70*/  LDSM.16.M88.4 R148, [R0+0x8800] ;  /* 0x008800000094783b */ /* 0x000ea20000000200 */
        /* <DEDUP_REMOVED lines=46> */
[----:B------:R-:W-:Y:S01]  /*5e60*/  FADD.FTZ R5, -R188, R8 ;  /* 0x00000008bc057221 */ /* 0x000fe20000010100 */
[----:B------:R-:W-:Y:S01]  /*5e70*/  FSETP.GE.FTZ.AND P1, PT, R192, RZ, PT ;  /* 0x000000ffc000720b */ /* 0x000fe20003f36000 */
[----:B------:R-:W-:Y:S01]  /*5e80*/  FMUL.FTZ R7, R208, R4 ;  /* 0x00000004d0077220 */ /* 0x000fe20000410000 */
[----:B------:R-:W-:Y:S01]  /*5e90*/  FSETP.GE.FTZ.AND P3, PT, R202, RZ, PT ;  /* 0x000000ffca00720b */ /* 0x000fe20003f76000 */
[C---:B------:R-:W-:Y:S04]  /*5ea0*/  HMMA.16816.F32 R24, R160.reuse, R132, R24 ;  /* 0x00000084a018723c */ /* 0x040fe80000001818 */
[----:B------:R-:W-:Y:S01]  /*5eb0*/  FSEL R4, R9, R188, P2 ;  /* 0x000000bc09047208 */ /* 0x000fe20001000000 */
[----:B------:R-:W-:Y:S01]  /*5ec0*/  FMUL.FTZ R193, R193, R2 ;  /* 0x00000002c1c17220 */ /* 0x000fe20000410000 */
[-C--:B------:R-:W-:Y:S01]  /*5ed0*/  FSEL R2, R10, R187.reuse, P1 ;  /* 0x000000bb0a027208 */ /* 0x080fe20000800000 */
[----:B------:R-:W-:Y:S01]  /*5ee0*/  FMUL.FTZ R204, R204, R0 ;  /* 0x00000000cccc7220 */ /* 0x000fe20000410000 */
[-C--:B------:R-:W-:Y:S01]  /*5ef0*/  FSEL R0, R11, R187.reuse, P0 ;  /* 0x000000bb0b007208 */ /* 0x080fe20000000000 */
[-C--:B------:R-:W-:Y:S03]  /*5f00*/  HMMA.16816.F32 R28, R160, R134.reuse, R28 ;  /* 0x00000086a01c723c */ /* 0x080fe6000000181c */
[----:B------:R-:W-:Y:S01]  /*5f10*/  FSEL R5, R5, R188, P3 ;  /* 0x000000bc05057208 */ /* 0x000fe20001800000 */
[----:B------:R-:W-:Y:S01]  /*5f20*/  FMUL.FTZ R6, R210, R6 ;  /* 0x00000006d2067220 */ /* 0x000fe20000410000 */
[----:B------:R-:W-:Y:S01]  /*5f30*/  FSETP.GE.FTZ.AND P0, PT, R209, RZ, PT ;  /* 0x000000ffd100720b */ /* 0x000fe20003f16000 */
[----:B------:R-:W-:Y:S01]  /*5f40*/  FADD.FTZ R15, -R187, R15 ;  /* 0x0000000fbb0f7221 */ /* 0x000fe20000010100 */
[----:B------:R-:W-:Y:S01]  /*5f50*/  FSETP.GE.FTZ.AND P3, PT, R211, RZ, PT ;  /* 0x000000ffd300720b */ /* 0x000fe20003f76000 */
[----:B------:R-:W-:Y:S01]  /*5f60*/  FADD.FTZ R12, -R188, R12 ;  /* 0x0000000cbc0c7221 */ /* 0x000fe20000010100 */
[----:B------:R-:W-:Y:S01]  /*5f70*/  FSETP.GE.FTZ.AND P2, PT, R196, RZ, PT ;  /* 0x000000ffc400720b */ /* 0x000fe20003f56000 */
[----:B------:R-:W-:Y:S04]  /*5f80*/  HMMA.16816.F32 R32, R152, R134, R32 ;  /* 0x000000869820723c */ /* 0x000fe80000001820 */
[----:B------:R-:W-:Y:S01]  /*5f90*/  FSETP.GE.FTZ.AND P1, PT, R201, RZ, PT ;  /* 0x000000ffc900720b */ /* 0x000fe20003f36000 */
[----:B------:R-:W-:Y:S01]  /*5fa0*/  FADD.FTZ R13, -R188, R13 ;  /* 0x0000000dbc0d7221 */ /* 0x000fe20000010100 */
[----:B------:R-:W-:Y:S01]  /*5fb0*/  FADD.FTZ R8, -R187, R14 ;  /* 0x0000000ebb087221 */ /* 0x000fe20000010100 */
[----:B------:R-:W-:Y:S01]  /*5fc0*/  FMUL.FTZ R191, R191, R4 ;  /* 0x00000004bfbf7220 */ /* 0x000fe20000410000 */
[----:B------:R-:W-:Y:S02]  /*5fd0*/  FSEL R4, R15, R187, P0 ;  /* 0x000000bb0f047208 */ /* 0x000fe40000000000 */
[----:B------:R-:W-:Y:S01]  /*5fe0*/  FSETP.GE.FTZ.AND P0, PT, R216, RZ, PT ;  /* 0x000000ffd800720b */ /* 0x000fe20003f16000 */
[----:B------:R-:W-:Y:S01]  /*5ff0*/  FMUL.FTZ R192, R192, R2 ;  /* 0x00000002c0c07220 */ /* 0x000fe20000410000 */
[----:B------:R-:W-:Y:S01]  /*6000*/  F2FP.F16.F32.PACK_AB R2, R193, R7 ;  /* 0x00000007c102723e */ /* 0x000fe200000000ff */
[----:B------:R-:W-:Y:S01]  /*6010*/  FMUL.FTZ R14, R198, R0 ;  /* 0x00000000c60e7220 */ /* 0x000fe20000410000 */
[----:B------:R-:W-:Y:S01]  /*6020*/  F2FP.F16.F32.PACK_AB R0, R6, R204 ;  /* 0x000000cc0600723e */ /* 0x000fe200000000ff */
[----:B------:R-:W-:Y:S01]  /*6030*/  FADD.FTZ R19, -R189, R19 ;  /* 0x00000013bd137221 */ /* 0x000fe20000010100 */
        /* <DEDUP_REMOVED lines=12> */
[-C--:B------:R-:W-:Y:S01]  /*6100*/  FSEL R7, R16, R190.reuse, P3 ;  /* 0x000000be10077208 */ /* 0x080fe20001800000 */
[C---:B------:R-:W-:Y:S01]  /*6110*/  FADD.FTZ R20, -R190.reuse, R20 ;  /* 0x00000014be147221 */ /* 0x040fe20000010100 */
        /* <DEDUP_REMOVED lines=22> */
[----:B------:R-:W-:Y:S01]  /*6280*/  FSEL R16, R23, R189, P0 ;  /* 0x000000bd17107208 */ /* 0x000fe20000000000 */
[----:B------:R-:W-:Y:S01]  /*6290*/  FADD.FTZ R5, -R187, R27 ;  /* 0x0000001bbb057221 */ /* 0x000fe20000010100 */
[----:B------:R-:W-:Y:S01]  /*62a0*/  FSETP.GE.FTZ.AND P0, PT, R200, RZ, PT ;  /* 0x000000ffc800720b */ /* 0x000fe20003f16000 */
[----:B------:R-:W-:Y:S01]  /*62b0*/  FMUL.FTZ R19, R215, R7 ;  /* 0x00000007d7137220 */ /* 0x000fe20000410000 */
[----:B------:R-:W-:Y:S01]  /*62c0*/  F2FP.F16.F32.PACK_AB R9, R9, R4 ;  /* 0x000000040909723e */ /* 0x000fe200000000ff */
[----:B------:R-:W-:Y:S01]  /*62d0*/  FADD.FTZ R4, -R187, R30 ;  /* 0x0000001ebb047221 */ /* 0x000fe20000010100 */
[-C--:B------:R-:W-:Y:S01]  /*62e0*/  FSEL R6, R6, R187.reuse, P1 ;  /* 0x000000bb06067208 */ /* 0x080fe20000800000 */
[----:B------:R-:W-:Y:S01]  /*62f0*/  FADD.FTZ R7, -R188, R25 ;  /* 0x00000019bc077221 */ /* 0x000fe20000010100 */
[----:B------:R-:W-:Y:S01]  /*6300*/  FSETP.GE.FTZ.AND P1, PT, R194, RZ, PT ;  /* 0x000000ffc200720b */ /* 0x000fe20003f36000 */
[----:B------:R-:W-:Y:S01]  /*6310*/  FADD.FTZ R32, -R190, R32 ;  /* 0x00000020be207221 */ /* 0x000fe20000010100 */
[----:B------:R-:W-:Y:S01]  /*6320*/  F2FP.F16.F32.PACK_AB R12, R12, R8 ;  /* 0x000000080c0c723e */ /* 0x000fe200000000ff */
[----:B------:R-:W-:Y:S01]  /*6330*/  FADD.FTZ R8, -R188, R24 ;  /* 0x00000018bc087221 */ /* 0x000fe20000010100 */
[----:B------:R-:W-:Y:S01]  /*6340*/  FSEL R5, R5, R187, P0 ;  /* 0x000000bb05057208 */ /* 0x000fe20000000000 */
[----:B------:R-:W-:Y:S01]  /*6350*/  FMUL.FTZ R17, R212, R17 ;  /* 0x00000011d4117220 */ /* 0x000fe20000410000 */
[----:B------:R-:W-:Y:S01]  /*6360*/  FSETP.GE.FTZ.AND P3, PT, R203, RZ, PT ;  /* 0x000000ffcb00720b */ /* 0x000fe20003f76000 */
        /* <DEDUP_REMOVED lines=8> */
[----:B------:R-:W-:Y:S01]  /*63f0*/  FADD.FTZ R5, -R188, R28 ;  /* 0x0000001cbc057221 */ /* 0x000fe20000010100 */
[----:B------:R-:W-:Y:S02]  /*6400*/  FSETP.GE.FTZ.AND P2, PT, R197, RZ, PT ;  /* 0x000000ffc500720b */ /* 0x000fe40003f56000 */
[-C--:B------:R-:W-:Y:S02]  /*6410*/  FSEL R8, R8, R188.reuse, P3 ;  /* 0x000000bc08087208 */ /* 0x080fe40001800000 */
[----:B------:R-:W-:Y:S01]  /*6420*/  FSETP.GE.FTZ.AND P3, PT, R220, RZ, PT ;  /* 0x000000ffdc00720b */ /* 0x000fe20003f76000 */
[----:B------:R-:W-:Y:S01]  /*6430*/  @P0 FADD.FTZ R187, -R187, R31 ;  /* 0x0000001fbbbb0221 */ /* 0x000fe20000010100 */
[-C--:B------:R-:W-:Y:S02]  /*6440*/  FSEL R7, R7, R188.reuse, P2 ;  /* 0x000000bc07077208 */ /* 0x080fe40001000000 */
[----:B------:R-:W-:Y:S02]  /*6450*/  FSETP.GE.FTZ.AND P2, PT, R199, RZ, PT ;  /* 0x000000ffc700720b */ /* 0x000fe40003f56000 */
[----:B------:R-:W-:Y:S01]  /*6460*/  FSEL R5, R5, R188, P3 ;  /* 0x000000bc05057208 */ /* 0x000fe20001800000 */
[----:B------:R-:W-:Y:S01]  /*6470*/  FMUL.FTZ R7, R197, R7 ;  /* 0x00000007c5077220 */ /* 0x000fe20000410000 */
[----:B------:R-:W-:Y:S02]  /*6480*/  FSETP.GE.FTZ.AND P3, PT, R222, RZ, PT ;  /* 0x000000ffde00720b */ /* 0x000fe40003f76000 */
[----:B------:R-:W-:Y:S02]  /*6490*/  FSETP.GE.FTZ.AND P0, PT, R221, RZ, PT ;  /* 0x000000ffdd00720b */ /* 0x000fe40003f16000 */
[----:B------:R-:W-:Y:S01]  /*64a0*/  FSEL R32, R32, R190, P3 ;  /* 0x000000be20207208 */ /* 0x000fe20001800000 */
[----:B------:R-:W-:Y:S01]  /*64b0*/  @P1 FADD.FTZ R190, -R190, R33 ;  /* 0x00000021bebe1221 */ /* 0x000fe20000010100 */
[----:B------:R-:W-:Y:S02]  /*64c0*/  PLOP3.LUT P1, PT, PT, PT, UP2, 0x80, 0x0 ;  /* 0x000000000000781c */ /* 0x000fe40003f2f028 */
[----:B------:R-:W-:Y:S01]  /*64d0*/  F2FP.F16.F32.PACK_AB R11, R11, R19 ;  /* 0x000000130b0b723e */ /* 0x000fe200000000ff */
        /* <DEDUP_REMOVED lines=8> */
[----:B------:R-:W-:Y:S01]  /*6560*/  FMUL.FTZ R5, R199, R188 ;  /* 0x000000bcc7057220 */ /* 0x000fe20000410000 */
[----:B------:R-:W-:Y:S01]  /*6570*/  F2FP.F16.F32.PACK_AB R14, R14, R192 ;  /* 0x000000c00e0e723e */ /* 0x000fe200000000ff */
        /* <DEDUP_REMOVED lines=31> */
.L_x_1127:
[----:B------:R2:W-:Y:S01]  /*6770*/  STS [R226+0x15000], R2 ;  /* 0x01500002e2007388 */ /* 0x0005e20000000800 */
[----:B------:R-:W-:Y:S03]  /*6780*/  LEA R162, R246, UR4, 0x1 ;  /* 0x00000004f6a27c11 */ /* 0x000fe6000f8e08ff */
        /* <DEDUP_REMOVED lines=23> */
[----:B------:R-:W5:Y:S04]  /*6900*/  LDSM.16.MT88.4 R20, [R0+0x8000] ;  /* 0x008000000014783b */ /* 0x000f680000004200 */
        /* <DEDUP_REMOVED lines=15> */
[-C--:B-----5:R-:W-:Y:S06]  /*6a00*/  HMMA.16816.F32 R68, R4, R20.reuse, R68 ;  /* 0x000000140444723c */ /* 0x0a0fec0000001844 */
[C---:B------:R-:W-:Y:S06]  /*6a10*/  HMMA.16816.F32 R72, R12.reuse, R20, R72 ;  /* 0x000000140c48723c */ /* 0x040fec0000001848 */
[-C--:B------:R-:W-:Y:S01]  /*6a20*/  HMMA.16816.F32 R76, R12, R22.reuse, R76 ;  /* 0x000000160c4c723c */ /* 0x080fe2000000184c */
[----:B------:R-:W-:Y:S05]  /*6a30*/  LDSM.16.MT88.4 R12, [R3+0x1c000] ;  /* 0x01c00000030c783b */ /* 0x000fea0000004200 */
[----:B------:R-:W-:Y:S01]  /*6a40*/  HMMA.16816.F32 R80, R4, R22, R80 ;  /* 0x000000160450723c */ /* 0x000fe20000001850 */
        /* <DEDUP_REMOVED lines=17> */
[----:B------:R-:W4:Y:S04]  /*6b60*/  LDSM.16.MT88.4 R24, [R0+0x7c00] ;  /* 0x007c00000018783b */ /* 0x000f280000004200 */
[----:B------:R-:W5:Y:S01]  /*6b70*/  LDSM.16.MT88.4 R136, [R0+0x8c00] ;  /* 0x008c00000088783b */ /* 0x000f620000004200 */
[-C--:B--2---:R-:W-:Y:S01]  /*6b80*/  HMMA.16816.F32 R36, R4, R8.reuse, R36 ;  /* 0x000000080424723c */ /* 0x084fe20000001824 */
        /* <DEDUP_REMOVED lines=40> */
.L_x_1128:
[----:B------:R-:W-:Y:S01]  /*6e10*/  LDSM.16.M88.4 R24, [R180] ;  /* 0x00000000b418783b */ /* 0x000fe20000000200 */
[C---:B------:R-:W-:Y:S01]  /*6e20*/  LEA R165, P0, R239.reuse, R232, 0x2 ;  /* 0x000000e8efa57211 */ /* 0x040fe200078010ff */
[----:B------:R-:W-:Y:S01]  /*6e30*/  @P1 VIADD R2, R234, 0xffffffc0 ;  /* 0xffffffc0ea021836 */ /* 0x000fe20000000000 */
[----:B------:R-:W-:Y:S01]  /*6e40*/  @UP2 UIADD3 UR13, UP0, UR14, -0x100, URZ ;  /* 0xffffff000e0d2890 */ /* 0x000fe2000ff1e03f */
[----:B------:R-:W2:Y:S01]  /*6e50*/  LDSM.16.MT88.4 R8, [R0+0x9000] ;  /* 0x009000000008783b */ /* 0x000ea20000004200 */
[----:B------:R-:W-:Y:S01]  /*6e60*/  LEA.HI.X.SX32 R164, R239, R233, 0x2, P0 ;  /* 0x000000e9efa47211 */ /* 0x000fe200000f16ff */
[----:B------:R-:W-:Y:S01]  /*6e70*/  @P1 IMAD.WIDE R160, R2, R252, UR14 ;  /* 0x0000000e02a01e25 */ /* 0x000fe2000f8e02fc */
[----:B------:R-:W-:Y:S01]  /*6e80*/  @UP2 UIADD3.X UR7, UR15, -0x1, URZ, UP0, !UPT ;  /* 0xffffffff0f072890 */ /* 0x000fe200087fe43f */
[----:B------:R-:W3:Y:S01]  /*6e90*/  LDSM.16.MT88.4 R16, [R0+0xb000] ;  /* 0x00b000000010783b */ /* 0x000ee20000004200 */
[----:B------:R-:W-:Y:S01]  /*6ea0*/  UISETP.GT.AND UP1, UPT, UR6, UR32, UPT ;  /* 0x000000200600728c */ /* 0x000fe2000bf24270 */
[----:B------:R-:W-:Y:S01]  /*6eb0*/  IMAD.U32 R2, RZ, RZ, UR48 ;  /* 0x00000030ff027e24 */ /* 0x000fe2000f8e00ff */
[----:B------:R-:W-:Y:S01]  /*6ec0*/  @UP2 UMOV UR14, UR13 ;  /* 0x0000000d000e2c82 */ /* 0x000fe20008000000 */
[----:B------:R-:W4:Y:S02]  /*6ed0*/  LDSM.16.MT88.4 R28, [R0+0xd000] ;  /* 0x00d00000001c783b */ /* 0x000f240000004200 */
[----:B------:R-:W-:Y:S01]  /*6ee0*/  @UP2 UMOV UR15, UR7 ;  /* 0x00000007000f2c82 */ /* 0x000fe20008000000 */
[----:B------:R-:W-:Y:S01]  /*6ef0*/  ULOP3.LUT UR7, UR6, 0x1, URZ, 0xc0, !UPT ;  /* 0x0000000106077892 */ /* 0x000fe2000f8ec03f */
[----:B------:R-:W-:Y:S01]  /*6f00*/  LDSM.16.M88.4 R32, [R181] ;  /* 0x00000000b520783b */ /* 0x000fe20000000200 */
[----:B------:R-:W-:Y:S02]  /*6f10*/  UIADD3 UR6, UR6, -0x1, URZ ;  /* 0xffffffff06067890 */ /* 0x000fe4000fffe03f */
[----:B------:R-:W-:Y:S01]  /*6f20*/  UISETP.NE.U32.AND UP0, UPT, UR7, 0x1, UPT ;  /* 0x000000010700788c */ /* 0x000fe2000bf05070 */
[----:B------:R-:W1:Y:S04]  /*6f30*/  LDSM.16.MT88.4 R132, [R0+0x9400] ;  /* 0x009400000084783b */ /* 0x000e680000004200 */
[----:B------:R-:W1:Y:S04]  /*6f40*/  LDSM.16.MT88.4 R136, [R0+0xb400] ;  /* 0x00b400000088783b */ /* 0x000e680000004200 */
[----:B------:R-:W1:Y:S04]  /*6f50*/  LDSM.16.MT88.4 R140, [R0+0xd400] ;  /* 0x00d40000008c783b */ /* 0x000e680000004200 */
[----:B------:R-:W-:Y:S04]  /*6f60*/  LDSM.16.M88.4 R144, [R183] ;  /* 0x00000000b790783b */ /* 0x000fe80000000200 */
[----:B------:R-:W1:Y:S04]  /*6f70*/  LDSM.16.MT88.4 R148, [R0+0x9800] ;  /* 0x009800000094783b */ /* 0x000e680000004200 */
[----:B------:R-:W1:Y:S01]  /*6f80*/  LDSM.16.MT88.4 R152, [R0+0xb800] ;  /* 0x00b800000098783b */ /* 0x000e620000004200 */
[C---:B--2---:R-:W-:Y:S03]  /*6f90*/  HMMA.16816.F32 R4, R24.reuse, R8, RZ ;  /* 0x000000081804723c */ /* 0x044fe600000018ff */
        /* <DEDUP_REMOVED lines=11> */
[C---:B-1----:R-:W-:Y:S06]  /*7050*/  HMMA.16816.F32 R4, R32.reuse, R132, R4 ;  /* 0x000000842004723c */ /* 0x042fec0000001804 */
[C---:B------:R-:W-:Y:S01]  /*7060*/  HMMA.16816.F32 R8, R32.reuse, R134, R8 ;  /* 0x000000862008723c */ /* 0x040fe20000001808 */
[----:B------:R-:W1:Y:S05]  /*7070*/  LDSM.16.M88.4 R132, [R182] ;  /* 0x00000000b684783b */ /* 0x000e6a0000000200 */
[C---:B------:R-:W-:Y:S06]  /*7080*/  HMMA.16816.F32 R12, R32.reuse, R136, R12 ;  /* 0x00000088200c723c */ /* 0x040fec000000180c */
[C---:B------:R-:W-:Y:S01]  /*7090*/  HMMA.16816.F32 R16, R32.reuse, R138, R16 ;  /* 0x0000008a2010723c */ /* 0x040fe20000001810 */
[----:B------:R-:W4:Y:S05]  /*70a0*/  LDSM.16.MT88.4 R136, [R0+0xbc00] ;  /* 0x00bc00000088783b */ /* 0x000f2a0000004200 */
        /* <DEDUP_REMOVED lines=10> */
[C---:B---3--:R-:W-:Y:S06]  /*7150*/  HMMA.16816.F32 R20, R144.reuse, R28, R20 ;  /* 0x0000001c9014723c */ /* 0x048fec0000001814 */
[----:B------:R-:W-:Y:S01]  /*7160*/  HMMA.16816.F32 R24, R144, R30, R24 ;  /* 0x0000001e9018723c */ /* 0x000fe20000001818 */
[----:B------:R-:W3:Y:S04]  /*7170*/  LDSM.16.MT88.4 R28, [R0+0xe000] ;  /* 0x00e00000001c783b */ /* 0x000ee80000004200 */
[----:B------:R-:W-:Y:S01]  /*7180*/  LDSM.16.M88.4 R144, [R181+0x2000] ;  /* 0x00200000b590783b */ /* 0x000fe20000000200 */
[C---:B-1----:R-:W-:Y:S06]  /*7190*/  HMMA.16816.F32 R4, R132.reuse, R156, R4 ;  /* 0x0000009c8404723c */ /* 0x042fec0000001804 */
[C---:B------:R-:W-:Y:S01]  /*71a0*/  HMMA.16816.F32 R8, R132.reuse, R158, R8 ;  /* 0x0000009e8408723c */ /* 0x040fe20000001808 */
[----:B------:R-:W1:Y:S05]  /*71b0*/  LDSM.16.MT88.4 R156, [R0+0xa400] ;  /* 0x00a40000009c783b */ /* 0x000e6a0000004200 */
[C---:B----4-:R-:W-:Y:S06]  /*71c0*/  HMMA.16816.F32 R12, R132.reuse, R136, R12 ;  /* 0x00000088840c723c */ /* 0x050fec000000180c */
[C---:B------:R-:W-:Y:S01]  /*71d0*/  HMMA.16816.F32 R16, R132.reuse, R138, R16 ;  /* 0x0000008a8410723c */ /* 0x040fe20000001810 */
[----:B------:R-:W4:Y:S05]  /*71e0*/  LDSM.16.MT88.4 R136, [R0+0xc400] ;  /* 0x00c400000088783b */ /* 0x000f2a0000004200 */
        /* <DEDUP_REMOVED lines=22> */
[----:B------:R2:W4:Y:S05]  /*7350*/  LDSM.16.MT88.4 R32, [R0+0xec00] ;  /* 0x00ec00000020783b */ /* 0x00052a0000004200 */
[C---:B------:R-:W-:Y:S06]  /*7360*/  HMMA.16816.F32 R4, R132.reuse, R148, R4 ;  /* 0x000000948404723c */ /* 0x040fec0000001804 */
[C---:B------:R-:W-:Y:S06]  /*7370*/  HMMA.16816.F32 R8, R132.reuse, R150, R8 ;  /* 0x000000968408723c */ /* 0x040fec0000001808 */
[C---:B------:R-:W-:Y:S06]  /*7380*/  HMMA.16816.F32 R12, R132.reuse, R152, R12 ;  /* 0x00000098840c723c */ /* 0x040fec000000180c */
[C---:B------:R-:W-:Y:S01]  /*7390*/  HMMA.16816.F32 R16, R132.reuse, R154, R16 ;  /* 0x0000009a8410723c */ /* 0x040fe20000001810 */
[----:B--2---:R-:W-:Y:S05]  /*73a0*/  IMAD.U32 R0, RZ, RZ, UR20 ;  /* 0x00000014ff007e24 */ /* 0x004fea000f8e00ff */
[C---:B---3--:R-:W-:Y:S06]  /*73b0*/  HMMA.16816.F32 R20, R132.reuse, R28, R20 ;  /* 0x0000001c8414723c */ /* 0x048fec0000001814 */
[----:B------:R-:W-:Y:S05]  /*73c0*/  HMMA.16816.F32 R24, R132, R30, R24 ;  /* 0x0000001e8418723c */ /* 0x000fea0000001818 */
[----:B------:R-:W-:Y:S01]  /*73d0*/  IMAD.MOV.U32 R28, RZ, RZ, R165 ;  /* 0x000000ffff1c7224 */ /* 0x000fe200078e00a5 */
[C---:B-1----:R-:W-:Y:S01]  /*73e0*/  HMMA.16816.F32 R4, R140.reuse, R156, R4 ;  /* 0x0000009c8c04723c */ /* 0x042fe20000001804 */
        /* <DEDUP_REMOVED lines=356> */
[----:B------:R-:W-:Y:S01]  /*8a30*/  @UP0 UIADD3 UR19, UR9, UR6, URZ ;  /* 0x0000000609130290 */ /* 0x000fe2000fffe03f */
[----:B------:R-:W-:Y:S01]  /*8a40*/  PLOP3.LUT P0, PT, PT, PT, UP0, 0x80, 0x0 ;  /* 0x000000000000781c */ /* 0x000fe20003f0f008 */
[----:B------:R-:W-:Y:S01]  /*8a50*/  STS [R244+0x6000], R19 ;  /* 0x00600013f4007388 */ /* 0x000fe20000000800 */
[----:B------:R-:W-:-:S03]  /*8a60*/  @UP0 UMOV UR18, UR8 ;  /* 0x0000000800120c82 */ /* 0x000fc60008000000 */
        /* <DEDUP_REMOVED lines=18> */
[----:B------:R3:W-:Y:S01]  /*8b90*/  STS [R243+0xb200], R4 ;  /* 0x00b20004f3007388 */ /* 0x0007e20000000800 */
[----:B-1----:R-:W-:Y:S01]  /*8ba0*/  FMUL.FTZ R2, R77, UR7 ;  /* 0x000000074d027c20 */ /* 0x002fe20008410000 */
[----:B--2---:R-:W-:Y:S01]  /*8bb0*/  FMUL.FTZ R0, R79, UR7 ;  /* 0x000000074f007c20 */ /* 0x004fe20008410000 */
[----:B------:R-:W-:Y:S06]  /*8bc0*/  @P0 BRA `(.L_x_1130) ;  /* 0x0000000000340947 */ /* 0x000fec0003800000 */
        /* <DEDUP_REMOVED lines=13> */
.L_x_1130:
[----:B------:R-:W-:Y:S01]  /*8ca0*/  @UP0 UIADD3 UR14, UR57, UR58, URZ ;  /* 0x0000003a390e0290 */ /* 0x000fe2000fffe03f */
[----:B------:R-:W-:Y:S01]  /*8cb0*/  F2FP.F16.F32.PACK_AB R2, R2, R76 ;  /* 0x0000004c0202723e */ /* 0x000fe200000000ff */
[----:B------:R-:W-:Y:S01]  /*8cc0*/  @UP0 ULDC.64 UR6, c[0x0][0x458] ;  /* 0x0001160000060ab9 */ /* 0x000fe20000000a00 */
[----:B------:R-:W-:Y:S01]  /*8cd0*/  F2FP.F16.F32.PACK_AB R0, R0, R78 ;  /* 0x0000004e0000723e */ /* 0x000fe200000000ff */
        /* <DEDUP_REMOVED lines=18> */
.L_x_1131:
[----:B------:R1:W-:Y:S01]  /*8e00*/  STS [R244+0xb000], R2 ;  /* 0x00b00002f4007388 */ /* 0x0003e20000000800 */
[----:B------:R-:W-:Y:S01]  /*8e10*/  USHF.R.S32.HI UR8, URZ, 0x1f, UR55 ;  /* 0x0000001f3f087899 */ /* 0x000fe20008011437 */
[--C-:B------:R-:W-:Y:S01]  /*8e20*/  SHF.R.S32.HI R7, RZ, 0x1f, R248.reuse ;  /* 0x0000001fff077819 */ /* 0x100fe200000114f8 */
[----:B------:R-:W-:Y:S01]  /*8e30*/  IMAD.MOV.U32 R6, RZ, RZ, R248 ;  /* 0x000000ffff067224 */ /* 0x000fe200078e00f8 */
[----:B------:R2:W-:Y:S01]  /*8e40*/  STS [R244+0xb200], R0 ;  /* 0x00b20000f4007388 */ /* 0x0005e20000000800 */
[----:B------:R-:W-:Y:S01]  /*8e50*/  UIMAD UR14, UR8, UR12, URZ ;  /* 0x0000000c080e72a4 */ /* 0x000fe2000f8e023f */
[----:B------:R-:W-:Y:S01]  /*8e60*/  BSSY B0, `(.L_x_1132) ;  /* 0x000002a000007945 */ /* 0x000fe20003800000 */
[----:B------:R-:W-:Y:S01]  /*8e70*/  UIMAD UR5, UR56, -0x80, UR5 ;  /* 0xffffff80380578a4 */ /* 0x000fe2000f8e0205 */
[----:B------:R-:W-:Y:S01]  /*8e80*/  BAR.SYNC.DEFER_BLOCKING 0x0 ;  /* 0x0000000000007b1d */ /* 0x000fe20000010000 */
[----:B------:R-:W-:Y:S01]  /*8e90*/  UIMAD UR14, UR55, UR13, UR14 ;  /* 0x0000000d370e72a4 */ /* 0x000fe2000f8e020e */
[----:B------:R-:W-:Y:S01]  /*8ea0*/  SHF.R.S32.HI R25, RZ, 0x1f, R242 ;  /* 0x0000001fff197819 */ /* 0x000fe200000114f2 */
[----:B------:R-:W-:-:S02]  /*8eb0*/  USHF.R.S32.HI UR16, URZ, 0x1f, UR61 ;  /* 0x0000001f3f107899 */ /* 0x000fc4000801143d */
[C---:B------:R-:W-:Y:S02]  /*8ec0*/  ISETP.GE.AND P2, PT, R242.reuse, UR5, PT ;  /* 0x00000005f2007c0c */ /* 0x040fe4000bf46270 */
[----:B-1----:R-:W-:Y:S01]  /*8ed0*/  IADD3 R2, R242, 0x40, RZ ;  /* 0x00000040f2027810 */ /* 0x002fe20007ffe0ff */
[----:B--2---:R-:W-:-:S03]  /*8ee0*/  IMAD.U32 R0, RZ, RZ, UR12 ;  /* 0x0000000cff007e24 */ /* 0x004fc6000f8e00ff */
[----:B------:R-:W-:Y:S01]  /*8ef0*/  ISETP.GE.AND P1, PT, R2, UR5, PT ;  /* 0x0000000502007c0c */ /* 0x000fe2000bf26270 */
[----:B------:R1:W2:Y:S01]  /*8f00*/  LDS.128 R36, [R162+0xa000] ;  /* 0x00a00000a2247984 */ /* 0x0002a20000000c00 */
[----:B---3--:R-:W-:-:S03]  /*8f10*/  IMAD.WIDE.U32 R4, R0, UR55, R6 ;  /* 0x0000003700047c25 */ /* 0x008fc6000f8e0006 */
[----:B------:R1:W3:Y:S01]  /*8f20*/  LDS.128 R32, [R162+0xc000] ;  /* 0x00c00000a2207984 */ /* 0x0002e20000000c00 */
[----:B------:R-:W-:Y:S01]  /*8f30*/  IMAD.U32 R0, RZ, RZ, UR14 ;  /* 0x0000000eff007e24 */ /* 0x000fe2000f8e00ff */
[----:B------:R-:W-:Y:S01]  /*8f40*/  IADD3 R4, P0, R4, UR18, RZ ;  /* 0x0000001204047c10 */ /* 0x000fe2000ff1e0ff */
[----:B------:R-:W-:Y:S01]  /*8f50*/  ULDC.64 UR14, c[0x0][0x468] ;  /* 0x00011a00000e7ab9 */ /* 0x000fe20000000a00 */
[----:B------:R1:W4:Y:S01]  /*8f60*/  LDS.128 R28, [R162+0xe000] ;  /* 0x00e00000a21c7984 */ /* 0x0003220000000c00 */
[----:B------:R-:W-:Y:S01]  /*8f70*/  UIMAD UR16, UR16, UR14, URZ ;  /* 0x0000000e101072a4 */ /* 0x000fe2000f8e023f */
[----:B------:R-:W-:Y:S01]  /*8f80*/  IADD3.X R5, R5, UR19, R0, P0, !PT ;  /* 0x0000001305057c10 */ /* 0x000fe200087fe400 */
[----:B------:R-:W-:Y:S01]  /*8f90*/  IMAD.U32 R0, RZ, RZ, UR14 ;  /* 0x0000000eff007e24 */ /* 0x000fe2000f8e00ff */
[----:B------:R1:W1:Y:S01]  /*8fa0*/  LDS.128 R48, [R162+0x10000] ;  /* 0x01000000a2307984 */ /* 0x0002620000000c00 */
[----:B------:R-:W-:Y:S02]  /*8fb0*/  UIMAD UR15, UR61, UR15, UR16 ;  /* 0x0000000f3d0f72a4 */ /* 0x000fe4000f8e0210 */
[----:B------:R-:W-:Y:S01]  /*8fc0*/  IMAD.WIDE.U32 R8, R0, UR61, R4 ;  /* 0x0000003d00087c25 */ /* 0x000fe2000f8e0004 */
[----:B------:R1:W1:Y:S04]  /*8fd0*/  LDS.128 R44, [R162+0x12000] ;  /* 0x01200000a22c7984 */ /* 0x0002680000000c00 */
[----:B------:R1:W1:Y:S01]  /*8fe0*/  LDS.128 R40, [R162+0x14000] ;  /* 0x01400000a2287984 */ /* 0x0002620000000c00 */
[----:B------:R-:W-:Y:S01]  /*8ff0*/  IADD3 R24, R9, UR15, RZ ;  /* 0x0000000f09187c10 */ /* 0x000fe2000fffe0ff */
[----:B------:R-:W-:Y:S06]  /*9000*/  @P2 BRA `(.L_x_1133) ;  /* 0x00000000003c2947 */ /* 0x000fec0003800000 */
        /* <DEDUP_REMOVED lines=15> */
.L_x_1133:
[----:B------:R-:W-:Y:S05]  /*9100*/  BSYNC B0 ;  /* 0x0000000000007941 */ /* 0x000fea0003800000 */
.L_x_1132:
        /* <DEDUP_REMOVED lines=16> */
.L_x_1135:
[----:B------:R-:W-:Y:S05]  /*9210*/  BSYNC B0 ;  /* 0x0000000000007941 */ /* 0x000fea0003800000 */
.L_x_1134:
[----:B--2---:R2:W2:Y:S01]  /*9220*/  LDS.128 R16, [R162+0xf000] ;  /* 0x00f00000a2107984 */ /* 0x0044a20000000c00 */
[----:B------:R-:W-:Y:S01]  /*9230*/  UIMAD UR5, UR8, UR6, URZ ;  /* 0x00000006080572a4 */ /* 0x000fe2000f8e023f */
[----:B------:R-:W-:Y:S01]  /*9240*/  IMAD.U32 R0, RZ, RZ, UR6 ;  /* 0x00000006ff007e24 */ /* 0x000fe2000f8e00ff */
[----:B------:R-:W-:Y:S01]  /*9250*/  USHF.R.S32.HI UR12, URZ, 0x1f, UR61 ;  /* 0x0000001f3f0c7899 */ /* 0x000fe2000801143d */
[----:B------:R2:W2:Y:S01]  /*9260*/  LDS.128 R12, [R162+0x11000] ;  /* 0x01100000a20c7984 */ /* 0x0004a20000000c00 */
[----:B------:R-:W-:Y:S01]  /*9270*/  UIMAD UR5, UR55, UR7, UR5 ;  /* 0x00000007370572a4 */ /* 0x000fe2000f8e0205 */
[----:B------:R-:W-:Y:S01]  /*9280*/  IMAD.WIDE.U32 R6, R0, UR55, R6 ;  /* 0x0000003700067c25 */ /* 0x000fe2000f8e0006 */
[----:B------:R-:W-:Y:S01]  /*9290*/  BSSY B0, `(.L_x_1136) ;  /* 0x0000018000007945 */ /* 0x000fe20003800000 */
[----:B-1----:R-:W1:Y:S03]  /*92a0*/  LDS.128 R160, [R162+0x13000] ;  /* 0x01300000a2a07984 */ /* 0x002e660000000c00 */
[----:B------:R-:W-:Y:S01]  /*92b0*/  IMAD.U32 R0, RZ, RZ, UR5 ;  /* 0x00000005ff007e24 */ /* 0x000fe2000f8e00ff */
[----:B------:R-:W-:Y:S01]  /*92c0*/  IADD3 R6, P0, R6, UR9, RZ ;  /* 0x0000000906067c10 */ /* 0x000fe2000ff1e0ff */
[----:B------:R-:W-:-:S02]  /*92d0*/  ULDC.64 UR8, c[0x0][0x470] ;  /* 0x00011c0000087ab9 */ /* 0x000fc40000000a00 */
        /* <DEDUP_REMOVED lines=19> */
.L_x_1137:
[----:B------:R-:W-:Y:S05]  /*9410*/  BSYNC B0 ;  /* 0x0000000000007941 */ /* 0x000fea0003800000 */
.L_x_1136:
        /* <DEDUP_REMOVED lines=14> */
.L_x_1124:
[----:B------:R-:W-:Y:S05]  /*9500*/  BSYNC B1 ;  /* 0x0000000000017941 */ /* 0x000fea0003800000 */
.L_x_1110:
[----:B------:R-:W-:Y:S01]  /*9510*/  R2UR UR6, R251 ;  /* 0x00000000fb0672ca */ /* 0x000fe200000e0000 */
[----:B------:R-:W-:Y:S02]  /*9520*/  ULDC UR5, c[0x0][0xc] ;  /* 0x0000030000057ab9 */ /* 0x000fe40000000800 */
[----:B------:R-:W-:-:S10]  /*9530*/  UIADD3 UR56, UR5, UR56, URZ ;  /* 0x0000003805387290 */ /* 0x000fd4000fffe03f */
[----:B------:R-:W-:-:S06]  /*9540*/  UISETP.GE.AND UP0, UPT, UR56, UR6, UPT ;  /* 0x000000063800728c */ /* 0x000fcc000bf06270 */
[----:B------:R-:W-:-:S13]  /*9550*/  PLOP3.LUT P0, PT, PT, PT, UP0, 0x80, 0x0 ;  /* 0x000000000000781c */ /* 0x000fda0003f0f008 */
[----:B------:R-:W-:Y:S05]  /*9560*/  @P0 BRA `(.L_x_1138) ;  /* 0x0000000000040947 */ /* 0x000fea0003800000 */
[----:B------:R-:W-:Y:S05]  /*9570*/  BRA `(.L_x_1139) ;  /* 0xffffff7400807947 */ /* 0x000fea000383ffff */
.L_x_1138:
[----:B------:R-:W-:Y:S05]  /*9580*/  EXIT ;  /* 0x000000000000794d */ /* 0x000fea0003800000 */
.L_x_1140:
        /* <DEDUP_REMOVED lines=15> */
.L_x_1313:


//--------------------- .text._ZN5flash44flash_bwd_dq_dk_dv_loop_seqk_parallel_kernelI23Flash_bwd_kernel_traitsILi96ELi64ELi128ELi8ELi2ELi4ELi4ELb0ELb0EN7cutlass6half_tE19Flash_kernel_traitsILi96ELi64ELi128ELi8ES3_EELb0ELb0ELb1ELb0ELb0ELb1ELb1EEEvNS_16Flash_bwd_paramsE --------------------------
	.section	.text._ZN5flash44flash_bwd_dq_dk_dv_loop_seqk_parallel_kernelI23Flash_bwd_kernel_traitsILi96ELi64ELi128ELi8ELi2ELi4ELi4ELb0ELb0EN7cutlass6half_tE19Flash_kernel_traitsILi96ELi64ELi128ELi8ES3_EELb0ELb0ELb1ELb0ELb0ELb1ELb1EEEvNS_16Flash_bwd_paramsE,"ax",@progbits
	.align	128
        .global         _ZN5flash44flash_bwd_dq_dk_dv_loop_seqk_parallel_kernelI23Flash_bwd_kernel_traitsILi96ELi64ELi128ELi8ELi2ELi4ELi4ELb0ELb0EN7cutlass6half_tE19Flash_kernel_traitsILi96ELi64ELi128ELi8ES3_EELb0ELb0ELb1ELb0ELb0ELb1ELb1EEEvNS_16Flash_bwd_paramsE
        .type           _ZN5flash44flash_bwd_dq_dk_dv_loop_seqk_parallel_kernelI23Flash_bwd_kernel_traitsILi96ELi64ELi128ELi8ELi2ELi4ELi4ELb0ELb0EN7cutlass6half_tE19Flash_kernel_traitsILi96ELi64ELi128ELi8ES3_EELb0ELb0ELb1ELb0ELb0ELb1ELb1EEEvNS_16Flash_bwd_paramsE,@function
        .size           _ZN5flash44flash_bwd_dq_dk_dv_loop_seqk_parallel_kernelI23Flash_bwd_kernel_traitsILi96ELi64ELi128ELi8ELi2ELi4ELi4ELb0ELb0EN7cutlass6half_tE19Flash_kernel_traitsILi96ELi64ELi128ELi8ES3_EELb0ELb0ELb1ELb0ELb0ELb1ELb1EEEvNS_16Flash_bwd_paramsE,(.L_x_1314 - _ZN5flash44flash_bwd_dq_dk_dv_loop_seqk_parallel_kernelI23Flash_bwd_kernel_traitsILi96ELi64ELi128ELi8ELi2ELi4ELi4ELb0ELb0EN7cutlass6half_tE19Flash_kernel_traitsILi96ELi64ELi128ELi8ES3_EELb0ELb0ELb1ELb0ELb0ELb1ELb1EEEvNS_16Flash_bwd_paramsE)
        .other          _ZN5flash44flash_bwd_dq_dk_dv_loop_seqk_parallel_kernelI23Flash_bwd_kernel_traitsILi96ELi64ELi128ELi8ELi2ELi4ELi4ELb0ELb0EN7cutlass6half_tE19Flash_kernel_traitsILi96ELi64ELi128ELi8ES3_EELb0ELb0ELb1ELb0ELb0ELb1ELb1EEEvNS_16Flash_bwd_paramsE,@"STO_CUDA_ENTRY STV_DEFAULT"
_ZN5flash44flash_bwd_dq_dk_dv_loop_seqk_parallel_kernelI23Flash_bwd_kernel_traitsILi96ELi64ELi128ELi8ELi2ELi4ELi4ELb0ELb0EN7cutlass6half_tE19Flash_kernel_traitsILi96ELi64ELi128ELi8ES3_EELb0ELb0ELb1ELb0ELb0ELb1ELb1EEEvNS_16Flash_bwd_paramsE:
.text._ZN5flash44flash_bwd_dq_dk_dv_loop_seqk_parallel_kernelI23Flash_bwd_kernel_traitsILi96ELi64ELi128ELi8ELi2ELi4ELi4ELb0ELb0EN7cutlass6half_tE19Flash_kernel_traitsILi96ELi64ELi128ELi8ES3_EELb0ELb0ELb1ELb0ELb0ELb1ELb1EEEvNS_16Flash_bwd_paramsE:
        /* <DEDUP_REMOVED lines=20> */
[----:B------:R-:W-:Y:S01]  /*0140*/  IMAD.MOV.U32 R179, RZ, RZ, -0x40 ;  /* 0xffffffc0ffb37424 */ /* 0x000fe200078e00ff */
[----:B------:R-:W-:Y:S01]  /*0150*/  UMOV UR61, 0xffffd000 ;  /* 0xffffd000003d7882 */ /* 0x000fe20000000000 */
        /* <DEDUP_REMOVED lines=8> */
[----:B------:R-:W-:Y:S01]  /*01e0*/  SHF.R.S32.HI R3, RZ, 0x4, R2 ;  /* 0x00000004ff037819 */ /* 0x000fe20000011402 */
[----:B-----5:R-:W-:Y:S01]  /*01f0*/  USHF.L.U32 UR5, UR45, 0x7, URZ ;  /* 0x000000072d057899 */ /* 0x020fe2000800063f */
        /* <DEDUP_REMOVED lines=12> */
[----:B------:R-:W-:Y:S01]  /*02c0*/  IMAD.IADD R0, R19, 0x1, -R0 ;  /* 0x0000000113007824 */ /* 0x000fe200078e0a00 */
[----:B------:R-:W-:Y:S01]  /*02d0*/  SHF.R.S32.HI R252, RZ, 0x5, R13 ;  /* 0x00000005fffc7819 */ /* 0x000fe2000001140d */
[----:B------:R-:W-:-:S02]  /*02e0*/  IMAD.SHL.U32 R3, R3, 0x40, RZ ;  /* 0x0000004003037824 */ /* 0x000fc400078e00ff */
[----:B------:R-:W-:Y:S01]  /*02f0*/  IMAD.IADD R2, R19, 0x1, -R2 ;  /* 0x0000000113027824 */ /* 0x000fe200078e0a02 */
[----:B------:R-:W-:Y:S02]  /*0300*/  SHF.R.S32.HI R4, RZ, 0x1f, R0 ;  /* 0x0000001fff047819 */ /* 0x000fe40000011400 */
[----:B------:R-:W-:Y:S02]  /*0310*/  LOP3.LUT R3, R3, 0xc0, RZ, 0xc0, !PT ;  /* 0x000000c003037812 */ /* 0x000fe400078ec0ff */
[-C--:B------:R-:W-:Y:S02]  /*0320*/  LEA.HI R14, R4, R0.reuse, RZ, 0x3 ;  /* 0x00000000040e7211 */ /* 0x080fe400078f18ff */
[----:B------:R-:W-:Y:S02]  /*0330*/  LEA.HI R6, R0, R0, RZ, 0x1 ;  /* 0x0000000000067211 */ /* 0x000fe400078f08ff */
[----:B------:R-:W-:Y:S02]  /*0340*/  SHF.R.U32.HI R7, RZ, 0x3, R3 ;  /* 0x00000003ff077819 */ /* 0x000fe40000011603 */
[----:B------:R-:W-:-:S02]  /*0350*/  LOP3.LUT R5, R3, 0x18, R250, 0xf8, !PT ;  /* 0x0000001803057812 */ /* 0x000fc400078ef8fa */
[----:B------:R-:W-:Y:S02]  /*0360*/  SHF.R.S32.HI R8, RZ, 0x1f, R2 ;  /* 0x0000001fff087819 */ /* 0x000fe40000011402 */
[----:B------:R-:W-:Y:S02]  /*0370*/  LOP3.LUT R3, R14, 0xfffffff8, RZ, 0xc0, !PT ;  /* 0xfffffff80e037812 */ /* 0x000fe400078ec0ff */
[----:B------:R-:W-:Y:S02]  /*0380*/  LOP3.LUT R4, R6, 0x7fffffe, RZ, 0xc0, !PT ;  /* 0x07fffffe06047812 */ /* 0x000fe400078ec0ff */
[----:B------:R-:W-:Y:S01]  /*0390*/  LEA.HI R22, R8, R2, RZ, 0x2 ;  /* 0x0000000208167211 */ /* 0x000fe200078f10ff */
[----:B------:R-:W-:Y:S01]  /*03a0*/  IMAD.IADD R20, R0, 0x1, -R3 ;  /* 0x0000000100147824 */ /* 0x000fe200078e0a03 */
[----:B------:R-:W-:Y:S01]  /*03b0*/  LEA.HI R2, R18, R19, RZ, 0x6 ;  /* 0x0000001312027211 */ /* 0x000fe200078f30ff */
[----:B------:R-:W-:Y:S01]  /*03c0*/  IMAD.IADD R21, R0, 0x1, -R4 ;  /* 0x0000000100157824 */ /* 0x000fe200078e0a04 */
[----:B------:R-:W-:-:S02]  /*03d0*/  LOP3.LUT R3, R17, 0xfffffff8, RZ, 0xc0, !PT ;  /* 0xfffffff811037812 */ /* 0x000fc400078ec0ff */
[----:B------:R-:W-:Y:S02]  /*03e0*/  SHF.R.S32.HI R0, RZ, 0x1f, R9 ;  /* 0x0000001fff007819 */ /* 0x000fe40000011409 */
[----:B------:R-:W-:Y:S02]  /*03f0*/  SHF.R.S32.HI R10, RZ, 0x6, R2 ;  /* 0x00000006ff0a7819 */ /* 0x000fe40000011402 */
[-C--:B------:R-:W-:Y:S01]  /*0400*/  LEA.HI R2, R9, R240.reuse, RZ, 0x1 ;  /* 0x000000f009027211 */ /* 0x080fe200078f08ff */
[----:B------:R-:W-:Y:S01]  /*0410*/  IMAD.IADD R9, R19, 0x1, -R3 ;  /* 0x0000000113097824 */ /* 0x000fe200078e0a03 */
[----:B------:R-:W-:Y:S02]  /*0420*/  LEA.HI R0, R0, R240, RZ, 0x3 ;  /* 0x000000f000007211 */ /* 0x000fe400078f18ff */
[----:B------:R-:W-:Y:S02]  /*0430*/  LOP3.LUT R4, R2, 0x7fffffe, RZ, 0xc0, !PT ;  /* 0x07fffffe02047812 */ /* 0x000fe400078ec0ff */
[----:B------:R-:W-:-:S02]  /*0440*/  LEA.HI R11, R9, R9, RZ, 0x1 ;  /* 0x00000009090b7211 */ /* 0x000fc400078f08ff */
[----:B------:R-:W-:Y:S01]  /*0450*/  LOP3.LUT R0, R0, 0xfffffff8, RZ, 0xc0, !PT ;  /* 0xfffffff800007812 */ /* 0x000fe200078ec0ff */
[C---:B------:R-:W-:Y:S01]  /*0460*/  IMAD.IADD R8, R240.reuse, 0x1, -R4 ;  /* 0x00000001f0087824 */ /* 0x040fe200078e0a04 */
[----:B------:R-:W-:Y:S02]  /*0470*/  LOP3.LUT R246, R5, R7, RZ, 0x3c, !PT ;  /* 0x0000000705f67212 */ /* 0x000fe400078e3cff */
[----:B------:R-:W-:Y:S02]  /*0480*/  LOP3.LUT R2, R11, 0x3fffffe, RZ, 0xc0, !PT ;  /* 0x03fffffe0b027812 */ /* 0x000fe400078ec0ff */
[--C-:B------:R-:W-:Y:S02]  /*0490*/  SHF.R.S32.HI R7, RZ, 0x1, R6.reuse ;  /* 0x00000001ff077819 */ /* 0x100fe40000011406 */
[----:B------:R-:W-:Y:S01]  /*04a0*/  SHF.R.S32.HI R3, RZ, 0x1f, R6 ;  /* 0x0000001fff037819 */ /* 0x000fe20000011406 */
[----:B------:R-:W-:Y:S02]  /*04b0*/  IMAD.IADD R6, R240, 0x1, -R0 ;  /* 0x00000001f0067824 */ /* 0x000fe400078e0a00 */
[----:B------:R-:W-:Y:S01]  /*04c0*/  IMAD.IADD R4, R9, 0x1, -R2 ;  /* 0x0000000109047824 */ /* 0x000fe200078e0a02 */
[----:B------:R-:W-:Y:S01]  /*04d0*/  LEA.HI R5, R3, R7, RZ, 0x2 ;  /* 0x0000000703057211 */ /* 0x000fe200078f10ff */
[----:B------:R-:W-:Y:S01]  /*04e0*/  IMAD R2, R252, 0x8, R8 ;  /* 0x00000008fc027824 */ /* 0x000fe200078e0208 */
[----:B------:R-:W-:Y:S01]  /*04f0*/  LOP3.LUT R3, R6, 0x1, RZ, 0xc0, !PT ;  /* 0x0000000106037812 */ /* 0x000fe200078ec0ff */
[----:B------:R-:W-:Y:S01]  /*0500*/  IMAD R0, R10, 0x4, R15 ;  /* 0x000000040a007824 */ /* 0x000fe200078e020f */
[----:B------:R-:W-:Y:S01]  /*0510*/  LOP3.LUT R5, R5, 0xfffffffc, RZ, 0xc0, !PT ;  /* 0xfffffffc05057812 */ /* 0x000fe200078ec0ff */
[----:B------:R-:W-:Y:S01]  /*0520*/  IMAD.U32 R246, R2, 0x20, R246 ;  /* 0x0000002002f67824 */ /* 0x000fe200078e00f6 */
[----:B------:R-:W-:Y:S01]  /*0530*/  ISETP.NE.U32.AND P5, PT, R3, 0x1, PT ;  /* 0x000000010300780c */ /* 0x000fe20003fa5070 */
[----:B------:R-:W-:Y:S01]  /*0540*/  IMAD R172, R0, 0x8, R4 ;  /* 0x0000000800ac7824 */ /* 0x000fe200078e0204 */
[----:B------:R-:W-:Y:S01]  /*0550*/  LEA.HI R2, R18, R19, RZ, 0x7 ;  /* 0x0000001312027211 */ /* 0x000fe200078f38ff */
[----:B------:R-:W-:Y:S01]  /*0560*/  IMAD.IADD R16, R7, 0x1, -R5 ;  /* 0x0000000107107824 */ /* 0x000fe200078e0a05 */
[----:B------:R-:W-:Y:S01]  /*0570*/  LEA.HI R3, R13, R252, RZ, 0x1 ;  /* 0x000000fc0d037211 */ /* 0x000fe200078f08ff */
[----:B------:R-:W-:Y:S01]  /*0580*/  IMAD.SHL.U32 R8, R12, 0x2, RZ ;  /* 0x000000020c087824 */ /* 0x000fe200078e00ff */
[----:B------:R-:W-:Y:S01]  /*0590*/  SHF.R.S32.HI R0, RZ, 0x1f, R13 ;  /* 0x0000001fff007819 */ /* 0x000fe2000001140d */
[----:B------:R-:W-:Y:S01]  /*05a0*/  IMAD.SHL.U32 R10, R10, 0x20, RZ ;  /* 0x000000200a0a7824 */ /* 0x000fe200078e00ff */
[----:B------:R-:W-:-:S02]  /*05b0*/  SHF.R.S32.HI R13, RZ, 0x7, R2 ;  /* 0x00000007ff0d7819 */ /* 0x000fc40000011402 */
[----:B------:R-:W-:Y:S01]  /*05c0*/  LOP3.LUT R2, R3, 0xfffffffe, RZ, 0xc0, !PT ;  /* 0xfffffffe03027812 */ /* 0x000fe200078ec0ff */
[----:B------:R-:W-:Y:S01]  /*05d0*/  IMAD.SHL.U32 R3, R9, 0x40, RZ ;  /* 0x0000004009037824 */ /* 0x000fe200078e00ff */
[----:B------:R-:W-:Y:S02]  /*05e0*/  LEA.HI R0, R0, R252, RZ, 0x2 ;  /* 0x000000fc00007211 */ /* 0x000fe400078f10ff */
[----:B------:R-:W-:Y:S01]  /*05f0*/  LOP3.LUT P4, RZ, R6, 0x2, RZ, 0xc0, !PT ;  /* 0x0000000206ff7812 */ /* 0x000fe2000788c0ff */
[----:B------:R-:W-:Y:S01]  /*0600*/  IMAD.IADD R183, R252, 0x1, -R2 ;  /* 0x00000001fcb77824 */ /* 0x000fe200078e0a02 */
[----:B------:R-:W-:Y:S02]  /*0610*/  LOP3.LUT R0, R0, 0xfffffffc, RZ, 0xc0, !PT ;  /* 0xfffffffc00007812 */ /* 0x000fe400078ec0ff */
[----:B------:R-:W-:Y:S02]  /*0620*/  SHF.R.S32.HI R2, RZ, 0x1, R11 ;  /* 0x00000001ff027819 */ /* 0x000fe4000001140b */
[----:B------:R-:W-:Y:S01]  /*0630*/  LEA.HI R11, R6, R6, RZ, 0x1 ;  /* 0x00000006060b7211 */ /* 0x000fe200078f08ff */
[----:B------:R-:W-:Y:S01]  /*0640*/  IMAD.IADD R0, R252, 0x1, -R0 ;  /* 0x00000001fc007824 */ /* 0x000fe200078e0a00 */
[----:B------:R-:W-:Y:S01]  /*0650*/  LOP3.LUT R7, R3, 0x1c0, RZ, 0xc0, !PT ;  /* 0x000001c003077812 */ /* 0x000fe200078ec0ff */
[----:B------:R-:W-:Y:S01]  /*0660*/  IMAD.SHL.U32 R5, R2, 0x40, RZ ;  /* 0x0000004002057824 */ /* 0x000fe200078e00ff */
[----:B------:R-:W-:Y:S01]  /*0670*/  LOP3.LUT R4, R11, 0x3fffffe, RZ, 0xc0, !PT ;  /* 0x03fffffe0b047812 */ /* 0x000fe200078ec0ff */
[----:B------:R-:W-:Y:S01]  /*0680*/  IMAD R12, R0, 0x200, R8 ;  /* 0x00000200000c7824 */ /* 0x000fe200078e0208 */
[----:B------:R-:W-:-:S02]  /*0690*/  SHF.R.S32.HI R3, RZ, 0x3, R14 ;  /* 0x00000003ff037819 */ /* 0x000fc4000001140e */
[----:B------:R-:W-:Y:S01]  /*06a0*/  LOP3.LUT P6, RZ, R2, 0x2, RZ, 0xc0, !PT ;  /* 0x0000000202ff7812 */ /* 0x000fe200078cc0ff */
[----:B------:R-:W-:Y:S01]  /*06b0*/  IMAD.SHL.U32 R2, R0, 0x10, RZ ;  /* 0x0000001000027824 */ /* 0x000fe200078e00ff */
[----:B------:R-:W-:Y:S01]  /*06c0*/  LOP3.LUT R249, R10, 0x6, R249, 0xf8, !PT ;  /* 0x000000060af97812 */ /* 0x000fe200078ef8f9 */
[----:B------:R-:W-:Y:S01]  /*06d0*/  IMAD.IADD R14, R6, 0x1, -R4 ;  /* 0x00000001060e7824 */ /* 0x000fe200078e0a04 */
[----:B------:R-:W-:Y:S01]  /*06e0*/  R2P PR, R20, 0x6 ;  /* 0x0000000614007804 */ /* 0x000fe20000000000 */
[----:B------:R-:W-:Y:S01]  /*06f0*/  IMAD.SHL.U32 R4, R6, 0x40, RZ ;  /* 0x0000004006047824 */ /* 0x000fe200078e00ff */
[----:B------:R-:W-:Y:S01]  /*0700*/  SHF.R.U32.HI R6, RZ, 0x3, R7 ;  /* 0x00000003ff067819 */ /* 0x000fe20000011607 */
[----:B------:R-:W-:Y:S01]  /*0710*/  IMAD R21, R3, 0x8, R21 ;  /* 0x0000000803157824 */ /* 0x000fe200078e0215 */
[----:B------:R-:W-:Y:S01]  /*0720*/  LOP3.LUT P0, RZ, R16, 0x2, RZ, 0xc0, !PT ;  /* 0x0000000210ff7812 */ /* 0x000fe2000780c0ff */
        /* <DEDUP_REMOVED lines=12> */
[----:B------:R-:W-:Y:S01]  /*07f0*/  LOP3.LUT R4, R5, R4, RZ, 0x3c, !PT ;  /* 0x0000000405047212 */ /* 0x000fe200078e3cff */
[----:B------:R-:W-:Y:S01]  /*0800*/  IMAD.SHL.U32 R5, R15, 0x8, RZ ;  /* 0x000000080f057824 */ /* 0x000fe200078e00ff */
[----:B------:R-:W-:Y:S01]  /*0810*/  LOP3.LUT R2, R3, R2, RZ, 0x3c, !PT ;  /* 0x0000000203027212 */ /* 0x000fe200078e3cff */
[----:B------:R-:W-:Y:S01]  /*0820*/  IMAD R0, R183, 0x400, R0 ;  /* 0x00000400b7007824 */ /* 0x000fe200078e0200 */
[----:B------:R-:W-:Y:S01]  /*0830*/  LOP3.LUT R3, R9, R6, RZ, 0x3c, !PT ;  /* 0x0000000609037212 */ /* 0x000fe200078e3cff */
[----:B------:R-:W-:Y:S01]  /*0840*/  IMAD.U32 R172, R172, 0x20, R4 ;  /* 0x00000020acac7824 */ /* 0x000fe200078e0004 */
[----:B------:R-:W-:Y:S01]  /*0850*/  LOP3.LUT R5, R5, 0x8, RZ, 0xc0, !PT ;  /* 0x0000000805057812 */ /* 0x000fe200078ec0ff */
[----:B------:R-:W-:Y:S01]  /*0860*/  IMAD.IADD R200, R2, 0x1, R0 ;  /* 0x0000000102c87824 */ /* 0x000fe200078e0200 */
[C---:B------:R-:W-:Y:S01]  /*0870*/  SEL R178, R182.reuse, 0xffffffe0, !P1 ;  /* 0xffffffe0b6b27807 */ /* 0x040fe20004800000 */
[----:B------:R-:W-:Y:S01]  /*0880*/  IMAD.SHL.U32 R0, R13, 0x8, RZ ;  /* 0x000000080d007824 */ /* 0x000fe200078e00ff */
[----:B------:R-:W-:Y:S01]  /*0890*/  SEL R173, R182, 0xffffffe0, !P6 ;  /* 0xffffffe0b6ad7807 */ /* 0x000fe20007000000 */
[----:B------:R-:W-:Y:S01]  /*08a0*/  IMAD.SHL.U32 R2, R20, 0x40, RZ ;  /* 0x0000004014027824 */ /* 0x000fe200078e00ff */
[----:B------:R-:W-:Y:S01]  /*08b0*/  LEA R200, R200, UR4, 0x1 ;  /* 0x00000004c8c87c11 */ /* 0x000fe2000f8e08ff */
[----:B------:R-:W-:Y:S01]  /*08c0*/  IMAD.SHL.U32 R4, R16, 0x40, RZ ;  /* 0x0000004010047824 */ /* 0x000fe200078e00ff */
[----:B------:R-:W-:Y:S01]  /*08d0*/  LOP3.LUT R7, R0, 0x8, RZ, 0xc0, !PT ;  /* 0x0000000800077812 */ /* 0x000fe200078ec0ff */
[----:B------:R-:W-:Y:S01]  /*08e0*/  IMAD R3, R15, 0x200, R3 ;  /* 0x000002000f037824 */ /* 0x000fe200078e0203 */
[----:B------:R-:W-:Y:S01]  /*08f0*/  SHF.R.S32.HI R0, RZ, 0x1, R11 ;  /* 0x00000001ff007819 */ /* 0x000fe2000001140b */
[----:B------:R-:W-:Y:S01]  /*0900*/  VIADD R201, R200, 0x20 ;  /* 0x00000020c8c97836 */ /* 0x000fe20000000000 */
[----:B------:R-:W-:Y:S01]  /*0910*/  LOP3.LUT R6, R2, 0x1c0, RZ, 0xc0, !PT ;  /* 0x000001c002067812 */ /* 0x000fe200078ec0ff */
[----:B------:R-:W-:Y:S01]  /*0920*/  @P4 VIADD R201, R200, 0xffffffe0 ;  /* 0xffffffe0c8c94836 */ /* 0x000fe20000000000 */
        /* <DEDUP_REMOVED lines=12> */
[----:B------:R-:W-:Y:S01]  /*09f0*/  LOP3.LUT R8, R8, R0, R7, 0x1e, !PT ;  /* 0x0000000008087212 */ /* 0x000fe200078e1e07 */
[----:B------:R-:W-:Y:S01]  /*0a00*/  IMAD.SHL.U32 R0, R21, 0x20, RZ ;  /* 0x0000002015007824 */ /* 0x000fe200078e00ff */
[----:B------:R-:W-:Y:S02]  /*0a10*/  SHF.R.S32.HI R4, RZ, 0x2, R22 ;  /* 0x00000002ff047819 */ /* 0x000fe40000011416 */
[----:B------:R-:W-:Y:S01]  /*0a20*/  SEL R198, R198, 0x10, !P5 ;  /* 0x00000010c6c67807 */ /* 0x000fe20006800000 */
[----:B------:R-:W-:Y:S01]  /*0a30*/  IMAD.IADD R181, R0, 0x1, R2 ;  /* 0x0000000100b57824 */ /* 0x000fe200078e0202 */
[----:B------:R-:W-:Y:S01]  /*0a40*/  SEL R179, R179, 0x40, P2 ;  /* 0x00000040b3b37807 */ /* 0x000fe20001000000 */
[C---:B------:R-:W-:Y:S01]  /*0a50*/  IMAD R241, R183.reuse, 0x10, R4 ;  /* 0x00000010b7f17824 */ /* 0x040fe200078e0204 */
[----:B------:R-:W-:Y:S01]  /*0a60*/  LEA R172, R172, UR4, 0x1 ;  /* 0x00000004acac7c11 */ /* 0x000fe2000f8e08ff */
[----:B------:R-:W-:Y:S01]  /*0a70*/  IMAD R183, R183, 0x200, R0 ;  /* 0x00000200b7b77824 */ /* 0x000fe200078e0200 */
[----:B------:R-:W-:Y:S01]  /*0a80*/  SEL R182, R182, 0xffffffe0, !P0 ;  /* 0xffffffe0b6b67807 */ /* 0x000fe20004000000 */
[----:B------:R-:W-:Y:S01]  /*0a90*/  IMAD.U32 R2, RZ, RZ, UR6 ;  /* 0x00000006ff027e24 */ /* 0x000fe2000f8e00ff */
[----:B------:R-:W-:Y:S01]  /*0aa0*/  USHF.R.S32.HI UR6, URZ, 0x1f, UR45 ;  /* 0x0000001f3f067899 */ /* 0x000fe2000801142d */
[----:B------:R-:W-:Y:S01]  /*0ab0*/  IMAD.U32 R0, RZ, RZ, UR5 ;  /* 0x00000005ff007e24 */ /* 0x000fe2000f8e00ff */
[----:B------:R-:W-:Y:S01]  /*0ac0*/  USHF.R.S32.HI UR5, URZ, 0x1f, UR57 ;  /* 0x0000001f3f057899 */ /* 0x000fe20008011439 */
[----:B------:R-:W-:-:S02]  /*0ad0*/  IMAD.IADD R8, R8, 0x1, R12 ;  /* 0x0000000108087824 */ /* 0x000fc400078e020c */
[----:B------:R-:W-:Y:S02]  /*0ae0*/  IMAD.IADD R183, R183, 0x1, R5 ;  /* 0x00000001b7b77824 */ /* 0x000fe400078e0205 */
[----:B------:R-:W-:Y:S01]  /*0af0*/  IMAD.U32 R2, RZ, RZ, UR6 ;  /* 0x00000006ff027e24 */ /* 0x000fe2000f8e00ff */
[----:B------:R-:W-:Y:S01]  /*0b00*/  UIADD3 UR6, UR4, 0x9000, URZ ;  /* 0x0000900004067890 */ /* 0x000fe2000fffe03f */
[----:B------:R-:W-:Y:S01]  /*0b10*/  IMAD.U32 R2, RZ, RZ, UR5 ;  /* 0x00000005ff027e24 */ /* 0x000fe2000f8e00ff */
[----:B------:R-:W-:Y:S01]  /*0b20*/  UIADD3 UR5, UR4, 0x15000, URZ ;  /* 0x0001500004057890 */ /* 0x000fe2000fffe03f */
[----:B------:R-:W-:Y:S01]  /*0b30*/  VIADD R0, R241, 0xffffffc0 ;  /* 0xffffffc0f1007836 */ /* 0x000fe20000000000 */
[----:B------:R-:W-:Y:S01]  /*0b40*/  LEA R175, R183, UR4, 0x1 ;  /* 0x00000004b7af7c11 */ /* 0x000fe2000f8e08ff */
[----:B------:R-:W-:Y:S01]  /*0b50*/  IMAD.IADD R199, R200, 0x1, R198 ;  /* 0x00000001c8c77824 */ /* 0x000fe200078e02c6 */
[----:B------:R-:W-:Y:S01]  /*0b60*/  LEA R242, R8, UR6, 0x1 ;  /* 0x0000000608f27c11 */ /* 0x000fe2000f8e08ff */
[----:B------:R-:W-:Y:S01]  /*0b70*/  IMAD.SHL.U32 R247, R0, 0x4, RZ ;  /* 0x0000000400f77824 */ /* 0x000fe200078e00ff */
[----:B------:R-:W-:Y:S01]  /*0b80*/  LEA R177, R177, UR5, 0x1 ;  /* 0x00000005b1b17c11 */ /* 0x000fe2000f8e08ff */
[----:B------:R-:W-:Y:S01]  /*0b90*/  IMAD.IADD R173, R173, 0x1, R172 ;  /* 0x00000001adad7824 */ /* 0x000fe200078e02ac */
[----:B------:R-:W-:Y:S01]  /*0ba0*/  SHF.R.S32.HI R2, RZ, 0x1f, R0 ;  /* 0x0000001fff027819 */ /* 0x000fe20000011400 */
[----:B------:R-:W-:-:S02]  /*0bb0*/  VIADD R243, R242, 0x20 ;  /* 0x00000020f2f37836 */ /* 0x000fc40000000000 */
[C---:B------:R-:W-:Y:S01]  /*0bc0*/  IMAD.IADD R178, R177.reuse, 0x1, R178 ;  /* 0x00000001b1b27824 */ /* 0x040fe200078e02b2 */
[----:B------:R-:W-:Y:S01]  /*0bd0*/  SHF.L.U64.HI R248, R0, 0x2, R2 ;  /* 0x0000000200f87819 */ /* 0x000fe20000010202 */
[----:B------:R-:W-:Y:S01]  /*0be0*/  IMAD.IADD R180, R177, 0x1, R179 ;  /* 0x00000001b1b47824 */ /* 0x000fe200078e02b3 */
[----:B------:R-:W-:Y:S01]  /*0bf0*/  LEA R2, R3, UR4, 0x1 ;  /* 0x0000000403027c11 */ /* 0x000fe2000f8e08ff */
[----:B------:R-:W-:Y:S02]  /*0c00*/  IMAD.IADD R198, R198, 0x1, R201 ;  /* 0x00000001c6c67824 */ /* 0x000fe400078e02c9 */
[----:B------:R-:W-:Y:S02]  /*0c10*/  IMAD.IADD R179, R178, 0x1, R179 ;  /* 0x00000001b2b37824 */ /* 0x000fe400078e02b3 */
[----:B------:R-:W-:Y:S02]  /*0c20*/  @P3 VIADD R243, R242, 0xffffffe0 ;  /* 0xffffffe0f2f33836 */ /* 0x000fe40000000000 */
[----:B------:R-:W-:-:S07]  /*0c30*/  IMAD.IADD R176, R175, 0x1, R182 ;  /* 0x00000001afb07824 */ /* 0x000fce00078e02b6 */
.L_x_1171:
        /* <DEDUP_REMOVED lines=67> */
.L_x_1141:
        /* <DEDUP_REMOVED lines=95> */
[----:B------:R-:W-:Y:S01]  /*1660*/  UIMAD.WIDE.U32 UR12, UR8, UR15, URZ ;  /* 0x0000000f080c72a5 */ /* 0x000fe2000f8e003f */
[----:B------:R-:W-:Y:S01]  /*1670*/  PLOP3.LUT P1, PT, PT, PT, UP1, 0x80, 0x0 ;  /* 0x000000000000781c */ /* 0x000fe20003f2f018 */
[----:B------:R-:W-:Y:S01]  /*1680*/  UIADD3 UR44, UR17, UR19, URZ ;  /* 0x00000013112c7290 */ /* 0x000fe2000fffe03f */
[----:B------:R-:W-:Y:S01]  /*1690*/  ISETP.GE.AND P2, PT, R3, RZ, PT ;  /* 0x000000ff0300720c */ /* 0x000fe20003f46270 */
[----:B------:R-:W-:-:S02]  /*16a0*/  @!UP3 UIMAD UR20, UR45, UR50, UR57 ;  /* 0x000000322d14b2a4 */ /* 0x000fc4000f8e0239 */
[----:B------:R-:W-:Y:S02]  /*16b0*/  USHF.R.S32.HI UR19, URZ, 0x1f, UR18 ;  /* 0x0000001f3f137899 */ /* 0x000fe40008011412 */
[----:B------:R-:W-:Y:S02]  /*16c0*/  UIADD3 UR5, UP0, UR18, UR32, URZ ;  /* 0x0000002012057290 */ /* 0x000fe4000ff1e03f */
[----:B------:R-:W-:Y:S01]  /*16d0*/  USEL UR55, UR16, UR12, !UP2 ;  /* 0x0000000c10377287 */ /* 0x000fe2000d000000 */
[----:B------:R-:W-:Y:S01]  /*16e0*/  @P0 VIADD R0, R0, 0x1 ;  /* 0x0000000100000836 */ /* 0x000fe20000000000 */
[----:B------:R-:W-:Y:S01]  /*16f0*/  UIADD3.X UR16, UR19, UR22, URZ, UP0, !UPT ;  /* 0x0000001613107290 */ /* 0x000fe200087fe43f */
[----:B------:R-:W-:Y:S01]  /*1700*/  PLOP3.LUT P0, PT, PT, PT, UP3, 0x80, 0x0 ;  /* 0x000000000000781c */ /* 0x000fe20003f0f038 */
[----:B------:R-:W-:Y:S02]  /*1710*/  UIMAD UR7, UR9, UR5, URZ ;  /* 0x00000005090772a4 */ /* 0x000fe4000f8e023f */
[----:B------:R-:W-:Y:S01]  /*1720*/  @UP1 UIADD3 UR25, UR42, UR43, URZ ;  /* 0x0000002b2a191290 */ /* 0x000fe2000fffe03f */
[----:B------:R-:W-:Y:S01]  /*1730*/  @!P2 IADD3 R0, -R0, RZ, RZ ;  /* 0x000000ff0000a210 */ /* 0x000fe20007ffe1ff */
[----:B------:R-:W-:Y:S01]  /*1740*/  @!UP3 UIMAD UR24, UR20, UR41, URZ ;  /* 0x000000291418b2a4 */ /* 0x000fe2000f8e023f */
[----:B------:R-:W-:Y:S01]  /*1750*/  @!P3 LOP3.LUT R0, RZ, R7, RZ, 0x33, !PT ;  /* 0x00000007ff00b212 */ /* 0x000fe200078e33ff */
[----:B------:R-:W-:Y:S01]  /*1760*/  UIMAD.WIDE.U32 UR32, UR8, UR5, URZ ;  /* 0x00000005082072a5 */ /* 0x000fe2000f8e003f */
[----:B------:R-:W-:Y:S01]  /*1770*/  @UP1 ULDC.64 UR20, c[0x0][0x250] ;  /* 0x0000940000141ab9 */ /* 0x000fe20000000a00 */
[----:B------:R-:W-:-:S02]  /*1780*/  UIMAD UR12, UR9, UR15, URZ ;  /* 0x0000000f090c72a4 */ /* 0x000fc4000f8e023f */
[----:B------:R-:W-:Y:S02]  /*1790*/  UIMAD UR5, UR8, UR16, UR7 ;  /* 0x00000010080572a4 */ /* 0x000fe4000f8e0207 */
[----:B------:R-:W-:Y:S02]  /*17a0*/  @UP1 UIMAD.WIDE.U32 UR8, UR25, UR20, URZ ;  /* 0x00000014190812a5 */ /* 0x000fe4000f8e003f */
[----:B------:R-:W-:Y:S02]  /*17b0*/  UIMAD UR47, UR57, UR47, URZ ;  /* 0x0000002f392f72a4 */ /* 0x000fe4000f8e023f */
[----:B------:R-:W-:Y:S02]  /*17c0*/  @UP1 UIMAD UR7, UR25, UR21, URZ ;  /* 0x00000015190712a4 */ /* 0x000fe4000f8e023f */
[----:B------:R-:W-:Y:S02]  /*17d0*/  USEL UR52, UR38, URZ, UP4 ;  /* 0x0000003f26347287 */ /* 0x000fe4000a000000 */
[----:B------:R-:W-:-:S02]  /*17e0*/  USHF.R.S32.HI UR39, URZ, 0x1f, UR23 ;  /* 0x0000001f3f277899 */ /* 0x000fc40008011417 */
        /* <DEDUP_REMOVED lines=19> */
.L_x_1143:
        /* <DEDUP_REMOVED lines=13> */
.L_x_1144:
        /* <DEDUP_REMOVED lines=11> */
.L_x_1145:
[----:B------:R-:W-:Y:S02]  /*1aa0*/  ULDC UR5, c[0x0][0x270] ;  /* 0x00009c0000057ab9 */ /* 0x000fe40000000800 */
[----:B------:R-:W-:-:S04]  /*1ab0*/  UIMAD UR5, UR45, UR5, UR57 ;  /* 0x000000052d0572a4 */ /* 0x000fc8000f8e0239 */
[----:B------:R-:W-:-:S12]  /*1ac0*/  UIMAD UR5, UR5, UR59, URZ ;  /* 0x0000003b050572a4 */ /* 0x000fd8000f8e023f */
.L_x_1146:
[----:B------:R-:W1:Y:S01]  /*1ad0*/  S2R R9, SR_TID.X ;  /* 0x0000000000097919 */ /* 0x000e620000002100 */
[----:B------:R-:W-:Y:S01]  /*1ae0*/  SHF.R.S32.HI R22, RZ, 0x1f, R240 ;  /* 0x0000001fff167819 */ /* 0x000fe200000114f0 */
[----:B------:R-:W-:Y:S01]  /*1af0*/  UIADD3 UR33, UR18, UR5, URZ ;  /* 0x0000000512217290 */ /* 0x000fe2000fffe03f */
[----:B------:R-:W-:Y:S01]  /*1b00*/  IADD3 R3, P0, R240, UR18, RZ ;  /* 0x00000012f0037c10 */ /* 0x000fe2000ff1e0ff */
[----:B------:R-:W-:Y:S01]  /*1b10*/  UIADD3 UR5, UR18, UR24, URZ ;  /* 0x0000001812057290 */ /* 0x000fe2000fffe03f */
[--C-:B------:R-:W-:Y:S01]  /*1b20*/  SHF.R.S32.HI R251, RZ, 0x1f, R250.reuse ;  /* 0x0000001ffffb7819 */ /* 0x100fe200000114fa */
[----:B------:R-:W-:Y:S01]  /*1b30*/  ULDC UR8, c[0x0][0x2dc] ;  /* 0x0000b70000087ab9 */ /* 0x000fe20000000800 */
[----:B------:R-:W-:Y:S01]  /*1b40*/  IADD3.X R4, R22, UR19, RZ, P0, !PT ;  /* 0x0000001316047c10 */ /* 0x000fe200087fe4ff */
[----:B------:R-:W-:Y:S01]  /*1b50*/  ULDC UR9, c[0x0][0x270] ;  /* 0x00009c0000097ab9 */ /* 0x000fe20000000800 */
[----:B------:R-:W-:Y:S01]  /*1b60*/  ULDC.64 UR24, c[0x0][0x2b0] ;  /* 0x0000ac0000187ab9 */ /* 0x000fe20000000a00 */
[----:B------:R-:W-:Y:S01]  /*1b70*/  UIMAD UR35, UR8, UR9, URZ ;  /* 0x00000009082372a4 */ /* 0x000fe2000f8e023f */
[C---:B------:R-:W-:Y:S01]  /*1b80*/  IMAD.WIDE.U32 R6, R3.reuse, UR30, R250 ;  /* 0x0000001e03067c25 */ /* 0x040fe2000f8e00fa */
[----:B------:R-:W-:Y:S01]  /*1b90*/  UIMAD.WIDE UR24, UR5, 0x4, UR24 ;  /* 0x00000004051878a5 */ /* 0x000fe2000f8e0218 */
[----:B------:R-:W-:Y:S01]  /*1ba0*/  BSSY B1, `(.L_x_1142) ;  /* 0x0000727000017945 */ /* 0x000fe20003800000 */
[----:B------:R-:W-:Y:S01]  /*1bb0*/  ULDC.64 UR8, c[0x0][0x420] ;  /* 0x0001080000087ab9 */ /* 0x000fe20000000a00 */
[----:B------:R-:W-:Y:S01]  /*1bc0*/  IMAD R4, R4, UR30, RZ ;  /* 0x0000001e04047c24 */ /* 0x000fe2000f8e02ff */
[----:B------:R-:W-:Y:S01]  /*1bd0*/  UIMAD UR5, UR19, UR8, URZ ;  /* 0x00000008130572a4 */ /* 0x000fe2000f8e023f */
[----:B------:R-:W-:Y:S01]  /*1be0*/  IADD3 R6, P2, R6, UR56, RZ ;  /* 0x0000003806067c10 */ /* 0x000fe2000ff5e0ff */
[----:B------:R-:W-:Y:S01]  /*1bf0*/  USHF.R.S32.HI UR28, URZ, 0x1f, UR57 ;  /* 0x0000001f3f1c7899 */ /* 0x000fe20008011439 */
[----:B------:R-:W-:Y:S01]  /*1c00*/  IMAD R8, R3, UR31, R4 ;  /* 0x0000001f03087c24 */ /* 0x000fe2000f8e0204 */
[----:B------:R-:W-:Y:S01]  /*1c10*/  IADD3 R4, P0, R250, UR7, RZ ;  /* 0x00000007fa047c10 */ /* 0x000fe2000ff1e0ff */
[----:B------:R-:W-:Y:S01]  /*1c20*/  IMAD.U32 R3, RZ, RZ, UR8 ;  /* 0x00000008ff037e24 */ /* 0x000fe2000f8e00ff */
[----:B------:R-:W-:Y:S01]  /*1c30*/  ULDC.64 UR12, c[0x0][0x428] ;  /* 0x00010a00000c7ab9 */ /* 0x000fe20000000a00 */
[----:B------:R-:W-:Y:S01]  /*1c40*/  UIMAD UR7, UR18, UR9, UR5 ;  /* 0x00000009120772a4 */ /* 0x000fe2000f8e0205 */
[----:B------:R-:W-:Y:S01]  /*1c50*/  IADD3.X R5, R251, UR48, RZ, P0, !PT ;  /* 0x00000030fb057c10 */ /* 0x000fe200087fe4ff */
[----:B------:R-:W-:Y:S01]  /*1c60*/  ULDC.64 UR16, c[0x0][0x258] ;  /* 0x0000960000107ab9 */ /* 0x000fe20000000a00 */
[----:B------:R-:W-:Y:S01]  /*1c70*/  UIMAD UR5, UR28, UR12, URZ ;  /* 0x0000000c1c0572a4 */ /* 0x000fe2000f8e023f */
[----:B------:R-:W-:Y:S01]  /*1c80*/  IADD3.X R7, R7, UR46, R8, P2, !PT ;  /* 0x0000002e07077c10 */ /* 0x000fe200097fe408 */
[----:B------:R-:W-:Y:S01]  /*1c90*/  UIADD3 UR22, -UR6, UR14, UR23 ;  /* 0x0000000e06167290 */ /* 0x000fe2000fffe117 */
[----:B------:R-:W-:Y:S01]  /*1ca0*/  IMAD.WIDE.U32 R4, R3, UR18, R4 ;  /* 0x0000001203047c25 */ /* 0x000fe2000f8e0004 */
[----:B------:R-:W-:Y:S01]  /*1cb0*/  ULDC UR34, c[0x0][0x398] ;  /* 0x0000e60000227ab9 */ /* 0x000fe20000000800 */
[----:B------:R-:W-:Y:S01]  /*1cc0*/  UIMAD UR15, UR28, UR16, URZ ;  /* 0x000000101c0f72a4 */ /* 0x000fe2000f8e023f */
[----:B-1----:R-:W-:Y:S01]  /*1cd0*/  SHF.R.S32.HI R10, RZ, 0x1f, R9 ;  /* 0x0000001fff0a7819 */ /* 0x002fe20000011409 */
[----:B------:R-:W-:Y:S01]  /*1ce0*/  IMAD.U32 R3, RZ, RZ, UR16 ;  /* 0x00000010ff037e24 */ /* 0x000fe2000f8e00ff */
[----:B------:R-:W-:Y:S01]  /*1cf0*/  UIMAD UR13, UR57, UR13, UR5 ;  /* 0x0000000d390d72a4 */ /* 0x000fe2000f8e0205 */
[----:B------:R-:W-:Y:S01]  /*1d00*/  VIADD R5, R5, UR7 ;  /* 0x0000000705057c36 */ /* 0x000fe20008000000 */
[----:B------:R-:W-:Y:S01]  /*1d10*/  UIADD3 UR5, UR22, -UR34, URZ ;  /* 0x8000002216057290 */ /* 0x000fe2000fffe03f */
[----:B------:R-:W-:Y:S01]  /*1d20*/  IMAD.WIDE.U32 R6, R3, UR57, R6 ;  /* 0x0000003903067c25 */ /* 0x000fe2000f8e0006 */
[----:B------:R-:W-:Y:S01]  /*1d30*/  LEA.HI R3, R10, R9, RZ, 0x5 ;  /* 0x000000090a037211 */ /* 0x000fe200078f28ff */
[----:B------:R-:W-:-:S02]  /*1d40*/  UIMAD UR15, UR57, UR17, UR15 ;  /* 0x00000011390f72a4 */ /* 0x000fc4000f8e020f */
[----:B------:R-:W-:Y:S01]  /*1d50*/  USHF.R.S32.HI UR22, URZ, 0x1f, UR5 ;  /* 0x0000001f3f167899 */ /* 0x000fe20008011405 */
[----:B------:R-:W-:Y:S01]  /*1d60*/  LOP3.LUT R3, R3, 0xffffffe0, RZ, 0xc0, !PT ;  /* 0xffffffe003037812 */ /* 0x000fe200078ec0ff */
[----:B------:R-:W-:Y:S01]  /*1d70*/  USHF.L.U32 UR28, UR35, 0x6, URZ ;  /* 0x00000006231c7899 */ /* 0x000fe2000800063f */
[----:B------:R-:W-:Y:S01]  /*1d80*/  IMAD.U32 R8, RZ, RZ, UR12 ;  /* 0x0000000cff087e24 */ /* 0x000fe2000f8e00ff */
[----:B------:R-:W-:Y:S01]  /*1d90*/  ULDC.64 UR18, c[0x0][0x210] ;  /* 0x0000840000127ab9 */ /* 0x000fe20000000a00 */
[----:B------:R-:W-:Y:S01]  /*1da0*/  ULEA.HI UR22, UR22, UR5, URZ, 0x6 ;  /* 0x0000000516167291 */ /* 0x000fe2000f8f303f */
[----:B------:R-:W-:Y:S01]  /*1db0*/  VIADD R7, R7, UR15 ;  /* 0x0000000f07077c36 */ /* 0x000fe20008000000 */
[----:B------:R-:W-:Y:S01]  /*1dc0*/  UIADD3 UR12, UP2, UP0, UR32, UR28, UR47 ;  /* 0x0000001c200c7290 */ /* 0x000fe2000f85e02f */
[C---:B------:R-:W-:Y:S01]  /*1dd0*/  LEA R204, P0, R6.reuse, UR18, 0x1 ;  /* 0x0000001206cc7c11 */ /* 0x040fe2000f8008ff */
[----:B------:R-:W-:Y:S01]  /*1de0*/  USHF.R.S32.HI UR7, URZ, 0x1f, UR28 ;  /* 0x0000001f3f077899 */ /* 0x000fe2000801141c */
[----:B------:R-:W-:Y:S01]  /*1df0*/  IMAD.IADD R3, R9, 0x1, -R3 ;  /* 0x0000000109037824 */ /* 0x000fe200078e0a03 */
[----:B------:R-:W-:Y:S01]  /*1e00*/  USHF.R.S32.HI UR22, URZ, 0x6, UR22 ;  /* 0x000000063f167899 */ /* 0x000fe20008011416 */
[----:B------:R-:W-:Y:S01]  /*1e10*/  LEA.HI.X R205, R6, UR19, R7, 0x1, P0 ;  /* 0x0000001306cd7c11 */ /* 0x000fe200080f0c07 */
[----:B------:R-:W-:Y:S01]  /*1e20*/  UIADD3.X UR5, UR50, UR7, UR54, UP2, UP0 ;  /* 0x0000000732057290 */ /* 0x000fe200097e0436 */
[----:B------:R-:W-:Y:S01]  /*1e30*/  IMAD R6, R252, UR35, R3 ;  /* 0x00000023fc067c24 */ /* 0x000fe2000f8e0203 */
[----:B------:R-:W-:Y:S01]  /*1e40*/  UIADD3 UR7, UP3, UP2, UR53, UR12, UR55 ;  /* 0x0000000c35077290 */ /* 0x000fe2000fa7e037 */
[----:B------:R-:W-:Y:S01]  /*1e50*/  IMAD.WIDE.U32 R4, R8, UR57, R4 ;  /* 0x0000003908047c25 */ /* 0x000fe2000f8e0004 */
[----:B------:R-:W-:-:S02]  /*1e60*/  UISETP.LT.AND UP0, UPT, URZ, UR22, UPT ;  /* 0x000000163f00728c */ /* 0x000fc4000bf01270 */
[----:B------:R-:W-:Y:S01]  /*1e70*/  UIADD3.X UR5, UR52, UR5, UR44, UP3, UP2 ;  /* 0x0000000534057290 */ /* 0x000fe20009fe442c */
[----:B------:R-:W-:Y:S01]  /*1e80*/  VIADD R5, R5, UR13 ;  /* 0x0000000d05057c36 */ /* 0x000fe20008000000 */
[----:B------:R-:W-:Y:S01]  /*1e90*/  USEL UR22, URZ, UR22, !UP0 ;  /* 0x000000163f167287 */ /* 0x000fe2000c000000 */
[----:B------:R-:W-:Y:S01]  /*1ea0*/  IADD3 R3, P0, R6, UR7, RZ ;  /* 0x0000000706037c10 */ /* 0x000fe2000ff1e0ff */
[----:B------:R-:W-:Y:S01]  /*1eb0*/  ULDC.64 UR16, c[0x0][0x400] ;  /* 0x0001000000107ab9 */ /* 0x000fe20000000a00 */
[----:B------:R-:W-:Y:S01]  /*1ec0*/  IMAD R7, R22, UR8, RZ ;  /* 0x0000000816077c24 */ /* 0x000fe2000f8e02ff */
[----:B------:R-:W-:Y:S01]  /*1ed0*/  UISETP.GT.AND UP0, UPT, UR29, UR22, UPT ;  /* 0x000000161d00728c */ /* 0x000fe2000bf04270 */
[----:B------:R-:W-:Y:S01]  /*1ee0*/  LEA.HI.X.SX32 R6, R6, UR5, 0x1, P0 ;  /* 0x0000000506067c11 */ /* 0x000fe200080f0eff */
[----:B------:R-:W-:Y:S01]  /*1ef0*/  ULDC.64 UR36, c[0x0][0x478] ;  /* 0x00011e0000247ab9 */ /* 0x000fe20000000a00 */
[C---:B------:R-:W-:Y:S01]  /*1f00*/  LEA R197, P0, R3.reuse, UR16, 0x2 ;  /* 0x0000001003c57c11 */ /* 0x040fe2000f8010ff */
[C---:B------:R-:W-:Y:S01]  /*1f10*/  IMAD R7, R240.reuse, UR9, R7 ;  /* 0x00000009f0077c24 */ /* 0x040fe2000f8e0207 */
[----:B------:R-:W-:Y:S01]  /*1f20*/  ULDC.64 UR30, c[0x0][0x3e0] ;  /* 0x0000f800001e7ab9 */ /* 0x000fe20000000a00 */
[----:B------:R-:W-:Y:S01]  /*1f30*/  IMAD.WIDE.U32 R4, R240, UR8, R4 ;  /* 0x00000008f0047c25 */ /* 0x000fe2000f8e0004 */
[----:B------:R-:W-:Y:S01]  /*1f40*/  LEA.HI.X R196, R3, UR17, R6, 0x2, P0 ;  /* 0x0000001103c47c11 */ /* 0x000fe200080f1406 */
[----:B------:R-:W-:Y:S01]  /*1f50*/  UIMAD.WIDE UR8, UR33, 0x4, UR36 ;  /* 0x00000004210878a5 */ /* 0x000fe2000f8e0224 */
[----:B------:R-:W-:Y:S01]  /*1f60*/  PLOP3.LUT P0, PT, PT, PT, UP0, 0x80, 0x0 ;  /* 0x000000000000781c */ /* 0x000fe20003f0f008 */
[----:B------:R-:W-:Y:S01]  /*1f70*/  IMAD.IADD R5, R5, 0x1, R7 ;  /* 0x0000000105057824 */ /* 0x000fe200078e0207 */
[----:B------:R-:W-:Y:S01]  /*1f80*/  LEA R202, P2, R4, UR30, 0x1 ;  /* 0x0000001e04ca7c11 */ /* 0x000fe2000f8408ff */
[----:B------:R-:W-:Y:S01]  /*1f90*/  UIADD3 UR7, UR29, -0x1, URZ ;  /* 0xffffffff1d077890 */ /* 0x000fe2000fffe03f */
[----:B------:R-:W-:-:S02]  /*1fa0*/  UMOV UR17, UR24 ;  /* 0x0000001800117c82 */ /* 0x000fc40008000000 */
[----:B------:R-:W-:Y:S01]  /*1fb0*/  LEA.HI.X R203, R4, UR31, R5, 0x1, P2 ;  /* 0x0000001f04cb7c11 */ /* 0x000fe200090f0c05 */
[----:B------:R-:W-:Y:S01]  /*1fc0*/  UMOV UR16, UR25 ;  /* 0x0000001900107c82 */ /* 0x000fe20008000000 */
[----:B------:R-:W-:Y:S01]  /*1fd0*/  UMOV UR19, UR8 ;  /* 0x0000000800137c82 */ /* 0x000fe20008000000 */
[----:B------:R-:W-:-:S04]  /*1fe0*/  UMOV UR18, UR9 ;  /* 0x0000000900127c82 */ /* 0x000fc80008000000 */
        /* <DEDUP_REMOVED lines=20> */
.L_x_1148:
        /* <DEDUP_REMOVED lines=19> */
.L_x_1149:
        /* <DEDUP_REMOVED lines=32> */
.L_x_1151:
[----:B------:R-:W-:Y:S05]  /*2460*/  BSYNC B0 ;  /* 0x0000000000007941 */ /* 0x000fea0003800000 */
.L_x_1150:
        /* <DEDUP_REMOVED lines=15> */
.L_x_1153:
[----:B------:R-:W-:Y:S05]  /*2560*/  BSYNC B0 ;  /* 0x0000000000007941 */ /* 0x000fea0003800000 */
.L_x_1152:
        /* <DEDUP_REMOVED lines=28> */
.L_x_1155:
[----:B------:R-:W-:Y:S05]  /*2730*/  BSYNC B0 ;  /* 0x0000000000007941 */ /* 0x000fea0003800000 */
.L_x_1154:
        /* <DEDUP_REMOVED lines=15> */
.L_x_1147:
[----:B------:R-:W-:Y:S01]  /*2830*/  UIMAD UR5, UR39, UR26, URZ ;  /* 0x0000001a270572a4 */ /* 0x000fe2000f8e023f */
[----:B------:R-:W-:Y:S01]  /*2840*/  IMAD.U32 R6, RZ, RZ, UR26 ;  /* 0x0000001aff067e24 */ /* 0x000fe2000f8e00ff */
[----:B------:R-:W-:Y:S01]  /*2850*/  UIMAD UR9, UR39, UR20, URZ ;  /* 0x00000014270972a4 */ /* 0x000fe2000f8e023f */
[----:B------:R-:W-:Y:S01]  /*2860*/  IMAD.U32 R4, RZ, RZ, UR20 ;  /* 0x00000014ff047e24 */ /* 0x000fe2000f8e00ff */
[----:B------:R-:W-:Y:S01]  /*2870*/  UIMAD UR8, UR40, -0x80, UR6 ;  /* 0xffffff80280878a4 */ /* 0x000fe2000f8e0206 */
[--C-:B------:R-:W-:Y:S01]  /*2880*/  IMAD.WIDE.U32 R6, R6, UR23, R250.reuse ;  /* 0x0000001706067c25 */ /* 0x100fe2000f8e00fa */
[----:B------:R-:W-:Y:S02]  /*2890*/  UIMAD UR12, UR23, UR27, UR5 ;  /* 0x0000001b170c72a4 */ /* 0x000fe4000f8e0205 */
[----:B------:R-:W-:Y:S01]  /*28a0*/  UIMAD UR9, UR23, UR21, UR9 ;  /* 0x00000015170972a4 */ /* 0x000fe2000f8e0209 */
[----:B------:R-:W-:Y:S01]  /*28b0*/  VIADD R10, R240, 0x40 ;  /* 0x00000040f00a7836 */ /* 0x000fe20000000000 */
[----:B------:R-:W-:Y:S01]  /*28c0*/  UIMAD UR5, UR7, -0x40, UR14 ;  /* 0xffffffc0070578a4 */ /* 0x000fe2000f8e020e */
[----:B------:R-:W-:Y:S01]  /*28d0*/  IMAD.WIDE.U32 R4, R4, UR23, R250 ;  /* 0x0000001704047c25 */ /* 0x000fe2000f8e00fa */
[----:B------:R-:W-:-:S03]  /*28e0*/  ISETP.GE.AND P2, PT, R240, UR8, PT ;  /* 0x00000008f0007c0c */ /* 0x000fc6000bf46270 */
[----:B------:R-:W-:Y:S01]  /*28f0*/  VIADD R3, R241, 0x8 ;  /* 0x00000008f1037836 */ /* 0x000fe20000000000 */
[----:B------:R-:W-:Y:S01]  /*2900*/  IADD3 R8, P3, R6, UR49, RZ ;  /* 0x0000003106087c10 */ /* 0x000fe2000ff7e0ff */
[----:B------:R-:W-:Y:S01]  /*2910*/  IMAD.U32 R9, RZ, RZ, UR12 ;  /* 0x0000000cff097e24 */ /* 0x000fe2000f8e00ff */
[----:B------:R-:W-:Y:S01]  /*2920*/  ISETP.GE.AND P1, PT, R10, UR8, PT ;  /* 0x000000080a007c0c */ /* 0x000fe2000bf26270 */
[----:B------:R-:W-:Y:S01]  /*2930*/  ULDC.64 UR12, c[0x0][0x260] ;  /* 0x00009800000c7ab9 */ /* 0x000fe20000000a00 */
[----:B------:R-:W-:Y:S01]  /*2940*/  IADD3 R6, P0, R4, UR38, RZ ;  /* 0x0000002604067c10 */ /* 0x000fe2000ff1e0ff */
[----:B------:R-:W-:Y:S01]  /*2950*/  IMAD.U32 R4, RZ, RZ, UR9 ;  /* 0x00000009ff047e24 */ /* 0x000fe2000f8e00ff */
[----:B------:R-:W-:Y:S01]  /*2960*/  ISETP.GE.AND P6, PT, R3, UR5, PT ;  /* 0x0000000503007c0c */ /* 0x000fe2000bfc6270 */
[----:B------:R-:W-:Y:S01]  /*2970*/  ULDC.64 UR8, c[0x0][0x268] ;  /* 0x00009a0000087ab9 */ /* 0x000fe20000000a00 */
[----:B------:R-:W-:Y:S01]  /*2980*/  IADD3.X R9, R7, UR51, R9, P3, !PT ;  /* 0x0000003307097c10 */ /* 0x000fe20009ffe409 */
[----:B------:R-:W-:Y:S01]  /*2990*/  IMAD R3, R11, UR12, RZ ;  /* 0x0000000c0b037c24 */ /* 0x000fe2000f8e02ff */
[----:B------:R-:W-:Y:S01]  /*29a0*/  IADD3.X R7, R5, UR41, R4, P0, !PT ;  /* 0x0000002905077c10 */ /* 0x000fe200087fe404 */
[----:B------:R-:W-:Y:S01]  /*29b0*/  VIADD R10, R241, 0x20 ;  /* 0x00000020f10a7836 */ /* 0x000fe20000000000 */
[----:B------:R-:W1:Y:S01]  /*29c0*/  @!P2 LDC.64 R20, c[0x0][0x218] ;  /* 0x00008600ff14ab82 */ /* 0x000e620000000a00 */
[----:B------:R-:W-:-:S02]  /*29d0*/  IMAD R11, R11, UR8, RZ ;  /* 0x000000080b0b7c24 */ /* 0x000fc4000f8e02ff */
[----:B------:R-:W-:Y:S01]  /*29e0*/  IMAD.MOV.U32 R237, RZ, RZ, 0x7f800000 ;  /* 0x7f800000ffed7424 */ /* 0x000fe200078e00ff */
[----:B------:R-:W-:Y:S01]  /*29f0*/  ISETP.GE.AND P5, PT, R10, UR5, PT ;  /* 0x000000050a007c0c */ /* 0x000fe2000bfa6270 */
[----:B------:R-:W-:Y:S01]  /*2a00*/  IMAD R3, R0, UR13, R3 ;  /* 0x0000000d00037c24 */ /* 0x000fe2000f8e0203 */
[----:B------:R-:W-:Y:S01]  /*2a10*/  @!P1 IADD3 R10, P0, R240, 0x40, RZ ;  /* 0x00000040f00a9810 */ /* 0x000fe20007f1e0ff */
[----:B------:R-:W-:Y:S01]  /*2a20*/  IMAD.WIDE.U32 R4, R0, UR12, R8 ;  /* 0x0000000c00047c25 */ /* 0x000fe2000f8e0008 */
[----:B------:R-:W2:Y:S03]  /*2a30*/  @!P1 LDC.64 R18, c[0x0][0x218] ;  /* 0x00008600ff129b82 */ /* 0x000ea60000000a00 */
[----:B------:R-:W-:Y:S02]  /*2a40*/  IMAD.MOV.U32 R238, RZ, RZ, 0x7f800000 ;  /* 0x7f800000ffee7424 */ /* 0x000fe400078e00ff */
[----:B------:R-:W-:-:S02]  /*2a50*/  IMAD.MOV.U32 R235, RZ, RZ, 0x7f800000 ;  /* 0x7f800000ffeb7424 */ /* 0x000fc400078e00ff */
[----:B------:R-:W-:Y:S01]  /*2a60*/  IMAD.MOV.U32 R236, RZ, RZ, 0x7f800000 ;  /* 0x7f800000ffec7424 */ /* 0x000fe200078e00ff */
[----:B------:R-:W-:Y:S01]  /*2a70*/  UIMAD UR37, UR35, 0x28, URZ ;  /* 0x00000028232578a4 */ /* 0x000fe2000f8e023f */
[C---:B------:R-:W-:Y:S01]  /*2a80*/  IMAD R11, R0.reuse, UR9, R11 ;  /* 0x00000009000b7c24 */ /* 0x040fe2000f8e020b */
[----:B------:R-:W-:Y:S01]  /*2a90*/  UIMAD UR36, UR35, 0x30, URZ ;  /* 0x00000030232478a4 */ /* 0x000fe2000f8e023f */
[----:B------:R-:W-:Y:S01]  /*2aa0*/  IMAD.WIDE.U32 R6, R0, UR8, R6 ;  /* 0x0000000800067c25 */ /* 0x000fe2000f8e0006 */
[----:B------:R-:W-:Y:S01]  /*2ab0*/  ULEA.HI UR8, UR7, UR7, URZ, 0x1 ;  /* 0x0000000707087291 */ /* 0x000fe2000f8f083f */
[----:B------:R-:W-:Y:S02]  /*2ac0*/  ULDC UR15, c[0x0][0x394] ;  /* 0x0000e500000f7ab9 */ /* 0x000fe40000000800 */
[----:B------:R-:W-:Y:S01]  /*2ad0*/  @!P2 IMAD R0, R22, UR26, RZ ;  /* 0x0000001a1600ac24 */ /* 0x000fe2000f8e02ff */
[----:B------:R-:W-:Y:S01]  /*2ae0*/  ULOP3.LUT UR8, UR8, 0xfffffffe, URZ, 0xc0, !UPT ;  /* 0xfffffffe08087892 */ /* 0x000fe2000f8ec03f */
[----:B------:R-:W-:Y:S01]  /*2af0*/  IMAD.IADD R5, R5, 0x1, R3 ;  /* 0x0000000105057824 */ /* 0x000fe200078e0203 */
[----:B------:R-:W-:Y:S01]  /*2b00*/  ULDC UR44, c[0x0][0x398] ;  /* 0x0000e600002c7ab9 */ /* 0x000fe20000000800 */
[C---:B------:R-:W-:Y:S01]  /*2b10*/  @!P2 IMAD R3, R240.reuse, UR27, R0 ;  /* 0x0000001bf003ac24 */ /* 0x040fe2000f8e0200 */
[----:B------:R-:W-:Y:S01]  /*2b20*/  UIADD3 UR8, UR7, -UR8, URZ ;  /* 0x8000000807087290 */ /* 0x000fe2000fffe03f */
[----:B------:R-:W-:Y:S01]  /*2b30*/  @!P1 IMAD.X R0, RZ, RZ, R22, P0 ;  /* 0x000000ffff009224 */ /* 0x000fe200000e0616 */
[C---:B------:R-:W-:Y:S01]  /*2b40*/  @!P1 IADD3 R12, P0, R240.reuse, 0x40, RZ ;  /* 0x00000040f00c9810 */ /* 0x040fe20007f1e0ff */
[----:B------:R-:W-:Y:S01]  /*2b50*/  @!P2 IMAD.WIDE.U32 R8, R240, UR26, R4 ;  /* 0x0000001af008ac25 */ /* 0x000fe2000f8e0004 */
[----:B------:R-:W-:-:S03]  /*2b60*/  UISETP.NE.AND UP0, UPT, UR8, 0x1, UPT ;  /* 0x000000010800788c */ /* 0x000fc6000bf05270 */
[----:B------:R-:W-:Y:S02]  /*2b70*/  @!P1 IMAD R0, R0, UR26, RZ ;  /* 0x0000001a00009c24 */ /* 0x000fe4000f8e02ff */
[----:B------:R-:W-:Y:S01]  /*2b80*/  IMAD R239, RZ, RZ, -UR28 ;  /* 0x8000001cffef7e24 */ /* 0x000fe2000f8e02ff */
[----:B------:R-:W-:Y:S01]  /*2b90*/  CS2R R126, SRZ ;  /* 0x00000000007e7805 */ /* 0x000fe2000001ff00 */
[----:B------:R-:W-:Y:S01]  /*2ba0*/  @!P2 IMAD.IADD R3, R9, 0x1, R3 ;  /* 0x000000010903a824 */ /* 0x000fe200078e0203 */
[----:B------:R-:W-:Y:S01]  /*2bb0*/  CS2R R124, SRZ ;  /* 0x00000000007c7805 */ /* 0x000fe2000001ff00 */
[----:B------:R-:W-:Y:S01]  /*2bc0*/  @!P1 IMAD R9, R10, UR27, R0 ;  /* 0x0000001b0a099c24 */ /* 0x000fe2000f8e0200 */
[----:B------:R-:W-:Y:S01]  /*2bd0*/  CS2R R130, SRZ ;  /* 0x0000000000827805 */ /* 0x000fe2000001ff00 */
[----:B------:R-:W-:Y:S01]  /*2be0*/  @!P1 IMAD.X R0, RZ, RZ, R22, P0 ;  /* 0x000000ffff009224 */ /* 0x000fe200000e0616 */
[----:B------:R-:W-:Y:S01]  /*2bf0*/  PLOP3.LUT P0, PT, PT, PT, UP4, 0x80, 0x0 ;  /* 0x000000000000781c */ /* 0x000fe20003f0f048 */
[----:B------:R-:W-:Y:S01]  /*2c00*/  @!P1 IMAD.MOV.U32 R16, RZ, RZ, R4 ;  /* 0x000000ffff109224 */ /* 0x000fe200078e0004 */
[C---:B-1----:R-:W-:Y:S01]  /*2c10*/  @!P2 LEA R4, P3, R8.reuse, R20, 0x1 ;  /* 0x000000140804a211 */ /* 0x042fe200078608ff */
[----:B------:R-:W-:Y:S01]  /*2c20*/  @!P1 IMAD.MOV.U32 R17, RZ, RZ, R5 ;  /* 0x000000ffff119224 */ /* 0x000fe200078e0005 */
[----:B------:R-:W-:Y:S01]  /*2c30*/  CS2R R128, SRZ ;  /* 0x0000000000807805 */ /* 0x000fe2000001ff00 */
[----:B------:R-:W-:Y:S01]  /*2c40*/  IMAD.IADD R7, R7, 0x1, R11 ;  /* 0x0000000107077824 */ /* 0x000fe200078e020b */
[----:B------:R-:W-:Y:S01]  /*2c50*/  @!P2 LEA.HI.X R5, R8, R21, R3, 0x1, P3 ;  /* 0x000000150805a211 */ /* 0x000fe200018f0c03 */
[----:B------:R-:W-:Y:S01]  /*2c60*/  @!P1 IMAD.WIDE.U32 R10, R10, UR26, R16 ;  /* 0x0000001a0a0a9c25 */ /* 0x000fe2000f8e0010 */
[----:B------:R-:W-:Y:S01]  /*2c70*/  ISETP.GE.AND P3, PT, R240, UR5, PT ;  /* 0x00000005f0007c0c */ /* 0x000fe2000bf66270 */
[----:B------:R-:W1:Y:S01]  /*2c80*/  @!P1 LDC.64 R16, c[0x0][0x220] ;  /* 0x00008800ff109b82 */ /* 0x000e620000000a00 */
[----:B------:R-:W-:Y:S01]  /*2c90*/  CS2R R122, SRZ ;  /* 0x00000000007a7805 */ /* 0x000fe2000001ff00 */
[----:B------:R-:W-:Y:S01]  /*2ca0*/  @!P1 IMAD.IADD R9, R11, 0x1, R9 ;  /* 0x000000010b099824 */ /* 0x000fe200078e0209 */
[----:B--2---:R-:W-:-:S05]  /*2cb0*/  @!P1 LEA R8, P4, R10, R18, 0x1 ;  /* 0x000000120a089211 */ /* 0x004fca00078808ff */
[----:B------:R-:W-:Y:S01]  /*2cc0*/  @P0 BAR.SYNC.DEFER_BLOCKING 0x0 ;  /* 0x0000000000000b1d */ /* 0x000fe20000010000 */
[--C-:B------:R-:W-:Y:S01]  /*2cd0*/  @!P1 IMAD.MOV.U32 R14, RZ, RZ, R6.reuse ;  /* 0x000000ffff0e9224 */ /* 0x100fe200078e0006 */
[----:B------:R-:W-:Y:S01]  /*2ce0*/  PLOP3.LUT P0, PT, PT, PT, UP0, 0x80, 0x0 ;  /* 0x000000000000781c */ /* 0x000fe20003f0f008 */
[----:B------:R-:W-:Y:S01]  /*2cf0*/  @!P1 IMAD.MOV.U32 R15, RZ, RZ, R7 ;  /* 0x000000ffff0f9224 */ /* 0x000fe200078e0007 */
[----:B------:R-:W-:Y:S01]  /*2d00*/  @!P1 LEA.HI.X R9, R10, R19, R9, 0x1, P4 ;  /* 0x000000130a099211 */ /* 0x000fe200020f0c09 */
[----:B------:R-:W-:Y:S01]  /*2d10*/  @!P1 IMAD R0, R0, UR20, RZ ;  /* 0x0000001400009c24 */ /* 0x000fe2000f8e02ff */
[----:B------:R-:W-:Y:S01]  /*2d20*/  ISETP.GE.AND P4, PT, R241, UR5, PT ;  /* 0x00000005f1007c0c */ /* 0x000fe2000bf86270 */
[----:B------:R-:W-:Y:S01]  /*2d30*/  @!P2 IMAD.WIDE.U32 R10, R240, UR20, R6 ;  /* 0x00000014f00aac25 */ /* 0x000fe2000f8e0006 */
[----:B------:R-:W-:Y:S01]  /*2d40*/  CS2R R120, SRZ ;  /* 0x0000000000787805 */ /* 0x000fe2000001ff00 */
[----:B------:R-:W2:Y:S01]  /*2d50*/  @!P2 LDC.64 R6, c[0x0][0x220] ;  /* 0x00008800ff06ab82 */ /* 0x000ea20000000a00 */
[----:B------:R-:W-:Y:S01]  /*2d60*/  CS2R R118, SRZ ;  /* 0x0000000000767805 */ /* 0x000fe2000001ff00 */
[----:B------:R-:W-:Y:S01]  /*2d70*/  @!P2 IMAD R3, R22, UR20, RZ ;  /* 0x000000141603ac24 */ /* 0x000fe2000f8e02ff */
[----:B------:R-:W-:Y:S01]  /*2d80*/  CS2R R116, SRZ ;  /* 0x0000000000747805 */ /* 0x000fe2000001ff00 */
[----:B------:R-:W-:Y:S01]  /*2d90*/  @!P1 IMAD R18, R12, UR21, R0 ;  /* 0x000000150c129c24 */ /* 0x000fe2000f8e0200 */
[----:B------:R-:W-:Y:S01]  /*2da0*/  LEA R0, R246, UR4, 0x1 ;  /* 0x00000004f6007c11 */ /* 0x000fe2000f8e08ff */
[----:B------:R-:W-:Y:S01]  /*2db0*/  @!P1 IMAD.WIDE.U32 R12, R12, UR20, R14 ;  /* 0x000000140c0c9c25 */ /* 0x000fe2000f8e000e */
[----:B------:R-:W-:-:S02]  /*2dc0*/  CS2R R110, SRZ ;  /* 0x00000000006e7805 */ /* 0x000fc4000001ff00 */
[----:B------:R-:W-:Y:S02]  /*2dd0*/  CS2R R108, SRZ ;  /* 0x00000000006c7805 */ /* 0x000fe4000001ff00 */
[----:B------:R-:W-:Y:S01]  /*2de0*/  CS2R R114, SRZ ;  /* 0x0000000000727805 */ /* 0x000fe2000001ff00 */
[----:B------:R-:W-:Y:S01]  /*2df0*/  @!P2 IMAD R14, R240, UR21, R3 ;  /* 0x00000015f00eac24 */ /* 0x000fe2000f8e0203 */
[----:B------:R-:W-:Y:S01]  /*2e00*/  CS2R R112, SRZ ;  /* 0x0000000000707805 */ /* 0x000fe2000001ff00 */
[----:B------:R-:W-:Y:S01]  /*2e10*/  VIADD R3, R246, 0x1800 ;  /* 0x00001800f6037836 */ /* 0x000fe20000000000 */
[----:B------:R-:W-:Y:S01]  /*2e20*/  CS2R R106, SRZ ;  /* 0x00000000006a7805 */ /* 0x000fe2000001ff00 */
[----:B------:R-:W-:Y:S01]  /*2e30*/  IMAD.SHL.U32 R245, R241, 0x4, RZ ;  /* 0x00000004f1f57824 */ /* 0x000fe200078e00ff */
[----:B------:R-:W-:Y:S01]  /*2e40*/  @P3 STS [R0+0x6000], RZ ;  /* 0x006000ff00003388 */ /* 0x000fe20000000800 */
[----:B------:R-:W-:Y:S02]  /*2e50*/  CS2R R104, SRZ ;  /* 0x0000000000687805 */ /* 0x000fe4000001ff00 */
[----:B------:R-:W-:-:S02]  /*2e60*/  SEL R3, R3, R246, !P0 ;  /* 0x000000f603037207 */ /* 0x000fc40004000000 */
[----:B------:R-:W-:Y:S01]  /*2e70*/  CS2R R102, SRZ ;  /* 0x0000000000667805 */ /* 0x000fe2000001ff00 */
[----:B------:R-:W-:Y:S01]  /*2e80*/  @P3 STS [R0+0x6004], RZ ;  /* 0x006004ff00003388 */ /* 0x000fe20000000800 */
[----:B------:R-:W-:Y:S02]  /*2e90*/  CS2R R100, SRZ ;  /* 0x0000000000647805 */ /* 0x000fe4000001ff00 */
[----:B------:R-:W-:Y:S01]  /*2ea0*/  LEA R206, R3, UR4, 0x1 ;  /* 0x0000000403ce7c11 */ /* 0x000fe2000f8e08ff */
[----:B------:R-:W-:Y:S01]  /*2eb0*/  @!P2 IMAD.IADD R3, R11, 0x1, R14 ;  /* 0x000000010b03a824 */ /* 0x000fe200078e020e */
[----:B------:R-:W-:Y:S01]  /*2ec0*/  @P3 STS.64 [R0+0x6008], RZ ;  /* 0x006008ff00003388 */ /* 0x000fe20000000a00 */
        /* <DEDUP_REMOVED lines=22> */
[----:B------:R-:W-:Y:S01]  /*3030*/  @!P3 LDGSTS.E.BYPASS.LTC128B.128 [R0+0x8000], desc[UR10][R202.64+0x80] ;  /* 0x08000080ca00bfae */ /* 0x000fe2000b901d4a */
[----:B------:R-:W-:-:S02]  /*3040*/  CS2R R68, SRZ ;  /* 0x0000000000447805 */ /* 0x000fc4000001ff00 */
[----:B------:R-:W-:Y:S02]  /*3050*/  CS2R R62, SRZ ;  /* 0x00000000003e7805 */ /* 0x000fe4000001ff00 */
[----:B------:R-:W-:Y:S01]  /*3060*/  CS2R R60, SRZ ;  /* 0x00000000003c7805 */ /* 0x000fe2000001ff00 */
        /* <DEDUP_REMOVED lines=18> */
[----:B------:R-:W-:Y:S01]  /*3190*/  CS2R R36, SRZ ;  /* 0x0000000000247805 */ /* 0x000fe2000001ff00 */
[----:B------:R-:W-:Y:S01]  /*31a0*/  UIMAD UR39, UR35, 0x18, URZ ;  /* 0x00000018232778a4 */ /* 0x000fe2000f8e023f */
[----:B------:R-:W-:Y:S01]  /*31b0*/  @P3 STS [R206+0x1004], RZ ;  /* 0x001004ffce003388 */ /* 0x000fe20000000800 */
[----:B------:R-:W-:Y:S01]  /*31c0*/  USHF.L.U32 UR38, UR35, 0x5, URZ ;  /* 0x0000000523267899 */ /* 0x000fe2000800063f */
[----:B------:R-:W-:-:S02]  /*31d0*/  ULDC UR8, c[0x0][0x2ec] ;  /* 0x0000bb0000087ab9 */ /* 0x000fc40000000800 */
        /* <DEDUP_REMOVED lines=12> */
[----:B--2---:R-:W-:-:S03]  /*32a0*/  @!P2 LEA R6, P3, R10, R6, 0x1 ;  /* 0x000000060a06a211 */ /* 0x004fc600078608ff */
[----:B------:R-:W-:Y:S01]  /*32b0*/  @P2 STS [R0+0x9000], RZ ;  /* 0x009000ff00002388 */ /* 0x000fe20000000800 */
[----:B------:R-:W-:Y:S01]  /*32c0*/  @!P2 LEA.HI.X R7, R10, R7, R3, 0x1, P3 ;  /* 0x000000070a07a211 */ /* 0x000fe200018f0c03 */
[----:B------:R-:W-:Y:S02]  /*32d0*/  @!P1 IMAD.IADD R3, R13, 0x1, R18 ;  /* 0x000000010d039824 */ /* 0x000fe400078e0212 */
        /* <DEDUP_REMOVED lines=19> */
[----:B-1----:R-:W-:-:S03]  /*3410*/  @!P1 LEA R4, P3, R12, R16, 0x1 ;  /* 0x000000100c049211 */ /* 0x002fc600078608ff */
[----:B------:R-:W-:Y:S01]  /*3420*/  @P2 STS [R0+0xf000], RZ ;  /* 0x00f000ff00002388 */ /* 0x000fe20000000800 */
[----:B------:R-:W-:Y:S01]  /*3430*/  @!P1 LEA.HI.X R5, R12, R17, R3, 0x1, P3 ;  /* 0x000000110c059211 */ /* 0x000fe200018f0c03 */
[----:B------:R-:W-:Y:S02]  /*3440*/  VIADD R3, R241, 0x28 ;  /* 0x00000028f1037836 */ /* 0x000fe40000000000 */
        /* <DEDUP_REMOVED lines=8> */
[----:B--2---:R-:W-:-:S03]  /*34d0*/  SHF.R.S32.HI R8, RZ, 0x1f, R241 ;  /* 0x0000001fff087819 */ /* 0x004fc600000114f1 */
        /* <DEDUP_REMOVED lines=42> */
[----:B------:R-:W-:Y:S01]  /*3780*/  SHF.L.U64.HI R244, R241, 0x2, R8 ;  /* 0x00000002f1f47819 */ /* 0x000fe20000010208 */
[----:B------:R-:W-:Y:S01]  /*3790*/  UIADD3 UR23, UR20, UR24, URZ ;  /* 0x0000001814177290 */ /* 0x000fe2000fffe03f */
[----:B------:R-:W-:Y:S01]  /*37a0*/  LEA R3, R0, UR4, 0x1 ;  /* 0x0000000400037c11 */ /* 0x000fe2000f8e08ff */
[----:B------:R-:W-:-:S02]  /*37b0*/  UIADD3 UR41, UR5, -UR34, URZ ;  /* 0x8000002205297290 */ /* 0x000fc4000fffe03f */
[----:B------:R-:W-:Y:S02]  /*37c0*/  UIMAD UR35, UR35, 0x38, URZ ;  /* 0x00000038232378a4 */ /* 0x000fe4000f8e023f */
[----:B------:R-:W-:Y:S02]  /*37d0*/  UIADD3 UR34, UR20, UR28, URZ ;  /* 0x0000001c14227290 */ /* 0x000fe4000fffe03f */
[----:B------:R-:W-:Y:S01]  /*37e0*/  UIADD3 UR33, UR20, UR23, URZ ;  /* 0x0000001714217290 */ /* 0x000fe2000fffe03f */
[----:B-1----:R-:W-:-:S11]  /*37f0*/  ULDC UR5, c[0x0][0x39c] ;  /* 0x0000e70000057ab9 */ /* 0x002fd60000000800 */
.L_x_1161:
        /* <DEDUP_REMOVED lines=197> */
.L_x_1157:
        /* <DEDUP_REMOVED lines=21> */
[----:B------:R-:W-:Y:S01]  /*45a0*/  VIADD R9, R0, 0x18 ;  /* 0x0000001800097836 */ /* 0x000fe20000000000 */
        /* <DEDUP_REMOVED lines=106> */
.L_x_1158:
        /* <DEDUP_REMOVED lines=11> */
[----:B------:R1:W-:Y:S01]  /*4d00*/  MUFU.EX2 R196, R0 ;  /* 0x0000000000c47308 */ /* 0x0003e20000000800 */
[----:B------:R-:W-:Y:S02]  /*4d10*/  PLOP3.LUT P1, PT, PT, PT, UP3, 0x80, 0x0 ;  /* 0x000000000000781c */ /* 0x000fe40003f2f038 */
        /* <DEDUP_REMOVED lines=97> */
[----:B------:R-:W-:Y:S08]  /*5330*/  LDSM.16.M88.4 R32, [R175+0x6000] ;  /* 0x00600000af20783b */ /* 0x000ff00000000200 */
[----:B------:R-:W2:Y:S08]  /*5340*/  LDSM.16.M88.4 R16, [R172+0xf000] ;  /* 0x00f00000ac10783b */ /* 0x000eb00000000200 */
[----:B------:R-:W3:Y:S01]  /*5350*/  LDSM.16.M88.4 R28, [R175+0x6800] ;  /* 0x00680000af1c783b */ /* 0x000ee20000000200 */
[----:B-1----:R-:W-:Y:S07]  /*5360*/  FFMA.FTZ R0, -R148, R148, 1 ;  /* 0x3f80000094007423 */ /* 0x002fee0000010194 */
[----:B------:R-:W1:Y:S01]  /*5370*/  LDSM.16.M88.4 R132, [R172+0xf400] ;  /* 0x00f40000ac84783b */ /* 0x000e620000000200 */
[----:B------:R-:W-:Y:S07]  /*5380*/  FMUL.FTZ R0, R0, UR5 ;  /* 0x0000000500007c20 */ /* 0x000fee0008410000 */
[----:B------:R-:W-:Y:S08]  /*5390*/  LDSM.16.M88.4 R136, [R176+0x6000] ;  /* 0x00600000b088783b */ /* 0x000ff00000000200 */
        /* <DEDUP_REMOVED lines=70> */
[----:B------:R-:W-:Y:S01]  /*5800*/  FADD.FTZ R8, -R185, R8 ;  /* 0x00000008b9087221 */ /* 0x000fe20000010100 */
[----:B------:R-:W1:Y:S01]  /*5810*/  LDSM.16.M88.4 R4, [R173+0x13400] ;  /* 0x01340000ad04783b */ /* 0x000e620000000200 */
[----:B------:R-:W-:Y:S01]  /*5820*/  FADD.FTZ R10, -R184, R10 ;  /* 0x0000000ab80a7221 */ /* 0x000fe20000010100 */
[----:B------:R-:W-:Y:S01]  /*5830*/  FMUL.FTZ R132, R132, R0 ;  /* 0x0000000084847220 */ /* 0x000fe20000410000 */
[----:B------:R-:W-:Y:S01]  /*5840*/  FADD.FTZ R11, -R184, R11 ;  /* 0x0000000bb80b7221 */ /* 0x000fe20000010100 */
[----:B------:R-:W-:Y:S01]  /*5850*/  FFMA.FTZ R0, -R149, R149, 1 ;  /* 0x3f80000095007423 */ /* 0x000fe20000010195 */
[----:B------:R-:W-:Y:S01]  /*5860*/  FADD.FTZ R9, -R185, R9 ;  /* 0x00000009b9097221 */ /* 0x000fe20000010100 */
[----:B------:R-:W-:Y:S01]  /*5870*/  FMUL.FTZ R146, R208, R8 ;  /* 0x00000008d0927220 */ /* 0x000fe20000410000 */
[----:B------:R-:W-:Y:S01]  /*5880*/  FMUL.FTZ R144, R207, R10 ;  /* 0x0000000acf907220 */ /* 0x000fe20000410000 */
[----:B------:R-:W-:Y:S01]  /*5890*/  FMUL.FTZ R135, R197, R11 ;  /* 0x0000000bc5877220 */ /* 0x000fe20000410000 */
[----:B------:R-:W-:Y:S01]  /*58a0*/  FFMA.FTZ R10, -R152, R152, 1 ;  /* 0x3f800000980a7423 */ /* 0x000fe20000010198 */
[----:B------:R-:W-:Y:S01]  /*58b0*/  FFMA.FTZ R8, -R150, R150, 1 ;  /* 0x3f80000096087423 */ /* 0x000fe20000010196 */
[----:B------:R-:W-:Y:S01]  /*58c0*/  FMUL.FTZ R0, R0, UR5 ;  /* 0x0000000500007c20 */ /* 0x000fe20008410000 */
[----:B------:R-:W-:Y:S01]  /*58d0*/  FMUL.FTZ R145, R145, R9 ;  /* 0x0000000991917220 */ /* 0x000fe20000410000 */
[----:B------:R-:W-:Y:S01]  /*58e0*/  FFMA.FTZ R9, -R151, R151, 1 ;  /* 0x3f80000097097423 */ /* 0x000fe20000010197 */
[----:B------:R-:W-:Y:S01]  /*58f0*/  FMUL.FTZ R10, R10, UR5 ;  /* 0x000000050a0a7c20 */ /* 0x000fe20008410000 */
[----:B------:R-:W-:Y:S01]  /*5900*/  FMUL.FTZ R8, R8, UR5 ;  /* 0x0000000508087c20 */ /* 0x000fe20008410000 */
[----:B------:R-:W-:Y:S01]  /*5910*/  FADD.FTZ R13, -R185, R13 ;  /* 0x0000000db90d7221 */ /* 0x000fe20000010100 */
[----:B------:R-:W-:Y:S01]  /*5920*/  FMUL.FTZ R135, R135, R0 ;  /* 0x0000000087877220 */ /* 0x000fe20000410000 */
[----:B------:R-:W-:Y:S01]  /*5930*/  FADD.FTZ R15, -R184, R15 ;  /* 0x0000000fb80f7221 */ /* 0x000fe20000010100 */
[----:B------:R-:W-:Y:S01]  /*5940*/  FFMA.FTZ R0, -R160, R160, 1 ;  /* 0x3f800000a0007423 */ /* 0x000fe200000101a0 */
[----:B------:R-:W-:Y:S01]  /*5950*/  FMUL.FTZ R9, R9, UR5 ;  /* 0x0000000509097c20 */ /* 0x000fe20008410000 */
[----:B------:R-:W-:Y:S01]  /*5960*/  FMUL.FTZ R11, R196, R10 ;  /* 0x0000000ac40b7220 */ /* 0x000fe20000410000 */
[----:B------:R-:W-:Y:S01]  /*5970*/  FMUL.FTZ R134, R147, R8 ;  /* 0x0000000893867220 */ /* 0x000fe20000410000 */
[----:B------:R-:W-:Y:S01]  /*5980*/  FMUL.FTZ R148, R211, R13 ;  /* 0x0000000dd3947220 */ /* 0x000fe20000410000 */
[----:B------:R-:W-:Y:S01]  /*5990*/  FMUL.FTZ R13, R209, R15 ;  /* 0x0000000fd10d7220 */ /* 0x000fe20000410000 */
[----:B------:R-:W-:Y:S01]  /*59a0*/  FFMA.FTZ R10, -R155, R155, 1 ;  /* 0x3f8000009b0a7423 */ /* 0x000fe2000001019b */
[----:B------:R-:W-:Y:S01]  /*59b0*/  FFMA.FTZ R8, -R153, R153, 1 ;  /* 0x3f80000099087423 */ /* 0x000fe20000010199 */
[----:B------:R-:W-:Y:S01]  /*59c0*/  F2FP.F16.F32.PACK_AB R132, R132, R134 ;  /* 0x000000868484723e */ /* 0x000fe200000000ff */
[----:B------:R-:W-:Y:S01]  /*59d0*/  FMUL.FTZ R0, R0, UR5 ;  /* 0x0000000500007c20 */ /* 0x000fe20008410000 */
[----:B------:R-:W-:Y:S01]  /*59e0*/  FMUL.FTZ R133, R133, R9 ;  /* 0x0000000985857220 */ /* 0x000fe20000410000 */
[----:B------:R-:W-:Y:S01]  /*59f0*/  FADD.FTZ R14, -R184, R14 ;  /* 0x0000000eb80e7221 */ /* 0x000fe20000010100 */
[----:B------:R-:W-:Y:S01]  /*5a00*/  FFMA.FTZ R9, -R154, R154, 1 ;  /* 0x3f8000009a097423 */ /* 0x000fe2000001019a */
[----:B------:R-:W-:Y:S01]  /*5a10*/  FMUL.FTZ R10, R10, UR5 ;  /* 0x000000050a0a7c20 */ /* 0x000fe20008410000 */
[----:B------:R-:W-:Y:S01]  /*5a20*/  FMUL.FTZ R8, R8, UR5 ;  /* 0x0000000508087c20 */ /* 0x000fe20008410000 */
[----:B------:R-:W-:Y:S01]  /*5a30*/  FMUL.FTZ R13, R13, R0 ;  /* 0x000000000d0d7220 */ /* 0x000fe20000410000 */
[----:B------:R-:W-:Y:S01]  /*5a40*/  FADD.FTZ R12, -R185, R12 ;  /* 0x0000000cb90c7221 */ /* 0x000fe20000010100 */
[----:B------:R-:W-:Y:S01]  /*5a50*/  FMUL.FTZ R147, R210, R14 ;  /* 0x0000000ed2937220 */ /* 0x000fe20000410000 */
[----:B------:R-:W-:Y:S01]  /*5a60*/  FADD.FTZ R19, -R187, R19 ;  /* 0x00000013bb137221 */ /* 0x000fe20000010100 */
[----:B------:R-:W-:Y:S01]  /*5a70*/  FFMA.FTZ R0, -R164, R164, 1 ;  /* 0x3f800000a4007423 */ /* 0x000fe200000101a4 */
[----:B------:R-:W-:Y:S01]  /*5a80*/  FMUL.FTZ R9, R9, UR5 ;  /* 0x0000000509097c20 */ /* 0x000fe20008410000 */
[-C--:B-1----:R-:W-:Y:S03]  /*5a90*/  HMMA.16816.F32 R20, R140, R4.reuse, R20 ;  /* 0x000000048c14723c */ /* 0x082fe60000001814 */
[----:B------:R-:W-:Y:S01]  /*5aa0*/  FMUL.FTZ R15, R146, R10 ;  /* 0x0000000a920f7220 */ /* 0x000fe20000410000 */
[----:B------:R-:W-:Y:S01]  /*5ab0*/  FMUL.FTZ R144, R144, R8 ;  /* 0x0000000890907220 */ /* 0x000fe20000410000 */
[----:B------:R-:W-:Y:S01]  /*5ac0*/  FMUL.FTZ R150, R212, R12 ;  /* 0x0000000cd4967220 */ /* 0x000fe20000410000 */
[C---:B------:R-:W-:Y:S05]  /*5ad0*/  HMMA.16816.F32 R24, R136.reuse, R4, R24 ;  /* 0x000000048818723c */ /* 0x040fea0000001818 */
[----:B------:R-:W-:Y:S01]  /*5ae0*/  FMUL.FTZ R19, R213, R19 ;  /* 0x00000013d5137220 */ /* 0x000fe20000410000 */
[-C--:B------:R-:W-:Y:S05]  /*5af0*/  HMMA.16816.F32 R28, R136, R6.reuse, R28 ;  /* 0x00000006881c723c */ /* 0x080fea000000181c */
[----:B------:R-:W-:Y:S01]  /*5b00*/  FFMA.FTZ R5, -R162, R162, 1 ;  /* 0x3f800000a2057423 */ /* 0x000fe200000101a2 */
[----:B------:R-:W-:Y:S01]  /*5b10*/  FFMA.FTZ R4, -R161, R161, 1 ;  /* 0x3f800000a1047423 */ /* 0x000fe200000101a1 */
[----:B------:R-:W-:Y:S01]  /*5b20*/  FFMA.FTZ R8, -R163, R163, 1 ;  /* 0x3f800000a3087423 */ /* 0x000fe200000101a3 */
[----:B------:R-:W-:Y:S01]  /*5b30*/  FMUL.FTZ R0, R0, UR5 ;  /* 0x0000000500007c20 */ /* 0x000fe20008410000 */
[----:B------:R-:W-:Y:S04]  /*5b40*/  HMMA.16816.F32 R32, R140, R6, R32 ;  /* 0x000000068c20723c */ /* 0x000fe80000001820 */
[----:B------:R-:W-:Y:S01]  /*5b50*/  FMUL.FTZ R5, R5, UR5 ;  /* 0x0000000505057c20 */ /* 0x000fe20008410000 */
[----:B------:R-:W-:Y:S01]  /*5b60*/  FMUL.FTZ R4, R4, UR5 ;  /* 0x0000000504047c20 */ /* 0x000fe20008410000 */
[----:B------:R-:W-:Y:S01]  /*5b70*/  FMUL.FTZ R12, R145, R9 ;  /* 0x00000009910c7220 */ /* 0x000fe20000410000 */
[----:B------:R-:W-:Y:S01]  /*5b80*/  FADD.FTZ R16, -R186, R16 ;  /* 0x00000010ba107221 */ /* 0x000fe20000010100 */
[----:B------:R-:W-:Y:S03]  /*5b90*/  FMUL.FTZ R14, R148, R5 ;  /* 0x00000005940e7220 */ /* 0x000fe60000410000 */
[----:B------:R-:W-:Y:S01]  /*5ba0*/  FMUL.FTZ R10, R147, R4 ;  /* 0x00000004930a7220 */ /* 0x000fe20000410000 */
[----:B------:R-:W-:Y:S01]  /*5bb0*/  FADD.FTZ R17, -R186, R17 ;  /* 0x00000011ba117221 */ /* 0x000fe20000010100 */
[----:B------:R-:W-:Y:S01]  /*5bc0*/  FADD.FTZ R18, -R187, R18 ;  /* 0x00000012bb127221 */ /* 0x000fe20000010100 */
[----:B------:R-:W-:Y:S01]  /*5bd0*/  FFMA.FTZ R5, -R166, R166, 1 ;  /* 0x3f800000a6057423 */ /* 0x000fe200000101a6 */
[----:B------:R-:W-:Y:S01]  /*5be0*/  FFMA.FTZ R4, -R165, R165, 1 ;  /* 0x3f800000a5047423 */ /* 0x000fe200000101a5 */
[----:B------:R-:W-:Y:S01]  /*5bf0*/  F2FP.F16.F32.PACK_AB R133, R133, R11 ;  /* 0x0000000b8585723e */ /* 0x000fe200000000ff */
[----:B------:R-:W-:Y:S01]  /*5c00*/  FMUL.FTZ R8, R8, UR5 ;  /* 0x0000000508087c20 */ /* 0x000fe20008410000 */
[C---:B------:R-:W-:Y:S01]  /*5c10*/  FADD.FTZ R20, -R186.reuse, R20 ;  /* 0x00000014ba147221 */ /* 0x040fe20000010100 */
[----:B------:R-:W-:Y:S01]  /*5c20*/  FADD.FTZ R21, -R186, R21 ;  /* 0x00000015ba157221 */ /* 0x000fe20000010100 */
[----:B------:R-:W-:Y:S01]  /*5c30*/  FMUL.FTZ R19, R19, R0 ;  /* 0x0000000013137220 */ /* 0x000fe20000410000 */
[----:B------:R-:W-:Y:S01]  /*5c40*/  FMUL.FTZ R11, R222, R16 ;  /* 0x00000010de0b7220 */ /* 0x000fe20000410000 */
[----:B------:R-:W-:Y:S01]  /*5c50*/  FMUL.FTZ R17, R220, R17 ;  /* 0x00000011dc117220 */ /* 0x000fe20000410000 */
[----:B------:R-:W-:Y:S01]  /*5c60*/  FMUL.FTZ R18, R218, R18 ;  /* 0x00000012da127220 */ /* 0x000fe20000410000 */
[----:B------:R-:W-:Y:S01]  /*5c70*/  FADD.FTZ R23, -R187, R23 ;  /* 0x00000017bb177221 */ /* 0x000fe20000010100 */
[----:B------:R-:W-:Y:S01]  /*5c80*/  FMUL.FTZ R5, R5, UR5 ;  /* 0x0000000505057c20 */ /* 0x000fe20008410000 */
[----:B------:R-:W-:Y:S01]  /*5c90*/  FMUL.FTZ R4, R4, UR5 ;  /* 0x0000000504047c20 */ /* 0x000fe20008410000 */
[----:B------:R-:W-:Y:S01]  /*5ca0*/  FFMA.FTZ R0, -R168, R168, 1 ;  /* 0x3f800000a8007423 */ /* 0x000fe200000101a8 */
[----:B------:R-:W-:Y:S01]  /*5cb0*/  F2FP.F16.F32.PACK_AB R16, R12, R15 ;  /* 0x0000000f0c10723e */ /* 0x000fe200000000ff */
[----:B------:R-:W-:Y:S01]  /*5cc0*/  FMUL.FTZ R9, R150, R8 ;  /* 0x0000000896097220 */ /* 0x000fe20000410000 */
[----:B------:R-:W-:Y:S01]  /*5cd0*/  F2FP.F16.F32.PACK_AB R15, R135, R144 ;  /* 0x00000090870f723e */ /* 0x000fe200000000ff */
[----:B------:R-:W-:Y:S01]  /*5ce0*/  FMUL.FTZ R135, R221, R20 ;  /* 0x00000014dd877220 */ /* 0x000fe20000410000 */
[----:B------:R-:W-:Y:S01]  /*5cf0*/  FMUL.FTZ R134, R219, R21 ;  /* 0x00000015db867220 */ /* 0x000fe20000410000 */
[----:B------:R-:W-:Y:S01]  /*5d00*/  FMUL.FTZ R21, R216, R23 ;  /* 0x00000017d8157220 */ /* 0x000fe20000410000 */
[----:B------:R-:W-:Y:S01]  /*5d10*/  FFMA.FTZ R8, -R167, R167, 1 ;  /* 0x3f800000a7087423 */ /* 0x000fe200000101a7 */
[----:B------:R-:W-:Y:S01]  /*5d20*/  FMUL.FTZ R12, R17, R5 ;  /* 0x00000005110c7220 */ /* 0x000fe20000410000 */
[----:B------:R-:W-:Y:S01]  /*5d30*/  FMUL.FTZ R20, R18, R4 ;  /* 0x0000000412147220 */ /* 0x000fe20000410000 */
[----:B------:R-:W-:Y:S01]  /*5d40*/  FMUL.FTZ R0, R0, UR5 ;  /* 0x0000000500007c20 */ /* 0x000fe20008410000 */
[----:B------:R-:W-:Y:S01]  /*5d50*/  FADD.FTZ R22, -R187, R22 ;  /* 0x00000016bb167221 */ /* 0x000fe20000010100 */
[----:B------:R-:W-:Y:S01]  /*5d60*/  FFMA.FTZ R5, -R170, R170, 1 ;  /* 0x3f800000aa057423 */ /* 0x000fe200000101aa */
[----:B------:R-:W-:Y:S01]  /*5d70*/  FFMA.FTZ R4, -R169, R169, 1 ;  /* 0x3f800000a9047423 */ /* 0x000fe200000101a9 */
[----:B------:R-:W-:Y:S01]  /*5d80*/  FMUL.FTZ R8, R8, UR5 ;  /* 0x0000000508087c20 */ /* 0x000fe20008410000 */
[----:B------:R-:W-:Y:S01]  /*5d90*/  FMUL.FTZ R17, R21, R0 ;  /* 0x0000000015117220 */ /* 0x000fe20000410000 */
[----:B------:R-:W-:Y:S01]  /*5da0*/  FMUL.FTZ R22, R217, R22 ;  /* 0x00000016d9167220 */ /* 0x000fe20000410000 */
[----:B------:R-:W-:Y:S01]  /*5db0*/  FADD.FTZ R27, -R184, R27 ;  /* 0x0000001bb81b7221 */ /* 0x000fe20000010100 */
[----:B------:R-:W-:Y:S01]  /*5dc0*/  FMUL.FTZ R5, R5, UR5 ;  /* 0x0000000505057c20 */ /* 0x000fe20008410000 */
[----:B------:R-:W-:Y:S01]  /*5dd0*/  FMUL.FTZ R4, R4, UR5 ;  /* 0x0000000504047c20 */ /* 0x000fe20008410000 */
[----:B------:R-:W-:Y:S01]  /*5de0*/  FFMA.FTZ R0, -R156, R156, 1 ;  /* 0x3f8000009c007423 */ /* 0x000fe2000001019c */
[----:B------:R-:W-:Y:S01]  /*5df0*/  FMUL.FTZ R11, R11, R8 ;  /* 0x000000080b0b7220 */ /* 0x000fe20000410000 */
[----:B------:R-:W-:Y:S01]  /*5e00*/  FADD.FTZ R24, -R185, R24 ;  /* 0x00000018b9187221 */ /* 0x000fe20000010100 */
[----:B------:R-:W-:Y:S01]  /*5e10*/  FMUL.FTZ R23, R223, R27 ;  /* 0x0000001bdf177220 */ /* 0x000fe20000410000 */
[----:B------:R-:W-:Y:S01]  /*5e20*/  FMUL.FTZ R8, R134, R5 ;  /* 0x0000000586087220 */ /* 0x000fe20000410000 */
[----:B------:R-:W-:Y:S01]  /*5e30*/  FMUL.FTZ R18, R22, R4 ;  /* 0x0000000416127220 */ /* 0x000fe20000410000 */
[----:B------:R-:W-:Y:S01]  /*5e40*/  FMUL.FTZ R0, R0, UR5 ;  /* 0x0000000500007c20 */ /* 0x000fe20008410000 */
[----:B------:R-:W-:Y:S01]  /*5e50*/  FADD.FTZ R25, -R185, R25 ;  /* 0x00000019b9197221 */ /* 0x000fe20000010100 */
[----:B------:R-:W-:Y:S01]  /*5e60*/  FADD.FTZ R26, -R184, R26 ;  /* 0x0000001ab81a7221 */ /* 0x000fe20000010100 */
[----:B------:R-:W-:Y:S01]  /*5e70*/  FFMA.FTZ R6, -R171, R171, 1 ;  /* 0x3f800000ab067423 */ /* 0x000fe200000101ab */
[----:B------:R-:W-:Y:S01]  /*5e80*/  FFMA.FTZ R5, -R189, R189, 1 ;  /* 0x3f800000bd057423 */ /* 0x000fe200000101bd */
[----:B------:R-:W-:Y:S01]  /*5e90*/  FFMA.FTZ R4, -R188, R188, 1 ;  /* 0x3f800000bc047423 */ /* 0x000fe200000101bc */
[----:B------:R-:W-:Y:S01]  /*5ea0*/  F2FP.F16.F32.PACK_AB R13, R13, R10 ;  /* 0x0000000a0d0d723e */ /* 0x000fe200000000ff */
[----:B------:R-:W-:Y:S01]  /*5eb0*/  FMUL.FTZ R10, R226, R24 ;  /* 0x00000018e20a7220 */ /* 0x000fe20000410000 */
[----:B------:R-:W-:Y:S01]  /*5ec0*/  F2FP.F16.F32.PACK_AB R14, R14, R9 ;  /* 0x000000090e0e723e */ /* 0x000fe200000000ff */
[----:B------:R-:W-:Y:S01]  /*5ed0*/  FMUL.FTZ R23, R23, R0 ;  /* 0x0000000017177220 */ /* 0x000fe20000410000 */
[----:B------:R-:W-:Y:S01]  /*5ee0*/  FADD.FTZ R31, -R184, R31 ;  /* 0x0000001fb81f7221 */ /* 0x000fe20000010100 */
[----:B------:R-:W-:Y:S01]  /*5ef0*/  FMUL.FTZ R9, R225, R25 ;  /* 0x00000019e1097220 */ /* 0x000fe20000410000 */
        /* <DEDUP_REMOVED lines=29> */
[----:B------:R-:W-:Y:S01]  /*60d0*/  FMUL.FTZ R18, R0, UR5 ;  /* 0x0000000500127c20 */ /* 0x000fe20008410000 */
[----:B------:R-:W-:Y:S01]  /*60e0*/  FADD.FTZ R28, -R185, R28 ;  /* 0x0000001cb91c7221 */ /* 0x000fe20000010100 */
[C---:B------:R-:W-:Y:S01]  /*60f0*/  FADD.FTZ R32, -R186.reuse, R32 ;  /* 0x00000020ba207221 */ /* 0x040fe20000010100 */
[----:B------:R-:W-:Y:S01]  /*6100*/  FADD.FTZ R33, -R186, R33 ;  /* 0x00000021ba217221 */ /* 0x000fe20000010100 */
        /* <DEDUP_REMOVED lines=45> */
.L_x_1159:
[----:B------:R-:W-:Y:S01]  /*63e0*/  STS [R200+0x15000], R133 ;  /* 0x01500085c8007388 */ /* 0x000fe20000000800 */
[----:B------:R-:W-:Y:S03]  /*63f0*/  LEA R160, R246, UR4, 0x1 ;  /* 0x00000004f6a07c11 */ /* 0x000fe6000f8e08ff */
        /* <DEDUP_REMOVED lines=102> */
.L_x_1160:
[----:B------:R-:W-:Y:S01]  /*6a60*/  LDSM.16.M88.4 R24, [R177] ;  /* 0x00000000b118783b */ /* 0x000fe20000000200 */
[C---:B------:R-:W-:Y:S01]  /*6a70*/  LEA R197, P0, R239.reuse, R214, 0x2 ;  /* 0x000000d6efc57211 */ /* 0x040fe200078010ff */
[----:B------:R-:W-:Y:S02]  /*6a80*/  ULOP3.LUT UR9, UR7, 0x1, URZ, 0xc0, !UPT ;  /* 0x0000000107097892 */ /* 0x000fe4000f8ec03f */
[----:B------:R-:W2:Y:S01]  /*6a90*/  LDSM.16.MT88.4 R8, [R0+0x9000] ;  /* 0x009000000008783b */ /* 0x000ea20000004200 */
[----:B------:R-:W-:Y:S01]  /*6aa0*/  LEA.HI.X.SX32 R196, R239, R215, 0x2, P0 ;  /* 0x000000d7efc47211 */ /* 0x000fe200000f16ff */
[----:B------:R-:W-:Y:S02]  /*6ab0*/  UISETP.NE.U32.AND UP0, UPT, UR9, 0x1, UPT ;  /* 0x000000010900788c */ /* 0x000fe4000bf05070 */
[----:B------:R-:W3:Y:S01]  /*6ac0*/  LDSM.16.MT88.4 R16, [R0+0xb000] ;  /* 0x00b000000010783b */ /* 0x000ee20000004200 */
[----:B------:R-:W-:Y:S02]  /*6ad0*/  UISETP.GT.AND UP2, UPT, UR7, UR22, UPT ;  /* 0x000000160700728c */ /* 0x000fe4000bf44270 */
[----:B------:R-:W-:Y:S01]  /*6ae0*/  UIADD3 UR7, UR7, -0x1, URZ ;  /* 0xffffffff07077890 */ /* 0x000fe2000fffe03f */
        /* <DEDUP_REMOVED lines=433> */
.L_x_1162:
        /* <DEDUP_REMOVED lines=19> */
.L_x_1163:
[----:B------:R-:W-:Y:S01]  /*8730*/  BAR.SYNC.DEFER_BLOCKING 0x0 ;  /* 0x0000000000007b1d */ /* 0x000fe20000010000 */
[----:B------:R-:W-:Y:S01]  /*8740*/  USHF.R.S32.HI UR7, URZ, 0x1f, UR5 ;  /* 0x0000001f3f077899 */ /* 0x000fe20008011405 */
[--C-:B-1----:R-:W-:Y:S01]  /*8750*/  SHF.R.S32.HI R7, RZ, 0x1f, R250.reuse ;  /* 0x0000001fff077819 */ /* 0x102fe200000114fa */
[----:B------:R-:W-:Y:S01]  /*8760*/  IMAD.U32 R0, RZ, RZ, UR8 ;  /* 0x00000008ff007e24 */ /* 0x000fe2000f8e00ff */
[----:B------:R-:W-:Y:S01]  /*8770*/  UIMAD UR6, UR40, -0x80, UR6 ;  /* 0xffffff80280678a4 */ /* 0x000fe2000f8e0206 */
[----:B------:R-:W-:Y:S01]  /*8780*/  IMAD.MOV.U32 R6, RZ, RZ, R250 ;  /* 0x000000ffff067224 */ /* 0x000fe200078e00fa */
[----:B------:R-:W-:Y:S01]  /*8790*/  UIMAD UR15, UR7, UR8, URZ ;  /* 0x00000008070f72a4 */ /* 0x000fe2000f8e023f */
[----:B------:R-:W-:Y:S01]  /*87a0*/  IADD3 R3, R240, 0x40, RZ ;  /* 0x00000040f0037810 */ /* 0x000fe20007ffe0ff */
        /* <DEDUP_REMOVED lines=38> */
.L_x_1165:
[----:B------:R-:W-:Y:S05]  /*8a10*/  BSYNC B0 ;  /* 0x0000000000007941 */ /* 0x000fea0003800000 */
.L_x_1164:
        /* <DEDUP_REMOVED lines=16> */
.L_x_1167:
[----:B------:R-:W-:Y:S05]  /*8b20*/  BSYNC B0 ;  /* 0x0000000000007941 */ /* 0x000fea0003800000 */
.L_x_1166:
        /* <DEDUP_REMOVED lines=31> */
.L_x_1169:
[----:B------:R-:W-:Y:S05]  /*8d20*/  BSYNC B0 ;  /* 0x0000000000007941 */ /* 0x000fea0003800000 */
.L_x_1168:
        /* <DEDUP_REMOVED lines=14> */
.L_x_1156:
[----:B------:R-:W-:Y:S05]  /*8e10*/  BSYNC B1 ;  /* 0x0000000000017941 */ /* 0x000fea0003800000 */
.L_x_1142:
        /* <DEDUP_REMOVED lines=8> */
.L_x_1170:
[----:B------:R-:W-:Y:S05]  /*8ea0*/  EXIT ;  /* 0x000000000000794d */ /* 0x000fea0003800000 */
.L_x_1172:
        /* <DEDUP_REMOVED lines=13> */
.L_x_1314:


//--------------------- .text._ZN5flash44flash_bwd_dq_dk_dv_loop_seqk_parallel_kernelI23Flash_bwd_kernel_traitsILi96ELi64ELi128ELi8ELi2ELi4ELi4ELb0ELb0EN7cutlass6half_tE19Flash_kernel_traitsILi96ELi64ELi128ELi8ES3_EELb1ELb0ELb1ELb1ELb0ELb0ELb0EEEvNS_16Flash_bwd_paramsE --------------------------
	.section	.text._ZN5flash44flash_bwd_dq_dk_dv_loop_seqk_parallel_kernelI23Flash_bwd_kernel_traitsILi96ELi64ELi128ELi8ELi2ELi4ELi4ELb0ELb0EN7cutlass6half_tE19Flash_kernel_traitsILi96ELi64ELi128ELi8ES3_EELb1ELb0ELb1ELb1ELb0ELb0ELb0EEEvNS_16Flash_bwd_paramsE,"ax",@progbits
	.align	128
        .global         _ZN5flash44flash_bwd_dq_dk_dv_loop_seqk_parallel_kernelI23Flash_bwd_kernel_traitsILi96ELi64ELi128ELi8ELi2ELi4ELi4ELb0ELb0EN7cutlass6half_tE19Flash_kernel_traitsILi96ELi64ELi128ELi8ES3_EELb1ELb0ELb1ELb1ELb0ELb0ELb0EEEvNS_16Flash_bwd_paramsE
        .type           _ZN5flash44flash_bwd_dq_dk_dv_loop_seqk_parallel_kernelI23Flash_bwd_kernel_traitsILi96ELi64ELi128ELi8ELi2ELi4ELi4ELb0ELb0EN7cutlass6half_tE19Flash_kernel_traitsILi96ELi64ELi128ELi8ES3_EELb1ELb0ELb1ELb1ELb0ELb0ELb0EEEvNS_16Flash_bwd_paramsE,@function
        .size           _ZN5flash44flash_bwd_dq_dk_dv_loop_seqk_parallel_kernelI23Flash_bwd_kernel_traitsILi96ELi64ELi128ELi8ELi2ELi4ELi4ELb0ELb0EN7cutlass6half_tE19Flash_kernel_traitsILi96ELi64ELi128ELi8ES3_EELb1ELb0ELb1ELb1ELb0ELb0ELb0EEEvNS_16Flash_bwd_paramsE,(.L_x_1315 - _ZN5flash44flash_bwd_dq_dk_dv_loop_seqk_parallel_kernelI23Flash_bwd_kernel_traitsILi96ELi64ELi128ELi8ELi2ELi4ELi4ELb0ELb0EN7cutlass6half_tE19Flash_kernel_traitsILi96ELi64ELi128ELi8ES3_EELb1ELb0ELb1ELb1ELb0ELb0ELb0EEEvNS_16Flash_bwd_paramsE)
        .other          _ZN5flash44flash_bwd_dq_dk_dv_loop_seqk_parallel_kernelI23Flash_bwd_kernel_traitsILi96ELi64ELi128ELi8ELi2ELi4ELi4ELb0ELb0EN7cutlass6half_tE19Flash_kernel_traitsILi96ELi64ELi128ELi8ES3_EELb1ELb0ELb1ELb1ELb0ELb0ELb0EEEvNS_16Flash_bwd_paramsE,@"STO_CUDA_ENTRY STV_DEFAULT"
_ZN5flash44flash_bwd_dq_dk_dv_loop_seqk_parallel_kernelI23Flash_bwd_kernel_traitsILi96ELi64ELi128ELi8ELi2ELi4ELi4ELb0ELb0EN7cutlass6half_tE19Flash_kernel_traitsILi96ELi64ELi128ELi8ES3_EELb1ELb0ELb1ELb1ELb0ELb0ELb0EEEvNS_16Flash_bwd_paramsE:
.text._ZN5flash44flash_bwd_dq_dk_dv_loop_seqk_parallel_kernelI23Flash_bwd_kernel_traitsILi96ELi64ELi128ELi8ELi2ELi4ELi4ELb0ELb0EN7cutlass6half_tE19Flash_kernel_traitsILi96ELi64ELi128ELi8ES3_EELb1ELb0ELb1ELb1ELb0ELb0ELb0EEEvNS_16Flash_bwd_paramsE:
        /* <DEDUP_REMOVED lines=22> */
[----:B---3--:R-:W-:-:S02]  /*0160*/  USHF.R.S32.HI UR5, URZ, 0x1f, UR6 ;  /* 0x0000001f3f057899 */ /* 0x008fc40008011406 */
[----:B------:R-:W-:Y:S01]  /*0170*/  USHF.R.S32.HI UR6, URZ, 0x1f, UR6 ;  /* 0x0000001f3f067899 */ /* 0x000fe20008011406 */
[CC--:B------:R-:W-:Y:S02]  /*0180*/  LEA.HI R0, R2.reuse, R9.reuse, RZ, 0x4 ;  /* 0x0000000902007211 */ /* 0x0c0fe400078f20ff */
[CC--:B------:R-:W-:Y:S02]  /*0190*/  LEA.HI R18, R2.reuse, R9.reuse, RZ, 0x3 ;  /* 0x0000000902127211 */ /* 0x0c0fe400078f18ff */
[CC--:B------:R-:W-:Y:S01]  /*01a0*/  LEA.HI R6, R2.reuse, R9.reuse, RZ, 0x2 ;  /* 0x0000000902067211 */ /* 0x0c0fe200078f10ff */
[----:B----4-:R-:W-:Y:S01]  /*01b0*/  USHF.L.U32 UR7, UR61, 0x7, URZ ;  /* 0x000000073d077899 */ /* 0x010fe2000800063f */
[----:B------:R-:W-:Y:S02]  /*01c0*/  SHF.R.S32.HI R3, RZ, 0x4, R0 ;  /* 0x00000004ff037819 */ /* 0x000fe40000011400 */
[CC--:B------:R-:W-:Y:S02]  /*01d0*/  LEA.HI R8, R2.reuse, R9.reuse, RZ, 0x5 ;  /* 0x0000000902087211 */ /* 0x0c0fe400078f28ff */
[----:B------:R-:W-:-:S02]  /*01e0*/  LEA.HI R249, R2, R9, RZ, 0x6 ;  /* 0x0000000902f97211 */ /* 0x000fc400078f30ff */
[----:B------:R-:W-:Y:S02]  /*01f0*/  LEA.HI R12, R2, R9, RZ, 0x7 ;  /* 0x00000009020c7211 */ /* 0x000fe400078f38ff */
[----:B------:R-:W-:Y:S02]  /*0200*/  LOP3.LUT R2, R18, 0xfffffff8, RZ, 0xc0, !PT ;  /* 0xfffffff812027812 */ /* 0x000fe400078ec0ff */
[C---:B------:R-:W-:Y:S02]  /*0210*/  LOP3.LUT R4, R0.reuse, 0xfffffff0, RZ, 0xc0, !PT ;  /* 0xfffffff000047812 */ /* 0x040fe400078ec0ff */
[----:B------:R-:W-:Y:S01]  /*0220*/  SHF.R.S32.HI R7, RZ, 0x3, R18 ;  /* 0x00000003ff077819 */ /* 0x000fe20000011412 */
[----:B------:R-:W-:Y:S01]  /*0230*/  IMAD.IADD R10, R9, 0x1, -R2 ;  /* 0x00000001090a7824 */ /* 0x000fe200078e0a02 */
[----:B------:R-:W-:Y:S02]  /*0240*/  LEA.HI R0, R0, R3, RZ, 0x1 ;  /* 0x0000000300007211 */ /* 0x000fe400078f08ff */
[----:B------:R-:W-:Y:S01]  /*0250*/  LOP3.LUT R11, R6, 0xfffffffc, RZ, 0xc0, !PT ;  /* 0xfffffffc060b7812 */ /* 0x000fe200078ec0ff */
[----:B------:R-:W-:Y:S01]  /*0260*/  IMAD.SHL.U32 R7, R7, 0x40, RZ ;  /* 0x0000004007077824 */ /* 0x000fe200078e00ff */
[----:B------:R-:W-:Y:S01]  /*0270*/  LOP3.LUT R2, R0, 0xfffffffe, RZ, 0xc0, !PT ;  /* 0xfffffffe00027812 */ /* 0x000fe200078ec0ff */
[C---:B------:R-:W-:Y:S01]  /*0280*/  IMAD.IADD R0, R9.reuse, 0x1, -R4 ;  /* 0x0000000109007824 */ /* 0x040fe200078e0a04 */
[----:B------:R-:W-:Y:S01]  /*0290*/  LOP3.LUT R5, R8, 0xffffffe0, RZ, 0xc0, !PT ;  /* 0xffffffe008057812 */ /* 0x000fe200078ec0ff */
[----:B------:R-:W-:Y:S01]  /*02a0*/  IMAD.IADD R11, R9, 0x1, -R11 ;  /* 0x00000001090b7824 */ /* 0x000fe200078e0a0b */
[----:B------:R-:W-:Y:S01]  /*02b0*/  SHF.R.S32.HI R244, RZ, 0x2, R6 ;  /* 0x00000002fff47819 */ /* 0x000fe20000011406 */
[----:B------:R-:W-:Y:S01]  /*02c0*/  IMAD.IADD R13, R3, 0x1, -R2 ;  /* 0x00000001030d7824 */ /* 0x000fe200078e0a02 */
[----:B------:R-:W-:Y:S01]  /*02d0*/  LOP3.LUT R2, R7, 0xc0, RZ, 0xc0, !PT ;  /* 0x000000c007027812 */ /* 0x000fe200078ec0ff */
[----:B------:R-:W-:Y:S01]  /*02e0*/  IMAD.SHL.U32 R228, R11, 0x8, RZ ;  /* 0x000000080be47824 */ /* 0x000fe200078e00ff */
[----:B------:R-:W-:Y:S01]  /*02f0*/  SHF.R.S32.HI R249, RZ, 0x6, R249 ;  /* 0x00000006fff97819 */ /* 0x000fe200000114f9 */
[----:B------:R-:W-:Y:S01]  /*0300*/  IMAD.IADD R5, R9, 0x1, -R5 ;  /* 0x0000000109057824 */ /* 0x000fe200078e0a05 */
[----:B------:R-:W-:-:S02]  /*0310*/  SHF.R.S32.HI R9, RZ, 0x1f, R0 ;  /* 0x0000001fff097819 */ /* 0x000fc40000011400 */
[----:B------:R-:W-:Y:S01]  /*0320*/  SHF.R.U32.HI R4, RZ, 0x3, R2 ;  /* 0x00000003ff047819 */ /* 0x000fe20000011602 */
[----:B------:R-:W-:Y:S01]  /*0330*/  IMAD.SHL.U32 R17, R249, 0x20, RZ ;  /* 0x00000020f9117824 */ /* 0x000fe200078e00ff */
[----:B------:R-:W-:Y:S02]  /*0340*/  LOP3.LUT R3, R2, 0x18, R228, 0xf8, !PT ;  /* 0x0000001802037812 */ /* 0x000fe400078ef8e4 */
[----:B------:R-:W-:Y:S02]  /*0350*/  LEA.HI R14, R9, R0, RZ, 0x3 ;  /* 0x00000000090e7211 */ /* 0x000fe400078f18ff */
[----:B------:R-:W-:Y:S02]  /*0360*/  LOP3.LUT R245, R3, R4, RZ, 0x3c, !PT ;  /* 0x0000000403f57212 */ /* 0x000fe400078e3cff */
[----:B------:R-:W-:Y:S02]  /*0370*/  LEA.HI R2, R0, R0, RZ, 0x1 ;  /* 0x0000000000027211 */ /* 0x000fe400078f08ff */
[----:B------:R-:W-:-:S02]  /*0380*/  LOP3.LUT R3, R14, 0xfffffff8, RZ, 0xc0, !PT ;  /* 0xfffffff80e037812 */ /* 0x000fc400078ec0ff */
[----:B------:R-:W-:Y:S02]  /*0390*/  SHF.R.S32.HI R7, RZ, 0x1f, R5 ;  /* 0x0000001fff077819 */ /* 0x000fe40000011405 */
[----:B------:R-:W-:Y:S01]  /*03a0*/  LOP3.LUT R4, R2, 0x7fffffe, RZ, 0xc0, !PT ;  /* 0x07fffffe02047812 */ /* 0x000fe200078ec0ff */
[----:B------:R-:W-:Y:S01]  /*03b0*/  IMAD.IADD R15, R0, 0x1, -R3 ;  /* 0x00000001000f7824 */ /* 0x000fe200078e0a03 */
[----:B------:R-:W-:Y:S02]  /*03c0*/  LEA.HI R3, R6, R244, RZ, 0x1 ;  /* 0x000000f406037211 */ /* 0x000fe400078f08ff */
[----:B------:R-:W-:Y:S01]  /*03d0*/  LEA.HI R236, R7, R5, RZ, 0x2 ;  /* 0x0000000507ec7211 */ /* 0x000fe200078f10ff */
[----:B------:R-:W-:Y:S01]  /*03e0*/  IMAD.IADD R20, R0, 0x1, -R4 ;  /* 0x0000000100147824 */ /* 0x000fe200078e0a04 */
[----:B------:R-:W-:Y:S02]  /*03f0*/  LEA.HI R9, R10, R10, RZ, 0x1 ;  /* 0x0000000a0a097211 */ /* 0x000fe400078f08ff */
[----:B------:R-:W-:-:S02]  /*0400*/  SHF.R.S32.HI R5, RZ, 0x1f, R6 ;  /* 0x0000001fff057819 */ /* 0x000fc40000011406 */
[----:B------:R-:W-:Y:S02]  /*0410*/  LOP3.LUT R4, R3, 0x7fffffe, RZ, 0xc0, !PT ;  /* 0x07fffffe03047812 */ /* 0x000fe400078ec0ff */
[----:B------:R-:W-:Y:S02]  /*0420*/  LOP3.LUT R3, R9, 0x7fffffe, RZ, 0xc0, !PT ;  /* 0x07fffffe09037812 */ /* 0x000fe400078ec0ff */
[----:B------:R-:W-:Y:S01]  /*0430*/  LEA.HI R0, R5, R244, RZ, 0x3 ;  /* 0x000000f405007211 */ /* 0x000fe200078f18ff */
[----:B------:R-:W-:Y:S01]  /*0440*/  IMAD.IADD R6, R244, 0x1, -R4 ;  /* 0x00000001f4067824 */ /* 0x000fe200078e0a04 */
[--C-:B------:R-:W-:Y:S01]  /*0450*/  SHF.R.S32.HI R7, RZ, 0x1, R2.reuse ;  /* 0x00000001ff077819 */ /* 0x100fe20000011402 */
[----:B------:R-:W-:Y:S01]  /*0460*/  IMAD.IADD R3, R10, 0x1, -R3 ;  /* 0x000000010a037824 */ /* 0x000fe200078e0a03 */
[----:B------:R-:W-:Y:S01]  /*0470*/  SHF.R.S32.HI R5, RZ, 0x1f, R2 ;  /* 0x0000001fff057819 */ /* 0x000fe20000011402 */
[----:B------:R-:W-:Y:S01]  /*0480*/  IMAD R2, R249, 0x4, R13 ;  /* 0x00000004f9027824 */ /* 0x000fe200078e020d */
[----:B------:R-:W-:-:S02]  /*0490*/  SHF.R.S32.HI R251, RZ, 0x5, R8 ;  /* 0x00000005fffb7819 */ /* 0x000fc40000011408 */
[----:B------:R-:W-:Y:S01]  /*04a0*/  LEA.HI R4, R5, R7, RZ, 0x2 ;  /* 0x0000000705047211 */ /* 0x000fe200078f10ff */
[----:B------:R-:W-:Y:S01]  /*04b0*/  IMAD R176, R2, 0x8, R3 ;  /* 0x0000000802b07824 */ /* 0x000fe200078e0203 */
[----:B------:R-:W-:Y:S01]  /*04c0*/  LOP3.LUT R0, R0, 0xfffffff8, RZ, 0xc0, !PT ;  /* 0xfffffff800007812 */ /* 0x000fe200078ec0ff */
[----:B------:R-:W-:Y:S01]  /*04d0*/  IMAD R5, R251, 0x8, R6 ;  /* 0x00000008fb057824 */ /* 0x000fe200078e0206 */
[----:B------:R-:W-:Y:S02]  /*04e0*/  LOP3.LUT R3, R4, 0xfffffffc, RZ, 0xc0, !PT ;  /* 0xfffffffc04037812 */ /* 0x000fe400078ec0ff */
[----:B------:R-:W-:Y:S01]  /*04f0*/  SHF.R.S32.HI R2, RZ, 0x1f, R8 ;  /* 0x0000001fff027819 */ /* 0x000fe20000011408 */
[----:B------:R-:W-:Y:S01]  /*0500*/  IMAD.IADD R0, R244, 0x1, -R0 ;  /* 0x00000001f4007824 */ /* 0x000fe200078e0a00 */
[----:B------:R-:W-:Y:S01]  /*0510*/  SHF.R.S32.HI R12, RZ, 0x7, R12 ;  /* 0x00000007ff0c7819 */ /* 0x000fe2000001140c */
[----:B------:R-:W-:Y:S01]  /*0520*/  IMAD.IADD R16, R7, 0x1, -R3 ;  /* 0x0000000107107824 */ /* 0x000fe200078e0a03 */
[-C--:B------:R-:W-:Y:S01]  /*0530*/  LEA.HI R3, R8, R251.reuse, RZ, 0x1 ;  /* 0x000000fb08037211 */ /* 0x080fe200078f08ff */
[----:B------:R-:W-:Y:S01]  /*0540*/  IMAD.U32 R245, R5, 0x20, R245 ;  /* 0x0000002005f57824 */ /* 0x000fe200078e00f5 */
[----:B------:R-:W-:Y:S01]  /*0550*/  LEA.HI R2, R2, R251, RZ, 0x2 ;  /* 0x000000fb02027211 */ /* 0x000fe200078f10ff */
[----:B------:R-:W-:Y:S01]  /*0560*/  IMAD.SHL.U32 R5, R10, 0x40, RZ ;  /* 0x000000400a057824 */ /* 0x000fe200078e00ff */
[----:B------:R-:W-:Y:S01]  /*0570*/  LOP3.LUT R4, R3, 0xfffffffe, RZ, 0xc0, !PT ;  /* 0xfffffffe03047812 */ /* 0x000fe200078ec0ff */
[----:B------:R-:W-:Y:S01]  /*0580*/  IMAD.SHL.U32 R8, R11, 0x2, RZ ;  /* 0x000000020b087824 */ /* 0x000fe200078e00ff */
[----:B------:R-:W-:-:S02]  /*0590*/  SHF.R.S32.HI R3, RZ, 0x1, R9 ;  /* 0x00000001ff037819 */ /* 0x000fc40000011409 */
[----:B------:R-:W-:Y:S01]  /*05a0*/  LOP3.LUT R2, R2, 0xfffffffc, RZ, 0xc0, !PT ;  /* 0xfffffffc02027812 */ /* 0x000fe200078ec0ff */
[----:B------:R-:W-:Y:S01]  /*05b0*/  IMAD.IADD R250, R251, 0x1, -R4 ;  /* 0x00000001fbfa7824 */ /* 0x000fe200078e0a04 */
[C---:B------:R-:W-:Y:S02]  /*05c0*/  LEA.HI R10, R0.reuse, R0, RZ, 0x1 ;  /* 0x00000000000a7211 */ /* 0x040fe400078f08ff */
[----:B------:R-:W-:Y:S01]  /*05d0*/  LOP3.LUT R7, R5, 0x1c0, RZ, 0xc0, !PT ;  /* 0x000001c005077812 */ /* 0x000fe200078ec0ff */
[----:B------:R-:W-:Y:S01]  /*05e0*/  IMAD.SHL.U32 R5, R3, 0x40, RZ ;  /* 0x0000004003057824 */ /* 0x000fe200078e00ff */
[----:B------:R-:W-:Y:S01]  /*05f0*/  LOP3.LUT R6, R0, 0x1, RZ, 0xc0, !PT ;  /* 0x0000000100067812 */ /* 0x000fe200078ec0ff */
[----:B------:R-:W-:Y:S01]  /*0600*/  IMAD.IADD R2, R251, 0x1, -R2 ;  /* 0x00000001fb027824 */ /* 0x000fe200078e0a02 */
[----:B------:R-:W-:Y:S02]  /*0610*/  LOP3.LUT P4, RZ, R3, 0x2, RZ, 0xc0, !PT ;  /* 0x0000000203ff7812 */ /* 0x000fe4000788c0ff */
[----:B------:R-:W-:Y:S01]  /*0620*/  LOP3.LUT R3, R10, 0x3fffffe, RZ, 0xc0, !PT ;  /* 0x03fffffe0a037812 */ /* 0x000fe200078ec0ff */
[----:B------:R-:W-:Y:S01]  /*0630*/  IMAD R11, R2, 0x200, R8 ;  /* 0x00000200020b7824 */ /* 0x000fe200078e0208 */
[----:B------:R-:W-:Y:S01]  /*0640*/  ISETP.NE.U32.AND P3, PT, R6, 0x1, PT ;  /* 0x000000010600780c */ /* 0x000fe20003f65070 */
[----:B------:R-:W-:Y:S01]  /*0650*/  IMAD.SHL.U32 R6, R2, 0x10, RZ ;  /* 0x0000001002067824 */ /* 0x000fe200078e00ff */
[----:B------:R-:W-:Y:S01]  /*0660*/  SHF.R.S32.HI R4, RZ, 0x3, R14 ;  /* 0x00000003ff047819 */ /* 0x000fe2000001140e */
[C---:B------:R-:W-:Y:S01]  /*0670*/  IMAD.IADD R14, R0.reuse, 0x1, -R3 ;  /* 0x00000001000e7824 */ /* 0x040fe200078e0a03 */
[C---:B------:R-:W-:Y:S01]  /*0680*/  LOP3.LUT P2, RZ, R0.reuse, 0x2, RZ, 0xc0, !PT ;  /* 0x0000000200ff7812 */ /* 0x040fe2000784c0ff */
[----:B------:R-:W-:Y:S01]  /*0690*/  IMAD.SHL.U32 R0, R0, 0x40, RZ ;  /* 0x0000004000007824 */ /* 0x000fe200078e00ff */
[----:B------:R-:W-:Y:S01]  /*06a0*/  LOP3.LUT R3, R5, 0xc0, RZ, 0xc0, !PT ;  /* 0x000000c005037812 */ /* 0x000fe200078ec0ff */
[----:B------:R-:W-:Y:S01]  /*06b0*/  IMAD R20, R4, 0x8, R20 ;  /* 0x0000000804147824 */ /* 0x000fe200078e0214 */
[----:B------:R-:W-:Y:S01]  /*06c0*/  LOP3.LUT R5, R7, 0x30, R6, 0xf8, !PT ;  /* 0x0000003007057812 */ /* 0x000fe200078ef806 */
        /* <DEDUP_REMOVED lines=32> */
[----:B------:R-:W-:-:S02]  /*08d0*/  SHF.R.U32.HI R179, RZ, 0x3, R3 ;  /* 0x00000003ffb37819 */ /* 0x000fc40000011603 */
[----:B------:R-:W-:Y:S02]  /*08e0*/  LOP3.LUT R0, R0, 0xc0, RZ, 0xc0, !PT ;  /* 0x000000c000007812 */ /* 0x000fe400078ec0ff */
[----:B------:R-:W-:Y:S02]  /*08f0*/  SHF.R.U32.HI R6, RZ, 0x3, R2 ;  /* 0x00000003ff067819 */ /* 0x000fe40000011602 */
[----:B------:R-:W-:Y:S02]  /*0900*/  SHF.R.U32.HI R8, RZ, 0x3, R0 ;  /* 0x00000003ff087819 */ /* 0x000fe40000011600 */
[----:B------:R-:W-:Y:S02]  /*0910*/  LOP3.LUT R9, R7, 0x10, R9, 0xf8, !PT ;  /* 0x0000001007097812 */ /* 0x000fe400078ef809 */
[--C-:B------:R-:W-:Y:S02]  /*0920*/  LOP3.LUT R179, R179, R3, R4.reuse, 0x1e, !PT ;  /* 0x00000003b3b37212 */ /* 0x100fe400078e1e04 */
[----:B------:R-:W-:-:S02]  /*0930*/  LOP3.LUT R3, R6, R2, R4, 0x1e, !PT ;  /* 0x0000000206037212 */ /* 0x000fc400078e1e04 */
        /* <DEDUP_REMOVED lines=12> */
[----:B------:R-:W-:Y:S01]  /*0a00*/  SEL R181, R181, 0xffffffc0, !P6 ;  /* 0xffffffc0b5b57807 */ /* 0x000fe20007000000 */
[----:B------:R-:W-:Y:S01]  /*0a10*/  IMAD.IADD R8, R8, 0x1, R11 ;  /* 0x0000000108087824 */ /* 0x000fe200078e020b */
[----:B------:R-:W-:Y:S01]  /*0a20*/  SHF.R.S32.HI R236, RZ, 0x2, R236 ;  /* 0x00000002ffec7819 */ /* 0x000fe200000114ec */
[----:B------:R-:W-:Y:S01]  /*0a30*/  VIADD R225, R227, 0x20 ;  /* 0x00000020e3e17836 */ /* 0x000fe20000000000 */
[----:B------:R-:W-:Y:S01]  /*0a40*/  LOP3.LUT P0, RZ, R16, 0x2, RZ, 0xc0, !PT ;  /* 0x0000000210ff7812 */ /* 0x000fe2000780c0ff */
[----:B------:R-:W-:Y:S01]  /*0a50*/  IMAD.U32 R0, RZ, RZ, UR5 ;  /* 0x00000005ff007e24 */ /* 0x000fe2000f8e00ff */
[----:B------:R-:W-:Y:S01]  /*0a60*/  UIADD3 UR5, UR4, 0x9000, URZ ;  /* 0x0000900004057890 */ /* 0x000fe2000fffe03f */
[----:B------:R-:W-:Y:S01]  /*0a70*/  IMAD.U32 R0, RZ, RZ, UR6 ;  /* 0x00000006ff007e24 */ /* 0x000fe2000f8e00ff */
[----:B------:R-:W-:Y:S01]  /*0a80*/  UIADD3 UR6, UR4, 0x15000, URZ ;  /* 0x0001500004067890 */ /* 0x000fe2000fffe03f */
[----:B------:R-:W-:Y:S01]  /*0a90*/  SEL R177, R183, 0xffffffe0, !P4 ;  /* 0xffffffe0b7b17807 */ /* 0x000fe20006000000 */
[----:B------:R-:W-:Y:S01]  /*0aa0*/  @P2 VIADD R225, R227, 0xffffffe0 ;  /* 0xffffffe0e3e12836 */ /* 0x000fe20000000000 */
[----:B------:R-:W-:Y:S01]  /*0ab0*/  SEL R183, R183, 0xffffffe0, !P0 ;  /* 0xffffffe0b7b77807 */ /* 0x000fe20004000000 */
[----:B------:R-:W-:Y:S01]  /*0ac0*/  IMAD.IADD R226, R227, 0x1, R224 ;  /* 0x00000001e3e27824 */ /* 0x000fe200078e02e0 */
[----:B------:R-:W-:Y:S01]  /*0ad0*/  LEA R246, R8, UR5, 0x1 ;  /* 0x0000000508f67c11 */ /* 0x000fe2000f8e08ff */
[----:B------:R-:W-:Y:S01]  /*0ae0*/  IMAD.IADD R185, R4, 0x1, R3 ;  /* 0x0000000104b97824 */ /* 0x000fe200078e0203 */
[----:B------:R-:W-:Y:S01]  /*0af0*/  LEA R179, R179, UR6, 0x1 ;  /* 0x00000006b3b37c11 */ /* 0x000fe2000f8e08ff */
[----:B------:R-:W-:Y:S01]  /*0b00*/  IMAD R236, R250, 0x10, R236 ;  /* 0x00000010faec7824 */ /* 0x000fe200078e02ec */
[----:B------:R-:W-:Y:S01]  /*0b10*/  LEA R2, R5, UR4, 0x1 ;  /* 0x0000000405027c11 */ /* 0x000fe2000f8e08ff */
[----:B------:R-:W-:Y:S01]  /*0b20*/  VIADD R247, R246, 0x20 ;  /* 0x00000020f6f77836 */ /* 0x000fe20000000000 */
[----:B------:R-:W-:Y:S01]  /*0b30*/  IADD3 R177, R177, UR5, R176 ;  /* 0x00000005b1b17c10 */ /* 0x000fe2000fffe0b0 */
[----:B------:R-:W-:-:S02]  /*0b40*/  IMAD.IADD R180, R179, 0x1, R180 ;  /* 0x00000001b3b47824 */ /* 0x000fc400078e02b4 */
[----:B------:R-:W-:Y:S02]  /*0b50*/  IMAD.IADD R182, R179, 0x1, R181 ;  /* 0x00000001b3b67824 */ /* 0x000fe400078e02b5 */
[----:B------:R-:W-:Y:S02]  /*0b60*/  IMAD.IADD R224, R224, 0x1, R225 ;  /* 0x00000001e0e07824 */ /* 0x000fe400078e02e1 */
[----:B------:R-:W-:Y:S02]  /*0b70*/  IMAD.IADD R181, R180, 0x1, R181 ;  /* 0x00000001b4b57824 */ /* 0x000fe400078e02b5 */
[----:B------:R-:W-:-:S07]  /*0b80*/  @P1 VIADD R247, R246, 0xffffffe0 ;  /* 0xffffffe0f6f71836 */ /* 0x000fce0000000000 */
.L_x_1216:
        /* <DEDUP_REMOVED lines=28> */
[----:B------:R-:W-:Y:S01]  /*0d50*/  PLOP3.LUT P3, PT, PT, PT, UP0, 0x80, 0x0 ;  /* 0x000000000000781c */ /* 0x000fe20003f6f008 */
[----:B------:R-:W-:Y:S02]  /*0d60*/  UIADD3 UR6, UP1, UR16, UR12, URZ ;  /* 0x0000000c10067290 */ /* 0x000fe4000ff3e03f */
[----:B------:R-:W-:Y:S01]  /*0d70*/  UISETP.EQ.OR.EX UP4, UPT, UR13, URZ, !UP2, UP4 ;  /* 0x0000003f0d00728c */ /* 0x000fe2000d782740 */
[----:B------:R-:W2:Y:S01]  /*0d80*/  @P1 LDG.E R8, desc[UR10][R6.64] ;  /* 0x0000000a06081981 */ /* 0x000ea2000c1e1900 */
[----:B------:R-:W-:Y:S01]  /*0d90*/  UIADD3.X UR5, UR5, UR13, URZ, UP1, !UPT ;  /* 0x0000000d05057290 */ /* 0x000fe20008ffe43f */
[----:B------:R-:W-:Y:S01]  /*0da0*/  UMOV UR58, URZ ;  /* 0x0000003f003a7c82 */ /* 0x000fe20008000000 */
[----:B------:R-:W-:-:S02]  /*0db0*/  @!UP3 ULDC.64 UR8, c[0x0][0x318] ;  /* 0x0000c6000008bab9 */ /* 0x000fc40000000a00 */
[----:B------:R-:W-:Y:S01]  /*0dc0*/  PLOP3.LUT P2, PT, PT, PT, UP4, 0x80, 0x0 ;  /* 0x000000000000781c */ /* 0x000fe20003f4f048 */
[----:B------:R1:W3:Y:S02]  /*0dd0*/  @P0 LDG.E R6, desc[UR10][R4.64] ;  /* 0x0000000a04060981 */ /* 0x0002e4000c1e1900 */
[----:B-1----:R-:W-:Y:S02]  /*0de0*/  IMAD.U32 R4, RZ, RZ, UR15 ;  /* 0x0000000fff047e24 */ /* 0x002fe4000f8e00ff */
[----:B------:R-:W-:-:S05]  /*0df0*/  IMAD.U32 R5, RZ, RZ, UR14 ;  /* 0x0000000eff057e24 */ /* 0x000fca000f8e00ff */
[----:B------:R-:W4:Y:S04]  /*0e00*/  @P3 LDG.E R7, desc[UR10][R4.64] ;  /* 0x0000000a04073981 */ /* 0x000f28000c1e1900 */
        /* <DEDUP_REMOVED lines=27> */
.L_x_1173:
        /* <DEDUP_REMOVED lines=14> */
[----:B------:R-:W-:-:S02]  /*10a0*/  UIMAD UR20, UR61, UR13, UR12 ;  /* 0x0000000d3d1472a4 */ /* 0x000fc4000f8e020c */
[----:B------:R-:W-:Y:S01]  /*10b0*/  UIADD3 UR8, UR9, 0x80, UR26 ;  /* 0x0000008009087890 */ /* 0x000fe2000fffe01a */
[----:B------:R-:W-:Y:S02]  /*10c0*/  @!UP2 ULDC.64 UR12, c[0x0][0x418] ;  /* 0x00010600000caab9 */ /* 0x000fe40000000a00 */
[----:B------:R-:W3:Y:S01]  /*10d0*/  S2UR UR48, SR_CTAID.Z ;  /* 0x00000000003079c3 */ /* 0x000ee20000002700 */
[----:B------:R-:W-:Y:S01]  /*10e0*/  @!UP2 UIMAD.WIDE.U32 UR40, UR61, UR12, URZ ;  /* 0x0000000c3d28a2a5 */ /* 0x000fe2000f8e003f */
[----:B------:R-:W-:Y:S02]  /*10f0*/  ULDC UR55, c[0x0][0x2d4] ;  /* 0x0000b50000377ab9 */ /* 0x000fe40000000800 */
[----:B------:R-:W-:Y:S01]  /*1100*/  @UP1 ULDC.64 UR24, c[0x0][0x248] ;  /* 0x0000920000181ab9 */ /* 0x000fe20000000a00 */
[----:B------:R-:W-:Y:S02]  /*1110*/  USHF.R.S32.HI UR31, URZ, 0x1f, UR55 ;  /* 0x0000001f3f1f7899 */ /* 0x000fe40008011437 */
        /* <DEDUP_REMOVED lines=12> */
[----:B---3--:R-:W-:Y:S02]  /*11e0*/  IABS R3, UR48 ;  /* 0x0000003000037c13 */ /* 0x008fe40008000000 */
        /* <DEDUP_REMOVED lines=28> */
[----:B------:R-:W-:-:S02]  /*13b0*/  USHF.L.U64.HI UR22, UR61, 0x7, UR54 ;  /* 0x000000073d167899 */ /* 0x000fc40008010236 */
        /* <DEDUP_REMOVED lines=8> */
[----:B------:R-:W-:-:S02]  /*1440*/  USEL UR47, UR18, UR16, !UP2 ;  /* 0x00000010122f7287 */ /* 0x000fc4000d000000 */
[----:B------:R-:W-:Y:S01]  /*1450*/  IADD3 R4, -R0, RZ, RZ ;  /* 0x000000ff00047210 */ /* 0x000fe20007ffe1ff */
[----:B------:R-:W-:Y:S01]  /*1460*/  @UP1 UMOV UR32, UR12 ;  /* 0x0000000c00201c82 */ /* 0x000fe20008000000 */
[----:B------:R-:W-:Y:S02]  /*1470*/  UIMAD UR21, UR7, UR37, URZ ;  /* 0x00000025071572a4 */ /* 0x000fe4000f8e023f */
[----:B------:R-:W-:Y:S01]  /*1480*/  UIMAD.WIDE UR12, UR57, UR56, URZ ;  /* 0x00000038390c72a5 */ /* 0x000fe2000f8e023f */
[C---:B------:R-:W-:Y:S01]  /*1490*/  IMAD R3, R6.reuse, R4, R3 ;  /* 0x0000000406037224 */ /* 0x040fe200078e0203 */
[----:B------:R-:W-:Y:S02]  /*14a0*/  USEL UR22, UR22, URZ, UP0 ;  /* 0x0000003f16167287 */ /* 0x000fe40008000000 */
[----:B------:R-:W-:Y:S02]  /*14b0*/  @UP3 UIMAD UR18, UR61, UR44, URZ ;  /* 0x0000002c3d1232a4 */ /* 0x000fe4000f8e023f */
[----:B------:R-:W-:Y:S01]  /*14c0*/  ISETP.GT.U32.AND P1, PT, R6, R3, PT ;  /* 0x000000030600720c */ /* 0x000fe20003f24070 */
[----:B------:R-:W-:-:S02]  /*14d0*/  UISETP.LT.AND UP0, UPT, UR8, UR5, UPT ;  /* 0x000000050800728c */ /* 0x000fc4000bf01270 */
[----:B------:R-:W-:Y:S02]  /*14e0*/  @UP2 UIADD3 UR45, UR17, UR21, URZ ;  /* 0x00000015112d2290 */ /* 0x000fe4000fffe03f */
[----:B------:R-:W-:Y:S02]  /*14f0*/  UIMAD UR19, UR13, UR14, URZ ;  /* 0x0000000e0d1372a4 */ /* 0x000fe4000f8e023f */
[----:B------:R-:W-:Y:S02]  /*1500*/  @UP3 USEL UR18, UR18, UR7, !UP2 ;  /* 0x0000000712123287 */ /* 0x000fe4000d000000 */
[----:B------:R-:W-:Y:S02]  /*1510*/  UIMAD.WIDE.U32 UR16, UR12, UR14, URZ ;  /* 0x0000000e0c1072a5 */ /* 0x000fe4000f8e003f */
[----:B------:R-:W-:Y:S02]  /*1520*/  USEL UR38, UR8, UR5, UP0 ;  /* 0x0000000508267287 */ /* 0x000fe40008000000 */
[----:B------:R-:W-:Y:S01]  /*1530*/  @!P1 IMAD.IADD R3, R3, 0x1, -R6 ;  /* 0x0000000103039824 */ /* 0x000fe200078e0a06 */
[----:B------:R-:W-:Y:S01]  /*1540*/  @UP3 ULDC UR14, c[0x0][0x2e4] ;  /* 0x0000b900000e3ab9 */ /* 0x000fe20000000800 */
[----:B------:R-:W-:Y:S01]  /*1550*/  @!UP3 UIMAD UR20, UR61, UR56, UR48 ;  /* 0x000000383d14b2a4 */ /* 0x000fe2000f8e0230 */
[----:B------:R-:W-:Y:S01]  /*1560*/  @!P1 VIADD R0, R0, 0x1 ;  /* 0x0000000100009836 */ /* 0x000fe20000000000 */
[----:B------:R-:W-:Y:S01]  /*1570*/  @UP3 UIMAD UR29, UR48, UR14, UR18 ;  /* 0x0000000e301d32a4 */ /* 0x000fe2000f8e0212 */
[----:B------:R-:W-:Y:S01]  /*1580*/  ISETP.GE.U32.AND P0, PT, R3, R6, PT ;  /* 0x000000060300720c */ /* 0x000fe20003f06070 */
[----:B------:R-:W-:Y:S01]  /*1590*/  UIMAD UR19, UR12, UR15, UR19 ;  /* 0x0000000f0c1372a4 */ /* 0x000fe2000f8e0213 */
[----:B------:R-:W-:Y:S01]  /*15a0*/  LOP3.LUT R3, R7, UR48, RZ, 0x3c, !PT ;  /* 0x0000003007037c12 */ /* 0x000fe2000f8e3cff */
[----:B------:R-:W-:Y:S01]  /*15b0*/  ULEA UR18, UR38, 0xffffffc0, 0x6 ;  /* 0xffffffc026127891 */ /* 0x000fe2000f8e303f */
[----:B------:R-:W-:Y:S01]  /*15c0*/  PLOP3.LUT P1, PT, PT, PT, UP1, 0x80, 0x0 ;  /* 0x000000000000781c */ /* 0x000fe20003f2f018 */
[----:B------:R-:W-:Y:S01]  /*15d0*/  @!UP3 UIMAD UR29, UR20, UR44, URZ ;  /* 0x0000002c141db2a4 */ /* 0x000fe2000f8e023f */
[----:B------:R-:W-:Y:S01]  /*15e0*/  ISETP.GE.AND P2, PT, R3, RZ, PT ;  /* 0x000000ff0300720c */ /* 0x000fe20003f46270 */
[----:B------:R-:W-:-:S02]  /*15f0*/  UIMAD.WIDE.U32 UR14, UR12, UR7, URZ ;  /* 0x000000070c0e72a5 */ /* 0x000fc4000f8e003f */
[----:B------:R-:W-:Y:S02]  /*1600*/  UIADD3 UR44, UR17, UR19, URZ ;  /* 0x00000013112c7290 */ /* 0x000fe4000fffe03f */
[----:B------:R-:W-:Y:S02]  /*1610*/  USHF.R.S32.HI UR17, URZ, 0x1f, UR18 ;  /* 0x0000001f3f117899 */ /* 0x000fe40008011412 */
[----:B------:R-:W-:Y:S01]  /*1620*/  UIADD3 UR5, UP0, UR18, UR30, URZ ;  /* 0x0000001e12057290 */ /* 0x000fe2000ff1e03f */
[----:B------:R-:W-:Y:S01]  /*1630*/  @P0 IADD3 R0, R0, 0x1, RZ ;  /* 0x0000000100000810 */ /* 0x000fe20007ffe0ff */
[----:B------:R-:W-:Y:S01]  /*1640*/  USEL UR52, UR16, UR14, !UP2 ;  /* 0x0000000e10347287 */ /* 0x000fe2000d000000 */
[----:B------:R-:W-:Y:S01]  /*1650*/  PLOP3.LUT P0, PT, PT, PT, UP3, 0x80, 0x0 ;  /* 0x000000000000781c */ /* 0x000fe20003f0f038 */
[----:B------:R-:W-:Y:S02]  /*1660*/  UIADD3.X UR16, UR17, UR22, URZ, UP0, !UPT ;  /* 0x0000001611107290 */ /* 0x000fe400087fe43f */
[----:B------:R-:W-:Y:S01]  /*1670*/  UIMAD UR8, UR13, UR5, URZ ;  /* 0x000000050d0872a4 */ /* 0x000fe2000f8e023f */
[----:B------:R-:W-:Y:S01]  /*1680*/  IMAD.MOV.U32 R13, RZ, RZ, R0 ;  /* 0x000000ffff0d7224 */ /* 0x000fe200078e0000 */
[----:B------:R-:W-:-:S02]  /*1690*/  @UP1 UIADD3 UR27, UR58, UR59, URZ ;  /* 0x0000003b3a1b1290 */ /* 0x000fc4000fffe03f */
[----:B------:R-:W-:Y:S02]  /*16a0*/  @!UP2 UIADD3 UR46, UR41, UR23, URZ ;  /* 0x00000017292ea290 */ /* 0x000fe4000fffe03f */
[----:B------:R-:W-:Y:S01]  /*16b0*/  UIMAD.WIDE.U32 UR20, UR12, UR5, URZ ;  /* 0x000000050c1472a5 */ /* 0x000fe2000f8e003f */
[----:B------:R-:W-:Y:S01]  /*16c0*/  @!P2 IADD3 R13, -R13, RZ, RZ ;  /* 0x000000ff0d0da210 */ /* 0x000fe20007ffe1ff */
[----:B------:R-:W-:Y:S01]  /*16d0*/  @UP1 ULDC.64 UR22, c[0x0][0x250] ;  /* 0x0000940000161ab9 */ /* 0x000fe20000000a00 */
[----:B------:R-:W-:Y:S01]  /*16e0*/  UIMAD UR14, UR13, UR7, URZ ;  /* 0x000000070d0e72a4 */ /* 0x000fe2000f8e023f */
[----:B------:R-:W-:Y:S01]  /*16f0*/  @!P3 LOP3.LUT R13, RZ, R7, RZ, 0x33, !PT ;  /* 0x00000007ff0db212 */ /* 0x000fe200078e33ff */
[----:B------:R-:W-:Y:S02]  /*1700*/  UIMAD UR5, UR12, UR16, UR8 ;  /* 0x000000100c0572a4 */ /* 0x000fe4000f8e0208 */
[----:B------:R-:W-:Y:S02]  /*1710*/  @UP1 UIMAD.WIDE.U32 UR12, UR27, UR22, URZ ;  /* 0x000000161b0c12a5 */ /* 0x000fe4000f8e003f */
[----:B------:R-:W-:-:S02]  /*1720*/  UIMAD UR34, UR48, UR57, URZ ;  /* 0x00000039302272a4 */ /* 0x000fc4000f8e023f */
[----:B------:R-:W-:Y:S02]  /*1730*/  @UP1 UIMAD UR8, UR27, UR23, URZ ;  /* 0x000000171b0812a4 */ /* 0x000fe4000f8e023f */
[----:B------:R-:W-:Y:S02]  /*1740*/  USHF.R.S32.HI UR35, URZ, 0x1f, UR26 ;  /* 0x0000001f3f237899 */ /* 0x000fe4000801141a */
[----:B------:R-:W-:Y:S02]  /*1750*/  @UP2 UIADD3 UR44, UR15, UR14, URZ ;  /* 0x0000000e0f2c2290 */ /* 0x000fe4000fffe03f */
        /* <DEDUP_REMOVED lines=19> */
.L_x_1175:
        /* <DEDUP_REMOVED lines=13> */
.L_x_1176:
        /* <DEDUP_REMOVED lines=12> */
.L_x_1177:
[----:B------:R-:W1:Y:S02]  /*1a20*/  S2UR UR5, SR_CTAID.Z ;  /* 0x00000000000579c3 */ /* 0x000e640000002700 */
[----:B-1----:R-:W-:-:S04]  /*1a30*/  UIMAD UR5, UR61, UR56, UR5 ;  /* 0x000000383d0572a4 */ /* 0x002fc8000f8e0205 */
[----:B------:R-:W-:-:S12]  /*1a40*/  UIMAD UR5, UR5, UR55, URZ ;  /* 0x00000037050572a4 */ /* 0x000fd8000f8e023f */
.L_x_1178:
[----:B------:R-:W1:Y:S01]  /*1a50*/  S2UR UR16, SR_CTAID.Z ;  /* 0x00000000001079c3 */ /* 0x000e620000002700 */
[----:B------:R-:W2:Y:S01]  /*1a60*/  S2R R16, SR_TID.X ;  /* 0x0000000000107919 */ /* 0x000ea20000002100 */
[----:B------:R-:W-:Y:S01]  /*1a70*/  SHF.R.S32.HI R22, RZ, 0x1f, R244 ;  /* 0x0000001fff167819 */ /* 0x000fe200000114f4 */
[----:B------:R-:W-:Y:S01]  /*1a80*/  UIADD3 UR39, UR18, UR5, URZ ;  /* 0x0000000512277290 */ /* 0x000fe2000fffe03f */
[----:B------:R-:W-:Y:S01]  /*1a90*/  IADD3 R0, P0, R244, UR18, RZ ;  /* 0x00000012f4007c10 */ /* 0x000fe2000ff1e0ff */
[----:B------:R-:W-:Y:S01]  /*1aa0*/  ULDC.64 UR14, c[0x0][0x258] ;  /* 0x00009600000e7ab9 */ /* 0x000fe20000000a00 */
[--C-:B------:R-:W-:Y:S01]  /*1ab0*/  SHF.R.S32.HI R229, RZ, 0x1f, R228.reuse ;  /* 0x0000001fffe57819 */ /* 0x100fe200000114e4 */
[----:B------:R-:W-:Y:S01]  /*1ac0*/  UIADD3 UR19, -UR6, UR9, UR26 ;  /* 0x0000000906137290 */ /* 0x000fe2000fffe11a */
[----:B------:R-:W3:Y:S01]  /*1ad0*/  S2UR UR55, SR_CTAID.Z ;  /* 0x00000000003779c3 */ /* 0x000ee20000002700 */
[----:B------:R-:W-:Y:S01]  /*1ae0*/  IADD3.X R3, R22, UR17, RZ, P0, !PT ;  /* 0x0000001116037c10 */ /* 0x000fe200087fe4ff */
[----:B------:R-:W-:Y:S01]  /*1af0*/  UIMAD UR8, UR57, UR56, URZ ;  /* 0x00000038390872a4 */ /* 0x000fe2000f8e023f */
[----:B------:R-:W-:Y:S01]  /*1b00*/  IADD3 R4, P0, R228, UR12, RZ ;  /* 0x0000000ce4047c10 */ /* 0x000fe2000ff1e0ff */
[----:B------:R-:W-:Y:S01]  /*1b10*/  ULDC.64 UR12, c[0x0][0x420] ;  /* 0x00010800000c7ab9 */ /* 0x000fe20000000a00 */
[----:B------:R-:W-:Y:S01]  /*1b20*/  IMAD.WIDE.U32 R6, R0, UR36, R228 ;  /* 0x0000002400067c25 */ /* 0x000fe2000f8e00e4 */
[----:B------:R-:W-:Y:S01]  /*1b30*/  UIMAD UR5, UR17, UR12, URZ ;  /* 0x0000000c110572a4 */ /* 0x000fe2000f8e023f */
[----:B------:R-:W-:Y:S01]  /*1b40*/  IADD3.X R5, R229, UR46, RZ, P0, !PT ;  /* 0x0000002ee5057c10 */ /* 0x000fe200087fe4ff */
[----:B------:R-:W-:Y:S01]  /*1b50*/  ULDC UR57, c[0x0][0x398] ;  /* 0x0000e60000397ab9 */ /* 0x000fe20000000800 */
[----:B------:R-:W-:Y:S01]  /*1b60*/  IMAD R3, R3, UR36, RZ ;  /* 0x0000002403037c24 */ /* 0x000fe2000f8e02ff */
[----:B------:R-:W-:Y:S01]  /*1b70*/  UIMAD UR5, UR18, UR13, UR5 ;  /* 0x0000000d120572a4 */ /* 0x000fe2000f8e0205 */
[----:B------:R-:W-:Y:S01]  /*1b80*/  IADD3 R6, P0, R6, UR47, RZ ;  /* 0x0000002f06067c10 */ /* 0x000fe2000ff1e0ff */
[----:B------:R-:W-:Y:S01]  /*1b90*/  USHF.L.U32 UR31, UR8, 0x6, URZ ;  /* 0x00000006081f7899 */ /* 0x000fe2000800063f */
[----:B------:R-:W-:Y:S01]  /*1ba0*/  IMAD R3, R0, UR37, R3 ;  /* 0x0000002500037c24 */ /* 0x000fe2000f8e0203 */
[----:B------:R-:W-:Y:S01]  /*1bb0*/  ULDC.64 UR40, c[0x0][0x478] ;  /* 0x00011e0000287ab9 */ /* 0x000fe20000000a00 */
[----:B------:R-:W-:Y:S01]  /*1bc0*/  IMAD.U32 R0, RZ, RZ, UR12 ;  /* 0x0000000cff007e24 */ /* 0x000fe2000f8e00ff */
[----:B-1----:R-:W-:Y:S01]  /*1bd0*/  USHF.R.S32.HI UR28, URZ, 0x1f, UR16 ;  /* 0x0000001f3f1c7899 */ /* 0x002fe20008011410 */
[----:B------:R-:W-:Y:S01]  /*1be0*/  IMAD.U32 R8, RZ, RZ, UR14 ;  /* 0x0000000eff087e24 */ /* 0x000fe2000f8e00ff */
[----:B------:R-:W-:Y:S01]  /*1bf0*/  IADD3.X R7, R7, UR45, R3, P0, !PT ;  /* 0x0000002d07077c10 */ /* 0x000fe200087fe403 */
[----:B------:R-:W-:Y:S01]  /*1c00*/  IMAD.WIDE.U32 R4, R0, UR18, R4 ;  /* 0x0000001200047c25 */ /* 0x000fe2000f8e0004 */
[----:B------:R-:W-:Y:S01]  /*1c10*/  UIMAD UR16, UR28, UR14, URZ ;  /* 0x0000000e1c1072a4 */ /* 0x000fe2000f8e023f */
[----:B------:R-:W-:Y:S01]  /*1c20*/  BSSY B1, `(.L_x_1174) ;  /* 0x000091e000017945 */ /* 0x000fe20003800000 */
[----:B------:R-:W-:Y:S01]  /*1c30*/  UIADD3 UR34, UP2, UP0, UR20, UR31, UR34 ;  /* 0x0000001f14227290 */ /* 0x000fe2000f85e022 */
[----:B------:R-:W-:Y:S01]  /*1c40*/  VIADD R5, R5, UR5 ;  /* 0x0000000505057c36 */ /* 0x000fe20008000000 */
[----:B------:R-:W-:Y:S01]  /*1c50*/  UIADD3 UR5, UR19, -UR57, URZ ;  /* 0x8000003913057290 */ /* 0x000fe2000fffe03f */
[----:B--2---:R-:W-:Y:S01]  /*1c60*/  SHF.R.S32.HI R3, RZ, 0x1f, R16 ;  /* 0x0000001fff037819 */ /* 0x004fe20000011410 */
[----:B---3--:R-:W-:Y:S01]  /*1c70*/  UIMAD UR37, UR55, UR15, UR16 ;  /* 0x0000000f372572a4 */ /* 0x008fe2000f8e0210 */
[----:B------:R-:W-:Y:S01]  /*1c80*/  IMAD.WIDE.U32 R6, R8, UR55, R6 ;  /* 0x0000003708067c25 */ /* 0x000fe2000f8e0006 */
[----:B------:R-:W-:Y:S01]  /*1c90*/  USHF.R.S32.HI UR47, URZ, 0x1f, UR5 ;  /* 0x0000001f3f2f7899 */ /* 0x000fe20008011405 */
[----:B------:R-:W-:Y:S01]  /*1ca0*/  LEA.HI R3, R3, R16, RZ, 0x5 ;  /* 0x0000001003037211 */ /* 0x000fe200078f28ff */
[----:B------:R-:W-:Y:S01]  /*1cb0*/  ULDC.64 UR16, c[0x0][0x428] ;  /* 0x00010a0000107ab9 */ /* 0x000fe20000000a00 */
[----:B------:R-:W-:Y:S01]  /*1cc0*/  UIADD3 UR36, UR18, UR29, URZ ;  /* 0x0000001d12247290 */ /* 0x000fe2000fffe03f */
[----:B------:R-:W-:Y:S01]  /*1cd0*/  IMAD.U32 R0, RZ, RZ, UR16 ;  /* 0x00000010ff007e24 */ /* 0x000fe2000f8e00ff */
[----:B------:R-:W-:Y:S01]  /*1ce0*/  UIMAD UR15, UR28, UR16, URZ ;  /* 0x000000101c0f72a4 */ /* 0x000fe2000f8e023f */
[----:B------:R-:W-:Y:S01]  /*1cf0*/  LOP3.LUT R3, R3, 0xffffffe0, RZ, 0xc0, !PT ;  /* 0xffffffe003037812 */ /* 0x000fe200078ec0ff */
[----:B------:R-:W-:Y:S01]  /*1d00*/  ULEA.HI UR47, UR47, UR5, URZ, 0x6 ;  /* 0x000000052f2f7291 */ /* 0x000fe2000f8f303f */
[----:B------:R-:W-:Y:S01]  /*1d10*/  IMAD.WIDE.U32 R4, R0, UR55, R4 ;  /* 0x0000003700047c25 */ /* 0x000fe2000f8e0004 */
[----:B------:R-:W-:-:S02]  /*1d20*/  UIMAD UR17, UR55, UR17, UR15 ;  /* 0x00000011371172a4 */ /* 0x000fc4000f8e020f */
[----:B------:R-:W-:Y:S01]  /*1d30*/  USHF.R.S32.HI UR15, URZ, 0x1f, UR31 ;  /* 0x0000001f3f0f7899 */ /* 0x000fe2000801141f */
[----:B------:R-:W-:Y:S01]  /*1d40*/  IMAD.IADD R16, R16, 0x1, -R3 ;  /* 0x0000000110107824 */ /* 0x000fe200078e0a03 */
[----:B------:R-:W-:Y:S01]  /*1d50*/  USHF.R.S32.HI UR47, URZ, 0x6, UR47 ;  /* 0x000000063f2f7899 */ /* 0x000fe2000801142f */
[----:B------:R-:W-:Y:S01]  /*1d60*/  IMAD R0, R22, UR12, RZ ;  /* 0x0000000c16007c24 */ /* 0x000fe2000f8e02ff */
[----:B------:R-:W-:Y:S01]  /*1d70*/  UIADD3.X UR5, UR48, UR15, UR49, UP2, UP0 ;  /* 0x0000000f30057290 */ /* 0x000fe200097e0431 */
[----:B------:R-:W-:Y:S01]  /*1d80*/  IMAD R3, R251, UR8, R16 ;  /* 0x00000008fb037c24 */ /* 0x000fe2000f8e0210 */
[----:B------:R-:W-:Y:S01]  /*1d90*/  UISETP.LT.AND UP0, UPT, URZ, UR47, UPT ;  /* 0x0000002f3f00728c */ /* 0x000fe2000bf01270 */
[----:B------:R-:W-:Y:S01]  /*1da0*/  IMAD R9, R244, UR13, R0 ;  /* 0x0000000df4097c24 */ /* 0x000fe2000f8e0200 */
[----:B------:R-:W-:Y:S01]  /*1db0*/  UIADD3 UR14, UP3, UP2, UR51, UR34, UR52 ;  /* 0x00000022330e7290 */ /* 0x000fe2000fa7e034 */
[----:B------:R-:W-:Y:S01]  /*1dc0*/  VIADD R5, R5, UR17 ;  /* 0x0000001105057c36 */ /* 0x000fe20008000000 */
[----:B------:R-:W-:Y:S01]  /*1dd0*/  USEL UR47, URZ, UR47, !UP0 ;  /* 0x0000002f3f2f7287 */ /* 0x000fe2000c000000 */
[----:B------:R-:W-:Y:S01]  /*1de0*/  VIADD R14, R228, 0x20 ;  /* 0x00000020e40e7836 */ /* 0x000fe20000000000 */
[----:B------:R-:W-:Y:S01]  /*1df0*/  UIADD3.X UR5, UR50, UR5, UR44, UP3, UP2 ;  /* 0x0000000532057290 */ /* 0x000fe20009fe442c */
[----:B------:R-:W-:Y:S01]  /*1e00*/  IMAD.WIDE.U32 R4, R244, UR12, R4 ;  /* 0x0000000cf4047c25 */ /* 0x000fe2000f8e0004 */
[----:B------:R-:W-:Y:S01]  /*1e10*/  UISETP.GT.AND UP0, UPT, UR38, UR47, UPT ;  /* 0x0000002f2600728c */ /* 0x000fe2000bf04270 */
[----:B------:R-:W-:Y:S01]  /*1e20*/  IADD3 R0, P0, R3, UR14, RZ ;  /* 0x0000000e03007c10 */ /* 0x000fe2000ff1e0ff */
[----:B------:R-:W-:Y:S01]  /*1e30*/  ULDC.64 UR20, c[0x0][0x3e0] ;  /* 0x0000f80000147ab9 */ /* 0x000fe20000000a00 */
[----:B------:R-:W-:Y:S01]  /*1e40*/  UIMAD.WIDE UR12, UR39, 0x4, UR40 ;  /* 0x00000004270c78a5 */ /* 0x000fe2000f8e0228 */
[----:B------:R-:W-:Y:S01]  /*1e50*/  IMAD.IADD R5, R5, 0x1, R9 ;  /* 0x0000000105057824 */ /* 0x000fe200078e0209 */
[----:B------:R-:W-:Y:S01]  /*1e60*/  LEA.HI.X.SX32 R8, R3, UR5, 0x1, P0 ;  /* 0x0000000503087c11 */ /* 0x000fe200080f0eff */
[----:B------:R-:W-:Y:S01]  /*1e70*/  ULDC.64 UR28, c[0x0][0x210] ;  /* 0x00008400001c7ab9 */ /* 0x000fe20000000a00 */
[----:B------:R-:W-:Y:S01]  /*1e80*/  PLOP3.LUT P0, PT, PT, PT, UP0, 0x80, 0x0 ;  /* 0x000000000000781c */ /* 0x000fe20003f0f008 */
[----:B------:R-:W-:Y:S01]  /*1e90*/  ULDC.64 UR18, c[0x0][0x400] ;  /* 0x0001000000127ab9 */ /* 0x000fe20000000a00 */
[----:B------:R-:W-:Y:S01]  /*1ea0*/  VIADD R3, R7, UR37 ;  /* 0x0000002507037c36 */ /* 0x000fe20008000000 */
[----:B------:R-:W-:Y:S01]  /*1eb0*/  LEA R232, P3, R4, UR20, 0x1 ;  /* 0x0000001404e87c11 */ /* 0x000fe2000f8608ff */
[----:B------:R-:W-:Y:S01]  /*1ec0*/  ULDC.64 UR42, c[0x0][0x2b0] ;  /* 0x0000ac00002a7ab9 */ /* 0x000fe20000000a00 */
[----:B------:R-:W-:Y:S01]  /*1ed0*/  LEA R233, P4, R6, UR28, 0x1 ;  /* 0x0000001c06e97c11 */ /* 0x000fe2000f8808ff */
[----:B------:R-:W-:Y:S01]  /*1ee0*/  UIADD3 UR7, UR38, -0x1, URZ ;  /* 0xffffffff26077890 */ /* 0x000fe2000fffe03f */
[----:B------:R-:W-:Y:S01]  /*1ef0*/  LEA R173, P2, R0, UR18, 0x2 ;  /* 0x0000001200ad7c11 */ /* 0x000fe2000f8410ff */
[----:B------:R-:W-:Y:S01]  /*1f00*/  UIMAD.WIDE UR16, UR36, 0x4, UR42 ;  /* 0x00000004241078a5 */ /* 0x000fe2000f8e022a */
[----:B------:R-:W-:Y:S01]  /*1f10*/  LEA.HI.X R230, R4, UR21, R5, 0x1, P3 ;  /* 0x0000001504e67c11 */ /* 0x000fe200098f0c05 */
[----:B------:R-:W-:Y:S01]  /*1f20*/  UMOV UR21, UR12 ;  /* 0x0000000c00157c82 */ /* 0x000fe20008000000 */
[----:B------:R-:W-:Y:S01]  /*1f30*/  LEA.HI.X R231, R6, UR29, R3, 0x1, P4 ;  /* 0x0000001d06e77c11 */ /* 0x000fe2000a0f0c03 */
[----:B------:R-:W-:Y:S01]  /*1f40*/  UMOV UR20, UR13 ;  /* 0x0000000d00147c82 */ /* 0x000fe20008000000 */
[----:B------:R-:W-:Y:S01]  /*1f50*/  LEA.HI.X R172, R0, UR19, R8, 0x2, P2 ;  /* 0x0000001300ac7c11 */ /* 0x000fe200090f1408 */
[----:B------:R-:W-:Y:S01]  /*1f60*/  VIADD R15, R228, 0x40 ;  /* 0x00000040e40f7836 */ /* 0x000fe20000000000 */
        /* <DEDUP_REMOVED lines=20> */
.L_x_1180:
        /* <DEDUP_REMOVED lines=17> */
[----:B------:R-:W-:-:S03]  /*21c0*/  UIADD3 UR16, UR15, UR5, URZ ;  /* 0x000000050f107290 */ /* 0x000fc6000fffe03f */
[----:B------:R-:W-:-:S09]  /*21d0*/  UMOV UR5, UR14 ;  /* 0x0000000e00057c82 */ /* 0x000fd20008000000 */
.L_x_1181:
        /* <DEDUP_REMOVED lines=10> */
[----:B------:R-:W-:Y:S02]  /*2280*/  IADD3 R6, P0, R4, UR18, RZ ;  /* 0x0000001204067c10 */ /* 0x000fe4000ff1e0ff */
[----:B------:R-:W-:Y:S02]  /*2290*/  ISETP.GE.AND P3, PT, R3, UR6, PT ;  /* 0x0000000603007c0c */ /* 0x000fe4000bf66270 */
[----:B------:R-:W-:Y:S01]  /*22a0*/  IADD3.X R7, R5, UR19, R0, P0, !PT ;  /* 0x0000001305077c10 */ /* 0x000fe200087fe400 */
        /* <DEDUP_REMOVED lines=25> */
.L_x_1183:
[----:B------:R-:W-:Y:S05]  /*2440*/  BSYNC B0 ;  /* 0x0000000000007941 */ /* 0x000fea0003800000 */
.L_x_1182:
        /* <DEDUP_REMOVED lines=19> */
.L_x_1185:
[----:B------:R-:W-:Y:S05]  /*2580*/  BSYNC B0 ;  /* 0x0000000000007941 */ /* 0x000fea0003800000 */
.L_x_1184:
        /* <DEDUP_REMOVED lines=34> */
.L_x_1187:
[----:B------:R-:W-:Y:S05]  /*27b0*/  BSYNC B0 ;  /* 0x0000000000007941 */ /* 0x000fea0003800000 */
.L_x_1186:
        /* <DEDUP_REMOVED lines=20> */
.L_x_1179:
        /* <DEDUP_REMOVED lines=47> */
.L_x_1190:
[----:B------:R-:W-:Y:S05]  /*2bf0*/  BSYNC B0 ;  /* 0x0000000000007941 */ /* 0x000fea0003800000 */
.L_x_1189:
        /* <DEDUP_REMOVED lines=16> */
.L_x_1192:
        /* <DEDUP_REMOVED lines=35> */
.L_x_1193:
[----:B------:R-:W-:Y:S05]  /*2f30*/  BSYNC B0 ;  /* 0x0000000000007941 */ /* 0x000fea0003800000 */
.L_x_1191:
[----:B------:R-:W-:Y:S01]  /*2f40*/  UIMAD UR12, UR35, UR24, URZ ;  /* 0x00000018230c72a4 */ /* 0x000fe2000f8e023f */
[----:B--23--:R-:W-:Y:S01]  /*2f50*/  IMAD.U32 R4, RZ, RZ, UR24 ;  /* 0x00000018ff047e24 */ /* 0x00cfe2000f8e00ff */
[----:B------:R-:W-:Y:S01]  /*2f60*/  ULDC.64 UR14, c[0x0][0x260] ;  /* 0x00009800000e7ab9 */ /* 0x000fe20000000a00 */
[----:B------:R-:W-:Y:S01]  /*2f70*/  VIADD R8, R236, 0x8 ;  /* 0x00000008ec087836 */ /* 0x000fe20000000000 */
        /* <DEDUP_REMOVED lines=64> */
.L_x_1195:
[----:B------:R-:W-:Y:S05]  /*3380*/  BSYNC B0 ;  /* 0x0000000000007941 */ /* 0x000fea0003800000 */
.L_x_1194:
        /* <DEDUP_REMOVED lines=44> */
.L_x_1197:
[----:B------:R-:W-:Y:S05]  /*3650*/  BSYNC B0 ;  /* 0x0000000000007941 */ /* 0x000fea0003800000 */
.L_x_1196:
        /* <DEDUP_REMOVED lines=56> */
.L_x_1199:
[----:B------:R-:W-:Y:S05]  /*39e0*/  BSYNC B0 ;  /* 0x0000000000007941 */ /* 0x000fea0003800000 */
.L_x_1198:
        /* <DEDUP_REMOVED lines=41> */
.L_x_1201:
[----:B------:R-:W-:Y:S05]  /*3c80*/  BSYNC B0 ;  /* 0x0000000000007941 */ /* 0x000fea0003800000 */
.L_x_1200:
[----:B------:R-:W4:Y:S01]  /*3c90*/  S2UR UR5, SR_CTAID.Z ;  /* 0x00000000000579c3 */ /* 0x000f220000002700 */
[----:B------:R-:W-:Y:S01]  /*3ca0*/  ULDC.64 UR14, c[0x0][0x3c8] ;  /* 0x0000f200000e7ab9 */ /* 0x000fe20000000a00 */
[----:B------:R-:W-:Y:S01]  /*3cb0*/  ISETP.NE.AND P4, PT, R19, RZ, PT ;  /* 0x000000ff1300720c */ /* 0x000fe20003f85270 */
[----:B------:R-:W-:Y:S01]  /*3cc0*/  UISETP.NE.U32.AND UP1, UPT, UR14, URZ, UPT ;  /* 0x0000003f0e00728c */ /* 0x000fe2000bf25070 */
[----:B------:R-:W-:Y:S02]  /*3cd0*/  ISETP.NE.AND P3, PT, R21, RZ, PT ;  /* 0x000000ff1500720c */ /* 0x000fe40003f65270 */
[----:B------:R-:W-:Y:S01]  /*3ce0*/  ISETP.NE.AND P2, PT, R20, RZ, PT ;  /* 0x000000ff1400720c */ /* 0x000fe20003f45270 */
[----:B------:R-:W-:Y:S01]  /*3cf0*/  UISETP.NE.AND.EX UP1, UPT, UR15, URZ, UPT, UP1 ;  /* 0x0000003f0f00728c */ /* 0x000fe2000bf25310 */
[----:B------:R-:W4:Y:S08]  /*3d00*/  S2UR UR22, SR_CTAID.Z ;  /* 0x00000000001679c3 */ /* 0x000f300000002700 */
[----:B------:R-:W4:Y:S01]  /*3d10*/  LDC.64 R12, c[0x0][0x3b8] ;  /* 0x0000ee00ff0c7b82 */ /* 0x000f220000000a00 */
[----:B------:R-:W-:Y:S01]  /*3d20*/  PLOP3.LUT P1, PT, PT, PT, UP1, 0x80, 0x0 ;  /* 0x000000000000781c */ /* 0x000fe20003f2f018 */
[----:B------:R-:W-:Y:S01]  /*3d30*/  @UP1 ULDC.64 UR18, c[0x0][0x3d0] ;  /* 0x0000f40000121ab9 */ /* 0x000fe20000000a00 */
[----:B-123--:R-:W-:Y:S01]  /*3d40*/  IMAD.MOV.U32 R8, RZ, RZ, 0x4 ;  /* 0x00000004ff087424 */ /* 0x00efe200078e00ff */
[----:B------:R-:W0:Y:S01]  /*3d50*/  LDGDEPBAR ;  /* 0x00000000000079af */ /* 0x000e220000000000 */
[----:B------:R-:W-:-:S02]  /*3d60*/  IMAD.MOV.U32 R239, RZ, RZ, 0x7f800000 ;  /* 0x7f800000ffef7424 */ /* 0x000fc400078e00ff */
[----:B------:R-:W-:Y:S01]  /*3d70*/  IMAD.MOV.U32 R240, RZ, RZ, 0x7f800000 ;  /* 0x7f800000fff07424 */ /* 0x000fe200078e00ff */
[----:B----4-:R-:W-:Y:S02]  /*3d80*/  USHF.R.S32.HI UR12, URZ, 0x1f, UR5 ;  /* 0x0000001f3f0c7899 */ /* 0x010fe40008011405 */
[----:B------:R-:W-:Y:S01]  /*3d90*/  @UP1 UIMAD UR5, UR54, UR18, URZ ;  /* 0x00000012360512a4 */ /* 0x000fe2000f8e023f */
[----:B------:R-:W1:Y:S01]  /*3da0*/  S2R R0, SR_TID.X ;  /* 0x0000000000007919 */ /* 0x000e620000002100 */
[----:B------:R-:W-:Y:S01]  /*3db0*/  IMAD.SHL.U32 R212, R249, 0x20, RZ ;  /* 0x00000020f9d47824 */ /* 0x000fe200078e00ff */
[----:B------:R-:W-:Y:S02]  /*3dc0*/  USHF.L.U32 UR23, UR8, 0x4, URZ ;  /* 0x0000000408177899 */ /* 0x000fe4000800063f */
[----:B------:R-:W-:Y:S01]  /*3dd0*/  @UP1 UMOV UR13, UR12 ;  /* 0x0000000c000d1c82 */ /* 0x000fe20008000000 */
[----:B------:R-:W-:Y:S01]  /*3de0*/  @UP1 UMOV UR12, UR22 ;  /* 0x00000016000c1c82 */ /* 0x000fe20008000000 */
[----:B------:R-:W-:-:S02]  /*3df0*/  @UP1 UIMAD UR5, UR61, UR19, UR5 ;  /* 0x000000133d0512a4 */ /* 0x000fc4000f8e0205 */
[----:B------:R-:W-:Y:S01]  /*3e00*/  @UP1 UIMAD.WIDE.U32 UR12, UR61, UR18, UR12 ;  /* 0x000000123d0c12a5 */ /* 0x000fe2000f8e000c */
[----:B------:R-:W-:Y:S02]  /*3e10*/  IMAD.MOV.U32 R241, RZ, RZ, 0x7f800000 ;  /* 0x7f800000fff17424 */ /* 0x000fe400078e00ff */
[----:B------:R-:W-:Y:S01]  /*3e20*/  IMAD.MOV.U32 R238, RZ, RZ, 0x7f800000 ;  /* 0x7f800000ffee7424 */ /* 0x000fe200078e00ff */
[----:B------:R-:W-:Y:S01]  /*3e30*/  @UP1 ULEA UR14, UP0, UR12, UR14, 0x2 ;  /* 0x0000000e0c0e1291 */ /* 0x000fe2000f80103f */
[----:B------:R-:W2:Y:S01]  /*3e40*/  LDG.E.64 R6, desc[UR10][R12.64+0x8] ;  /* 0x0000080a0c067981 */ /* 0x000ea2000c1e1b00 */
[----:B------:R-:W-:Y:S01]  /*3e50*/  @UP1 UIADD3 UR5, UR13, UR5, URZ ;  /* 0x000000050d051290 */ /* 0x000fe2000fffe03f */
[----:B------:R-:W-:Y:S01]  /*3e60*/  IMAD R242, RZ, RZ, -UR31 ;  /* 0x8000001ffff27e24 */ /* 0x000fe2000f8e02ff */
[----:B------:R-:W-:Y:S01]  /*3e70*/  CS2R R126, SRZ ;  /* 0x00000000007e7805 */ /* 0x000fe2000001ff00 */
[----:B------:R-:W-:Y:S01]  /*3e80*/  IMAD.MOV.U32 R237, RZ, RZ, R223 ;  /* 0x000000ffffed7224 */ /* 0x000fe200078e00df */
[----:B------:R-:W-:Y:S01]  /*3e90*/  @UP1 ULEA.HI.X UR15, UR12, UR15, UR5, 0x2, UP0 ;  /* 0x0000000f0c0f1291 */ /* 0x000fe200080f1405 */
[----:B------:R-:W-:Y:S01]  /*3ea0*/  IMAD.U32 R4, RZ, RZ, UR14 ;  /* 0x0000000eff047e24 */ /* 0x000fe2000f8e00ff */
[----:B------:R-:W-:Y:S01]  /*3eb0*/  CS2R R124, SRZ ;  /* 0x00000000007c7805 */ /* 0x000fe2000001ff00 */
[----:B------:R-:W-:Y:S01]  /*3ec0*/  @!P6 IMAD.WIDE R8, R18, R8, UR16 ;  /* 0x000000101208ee25 */ /* 0x000fe2000f8e0208 */
[----:B------:R-:W-:Y:S01]  /*3ed0*/  @UP1 ULDC UR5, c[0x0][0x2e8] ;  /* 0x0000ba0000051ab9 */ /* 0x000fe20000000800 */
[----:B------:R-:W-:-:S02]  /*3ee0*/  CS2R R130, SRZ ;  /* 0x0000000000827805 */ /* 0x000fc4000001ff00 */
[----:B------:R-:W-:Y:S01]  /*3ef0*/  CS2R R128, SRZ ;  /* 0x0000000000807805 */ /* 0x000fe2000001ff00 */
[----:B------:R-:W-:Y:S01]  /*3f00*/  IMAD.U32 R5, RZ, RZ, UR15 ;  /* 0x0000000fff057e24 */ /* 0x000fe2000f8e00ff */
[----:B------:R-:W5:Y:S01]  /*3f10*/  @!P6 LDG.E R239, desc[UR10][R8.64] ;  /* 0x0000000a08efe981 */ /* 0x000f62000c1e1900 */
[----:B------:R-:W-:Y:S02]  /*3f20*/  CS2R R122, SRZ ;  /* 0x00000000007a7805 */ /* 0x000fe4000001ff00 */
[----:B------:R-:W-:Y:S02]  /*3f30*/  CS2R R120, SRZ ;  /* 0x0000000000787805 */ /* 0x000fe4000001ff00 */
[----:B------:R-:W-:Y:S01]  /*3f40*/  CS2R R118, SRZ ;  /* 0x0000000000767805 */ /* 0x000fe2000001ff00 */
[----:B------:R3:W4:Y:S01]  /*3f50*/  @P1 LDG.E R10, desc[UR10][R4.64] ;  /* 0x0000000a040a1981 */ /* 0x000722000c1e1900 */
[----:B------:R-:W-:Y:S02]  /*3f60*/  CS2R R116, SRZ ;  /* 0x0000000000747805 */ /* 0x000fe4000001ff00 */
[----:B------:R-:W-:-:S02]  /*3f70*/  CS2R R110, SRZ ;  /* 0x00000000006e7805 */ /* 0x000fc4000001ff00 */
[----:B------:R-:W-:Y:S02]  /*3f80*/  CS2R R108, SRZ ;  /* 0x00000000006c7805 */ /* 0x000fe4000001ff00 */
[----:B------:R-:W-:Y:S02]  /*3f90*/  CS2R R114, SRZ ;  /* 0x0000000000727805 */ /* 0x000fe4000001ff00 */
[----:B------:R-:W-:Y:S02]  /*3fa0*/  CS2R R112, SRZ ;  /* 0x0000000000707805 */ /* 0x000fe4000001ff00 */
[----:B------:R-:W-:Y:S02]  /*3fb0*/  CS2R R106, SRZ ;  /* 0x00000000006a7805 */ /* 0x000fe4000001ff00 */
[----:B------:R-:W-:Y:S01]  /*3fc0*/  CS2R R104, SRZ ;  /* 0x0000000000687805 */ /* 0x000fe2000001ff00 */
[----:B------:R-:W4:Y:S01]  /*3fd0*/  LDG.E.64 R12, desc[UR10][R12.64] ;  /* 0x0000000a0c0c7981 */ /* 0x000f22000c1e1b00 */
        /* <DEDUP_REMOVED lines=16> */
[----:B---3--:R-:W-:Y:S01]  /*40e0*/  IMAD.MOV.U32 R4, RZ, RZ, 0x4 ;  /* 0x00000004ff047424 */ /* 0x008fe200078e00ff */
[----:B------:R-:W-:Y:S02]  /*40f0*/  CS2R R70, SRZ ;  /* 0x0000000000467805 */ /* 0x000fe4000001ff00 */
[----:B------:R-:W-:Y:S02]  /*4100*/  CS2R R68, SRZ ;  /* 0x0000000000447805 */ /* 0x000fe4000001ff00 */
[----:B------:R-:W-:Y:S01]  /*4110*/  CS2R R62, SRZ ;  /* 0x00000000003e7805 */ /* 0x000fe2000001ff00 */
[----:B------:R-:W-:Y:S01]  /*4120*/  IMAD.WIDE R4, R236, R4, UR16 ;  /* 0x00000010ec047e25 */ /* 0x000fe2000f8e0204 */
[----:B------:R-:W-:-:S02]  /*4130*/  CS2R R60, SRZ ;  /* 0x00000000003c7805 */ /* 0x000fc4000001ff00 */
[----:B------:R-:W-:Y:S02]  /*4140*/  CS2R R66, SRZ ;  /* 0x0000000000427805 */ /* 0x000fe4000001ff00 */
[----:B------:R-:W-:Y:S02]  /*4150*/  CS2R R64, SRZ ;  /* 0x0000000000407805 */ /* 0x000fe4000001ff00 */
[----:B------:R-:W-:Y:S01]  /*4160*/  CS2R R58, SRZ ;  /* 0x00000000003a7805 */ /* 0x000fe2000001ff00 */
[----:B------:R3:W5:Y:S01]  /*4170*/  @!P4 LDG.E R240, desc[UR10][R4.64] ;  /* 0x0000000a04f0c981 */ /* 0x000762000c1e1900 */
[----:B------:R-:W4:Y:S01]  /*4180*/  @P1 MUFU.RCP R3, UR5 ;  /* 0x0000000500031d08 */ /* 0x000f220008001000 */
[----:B-1----:R-:W-:Y:S01]  /*4190*/  IMAD.SHL.U32 R0, R0, 0x2, RZ ;  /* 0x0000000200007824 */ /* 0x002fe200078e00ff */
[----:B------:R-:W-:Y:S01]  /*41a0*/  UIMAD UR5, UR61, UR56, UR22 ;  /* 0x000000383d0572a4 */ /* 0x000fe2000f8e0216 */
[----:B------:R3:W5:Y:S01]  /*41b0*/  @!P3 LDG.E R241, desc[UR10][R4.64+0x20] ;  /* 0x0000200a04f1b981 */ /* 0x000762000c1e1900 */
[----:B------:R-:W-:-:S02]  /*41c0*/  CS2R R56, SRZ ;  /* 0x0000000000387805 */ /* 0x000fc4000001ff00 */
[----:B------:R-:W-:Y:S02]  /*41d0*/  CS2R R54, SRZ ;  /* 0x0000000000367805 */ /* 0x000fe4000001ff00 */
[----:B------:R-:W-:Y:S01]  /*41e0*/  LOP3.LUT R212, R212, 0x6, R0, 0xf8, !PT ;  /* 0x00000006d4d47812 */ /* 0x000fe200078ef800 */
[----:B------:R-:W-:Y:S01]  /*41f0*/  USHF.L.U32 UR5, UR5, 0x5, URZ ;  /* 0x0000000505057899 */ /* 0x000fe2000800063f */
[----:B------:R-:W-:Y:S01]  /*4200*/  IMAD.U32 R0, RZ, RZ, UR53 ;  /* 0x00000035ff007e24 */ /* 0x000fe2000f8e00ff */
[----:B------:R-:W-:Y:S01]  /*4210*/  USHF.L.U32 UR22, UR8, 0x3, URZ ;  /* 0x0000000308167899 */ /* 0x000fe2000800063f */
[----:B------:R3:W5:Y:S01]  /*4220*/  @!P2 LDG.E R238, desc[UR10][R4.64+0x80] ;  /* 0x0000800a04eea981 */ /* 0x000762000c1e1900 */
[----:B------:R-:W-:Y:S01]  /*4230*/  USHF.R.S32.HI UR13, URZ, 0x1f, UR5 ;  /* 0x0000001f3f0d7899 */ /* 0x000fe20008011405 */
[----:B------:R-:W-:Y:S01]  /*4240*/  IMAD R212, R0, 0x80, R212 ;  /* 0x0000008000d47824 */ /* 0x000fe200078e02d4 */
[----:B------:R-:W-:Y:S02]  /*4250*/  UIADD3 UR33, UR23, 0x40, URZ ;  /* 0x0000004017217890 */ /* 0x000fe4000fffe03f */
[----:B------:R-:W-:Y:S01]  /*4260*/  UIADD3 UR29, UR23, 0x20, URZ ;  /* 0x00000020171d7890 */ /* 0x000fe2000fffe03f */
[----:B------:R-:W-:Y:S01]  /*4270*/  SHF.R.S32.HI R0, RZ, 0x1f, R16 ;  /* 0x0000001fff007819 */ /* 0x000fe20000011410 */
[----:B------:R-:W-:-:S02]  /*4280*/  UIADD3 UR32, UR22, UR33, URZ ;  /* 0x0000002116207290 */ /* 0x000fc4000fffe03f */
[----:B------:R-:W-:Y:S02]  /*4290*/  UIADD3 UR28, UR22, UR29, URZ ;  /* 0x0000001d161c7290 */ /* 0x000fe4000fffe03f */
[----:B------:R-:W-:Y:S01]  /*42a0*/  UIADD3 UR31, UR22, UR32, URZ ;  /* 0x00000020161f7290 */ /* 0x000fe2000fffe03f */
[----:B------:R-:W-:Y:S02]  /*42b0*/  CS2R R52, SRZ ;  /* 0x0000000000347805 */ /* 0x000fe4000001ff00 */
[----:B------:R-:W-:Y:S02]  /*42c0*/  CS2R R46, SRZ ;  /* 0x00000000002e7805 */ /* 0x000fe4000001ff00 */
[----:B------:R-:W-:Y:S01]  /*42d0*/  CS2R R44, SRZ ;  /* 0x00000000002c7805 */ /* 0x000fe2000001ff00 */
[----:B------:R-:W-:Y:S01]  /*42e0*/  UIADD3 UR30, UR22, UR31, URZ ;  /* 0x0000001f161e7290 */ /* 0x000fe2000fffe03f */
[----:B------:R-:W-:Y:S02]  /*42f0*/  CS2R R50, SRZ ;  /* 0x0000000000327805 */ /* 0x000fe4000001ff00 */
[----:B------:R-:W-:-:S02]  /*4300*/  CS2R R48, SRZ ;  /* 0x0000000000307805 */ /* 0x000fc4000001ff00 */
[----:B------:R-:W-:Y:S01]  /*4310*/  CS2R R42, SRZ ;  /* 0x00000000002a7805 */ /* 0x000fe2000001ff00 */
[----:B------:R-:W-:Y:S01]  /*4320*/  UIADD3 UR27, UR22, UR30, URZ ;  /* 0x0000001e161b7290 */ /* 0x000fe2000fffe03f */
[----:B------:R-:W-:Y:S02]  /*4330*/  CS2R R40, SRZ ;  /* 0x0000000000287805 */ /* 0x000fe4000001ff00 */
[----:B------:R-:W-:Y:S02]  /*4340*/  CS2R R38, SRZ ;  /* 0x0000000000267805 */ /* 0x000fe4000001ff00 */
[----:B------:R-:W-:Y:S01]  /*4350*/  CS2R R36, SRZ ;  /* 0x0000000000247805 */ /* 0x000fe2000001ff00 */
[----:B------:R-:W-:Y:S01]  /*4360*/  ULDC UR15, c[0x0][0x394] ;  /* 0x0000e500000f7ab9 */ /* 0x000fe20000000800 */
[----:B------:R-:W-:Y:S02]  /*4370*/  UIMAD UR51, UR8, 0x18, URZ ;  /* 0x00000018083378a4 */ /* 0x000fe4000f8e023f */
[----:B------:R-:W-:-:S02]  /*4380*/  USHF.L.U32 UR50, UR8, 0x5, URZ ;  /* 0x0000000508327899 */ /* 0x000fc4000800063f */
        /* <DEDUP_REMOVED lines=8> */
[----:B------:R-:W-:Y:S01]  /*4410*/  UIADD3 UR13, UR26, UR9, URZ ;  /* 0x000000091a0d7290 */ /* 0x000fe2000fffe03f */
[----:B------:R-:W-:Y:S01]  /*4420*/  VIADD R0, R184, 0x1800 ;  /* 0x00001800b8007836 */ /* 0x000fe20000000000 */
[----:B------:R-:W-:Y:S01]  /*4430*/  UIADD3 UR26, UR22, UR28, URZ ;  /* 0x0000001c161a7290 */ /* 0x000fe2000fffe03f */
[----:B----4-:R-:W-:-:S05]  /*4440*/  @P1 FMUL.FTZ R3, R10, R3 ;  /* 0x000000030a031220 */ /* 0x010fca0000410000 */
[----:B------:R-:W-:Y:S01]  /*4450*/  @P1 R2UR UR14, R3 ;  /* 0x00000000030e12ca */ /* 0x000fe200000e0000 */
[----:B------:R-:W-:Y:S01]  /*4460*/  VIADD R3, R185, 0x1800 ;  /* 0x00001800b9037836 */ /* 0x000fe20000000000 */
[----:B------:R-:W-:Y:S02]  /*4470*/  R2UR UR12, R12 ;  /* 0x000000000c0c72ca */ /* 0x000fe400000e0000 */
[----:B------:R-:W-:Y:S01]  /*4480*/  R2UR UR52, R13 ;  /* 0x000000000d3472ca */ /* 0x000fe200000e0000 */
[----:B------:R-:W-:Y:S01]  /*4490*/  UIADD3 UR25, UR22, UR26, URZ ;  /* 0x0000001a16197290 */ /* 0x000fe2000fffe03f */
[----:B------:R-:W-:Y:S01]  /*44a0*/  SEL R0, R0, R184, !P0 ;  /* 0x000000b800007207 */ /* 0x000fe20004000000 */
[----:B------:R-:W-:Y:S01]  /*44b0*/  UIADD3 UR13, -UR6, 0x80, UR13 ;  /* 0x00000080060d7890 */ /* 0x000fe2000fffe10d */
[----:B------:R-:W-:Y:S01]  /*44c0*/  SEL R178, R3, R185, !P0 ;  /* 0x000000b903b27207 */ /* 0x000fe20004000000 */
[----:B------:R-:W-:Y:S01]  /*44d0*/  UIADD3 UR24, UR22, UR25, URZ ;  /* 0x0000001916187290 */ /* 0x000fe2000fffe03f */
[----:B------:R-:W-:-:S02]  /*44e0*/  LEA R3, R0, UR4, 0x1 ;  /* 0x0000000400037c11 */ /* 0x000fc4000f8e08ff */
[----:B------:R-:W-:Y:S01]  /*44f0*/  LEA R178, R178, UR4, 0x1 ;  /* 0x00000004b2b27c11 */ /* 0x000fe2000f8e08ff */
[----:B------:R-:W-:Y:S01]  /*4500*/  UMOV UR5, URZ ;  /* 0x0000003f00057c82 */ /* 0x000fe20008000000 */
[----:B------:R-:W-:Y:S01]  /*4510*/  UIADD3 UR54, UR13, -UR57, URZ ;  /* 0x800000390d367290 */ /* 0x000fe2000fffe03f */
[----:B------:R-:W-:Y:S01]  /*4520*/  LOP3.LUT R243, R243, UR12, RZ, 0x3c, !PT ;  /* 0x0000000cf3f37c12 */ /* 0x000fe2000f8e3cff */
[----:B------:R-:W-:Y:S02]  /*4530*/  UIADD3 UR45, UR12, -0x4ab325aa, URZ ;  /* 0xb54cda560c2d7890 */ /* 0x000fe4000fffe03f */
[----:B------:R-:W-:Y:S02]  /*4540*/  UIADD3 UR43, UR12, 0x1715609d, URZ ;  /* 0x1715609d0c2b7890 */ /* 0x000fe4000fffe03f */
[----:B------:R-:W-:Y:S02]  /*4550*/  UIADD3 UR41, UR12, 0x78dde6e4, URZ ;  /* 0x78dde6e40c297890 */ /* 0x000fe4000fffe03f */
[----:B------:R-:W-:-:S02]  /*4560*/  UIADD3 UR39, UR12, -0x255992d5, URZ ;  /* 0xdaa66d2b0c277890 */ /* 0x000fc4000fffe03f */
[----:B------:R-:W-:Y:S02]  /*4570*/  UIADD3 UR56, UR12, 0x3c6ef372, URZ ;  /* 0x3c6ef3720c387890 */ /* 0x000fe4000fffe03f */
[----:B------:R-:W-:Y:S02]  /*4580*/  UIADD3 UR37, UR12, -0x61c88647, URZ ;  /* 0x9e3779b90c257890 */ /* 0x000fe4000fffe03f */
[----:B------:R-:W-:Y:S02]  /*4590*/  UIADD3 UR46, UR52, 0x646e171e, URZ ;  /* 0x646e171e342e7890 */ /* 0x000fe4000fffe03f */
[----:B------:R-:W-:Y:S02]  /*45a0*/  UIADD3 UR44, UR52, -0x56f99767, URZ ;  /* 0xa9066899342c7890 */ /* 0x000fe4000fffe03f */
[----:B------:R-:W-:Y:S02]  /*45b0*/  UIADD3 UR42, UR52, -0x126145ec, URZ ;  /* 0xed9eba14342a7890 */ /* 0x000fe4000fffe03f */
[----:B------:R-:W-:-:S02]  /*45c0*/  UIADD3 UR40, UR52, 0x32370b8f, URZ ;  /* 0x32370b8f34287890 */ /* 0x000fc4000fffe03f */
[----:B------:R-:W-:Y:S02]  /*45d0*/  UIADD3 UR38, UR52, 0x76cf5d0a, URZ ;  /* 0x76cf5d0a34267890 */ /* 0x000fe4000fffe03f */
[----:B------:R-:W-:Y:S01]  /*45e0*/  UIADD3 UR55, UR52, -0x4498517b, URZ ;  /* 0xbb67ae8534377890 */ /* 0x000fe2000fffe03f */
[----:B------:R-:W-:Y:S01]  /*45f0*/  @UP1 UMOV UR5, UR14 ;  /* 0x0000000e00051c82 */ /* 0x000fe20008000000 */
[----:B------:R-:W-:Y:S01]  /*4600*/  UIADD3 UR34, UR22, UR24, URZ ;  /* 0x0000001816227290 */ /* 0x000fe2000fffe03f */
[----:B------:R-:W-:Y:S01]  /*4610*/  ULDC UR57, c[0x0][0x2d0] ;  /* 0x0000b40000397ab9 */ /* 0x000fe20000000800 */
[----:B------:R-:W-:Y:S01]  /*4620*/  ULDC.U8 UR13, c[0x0][0x388] ;  /* 0x0000e200000d7ab9 */ /* 0x000fe20000000000 */
[----:B---3--:R-:W-:-:S09]  /*4630*/  ULDC UR12, c[0x0][0x2ec] ;  /* 0x0000bb00000c7ab9 */ /* 0x008fd20000000800 */
.L_x_1206:
[----:B------:R-:W0:Y:S01]  /*4640*/  LDGDEPBAR ;  /* 0x00000000000079af */ /* 0x000e220000000000 */
[----:B------:R-:W-:Y:S01]  /*4650*/  IMAD.U32 R4, RZ, RZ, UR21 ;  /* 0x00000015ff047e24 */ /* 0x000fe2000f8e00ff */
[----:B------:R-:W-:Y:S01]  /*4660*/  USHF.L.U32 UR8, UR7, 0x6, URZ ;  /* 0x0000000607087899 */ /* 0x000fe2000800063f */
[----:B------:R-:W-:Y:S01]  /*4670*/  IMAD.U32 R5, RZ, RZ, UR20 ;  /* 0x00000014ff057e24 */ /* 0x000fe2000f8e00ff */
[----:B------:R-:W-:Y:S01]  /*4680*/  ULDC UR14, c[0x0][0x394] ;  /* 0x0000e500000e7ab9 */ /* 0x000fe20000000800 */
[----:B------:R-:W-:Y:S01]  /*4690*/  IMAD.IADD R0, R183, 0x1, R178 ;  /* 0x00000001b7007824 */ /* 0x000fe200078e02b2 */
[C---:B------:R-:W-:Y:S01]  /*46a0*/  LEA R4, P0, R236.reuse, R4, 0x2 ;  /* 0x00000004ec047211 */ /* 0x040fe200078010ff */
[----:B------:R-:W-:Y:S01]  /*46b0*/  IMAD.MOV.U32 R234, RZ, RZ, R173 ;  /* 0x000000ffffea7224 */ /* 0x000fe200078e00ad */
[----:B------:R-:W-:Y:S01]  /*46c0*/  UISETP.GE.AND UP0, UPT, UR8, UR54, UPT ;  /* 0x000000360800728c */ /* 0x000fe2000bf06270 */
[----:B------:R-:W-:Y:S01]  /*46d0*/  IMAD.MOV.U32 R235, RZ, RZ, R172 ;  /* 0x000000ffffeb7224 */ /* 0x000fe200078e00ac */
[C---:B------:R-:W-:Y:S01]  /*46e0*/  LEA.HI.X.SX32 R5, R236.reuse, R5, 0x2, P0 ;  /* 0x00000005ec057211 */ /* 0x040fe200000f16ff */
[----:B------:R-:W-:Y:S04]  /*46f0*/  DEPBAR.LE SB0, 0x0 ;  /* 0x000080000000791a */ /* 0x000fe80000000000 */
[----:B------:R-:W-:Y:S06]  /*4700*/  BAR.SYNC.DEFER_BLOCKING 0x0 ;  /* 0x0000000000007b1d */ /* 0x000fec0000010000 */
[----:B------:R-:W-:Y:S06]  /*4710*/  LDSM.16.M88.4 R32, [R178] ;  /* 0x00000000b220783b */ /* 0x000fec0000000200 */
[----:B------:R-:W1:Y:S06]  /*4720*/  LDSM.16.M88.4 R16, [R176+UR4+0x9000] ;  /* 0x00900004b010783b */ /* 0x000e6c0008000200 */
[----:B------:R-:W2:Y:S06]  /*4730*/  LDSM.16.M88.4 R28, [R178+0x800] ;  /* 0x00080000b21c783b */ /* 0x000eac0000000200 */
[----:B-----5:R-:W5:Y:S06]  /*4740*/  LDG.E R189, desc[UR10][R4.64] ;  /* 0x0000000a04bd7981 */ /* 0x020f6c000c1e1900 */
[----:B------:R-:W5:Y:S06]  /*4750*/  LDG.E R188, desc[UR10][R4.64+0x20] ;  /* 0x0000200a04bc7981 */ /* 0x000f6c000c1e1900 */
[----:B------:R-:W5:Y:S06]  /*4760*/  LDG.E R187, desc[UR10][R4.64+0x80] ;  /* 0x0000800a04bb7981 */ /* 0x000f6c000c1e1900 */
[----:B------:R1:W5:Y:S06]  /*4770*/  LDG.E R186, desc[UR10][R4.64+0xa0] ;  /* 0x0000a00a04ba7981 */ /* 0x00036c000c1e1900 */
[----:B------:R-:W3:Y:S06]  /*4780*/  LDSM.16.M88.4 R132, [R176+UR4+0x9400] ;  /* 0x00940004b084783b */ /* 0x000eec0008000200 */
[----:B------:R-:W-:Y:S06]  /*4790*/  LDSM.16.M88.4 R136, [R0] ;  /* 0x000000000088783b */ /* 0x000fec0000000200 */
[----:B------:R-:W4:Y:S06]  /*47a0*/  LDSM.16.M88.4 R140, [R177] ;  /* 0x00000000b18c783b */ /* 0x000f2c0000000200 */
[----:B------:R-:W4:Y:S01]  /*47b0*/  LDSM.16.M88.4 R144, [R0+0x800] ;  /* 0x000800000090783b */ /* 0x000f220000000200 */
[-C--:B-1----:R-:W-:Y:S05]  /*47c0*/  HMMA.16816.F32 R4, R32, R16.reuse, RZ ;  /* 0x000000102004723c */ /* 0x082fea00000018ff */
[----:B------:R-:W1:Y:S01]  /*47d0*/  LDSM.16.M88.4 R148, [R177+0x400] ;  /* 0x00040000b194783b */ /* 0x000e620000000200 */
[C---:B--2---:R-:W-:Y:S05]  /*47e0*/  HMMA.16816.F32 R8, R28.reuse, R16, RZ ;  /* 0x000000101c08723c */ /* 0x044fea00000018ff */
[----:B------:R-:W-:Y:S01]  /*47f0*/  LDSM.16.M88.4 R152, [R178+0x1000] ;  /* 0x00100000b298783b */ /* 0x000fe20000000200 */
[-C--:B------:R-:W-:Y:S05]  /*4800*/  HMMA.16816.F32 R12, R28, R18.reuse, RZ ;  /* 0x000000121c0c723c */ /* 0x080fea00000018ff */
[----:B------:R-:W2:Y:S01]  /*4810*/  LDSM.16.M88.4 R156, [R176+UR4+0xb000] ;  /* 0x00b00004b09c783b */ /* 0x000ea20008000200 */
[C---:B------:R-:W-:Y:S05]  /*4820*/  HMMA.16816.F32 R16, R32.reuse, R18, RZ ;  /* 0x000000122010723c */ /* 0x040fea00000018ff */
[----:B------:R-:W2:Y:S01]  /*4830*/  LDSM.16.M88.4 R160, [R178+0x1800] ;  /* 0x00180000b2a0783b */ /* 0x000ea20000000200 */
[-C--:B---3--:R-:W-:Y:S05]  /*4840*/  HMMA.16816.F32 R20, R32, R132.reuse, RZ ;  /* 0x000000842014723c */ /* 0x088fea00000018ff */
[----:B------:R-:W3:Y:S01]  /*4850*/  LDSM.16.M88.4 R164, [R176+UR4+0xb400] ;  /* 0x00b40004b0a4783b */ /* 0x000ee20008000200 */
[C---:B------:R-:W-:Y:S05]  /*4860*/  HMMA.16816.F32 R24, R28.reuse, R132, RZ ;  /* 0x000000841c18723c */ /* 0x040fea00000018ff */
[----:B------:R-:W-:Y:S01]  /*4870*/  LDSM.16.M88.4 R168, [R177+0x2400] ;  /* 0x00240000b1a8783b */ /* 0x000fe20000000200 */
[-C--:B------:R-:W-:Y:S06]  /*4880*/  HMMA.16816.F32 R28, R28, R134.reuse, RZ ;  /* 0x000000861c1c723c */ /* 0x080fec00000018ff */
[----:B------:R-:W-:Y:S01]  /*4890*/  HMMA.16816.F32 R32, R32, R134, RZ ;  /* 0x000000862020723c */ /* 0x000fe200000018ff */
[----:B------:R-:W-:Y:S05]  /*48a0*/  LDSM.16.M88.4 R132, [R0+0x1000] ;  /* 0x001000000084783b */ /* 0x000fea0000000200 */
[-C--:B----4-:R-:W-:Y:S06]  /*48b0*/  HMMA.16816.F32 R4, R136, R140.reuse, R4 ;  /* 0x0000008c8804723c */ /* 0x090fec0000001804 */
[C---:B------:R-:W-:Y:S06]  /*48c0*/  HMMA.16816.F32 R8, R144.reuse, R140, R8 ;  /* 0x0000008c9008723c */ /* 0x040fec0000001808 */
[-C--:B------:R-:W-:Y:S06]  /*48d0*/  HMMA.16816.F32 R12, R144, R142.reuse, R12 ;  /* 0x0000008e900c723c */ /* 0x080fec000000180c */
[C---:B------:R-:W-:Y:S01]  /*48e0*/  HMMA.16816.F32 R16, R136.reuse, R142, R16 ;  /* 0x0000008e8810723c */ /* 0x040fe20000001810 */
[----:B------:R-:W4:Y:S05]  /*48f0*/  LDSM.16.M88.4 R140, [R177+0x2000] ;  /* 0x00200000b18c783b */ /* 0x000f2a0000000200 */
[-C--:B-1----:R-:W-:Y:S06]  /*4900*/  HMMA.16816.F32 R20, R136, R148.reuse, R20 ;  /* 0x000000948814723c */ /* 0x082fec0000001814 */
[C---:B------:R-:W-:Y:S06]  /*4910*/  HMMA.16816.F32 R24, R144.reuse, R148, R24 ;  /* 0x000000949018723c */ /* 0x040fec0000001818 */
[-C--:B------:R-:W-:Y:S01]  /*4920*/  HMMA.16816.F32 R28, R144, R150.reuse, R28 ;  /* 0x00000096901c723c */ /* 0x080fe2000000181c */
[----:B------:R-:W1:Y:S05]  /*4930*/  LDSM.16.M88.4 R144, [R0+0x1800] ;  /* 0x001800000090783b */ /* 0x000e6a0000000200 */
[----:B------:R-:W-:Y:S01]  /*4940*/  HMMA.16816.F32 R32, R136, R150, R32 ;  /* 0x000000968820723c */ /* 0x000fe20000001820 */
[----:B------:R-:W-:Y:S05]  /*4950*/  LDSM.16.M88.4 R136, [R178+0x2000] ;  /* 0x00200000b288783b */ /* 0x000fea0000000200 */
[-C--:B--2---:R-:W-:Y:S01]  /*4960*/  HMMA.16816.F32 R4, R152, R156.reuse, R4 ;  /* 0x0000009c9804723c */ /* 0x084fe20000001804 */
[----:B------:R-:W2:Y:S05]  /*4970*/  LDSM.16.M88.4 R148, [R176+UR4+0xd000] ;  /* 0x00d00004b094783b */ /* 0x000eaa0008000200 */
[C---:B------:R-:W-:Y:S06]  /*4980*/  HMMA.16816.F32 R8, R160.reuse, R156, R8 ;  /* 0x0000009ca008723c */ /* 0x040fec0000001808 */
[-C--:B------:R-:W-:Y:S06]  /*4990*/  HMMA.16816.F32 R12, R160, R158.reuse, R12 ;  /* 0x0000009ea00c723c */ /* 0x080fec000000180c */
[C---:B------:R-:W-:Y:S01]  /*49a0*/  HMMA.16816.F32 R16, R152.reuse, R158, R16 ;  /* 0x0000009e9810723c */ /* 0x040fe20000001810 */
[----:B------:R-:W2:Y:S05]  /*49b0*/  LDSM.16.M88.4 R156, [R178+0x2800] ;  /* 0x00280000b29c783b */ /* 0x000eaa0000000200 */
[-C--:B---3--:R-:W-:Y:S06]  /*49c0*/  HMMA.16816.F32 R20, R152, R164.reuse, R20 ;  /* 0x000000a49814723c */ /* 0x088fec0000001814 */
[C---:B------:R-:W-:Y:S06]  /*49d0*/  HMMA.16816.F32 R24, R160.reuse, R164, R24 ;  /* 0x000000a4a018723c */ /* 0x040fec0000001818 */
[-C--:B------:R-:W-:Y:S01]  /*49e0*/  HMMA.16816.F32 R28, R160, R166.reuse, R28 ;  /* 0x000000a6a01c723c */ /* 0x080fe2000000181c */
[----:B------:R-:W3:Y:S05]  /*49f0*/  LDSM.16.M88.4 R160, [R176+UR4+0xd400] ;  /* 0x00d40004b0a0783b */ /* 0x000eea0008000200 */
[----:B------:R-:W-:Y:S06]  /*4a00*/  HMMA.16816.F32 R32, R152, R166, R32 ;  /* 0x000000a69820723c */ /* 0x000fec0000001820 */
[-C--:B----4-:R-:W-:Y:S06]  /*4a10*/  HMMA.16816.F32 R4, R132, R140.reuse, R4 ;  /* 0x0000008c8404723c */ /* 0x090fec0000001804 */
        /* <DEDUP_REMOVED lines=9> */
[----:B------:R-:W-:Y:S05]  /*4ab0*/  LDSM.16.M88.4 R132, [R0+0x2000] ;  /* 0x002000000084783b */ /* 0x000fea0000000200 */
[-C--:B--2---:R-:W-:Y:S06]  /*4ac0*/  HMMA.16816.F32 R4, R136, R148.reuse, R4 ;  /* 0x000000948804723c */ /* 0x084fec0000001804 */
[C---:B------:R-:W-:Y:S06]  /*4ad0*/  HMMA.16816.F32 R8, R156.reuse, R148, R8 ;  /* 0x000000949c08723c */ /* 0x040fec0000001808 */
[-C--:B------:R-:W-:Y:S05]  /*4ae0*/  HMMA.16816.F32 R12, R156, R150.reuse, R12 ;  /* 0x000000969c0c723c */ /* 0x080fea000000180c */
[----:B------:R-:W-:Y:S01]  /*4af0*/  IADD3 R148, R236, -UR9, -R212 ;  /* 0x80000009ec947c10 */ /* 0x000fe2000fffe8d4 */
[C---:B------:R-:W-:Y:S05]  /*4b00*/  HMMA.16816.F32 R16, R136.reuse, R150, R16 ;  /* 0x000000968810723c */ /* 0x040fea0000001810 */
[----:B------:R-:W-:Y:S01]  /*4b10*/  VIADD R148, R148, UR6 ;  /* 0x0000000694947c36 */ /* 0x000fe20008000000 */
[-C--:B---3--:R-:W-:Y:S05]  /*4b20*/  HMMA.16816.F32 R20, R136, R160.reuse, R20 ;  /* 0x000000a08814723c */ /* 0x088fea0000001814 */
[----:B------:R-:W-:Y:S01]  /*4b30*/  VIADD R148, R148, UR8 ;  /* 0x0000000894947c36 */ /* 0x000fe20008000000 */
[C---:B------:R-:W-:Y:S05]  /*4b40*/  HMMA.16816.F32 R24, R156.reuse, R160, R24 ;  /* 0x000000a09c18723c */ /* 0x040fea0000001818 */
[----:B------:R-:W-:Y:S01]  /*4b50*/  VIADD R152, R148, 0xffffffff ;  /* 0xffffffff94987836 */ /* 0x000fe20000000000 */
[-C--:B------:R-:W-:Y:S04]  /*4b60*/  HMMA.16816.F32 R28, R156, R162.reuse, R28 ;  /* 0x000000a29c1c723c */ /* 0x080fe8000000181c */
[----:B------:R-:W-:Y:S01]  /*4b70*/  ISETP.GE.AND P3, PT, R152, RZ, PT ;  /* 0x000000ff9800720c */ /* 0x000fe20003f66270 */
[C---:B------:R-:W-:Y:S01]  /*4b80*/  VIADD R151, R148.reuse, 0x8 ;  /* 0x0000000894977836 */ /* 0x040fe20000000000 */
[----:B------:R-:W-:Y:S01]  /*4b90*/  HMMA.16816.F32 R32, R136, R162, R32 ;  /* 0x000000a28820723c */ /* 0x000fe20000001820 */
[----:B------:R-:W1:Y:S03]  /*4ba0*/  LDSM.16.M88.4 R136, [R177+0x4000] ;  /* 0x00400000b188783b */ /* 0x000e660000000200 */
[----:B------:R-:W-:Y:S01]  /*4bb0*/  ISETP.GE.AND P2, PT, R151, RZ, PT ;  /* 0x000000ff9700720c */ /* 0x000fe20003f46270 */
[C---:B------:R-:W-:Y:S02]  /*4bc0*/  VIADD R150, R148.reuse, 0x7 ;  /* 0x0000000794967836 */ /* 0x040fe40000000000 */
[----:B------:R-:W-:Y:S03]  /*4bd0*/  VIADD R149, R148, 0x28 ;  /* 0x0000002894957836 */ /* 0x000fe60000000000 */
[----:B------:R-:W-:Y:S01]  /*4be0*/  ISETP.GE.AND P6, PT, R150, RZ, PT ;  /* 0x000000ff9600720c */ /* 0x000fe20003fc6270 */
[C---:B------:R-:W-:Y:S01]  /*4bf0*/  VIADD R153, R148.reuse, 0x27 ;  /* 0x0000002794997836 */ /* 0x040fe20000000000 */
[----:B------:R-:W-:Y:S01]  /*4c00*/  ISETP.GE.AND P1, PT, R149, RZ, PT ;  /* 0x000000ff9500720c */ /* 0x000fe20003f26270 */
[C---:B------:R-:W-:Y:S01]  /*4c10*/  VIADD R155, R148.reuse, 0x20 ;  /* 0x00000020949b7836 */ /* 0x040fe20000000000 */
[C---:B------:R-:W-:Y:S01]  /*4c20*/  @!P3 IADD3 R152, -R148.reuse, 0x1, RZ ;  /* 0x000000019498b810 */ /* 0x040fe20007ffe1ff */
[C---:B------:R-:W-:Y:S01]  /*4c30*/  VIADD R154, R148.reuse, 0x1f ;  /* 0x0000001f949a7836 */ /* 0x040fe20000000000 */
[----:B------:R-:W-:Y:S01]  /*4c40*/  ISETP.GE.AND P0, PT, R153, RZ, PT ;  /* 0x000000ff9900720c */ /* 0x000fe20003f06270 */
[C---:B------:R-:W-:Y:S01]  /*4c50*/  VIADD R157, R148.reuse, 0x18 ;  /* 0x00000018949d7836 */ /* 0x040fe20000000000 */
[C---:B------:R-:W-:Y:S01]  /*4c60*/  @!P2 IADD3 R151, -R148.reuse, -0x8, RZ ;  /* 0xfffffff89497a810 */ /* 0x040fe20007ffe1ff */
[C---:B------:R-:W-:Y:S01]  /*4c70*/  VIADD R156, R148.reuse, 0x17 ;  /* 0x00000017949c7836 */ /* 0x040fe20000000000 */
[----:B------:R-:W-:Y:S01]  /*4c80*/  ISETP.GE.AND P5, PT, R155, RZ, PT ;  /* 0x000000ff9b00720c */ /* 0x000fe20003fa6270 */
[----:B------:R-:W-:Y:S01]  /*4c90*/  VIADD R159, R148, 0xfffffff8 ;  /* 0xfffffff8949f7836 */ /* 0x000fe20000000000 */
        /* <DEDUP_REMOVED lines=8> */
[----:B------:R-:W-:Y:S01]  /*4d20*/  ISETP.GE.AND P6, PT, R159, RZ, PT ;  /* 0x000000ff9f00720c */ /* 0x000fe20003fc6270 */
[C---:B------:R-:W-:Y:S01]  /*4d30*/  VIADD R163, R148.reuse, 0xf ;  /* 0x0000000f94a37836 */ /* 0x040fe20000000000 */
[C---:B------:R-:W-:Y:S01]  /*4d40*/  @!P1 IADD3 R149, -R148.reuse, -0x28, RZ ;  /* 0xffffffd894959810 */ /* 0x040fe20007ffe1ff */
[----:B------:R-:W-:Y:S01]  /*4d50*/  VIADD R165, R148, 0xffffffe8 ;  /* 0xffffffe894a57836 */ /* 0x000fe20000000000 */
[----:B------:R-:W-:Y:S01]  /*4d60*/  ISETP.GE.AND P1, PT, R158, RZ, PT ;  /* 0x000000ff9e00720c */ /* 0x000fe20003f26270 */
[C---:B------:R-:W-:Y:S01]  /*4d70*/  VIADD R164, R148.reuse, 0xffffffe7 ;  /* 0xffffffe794a47836 */ /* 0x040fe20000000000 */
[----:B------:R-:W-:Y:S02]  /*4d80*/  @!P0 IADD3 R153, -R148, -0x27, RZ ;  /* 0xffffffd994998810 */ /* 0x000fe40007ffe1ff */
[----:B------:R-:W-:Y:S02]  /*4d90*/  ISETP.GE.AND P0, PT, R160, RZ, PT ;  /* 0x000000ffa000720c */ /* 0x000fe40003f06270 */
[C---:B------:R-:W-:Y:S01]  /*4da0*/  @!P5 IADD3 R155, -R148.reuse, -0x20, RZ ;  /* 0xffffffe0949bd810 */ /* 0x040fe20007ffe1ff */
[-C--:B-1----:R-:W-:Y:S05]  /*4db0*/  HMMA.16816.F32 R4, R132, R136.reuse, R4 ;  /* 0x000000888404723c */ /* 0x082fea0000001804 */
[C---:B------:R-:W-:Y:S01]  /*4dc0*/  @!P4 IADD3 R154, -R148.reuse, -0x1f, RZ ;  /* 0xffffffe1949ac810 */ /* 0x040fe20007ffe1ff */
[C---:B------:R-:W-:Y:S04]  /*4dd0*/  HMMA.16816.F32 R8, R140.reuse, R136, R8 ;  /* 0x000000888c08723c */ /* 0x040fe80000001808 */
[----:B------:R-:W-:Y:S02]  /*4de0*/  ISETP.GE.AND P5, PT, R161, RZ, PT ;  /* 0x000000ffa100720c */ /* 0x000fe40003fa6270 */
[----:B------:R-:W-:Y:S01]  /*4df0*/  @!P3 IADD3 R157, -R148, -0x18, RZ ;  /* 0xffffffe8949db810 */ /* 0x000fe20007ffe1ff */
[-C--:B------:R-:W-:Y:S03]  /*4e00*/  HMMA.16816.F32 R12, R140, R138.reuse, R12 ;  /* 0x0000008a8c0c723c */ /* 0x080fe6000000180c */
[----:B------:R-:W-:Y:S02]  /*4e10*/  ISETP.GE.AND P4, PT, R162, RZ, PT ;  /* 0x000000ffa200720c */ /* 0x000fe40003f86270 */
[C---:B------:R-:W-:Y:S01]  /*4e20*/  @!P2 IADD3 R156, -R148.reuse, -0x17, RZ ;  /* 0xffffffe9949ca810 */ /* 0x040fe20007ffe1ff */
[C---:B------:R-:W-:Y:S04]  /*4e30*/  HMMA.16816.F32 R16, R132.reuse, R138, R16 ;  /* 0x0000008a8410723c */ /* 0x040fe80000001810 */
[----:B------:R-:W-:Y:S02]  /*4e40*/  ISETP.GE.AND P3, PT, R163, RZ, PT ;  /* 0x000000ffa300720c */ /* 0x000fe40003f66270 */
[----:B------:R-:W-:Y:S01]  /*4e50*/  @!P6 IADD3 R159, -R148, 0x8, RZ ;  /* 0x00000008949fe810 */ /* 0x000fe20007ffe1ff */
[-C--:B------:R-:W-:Y:S03]  /*4e60*/  HMMA.16816.F32 R20, R132, R144.reuse, R20 ;  /* 0x000000908414723c */ /* 0x080fe60000001814 */
[----:B------:R-:W-:Y:S02]  /*4e70*/  ISETP.GE.AND P2, PT, R165, RZ, PT ;  /* 0x000000ffa500720c */ /* 0x000fe40003f46270 */
[----:B------:R-:W-:Y:S01]  /*4e80*/  ISETP.GE.AND P6, PT, R164, RZ, PT ;  /* 0x000000ffa400720c */ /* 0x000fe20003fc6270 */
[C---:B------:R-:W-:Y:S05]  /*4e90*/  HMMA.16816.F32 R24, R140.reuse, R144, R24 ;  /* 0x000000908c18723c */ /* 0x040fea0000001818 */
[C---:B------:R-:W-:Y:S01]  /*4ea0*/  @!P1 IADD3 R158, -R148.reuse, 0x9, RZ ;  /* 0x00000009949e9810 */ /* 0x040fe20007ffe1ff */
[-C--:B------:R-:W-:Y:S05]  /*4eb0*/  HMMA.16816.F32 R28, R140, R146.reuse, R28 ;  /* 0x000000928c1c723c */ /* 0x080fea000000181c */
[----:B------:R-:W-:Y:S01]  /*4ec0*/  @!P0 IADD3 R160, -R148, 0x10, RZ ;  /* 0x0000001094a08810 */ /* 0x000fe20007ffe1ff */
[----:B------:R-:W-:Y:S01]  /*4ed0*/  HMMA.16816.F32 R32, R132, R146, R32 ;  /* 0x000000928420723c */ /* 0x000fe20000001820 */
[----:B------:R-:W-:Y:S04]  /*4ee0*/  PLOP3.LUT P0, PT, PT, PT, UP0, 0x80, 0x0 ;  /* 0x000000000000781c */ /* 0x000fe80003f0f008 */
[----:B------:R-:W-:Y:S02]  /*4ef0*/  I2FP.F32.S32 R0, R159 ;  /* 0x0000009f00007245 */ /* 0x000fe40000201400 */
[----:B------:R-:W-:Y:S04]  /*4f00*/  I2FP.F32.S32 R132, R158 ;  /* 0x0000009e00847245 */ /* 0x000fe80000201400 */
[----:B------:R-:W-:Y:S01]  /*4f10*/  IABS R136, R148 ;  /* 0x0000009400887213 */ /* 0x000fe20000000000 */
[----:B------:R-:W-:Y:S01]  /*4f20*/  FFMA.FTZ R16, R0, -UR5, R16 ;  /* 0x8000000500107c23 */ /* 0x000fe20008010010 */
[----:B------:R-:W-:Y:S01]  /*4f30*/  @!P5 IADD3 R161, -R148, 0x11, RZ ;  /* 0x0000001194a1d810 */ /* 0x000fe20007ffe1ff */
[----:B------:R-:W-:Y:S01]  /*4f40*/  FFMA.FTZ R17, R132, -UR5, R17 ;  /* 0x8000000584117c23 */ /* 0x000fe20008010011 */
[----:B------:R-:W-:Y:S01]  /*4f50*/  @!P4 IADD3 R162, -R148, -0x10, RZ ;  /* 0xfffffff094a2c810 */ /* 0x000fe20007ffe1ff */
[----:B------:R-:W-:Y:S01]  /*4f60*/  FFMA.FTZ R22, R0, -UR5, R22 ;  /* 0x8000000500167c23 */ /* 0x000fe20008010016 */
[----:B------:R-:W-:Y:S01]  /*4f70*/  @!P3 IADD3 R163, -R148, -0xf, RZ ;  /* 0xfffffff194a3b810 */ /* 0x000fe20007ffe1ff */
[----:B------:R-:W-:Y:S01]  /*4f80*/  FFMA.FTZ R23, R132, -UR5, R23 ;  /* 0x8000000584177c23 */ /* 0x000fe20008010017 */
        /* <DEDUP_REMOVED lines=59> */
.L_x_1202:
[----:B------:R-:W-:Y:S01]  /*5340*/  VIADD R134, R236, UR8 ;  /* 0x00000008ec867c36 */ /* 0x000fe20008000000 */
[----:B------:R-:W-:Y:S01]  /*5350*/  UIADD3 UR8, -UR14, UR6, -UR9 ;  /* 0x000000060e087290 */ /* 0x000fe2000fffe909 */
[----:B------:R-:W-:Y:S01]  /*5360*/  VIADD R143, R212, 0x1 ;  /* 0x00000001d48f7836 */ /* 0x000fe20000000000 */
[----:B------:R-:W-:Y:S01]  /*5370*/  UMOV UR19, UR14 ;  /* 0x0000000e00137c82 */ /* 0x000fe20008000000 */
[C---:B------:R-:W-:Y:S02]  /*5380*/  VIADD R133, R134.reuse, 0x8 ;  /* 0x0000000886857836 */ /* 0x040fe40000000000 */
[C---:B------:R-:W-:Y:S01]  /*5390*/  VIADD R135, R134.reuse, 0x20 ;  /* 0x0000002086877836 */ /* 0x040fe20000000000 */
[C---:B------:R-:W-:Y:S01]  /*53a0*/  VIADDMNMX R132, R134.reuse, UR8, RZ, !PT ;  /* 0x0000000886847c46 */ /* 0x040fe2000f8001ff */
[----:B------:R-:W-:Y:S01]  /*53b0*/  VIADD R136, R134, 0x28 ;  /* 0x0000002886887836 */ /* 0x000fe20000000000 */
[----:B------:R-:W-:Y:S01]  /*53c0*/  VIADDMNMX R133, R133, UR8, RZ, !PT ;  /* 0x0000000885857c46 */ /* 0x000fe2000f8001ff */
[C---:B------:R-:W-:Y:S01]  /*53d0*/  VIADD R142, R212.reuse, 0x8 ;  /* 0x00000008d48e7836 */ /* 0x040fe20000000000 */
[----:B------:R-:W-:Y:S01]  /*53e0*/  VIADDMNMX R135, R135, UR8, RZ, !PT ;  /* 0x0000000887877c46 */ /* 0x000fe2000f8001ff */
[----:B------:R-:W-:Y:S01]  /*53f0*/  VIADD R141, R212, 0x9 ;  /* 0x00000009d48d7836 */ /* 0x000fe20000000000 */
[----:B------:R-:W-:Y:S01]  /*5400*/  VIADDMNMX R136, R136, UR8, RZ, !PT ;  /* 0x0000000888887c46 */ /* 0x000fe2000f8001ff */
[----:B------:R-:W-:Y:S01]  /*5410*/  UIADD3 UR8, UR6, 0x1, -UR9 ;  /* 0x0000000106087890 */ /* 0x000fe2000fffe809 */
[CC--:B------:R-:W-:Y:S01]  /*5420*/  ISETP.GE.AND P2, PT, R212.reuse, R132.reuse, PT ;  /* 0x00000084d400720c */ /* 0x0c0fe20003f46270 */
[----:B------:R-:W-:Y:S01]  /*5430*/  VIADD R140, R212, 0x10 ;  /* 0x00000010d48c7836 */ /* 0x000fe20000000000 */
[-C--:B------:R-:W-:Y:S01]  /*5440*/  ISETP.GE.AND P1, PT, R143, R132.reuse, PT ;  /* 0x000000848f00720c */ /* 0x080fe20003f26270 */
[----:B------:R-:W-:Y:S01]  /*5450*/  UIADD3 UR8, UR8, UR60, URZ ;  /* 0x0000003c08087290 */ /* 0x000fe2000fffe03f */
[-C--:B------:R-:W-:Y:S01]  /*5460*/  ISETP.GE.AND P0, PT, R142, R132.reuse, PT ;  /* 0x000000848e00720c */ /* 0x080fe20003f06270 */
[C---:B------:R-:W-:Y:S01]  /*5470*/  VIADD R139, R212.reuse, 0x11 ;  /* 0x00000011d48b7836 */ /* 0x040fe20000000000 */
[-C--:B------:R-:W-:Y:S01]  /*5480*/  ISETP.GE.AND P6, PT, R141, R132.reuse, PT ;  /* 0x000000848d00720c */ /* 0x080fe20003fc6270 */
[----:B------:R-:W-:Y:S01]  /*5490*/  VIADD R138, R212, 0x18 ;  /* 0x00000018d48a7836 */ /* 0x000fe20000000000 */
[-C--:B------:R-:W-:Y:S01]  /*54a0*/  ISETP.GE.AND P5, PT, R140, R132.reuse, PT ;  /* 0x000000848c00720c */ /* 0x080fe20003fa6270 */
[----:B------:R-:W-:Y:S01]  /*54b0*/  IMAD.U32 R0, RZ, RZ, UR8 ;  /* 0x00000008ff007e24 */ /* 0x000fe2000f8e00ff */
[-C--:B------:R-:W-:Y:S01]  /*54c0*/  ISETP.GE.AND P4, PT, R139, R132.reuse, PT ;  /* 0x000000848b00720c */ /* 0x080fe20003f86270 */
[----:B------:R-:W-:Y:S01]  /*54d0*/  VIADD R137, R212, 0x19 ;  /* 0x00000019d4897836 */ /* 0x000fe20000000000 */
[----:B------:R-:W-:Y:S01]  /*54e0*/  ISETP.GE.AND P3, PT, R138, R132, PT ;  /* 0x000000848a00720c */ /* 0x000fe20003f66270 */
[----:B------:R-:W-:Y:S01]  /*54f0*/  IMAD.U32 R144, RZ, RZ, UR8 ;  /* 0x00000008ff907e24 */ /* 0x000fe2000f8e00ff */
[----:B------:R-:W-:Y:S01]  /*5500*/  VIADDMNMX R0, R134, R0, UR6, PT ;  /* 0x0000000686007e46 */ /* 0x000fe2000b800100 */
[----:B------:R-:W-:Y:S02]  /*5510*/  IMAD.U32 R145, RZ, RZ, UR8 ;  /* 0x00000008ff917e24 */ /* 0x000fe4000f8e00ff */
[----:B------:R-:W-:Y:S01]  /*5520*/  IMAD.U32 R146, RZ, RZ, UR8 ;  /* 0x00000008ff927e24 */ /* 0x000fe2000f8e00ff */
[-C--:B------:R-:W-:Y:S02]  /*5530*/  ISETP.GE.OR P2, PT, R212, R0.reuse, !P2 ;  /* 0x00000000d400720c */ /* 0x080fe40005746670 */
[----:B------:R-:W-:Y:S02]  /*5540*/  ISETP.GE.OR P1, PT, R143, R0, !P1 ;  /* 0x000000008f00720c */ /* 0x000fe40004f26670 */
[----:B------:R-:W-:Y:S02]  /*5550*/  FSEL R4, R4, -INF , !P2 ;  /* 0xff80000004047808 */ /* 0x000fe40005000000 */
[----:B------:R-:W-:Y:S02]  /*5560*/  ISETP.GE.AND P2, PT, R137, R132, PT ;  /* 0x000000848900720c */ /* 0x000fe40003f46270 */
[-C--:B------:R-:W-:Y:S02]  /*5570*/  ISETP.GE.OR P0, PT, R142, R0.reuse, !P0 ;  /* 0x000000008e00720c */ /* 0x080fe40004706670 */
[-C--:B------:R-:W-:Y:S02]  /*5580*/  ISETP.GE.OR P6, PT, R141, R0.reuse, !P6 ;  /* 0x000000008d00720c */ /* 0x080fe400077c6670 */
[-C--:B------:R-:W-:Y:S02]  /*5590*/  ISETP.GE.OR P5, PT, R140, R0.reuse, !P5 ;  /* 0x000000008c00720c */ /* 0x080fe40006fa6670 */
[-C--:B------:R-:W-:Y:S02]  /*55a0*/  ISETP.GE.OR P4, PT, R139, R0.reuse, !P4 ;  /* 0x000000008b00720c */ /* 0x080fe40006786670 */
[-C--:B------:R-:W-:Y:S02]  /*55b0*/  ISETP.GE.OR P3, PT, R138, R0.reuse, !P3 ;  /* 0x000000008a00720c */ /* 0x080fe40005f66670 */
[----:B------:R-:W-:Y:S02]  /*55c0*/  ISETP.GE.OR P2, PT, R137, R0, !P2 ;  /* 0x000000008900720c */ /* 0x000fe40005746670 */
[--C-:B------:R-:W-:Y:S02]  /*55d0*/  IADD3 R0, R144, 0x8, R134.reuse ;  /* 0x0000000890007810 */ /* 0x100fe40007ffe086 */
[----:B------:R-:W-:Y:S02]  /*55e0*/  FSEL R5, R5, -INF , !P1 ;  /* 0xff80000005057808 */ /* 0x000fe40004800000 */
[----:B------:R-:W-:Y:S02]  /*55f0*/  FSEL R16, R16, -INF , !P0 ;  /* 0xff80000010107808 */ /* 0x000fe40004000000 */
[----:B------:R-:W-:Y:S02]  /*5600*/  FSEL R17, R17, -INF , !P6 ;  /* 0xff80000011117808 */ /* 0x000fe40007000000 */
[-C--:B------:R-:W-:Y:S02]  /*5610*/  ISETP.GE.AND P1, PT, R212, R133.reuse, PT ;  /* 0x00000085d400720c */ /* 0x080fe40003f26270 */
[-C--:B------:R-:W-:Y:S02]  /*5620*/  ISETP.GE.AND P0, PT, R143, R133.reuse, PT ;  /* 0x000000858f00720c */ /* 0x080fe40003f06270 */
[-C--:B------:R-:W-:Y:S02]  /*5630*/  ISETP.GE.AND P6, PT, R142, R133.reuse, PT ;  /* 0x000000858e00720c */ /* 0x080fe40003fc6270 */
[----:B------:R-:W-:Y:S02]  /*5640*/  VIMNMX R0, R0, UR6, PT ;  /* 0x0000000600007c48 */ /* 0x000fe4000bfe0100 */
[--C-:B------:R-:W-:Y:S02]  /*5650*/  IADD3 R132, R145, 0x20, R134.reuse ;  /* 0x0000002091847810 */ /* 0x100fe40007ffe086 */
[-C--:B------:R-:W-:Y:S02]  /*5660*/  ISETP.GE.OR P1, PT, R212, R0.reuse, !P1 ;  /* 0x00000000d400720c */ /* 0x080fe40004f26670 */
        /* <DEDUP_REMOVED lines=13> */
[----:B------:R-:W-:Y:S02]  /*5740*/  ISETP.GE.AND P1, PT, R137, R133, PT ;  /* 0x000000858900720c */ /* 0x000fe40003f26270 */
        /* <DEDUP_REMOVED lines=10> */
[----:B------:R-:W-:Y:S02]  /*57f0*/  IADD3 R134, R146, 0x28, R134 ;  /* 0x0000002892867810 */ /* 0x000fe40007ffe086 */
        /* <DEDUP_REMOVED lines=50> */
.L_x_1203:
[C---:B------:R-:W-:Y:S01]  /*5b20*/  FSETP.NEU.FTZ.AND P1, PT, R240.reuse, -INF , PT ;  /* 0xff800000f000780b */ /* 0x040fe20003f3d000 */
[----:B------:R-:W-:Y:S01]  /*5b30*/  FMUL.FTZ R133, R240, 1.4426950216293334961 ;  /* 0x3fb8aa3bf0857820 */ /* 0x000fe20000410000 */
[----:B------:R-:W-:Y:S01]  /*5b40*/  FSETP.NEU.FTZ.AND P0, PT, R241, -INF , PT ;  /* 0xff800000f100780b */ /* 0x000fe20003f1d000 */
[----:B------:R-:W-:Y:S02]  /*5b50*/  IMAD.SHL.U32 R172, R185, 0x2, RZ ;  /* 0x00000002b9ac7824 */ /* 0x000fe400078e00ff */
[----:B------:R-:W-:Y:S01]  /*5b60*/  FMUL.FTZ R132, R241, 1.4426950216293334961 ;  /* 0x3fb8aa3bf1847820 */ /* 0x000fe20000410000 */
[----:B------:R-:W-:Y:S01]  /*5b70*/  IMAD.WIDE.U32 R136, R248, -0x2daee0ad, RZ ;  /* 0xd2511f53f8887825 */ /* 0x000fe200078e00ff */
[----:B------:R-:W-:Y:S01]  /*5b80*/  FSEL R133, R133, RZ, P1 ;  /* 0x000000ff85857208 */ /* 0x000fe20000800000 */
[----:B------:R-:W-:Y:S02]  /*5b90*/  UISETP.GT.AND UP2, UPT, UR7, UR47, UPT ;  /* 0x0000002f0700728c */ /* 0x000fe4000bf44270 */
[----:B------:R-:W-:Y:S01]  /*5ba0*/  FSEL R132, R132, RZ, P0 ;  /* 0x000000ff84847208 */ /* 0x000fe20000000000 */
[----:B------:R-:W-:Y:S01]  /*5bb0*/  IMAD.U32 R0, RZ, RZ, UR53 ;  /* 0x00000035ff007e24 */ /* 0x000fe2000f8e00ff */
[----:B------:R-:W-:Y:S01]  /*5bc0*/  FSETP.NEU.FTZ.AND P0, PT, R238, -INF , PT ;  /* 0xff800000ee00780b */ /* 0x000fe20003f1d000 */
[--C-:B------:R-:W-:Y:S01]  /*5bd0*/  FFMA.FTZ R16, R16, UR12, -R133.reuse ;  /* 0x0000000c10107c23 */ /* 0x100fe20008010885 */
[----:B------:R-:W-:Y:S01]  /*5be0*/  FFMA.FTZ R4, R4, UR12, -R133 ;  /* 0x0000000c04047c23 */ /* 0x000fe20008010885 */
[--C-:B------:R-:W-:Y:S01]  /*5bf0*/  FFMA.FTZ R19, R19, UR12, -R132.reuse ;  /* 0x0000000c13137c23 */ /* 0x100fe20008010884 */
[--C-:B------:R-:W-:Y:S01]  /*5c00*/  FFMA.FTZ R18, R18, UR12, -R132.reuse ;  /* 0x0000000c12127c23 */ /* 0x100fe20008010884 */
[----:B------:R1:W2:Y:S01]  /*5c10*/  MUFU.EX2 R218, R16 ;  /* 0x0000001000da7308 */ /* 0x0002a20000000800 */
[----:B------:R-:W-:Y:S02]  /*5c20*/  IMAD R0, R0, 0x4, R249 ;  /* 0x0000000400007824 */ /* 0x000fe400078e02f9 */
[--C-:B------:R-:W-:Y:S01]  /*5c30*/  FFMA.FTZ R7, R7, UR12, -R132.reuse ;  /* 0x0000000c07077c23 */ /* 0x100fe20008010884 */
[----:B------:R-:W-:Y:S01]  /*5c40*/  FFMA.FTZ R35, R35, UR12, -R132 ;  /* 0x0000000c23237c23 */ /* 0x000fe20008010884 */
[--C-:B------:R-:W-:Y:S01]  /*5c50*/  FFMA.FTZ R32, R32, UR12, -R133.reuse ;  /* 0x0000000c20207c23 */ /* 0x100fe20008010885 */
[--C-:B------:R-:W-:Y:S01]  /*5c60*/  FFMA.FTZ R20, R20, UR12, -R133.reuse ;  /* 0x0000000c14147c23 */ /* 0x100fe20008010885 */
[----:B------:R-:W-:Y:S01]  /*5c70*/  LOP3.LUT R0, R0, UR52, RZ, 0x3c, !PT ;  /* 0x0000003400007c12 */ /* 0x000fe2000f8e3cff */
[--C-:B------:R-:W-:Y:S02]  /*5c80*/  FFMA.FTZ R194, R5, UR12, -R133.reuse ;  /* 0x0000000c05c27c23 */ /* 0x100fe40008010885 */
[----:B------:R-:W3:Y:S01]  /*5c90*/  MUFU.EX2 R219, R19 ;  /* 0x0000001300db7308 */ /* 0x000ee20000000800 */
[--C-:B------:R-:W-:Y:S01]  /*5ca0*/  FFMA.FTZ R207, R33, UR12, -R133.reuse ;  /* 0x0000000c21cf7c23 */ /* 0x100fe20008010885 */
[----:B------:R-:W-:Y:S01]  /*5cb0*/  LOP3.LUT R0, R137, R0, RZ, 0x3c, !PT ;  /* 0x0000000089007212 */ /* 0x000fe200078e3cff */
[----:B------:R-:W-:Y:S02]  /*5cc0*/  IMAD.U32 R134, RZ, RZ, UR7 ;  /* 0x00000007ff867e24 */ /* 0x000fe4000f8e00ff */
[--C-:B------:R-:W-:Y:S01]  /*5cd0*/  FFMA.FTZ R17, R17, UR12, -R133.reuse ;  /* 0x0000000c11117c23 */ /* 0x100fe20008010885 */
[----:B------:R-:W-:Y:S01]  /*5ce0*/  FFMA.FTZ R133, R21, UR12, -R133 ;  /* 0x0000000c15857c23 */ /* 0x000fe20008010885 */
[----:B------:R-:W-:Y:S03]  /*5cf0*/  IMAD R134, R134, 0x4, R250 ;  /* 0x0000000486867824 */ /* 0x000fe600078e02fa */
[----:B------:R4:W-:Y:S01]  /*5d00*/  MUFU.EX2 R216, R18 ;  /* 0x0000001200d87308 */ /* 0x0009e20000000800 */
[----:B-1----:R-:W-:Y:S05]  /*5d10*/  FMUL.FTZ R16, R238, 1.4426950216293334961 ;  /* 0x3fb8aa3bee107820 */ /* 0x002fea0000410000 */
[----:B------:R-:W-:Y:S02]  /*5d20*/  FSEL R16, R16, RZ, P0 ;  /* 0x000000ff10107208 */ /* 0x000fe40000000000 */
[----:B------:R-:W-:Y:S02]  /*5d30*/  FSETP.NEU.FTZ.AND P0, PT, R239, -INF , PT ;  /* 0xff800000ef00780b */ /* 0x000fe40003f1d000 */
[----:B------:R1:W-:Y:S01]  /*5d40*/  MUFU.EX2 R210, R7 ;  /* 0x0000000700d27308 */ /* 0x0003e20000000800 */
[--C-:B------:R-:W-:Y:S01]  /*5d50*/  FFMA.FTZ R28, R28, UR12, -R16.reuse ;  /* 0x0000000c1c1c7c23 */ /* 0x100fe20008010810 */
[--C-:B------:R-:W-:Y:S01]  /*5d60*/  FFMA.FTZ R12, R12, UR12, -R16.reuse ;  /* 0x0000000c0c0c7c23 */ /* 0x100fe20008010810 */
[--C-:B------:R-:W-:Y:S01]  /*5d70*/  FFMA.FTZ R196, R13, UR12, -R16.reuse ;  /* 0x0000000c0dc47c23 */ /* 0x100fe20008010810 */
[--C-:B------:R-:W-:Y:S01]  /*5d80*/  FFMA.FTZ R190, R9, UR12, -R16.reuse ;  /* 0x0000000c09be7c23 */ /* 0x100fe20008010810 */
[--C-:B------:R-:W-:Y:S01]  /*5d90*/  FFMA.FTZ R24, R24, UR12, -R16.reuse ;  /* 0x0000000c18187c23 */ /* 0x100fe20008010810 */
[----:B------:R-:W-:Y:S01]  /*5da0*/  FFMA.FTZ R25, R25, UR12, -R16 ;  /* 0x0000000c19197c23 */ /* 0x000fe20008010810 */
[----:B----4-:R-:W-:Y:S04]  /*5db0*/  IMAD.WIDE.U32 R18, R0, -0x326172a9, RZ ;  /* 0xcd9e8d5700127825 */ /* 0x010fe800078e00ff */
[----:B------:R-:W-:Y:S01]  /*5dc0*/  FMUL.FTZ R0, R239, 1.4426950216293334961 ;  /* 0x3fb8aa3bef007820 */ /* 0x000fe20000410000 */
[----:B------:R4:W3:Y:S04]  /*5dd0*/  MUFU.EX2 R220, R28 ;  /* 0x0000001c00dc7308 */ /* 0x0008e80000000800 */
[----:B------:R-:W-:Y:S02]  /*5de0*/  FSEL R0, R0, RZ, P0 ;  /* 0x000000ff00007208 */ /* 0x000fe40000000000 */
[----:B-1----:R-:W-:Y:S04]  /*5df0*/  LOP3.LUT R7, R136, UR55, RZ, 0x3c, !PT ;  /* 0x0000003788077c12 */ /* 0x002fe8000f8e3cff */
[----:B------:R1:W-:Y:S01]  /*5e00*/  MUFU.EX2 R213, R12 ;  /* 0x0000000c00d57308 */ /* 0x0003e20000000800 */
[C---:B------:R-:W-:Y:S02]  /*5e10*/  VIADD R136, R134.reuse, 0x2 ;  /* 0x0000000286887836 */ /* 0x040fe40000000000 */
[--C-:B------:R-:W-:Y:S01]  /*5e20*/  FFMA.FTZ R15, R15, UR12, -R0.reuse ;  /* 0x0000000c0f0f7c23 */ /* 0x100fe20008010800 */
[----:B------:R-:W-:Y:S04]  /*5e30*/  IMAD.WIDE.U32 R134, R134, -0x326172a9, RZ ;  /* 0xcd9e8d5786867825 */ /* 0x000fe800078e00ff */
[--C-:B------:R-:W-:Y:S01]  /*5e40*/  FFMA.FTZ R31, R31, UR12, -R0.reuse ;  /* 0x0000000c1f1f7c23 */ /* 0x100fe20008010800 */
[----:B------:R-:W-:Y:S01]  /*5e50*/  FFMA.FTZ R11, R11, UR12, -R0 ;  /* 0x0000000c0b0b7c23 */ /* 0x000fe20008010800 */
[----:B------:R-:W-:Y:S01]  /*5e60*/  IMAD.WIDE.U32 R136, R136, -0x326172a9, RZ ;  /* 0xcd9e8d5788887825 */ /* 0x000fe200078e00ff */
[-C--:B------:R-:W-:Y:S01]  /*5e70*/  LOP3.LUT R135, R135, R243.reuse, RZ, 0x3c, !PT ;  /* 0x000000f387877212 */ /* 0x080fe200078e3cff */
[----:B------:R2:W-:Y:S01]  /*5e80*/  MUFU.EX2 R209, R4 ;  /* 0x0000000400d17308 */ /* 0x0005e20000000800 */
[C---:B----4-:R-:W-:Y:S01]  /*5e90*/  LOP3.LUT R28, R19.reuse, UR37, R134, 0x96, !PT ;  /* 0x00000025131c7c12 */ /* 0x050fe2000f8e9686 */
[----:B------:R-:W-:Y:S01]  /*5ea0*/  FFMA.FTZ R14, R14, UR12, -R0 ;  /* 0x0000000c0e0e7c23 */ /* 0x000fe20008010800 */
[----:B------:R-:W-:Y:S01]  /*5eb0*/  LOP3.LUT R140, R19, UR37, R136, 0x96, !PT ;  /* 0x00000025138c7c12 */ /* 0x000fe2000f8e9688 */
[----:B------:R-:W-:Y:S04]  /*5ec0*/  IMAD.WIDE.U32 R134, R135, -0x2daee0ad, RZ ;  /* 0xd2511f5387867825 */ /* 0x000fe800078e00ff */
[--C-:B------:R-:W-:Y:S01]  /*5ed0*/  FFMA.FTZ R193, R10, UR12, -R0.reuse ;  /* 0x0000000c0ac17c23 */ /* 0x100fe20008010800 */
[----:B------:R-:W-:Y:S01]  /*5ee0*/  FFMA.FTZ R27, R27, UR12, -R0 ;  /* 0x0000000c1b1b7c23 */ /* 0x000fe20008010800 */
[----:B-1----:R-:W-:Y:S01]  /*5ef0*/  LOP3.LUT R12, R137, R243, RZ, 0x3c, !PT ;  /* 0x000000f3890c7212 */ /* 0x002fe200078e3cff */
[----:B------:R1:W-:Y:S01]  /*5f00*/  MUFU.EX2 R211, R15 ;  /* 0x0000000f00d37308 */ /* 0x0003e20000000800 */
[----:B------:R-:W-:Y:S01]  /*5f10*/  LOP3.LUT R135, R7, R135, RZ, 0x3c, !PT ;  /* 0x0000008707877212 */ /* 0x000fe200078e3cff */
[----:B------:R-:W-:Y:S04]  /*5f20*/  IMAD.WIDE.U32 R136, R28, -0x2daee0ad, RZ ;  /* 0xd2511f531c887825 */ /* 0x000fe800078e00ff */
[----:B------:R-:W-:Y:S01]  /*5f30*/  FFMA.FTZ R28, R6, UR12, -R132 ;  /* 0x0000000c061c7c23 */ /* 0x000fe20008010884 */
[--C-:B------:R-:W-:Y:S01]  /*5f40*/  FFMA.FTZ R26, R26, UR12, -R0.reuse ;  /* 0x0000000c1a1a7c23 */ /* 0x100fe20008010800 */
[----:B------:R-:W-:Y:S04]  /*5f50*/  IMAD.WIDE.U32 R140, R140, -0x2daee0ad, RZ ;  /* 0xd2511f538c8c7825 */ /* 0x000fe800078e00ff */
[----:B------:R-:W-:Y:S01]  /*5f60*/  FFMA.FTZ R0, R30, UR12, -R0 ;  /* 0x0000000c1e007c23 */ /* 0x000fe20008010800 */
[----:B------:R4:W-:Y:S01]  /*5f70*/  MUFU.EX2 R221, R35 ;  /* 0x0000002300dd7308 */ /* 0x0009e20000000800 */
[----:B--2---:R-:W-:Y:S01]  /*5f80*/  LOP3.LUT R4, R18, UR56, RZ, 0x3c, !PT ;  /* 0x0000003812047c12 */ /* 0x004fe2000f8e3cff */
[----:B------:R-:W-:Y:S01]  /*5f90*/  IMAD.WIDE.U32 R18, R12, -0x2daee0ad, RZ ;  /* 0xd2511f530c127825 */ /* 0x000fe200078e00ff */
[----:B------:R-:W-:Y:S03]  /*5fa0*/  LOP3.LUT R12, R137, UR38, R134, 0x96, !PT ;  /* 0x00000026890c7c12 */ /* 0x000fe6000f8e9686 */
[----:B------:R-:W-:Y:S01]  /*5fb0*/  IMAD.WIDE.U32 R134, R135, -0x326172a9, RZ ;  /* 0xcd9e8d5787867825 */ /* 0x000fe200078e00ff */
[----:B------:R-:W-:Y:S03]  /*5fc0*/  LOP3.LUT R7, R7, R19, RZ, 0x3c, !PT ;  /* 0x0000001307077212 */ /* 0x000fe600078e3cff */
[----:B------:R2:W3:Y:S01]  /*5fd0*/  MUFU.EX2 R222, R32 ;  /* 0x0000002000de7308 */ /* 0x0004e20000000800 */
[----:B------:R-:W-:Y:S01]  /*5fe0*/  LOP3.LUT R138, R141, UR38, R18, 0x96, !PT ;  /* 0x000000268d8a7c12 */ /* 0x000fe2000f8e9612 */
[--C-:B------:R-:W-:Y:S01]  /*5ff0*/  FFMA.FTZ R19, R34, UR12, -R132.reuse ;  /* 0x0000000c22137c23 */ /* 0x100fe20008010884 */
[--C-:B-1----:R-:W-:Y:S01]  /*6000*/  FFMA.FTZ R15, R23, UR12, -R132.reuse ;  /* 0x0000000c170f7c23 */ /* 0x102fe20008010884 */
[----:B------:R-:W-:Y:S01]  /*6010*/  FFMA.FTZ R132, R22, UR12, -R132 ;  /* 0x0000000c16847c23 */ /* 0x000fe20008010884 */
[----:B------:R-:W-:Y:S05]  /*6020*/  IMAD.WIDE.U32 R22, R12, -0x326172a9, RZ ;  /* 0xcd9e8d570c167825 */ /* 0x000fea00078e00ff */
[----:B------:R1:W-:Y:S01]  /*6030*/  MUFU.EX2 R217, R19 ;  /* 0x0000001300d97308 */ /* 0x0003e20000000800 */
[----:B----4-:R-:W-:Y:S01]  /*6040*/  LOP3.LUT R35, R4, R135, RZ, 0x3c, !PT ;  /* 0x0000008704237212 */ /* 0x010fe200078e3cff */
[----:B------:R-:W-:Y:S01]  /*6050*/  IMAD.WIDE.U32 R138, R138, -0x326172a9, RZ ;  /* 0xcd9e8d578a8a7825 */ /* 0x000fe200078e00ff */
[----:B------:R-:W-:Y:S03]  /*6060*/  LOP3.LUT R134, R23, UR39, R134, 0x96, !PT ;  /* 0x0000002717867c12 */ /* 0x000fe6000f8e9686 */
[----:B------:R-:W-:Y:S04]  /*6070*/  IMAD.WIDE.U32 R6, R7, -0x326172a9, RZ ;  /* 0xcd9e8d5707067825 */ /* 0x000fe800078e00ff */
[----:B------:R4:W-:Y:S01]  /*6080*/  MUFU.EX2 R215, R20 ;  /* 0x0000001400d77308 */ /* 0x0009e20000000800 */
[----:B------:R-:W-:Y:S01]  /*6090*/  IMAD.WIDE.U32 R34, R35, -0x2daee0ad, RZ ;  /* 0xd2511f5323227825 */ /* 0x000fe200078e00ff */
[----:B------:R-:W-:Y:S02]  /*60a0*/  LOP3.LUT R4, R4, R7, RZ, 0x3c, !PT ;  /* 0x0000000704047212 */ /* 0x000fe400078e3cff */
[----:B--2---:R-:W-:Y:S01]  /*60b0*/  LOP3.LUT R32, R139, UR39, R6, 0x96, !PT ;  /* 0x000000278b207c12 */ /* 0x004fe2000f8e9606 */
[----:B------:R-:W-:Y:S01]  /*60c0*/  IMAD.WIDE.U32 R6, R134, -0x2daee0ad, RZ ;  /* 0xd2511f5386067825 */ /* 0x000fe200078e00ff */
[----:B------:R-:W-:Y:S04]  /*60d0*/  LOP3.LUT R18, R35, UR40, R136, 0x96, !PT ;  /* 0x0000002823127c12 */ /* 0x000fe8000f8e9688 */
[----:B------:R-:W-:Y:S01]  /*60e0*/  MUFU.EX2 R204, R28 ;  /* 0x0000001c00cc7308 */ /* 0x000fe20000000800 */
[----:B------:R-:W-:Y:S01]  /*60f0*/  IMAD.WIDE.U32 R32, R32, -0x2daee0ad, RZ ;  /* 0xd2511f5320207825 */ /* 0x000fe200078e00ff */
[----:B------:R-:W-:Y:S03]  /*6100*/  LOP3.LUT R12, R7, UR42, R34, 0x96, !PT ;  /* 0x0000002a070c7c12 */ /* 0x000fe6000f8e9622 */
[--C-:B------:R-:W-:Y:S01]  /*6110*/  FFMA.FTZ R7, R8, UR12, -R16.reuse ;  /* 0x0000000c08077c23 */ /* 0x100fe20008010810 */
[----:B-1----:R-:W-:Y:S04]  /*6120*/  IMAD.WIDE.U32 R18, R18, -0x326172a9, RZ ;  /* 0xcd9e8d5712127825 */ /* 0x002fe800078e00ff */
[----:B------:R-:W-:Y:S01]  /*6130*/  FFMA.FTZ R16, R29, UR12, -R16 ;  /* 0x0000000c1d107c23 */ /* 0x000fe20008010810 */
[----:B------:R-:W-:Y:S01]  /*6140*/  MUFU.EX2 R202, R11 ;  /* 0x0000000b00ca7308 */ /* 0x000fe20000000800 */
[----:B------:R-:W-:Y:S01]  /*6150*/  IMAD.WIDE.U32 R4, R4, -0x2daee0ad, RZ ;  /* 0xd2511f5304047825 */ /* 0x000fe200078e00ff */
[----:B----4-:R-:W-:Y:S03]  /*6160*/  LOP3.LUT R20, R19, UR41, R22, 0x96, !PT ;  /* 0x0000002913147c12 */ /* 0x010fe6000f8e9616 */
[----:B------:R-:W-:Y:S01]  /*6170*/  IMAD.WIDE.U32 R12, R12, -0x326172a9, RZ ;  /* 0xcd9e8d570c0c7825 */ /* 0x000fe200078e00ff */
[----:B------:R-:W-:Y:S04]  /*6180*/  LOP3.LUT R5, R5, UR40, R140, 0x96, !PT ;  /* 0x0000002805057c12 */ /* 0x000fe8000f8e968c */
[----:B------:R1:W-:Y:S01]  /*6190*/  MUFU.EX2 R203, R7 ;  /* 0x0000000700cb7308 */ /* 0x0003e20000000800 */
[----:B------:R-:W-:Y:S01]  /*61a0*/  LOP3.LUT R22, R33, UR42, R4, 0x96, !PT ;  /* 0x0000002a21167c12 */ /* 0x000fe2000f8e9604 */
[----:B------:R-:W-:Y:S01]  /*61b0*/  IMAD.WIDE.U32 R20, R20, -0x2daee0ad, RZ ;  /* 0xd2511f5314147825 */ /* 0x000fe200078e00ff */
[----:B------:R-:W-:Y:S03]  /*61c0*/  LOP3.LUT R8, R13, UR43, R18, 0x96, !PT ;  /* 0x0000002b0d087c12 */ /* 0x000fe6000f8e9612 */
[----:B------:R-:W-:Y:S01]  /*61d0*/  IMAD.WIDE.U32 R4, R5, -0x326172a9, RZ ;  /* 0xcd9e8d5705047825 */ /* 0x000fe200078e00ff */
[----:B------:R-:W-:Y:S03]  /*61e0*/  LOP3.LUT R6, R21, UR44, R6, 0x96, !PT ;  /* 0x0000002c15067c12 */ /* 0x000fe6000f8e9606 */
[----:B------:R2:W-:Y:S01]  /*61f0*/  MUFU.EX2 R214, R15 ;  /* 0x0000000f00d67308 */ /* 0x0005e20000000800 */
[----:B------:R-:W-:Y:S01]  /*6200*/  IMAD.WIDE.U32 R22, R22, -0x326172a9, RZ ;  /* 0xcd9e8d5716167825 */ /* 0x000fe200078e00ff */
[----:B------:R-:W-:Y:S03]  /*6210*/  LOP3.LUT R138, R5, UR41, R138, 0x96, !PT ;  /* 0x00000029058a7c12 */ /* 0x000fe6000f8e968a */
[----:B------:R-:W-:Y:S01]  /*6220*/  IMAD.WIDE.U32 R8, R8, -0x2daee0ad, RZ ;  /* 0xd2511f5308087825 */ /* 0x000fe200078e00ff */
[----:B------:R-:W-:Y:S04]  /*6230*/  LOP3.LUT R4, R23, UR43, R4, 0x96, !PT ;  /* 0x0000002b17047c12 */ /* 0x000fe8000f8e9604 */
[----:B------:R4:W-:Y:S01]  /*6240*/  MUFU.EX2 R200, R14 ;  /* 0x0000000e00c87308 */ /* 0x0009e20000000800 */
[----:B-1----:R-:W-:Y:S01]  /*6250*/  IMAD.WIDE.U32 R6, R6, -0x326172a9, RZ ;  /* 0xcd9e8d5706067825 */ /* 0x002fe200078e00ff */
[----:B------:R-:W-:Y:S02]  /*6260*/  LOP3.LUT R13, R8, 0xff, RZ, 0xc0, !PT ;  /* 0x000000ff080d7812 */ /* 0x000fe400078ec0ff */
[----:B------:R-:W-:Y:S01]  /*6270*/  SHF.R.U32.HI R18, RZ, 0x10, R8 ;  /* 0x00000010ff127819 */ /* 0x000fe20000011608 */
[----:B------:R-:W-:Y:S01]  /*6280*/  IMAD.WIDE.U32 R10, R138, -0x2daee0ad, RZ ;  /* 0xd2511f538a0a7825 */ /* 0x000fe200078e00ff */
[C---:B------:R-:W-:Y:S04]  /*6290*/  LOP3.LUT R19, R6.reuse, 0xffff, RZ, 0xc0, !PT ;  /* 0x0000ffff06137812 */ /* 0x040fe800078ec0ff */
[----:B------:R1:W-:Y:S01]  /*62a0*/  MUFU.EX2 R208, R17 ;  /* 0x0000001100d07308 */ /* 0x0003e20000000800 */
[----:B--2---:R-:W-:Y:S01]  /*62b0*/  LOP3.LUT R15, R6, 0xff, RZ, 0xc0, !PT ;  /* 0x000000ff060f7812 */ /* 0x004fe200078ec0ff */
[----:B------:R-:W-:Y:S01]  /*62c0*/  IMAD.WIDE.U32 R4, R4, -0x2daee0ad, RZ ;  /* 0xd2511f5304047825 */ /* 0x000fe200078e00ff */
[----:B------:R-:W-:Y:S02]  /*62d0*/  LOP3.LUT R32, R11, UR44, R32, 0x96, !PT ;  /* 0x0000002c0b207c12 */ /* 0x000fe4000f8e9620 */
[----:B------:R-:W-:Y:S02]  /*62e0*/  LOP3.LUT R11, R9, UR46, R20, 0x96, !PT ;  /* 0x0000002e090b7c12 */ /* 0x000fe4000f8e9614 */
[----:B------:R-:W-:Y:S03]  /*62f0*/  LOP3.LUT R20, R8, 0xffff, RZ, 0xc0, !PT ;  /* 0x0000ffff08147812 */ /* 0x000fe600078ec0ff */
[----:B------:R-:W-:Y:S01]  /*6300*/  MUFU.EX2 R206, R132 ;  /* 0x0000008400ce7308 */ /* 0x000fe20000000800 */
[----:B----4-:R-:W-:Y:S02]  /*6310*/  SHF.R.U32.HI R14, RZ, 0x18, R6 ;  /* 0x00000018ff0e7819 */ /* 0x010fe40000011606 */
[----:B------:R-:W-:Y:S02]  /*6320*/  ISETP.LE.U32.AND P6, PT, R15, UR13, PT ;  /* 0x0000000d0f007c0c */ /* 0x000fe4000bfc3070 */
[----:B------:R-:W-:Y:S02]  /*6330*/  LOP3.LUT R12, R7, UR45, R12, 0x96, !PT ;  /* 0x0000002d070c7c12 */ /* 0x000fe4000f8e960c */
[----:B------:R-:W-:Y:S03]  /*6340*/  LOP3.LUT R10, R5, UR46, R10, 0x96, !PT ;  /* 0x0000002e050a7c12 */ /* 0x000fe6000f8e960a */
[----:B------:R-:W-:Y:S01]  /*6350*/  MUFU.EX2 R201, R133 ;  /* 0x0000008500c97308 */ /* 0x000fe20000000800 */
[----:B-1----:R-:W-:Y:S02]  /*6360*/  SHF.R.U32.HI R17, RZ, 0x10, R6 ;  /* 0x00000010ff117819 */ /* 0x002fe40000011606 */
[C---:B------:R-:W-:Y:S02]  /*6370*/  LOP3.LUT R6, R4.reuse, 0xff, RZ, 0xc0, !PT ;  /* 0x000000ff04067812 */ /* 0x040fe400078ec0ff */
[--C-:B------:R-:W-:Y:S02]  /*6380*/  SHF.R.U32.HI R9, RZ, 0x18, R4.reuse ;  /* 0x00000018ff097819 */ /* 0x100fe40000011604 */
[----:B------:R-:W-:Y:S03]  /*6390*/  SHF.R.U32.HI R21, RZ, 0x10, R4 ;  /* 0x00000010ff157819 */ /* 0x000fe60000011604 */
[----:B------:R-:W1:Y:S01]  /*63a0*/  MUFU.EX2 R205, R31 ;  /* 0x0000001f00cd7308 */ /* 0x000e620000000800 */
[----:B------:R-:W-:Y:S01]  /*63b0*/  LOP3.LUT R23, R4, 0xffff, RZ, 0xc0, !PT ;  /* 0x0000ffff04177812 */ /* 0x000fe200078ec0ff */
[----:B------:R-:W-:Y:S01]  /*63c0*/  IMAD.WIDE.U32 R4, R32, -0x326172a9, RZ ;  /* 0xcd9e8d5720047825 */ /* 0x000fe200078e00ff */
[----:B------:R-:W-:Y:S02]  /*63d0*/  SHF.R.U32.HI R7, RZ, 0x18, R8 ;  /* 0x00000018ff077819 */ /* 0x000fe40000011608 */
[----:B------:R-:W-:Y:S02]  /*63e0*/  ISETP.LE.U32.AND P5, PT, R14, UR13, PT ;  /* 0x0000000d0e007c0c */ /* 0x000fe4000bfa3070 */
[----:B------:R-:W-:Y:S03]  /*63f0*/  ISETP.LE.U32.AND P1, PT, R13, UR13, PT ;  /* 0x0000000d0d007c0c */ /* 0x000fe6000bf23070 */
[----:B------:R-:W-:Y:S01]  /*6400*/  MUFU.EX2 R197, R16 ;  /* 0x0000001000c57308 */ /* 0x000fe20000000800 */
[----:B------:R-:W-:Y:S02]  /*6410*/  ISETP.LE.U32.AND P3, PT, R7, UR13, PT ;  /* 0x0000000d07007c0c */ /* 0x000fe4000bf63070 */
[C---:B------:R-:W-:Y:S02]  /*6420*/  LOP3.LUT R7, R4.reuse, 0xff, RZ, 0xc0, !PT ;  /* 0x000000ff04077812 */ /* 0x040fe400078ec0ff */
[--C-:B------:R-:W-:Y:S02]  /*6430*/  SHF.R.U32.HI R8, RZ, 0x18, R4.reuse ;  /* 0x00000018ff087819 */ /* 0x100fe40000011604 */
[----:B------:R-:W-:Y:S03]  /*6440*/  SHF.R.U32.HI R13, RZ, 0x10, R4 ;  /* 0x00000010ff0d7819 */ /* 0x000fe60000011604 */
[----:B------:R-:W-:Y:S01]  /*6450*/  MUFU.EX2 R191, R0 ;  /* 0x0000000000bf7308 */ /* 0x000fe20000000800 */
[----:B------:R-:W-:Y:S02]  /*6460*/  LOP3.LUT R14, R4, 0xffff, RZ, 0xc0, !PT ;  /* 0x0000ffff040e7812 */ /* 0x000fe400078ec0ff */
[----:B------:R-:W-:Y:S02]  /*6470*/  ISETP.LE.U32.AND P4, PT, R6, UR13, PT ;  /* 0x0000000d06007c0c */ /* 0x000fe4000bf83070 */
[----:B------:R-:W-:Y:S02]  /*6480*/  SHF.R.U32.HI R4, RZ, 0x18, R12 ;  /* 0x00000018ff047819 */ /* 0x000fe4000001160c */
[----:B------:R-:W-:Y:S03]  /*6490*/  LOP3.LUT R6, R5, UR45, R22, 0x96, !PT ;  /* 0x0000002d05067c12 */ /* 0x000fe6000f8e9616 */
[----:B------:R-:W2:Y:S01]  /*64a0*/  MUFU.EX2 R199, R24 ;  /* 0x0000001800c77308 */ /* 0x000ea20000000800 */
[----:B------:R-:W-:Y:S02]  /*64b0*/  LOP3.LUT R5, R12, 0xff, RZ, 0xc0, !PT ;  /* 0x000000ff0c057812 */ /* 0x000fe400078ec0ff */
[----:B------:R-:W-:Y:S02]  /*64c0*/  ISETP.LE.U32.AND P2, PT, R4, UR13, PT ;  /* 0x0000000d04007c0c */ /* 0x000fe4000bf43070 */
[----:B------:R-:W-:Y:S02]  /*64d0*/  LOP3.LUT R4, R17, 0xff, RZ, 0xc0, !PT ;  /* 0x000000ff11047812 */ /* 0x000fe400078ec0ff */
[----:B------:R-:W-:Y:S03]  /*64e0*/  ISETP.LE.U32.AND P0, PT, R9, UR13, PT ;  /* 0x0000000d09007c0c */ /* 0x000fe6000bf03070 */
[----:B------:R-:W-:Y:S10]  /*64f0*/  MUFU.EX2 R194, R194 ;  /* 0x000000c200c27308 */ /* 0x000ff40000000800 */
[----:B------:R-:W-:Y:S10]  /*6500*/  MUFU.EX2 R193, R193 ;  /* 0x000000c100c17308 */ /* 0x000ff40000000800 */
[----:B------:R-:W-:Y:S10]  /*6510*/  MUFU.EX2 R196, R196 ;  /* 0x000000c400c47308 */ /* 0x000ff40000000800 */
[----:B------:R-:W-:Y:S10]  /*6520*/  MUFU.EX2 R207, R207 ;  /* 0x000000cf00cf7308 */ /* 0x000ff40000000800 */
[----:B------:R-:W-:Y:S10]  /*6530*/  MUFU.EX2 R190, R190 ;  /* 0x000000be00be7308 */ /* 0x000ff40000000800 */
[----:B------:R-:W4:Y:S10]  /*6540*/  MUFU.EX2 R198, R27 ;  /* 0x0000001b00c67308 */ /* 0x000f340000000800 */
[----:B------:R-:W-:Y:S10]  /*6550*/  MUFU.EX2 R195, R25 ;  /* 0x0000001900c37308 */ /* 0x000ff40000000800 */
[----:B------:R-:W4:Y:S01]  /*6560*/  MUFU.EX2 R192, R26 ;  /* 0x0000001a00c07308 */ /* 0x000f220000000800 */
[----:B------:R-:W-:Y:S01]  /*6570*/  @!P6 FADD.FTZ R218, -R218, -RZ ;  /* 0x800000ffdadae221 */ /* 0x000fe20000010100 */
[----:B------:R-:W-:Y:S01]  /*6580*/  ISETP.LE.U32.AND P6, PT, R5, UR13, PT ;  /* 0x0000000d05007c0c */ /* 0x000fe2000bfc3070 */
[----:B---3--:R-:W-:Y:S01]  /*6590*/  @!P5 FADD.FTZ R219, -R219, -RZ ;  /* 0x800000ffdbdbd221 */ /* 0x008fe20000010100 */
[----:B------:R-:W-:Y:S01]  /*65a0*/  ISETP.LE.U32.AND P5, PT, R4, UR13, PT ;  /* 0x0000000d04007c0c */ /* 0x000fe2000bfa3070 */
        /* <DEDUP_REMOVED lines=8> */
[----:B-1----:R-:W-:Y:S01]  /*6630*/  @!P0 FADD.FTZ R205, -R205, -RZ ;  /* 0x800000ffcdcd8221 */ /* 0x002fe20000010100 */
[----:B------:R-:W-:Y:S01]  /*6640*/  LOP3.LUT R5, R18, 0xff, RZ, 0xc0, !PT ;  /* 0x000000ff12057812 */ /* 0x000fe200078ec0ff */
[----:B------:R-:W-:Y:S01]  /*6650*/  @!P6 FADD.FTZ R209, -R209, -RZ ;  /* 0x800000ffd1d1e221 */ /* 0x000fe20000010100 */
[----:B------:R-:W-:Y:S01]  /*6660*/  ISETP.LE.U32.AND P2, PT, R4, UR13, PT ;  /* 0x0000000d04007c0c */ /* 0x000fe2000bf43070 */
[----:B------:R-:W-:Y:S01]  /*6670*/  @!P5 FADD.FTZ R216, -R216, -RZ ;  /* 0x800000ffd8d8d221 */ /* 0x000fe20000010100 */
[----:B------:R-:W-:Y:S02]  /*6680*/  LOP3.LUT R4, R10, 0xff, RZ, 0xc0, !PT ;  /* 0x000000ff0a047812 */ /* 0x000fe400078ec0ff */
[----:B------:R-:W-:Y:S01]  /*6690*/  ISETP.LE.U32.AND P6, PT, R5, UR13, PT ;  /* 0x0000000d05007c0c */ /* 0x000fe2000bfc3070 */
[----:B------:R-:W-:Y:S01]  /*66a0*/  @!P1 FADD.FTZ R213, -R213, -RZ ;  /* 0x800000ffd5d59221 */ /* 0x000fe20000010100 */
[----:B------:R-:W-:Y:S01]  /*66b0*/  SHF.R.U32.HI R5, RZ, 0x10, R12 ;  /* 0x00000010ff057819 */ /* 0x000fe2000001160c */
[----:B------:R-:W-:Y:S01]  /*66c0*/  @!P4 FADD.FTZ R215, -R215, -RZ ;  /* 0x800000ffd7d7c221 */ /* 0x000fe20000010100 */
[----:B------:R-:W-:Y:S02]  /*66d0*/  ISETP.LE.U32.AND P5, PT, R4, UR13, PT ;  /* 0x0000000d04007c0c */ /* 0x000fe4000bfa3070 */
[----:B------:R-:W-:Y:S02]  /*66e0*/  SHF.R.U32.HI R4, RZ, 0x8, R19 ;  /* 0x00000008ff047819 */ /* 0x000fe40000011613 */
[----:B------:R-:W-:Y:S01]  /*66f0*/  LOP3.LUT R5, R5, 0xff, RZ, 0xc0, !PT ;  /* 0x000000ff05057812 */ /* 0x000fe200078ec0ff */
[----:B------:R-:W-:Y:S01]  /*6700*/  @!P2 FADD.FTZ R214, -R214, -RZ ;  /* 0x800000ffd6d6a221 */ /* 0x000fe20000010100 */
[----:B------:R-:W-:Y:S02]  /*6710*/  LOP3.LUT R4, R4, 0xffff, RZ, 0xc0, !PT ;  /* 0x0000ffff04047812 */ /* 0x000fe400078ec0ff */
[----:B------:R-:W-:Y:S01]  /*6720*/  ISETP.LE.U32.AND P1, PT, R5, UR13, PT ;  /* 0x0000000d05007c0c */ /* 0x000fe2000bf23070 */
[----:B------:R-:W-:Y:S01]  /*6730*/  @!P6 FADD.FTZ R217, -R217, -RZ ;  /* 0x800000ffd9d9e221 */ /* 0x000fe20000010100 */
[----:B------:R-:W-:Y:S02]  /*6740*/  ISETP.LE.U32.AND P4, PT, R4, UR13, PT ;  /* 0x0000000d04007c0c */ /* 0x000fe4000bf83070 */
[----:B------:R-:W-:Y:S01]  /*6750*/  LOP3.LUT R4, R6, 0xff, RZ, 0xc0, !PT ;  /* 0x000000ff06047812 */ /* 0x000fe200078ec0ff */
[----:B--2---:R-:W-:Y:S01]  /*6760*/  @!P5 FADD.FTZ R199, -R199, -RZ ;  /* 0x800000ffc7c7d221 */ /* 0x004fe20000010100 */
[----:B------:R-:W-:Y:S02]  /*6770*/  ISETP.LE.U32.AND P3, PT, R8, UR13, PT ;  /* 0x0000000d08007c0c */ /* 0x000fe4000bf63070 */
[----:B------:R-:W-:Y:S02]  /*6780*/  SHF.R.U32.HI R5, RZ, 0x18, R6 ;  /* 0x00000018ff057819 */ /* 0x000fe40000011606 */
[----:B------:R-:W-:Y:S02]  /*6790*/  ISETP.LE.U32.AND P2, PT, R4, UR13, PT ;  /* 0x0000000d04007c0c */ /* 0x000fe4000bf43070 */
[----:B------:R-:W-:Y:S01]  /*67a0*/  LOP3.LUT R4, R13, 0xff, RZ, 0xc0, !PT ;  /* 0x000000ff0d047812 */ /* 0x000fe200078ec0ff */
[----:B------:R-:W-:Y:S01]  /*67b0*/  @!P1 FADD.FTZ R204, -R204, -RZ ;  /* 0x800000ffcccc9221 */ /* 0x000fe20000010100 */
[----:B------:R-:W-:Y:S01]  /*67c0*/  ISETP.LE.U32.AND P6, PT, R5, UR13, PT ;  /* 0x0000000d05007c0c */ /* 0x000fe2000bfc3070 */
[----:B------:R-:W-:Y:S01]  /*67d0*/  @!P4 FADD.FTZ R208, -R208, -RZ ;  /* 0x800000ffd0d0c221 */ /* 0x000fe20000010100 */
[----:B------:R-:W-:Y:S02]  /*67e0*/  SHF.R.U32.HI R5, RZ, 0x10, R11 ;  /* 0x00000010ff057819 */ /* 0x000fe4000001160b */
[----:B------:R-:W-:Y:S01]  /*67f0*/  ISETP.LE.U32.AND P1, PT, R4, UR13, PT ;  /* 0x0000000d04007c0c */ /* 0x000fe2000bf23070 */
[----:B------:R-:W-:Y:S01]  /*6800*/  @!P3 FADD.FTZ R211, -R211, -RZ ;  /* 0x800000ffd3d3b221 */ /* 0x000fe20000010100 */
[----:B------:R-:W-:Y:S02]  /*6810*/  LOP3.LUT R4, R5, 0xff, RZ, 0xc0, !PT ;  /* 0x000000ff05047812 */ /* 0x000fe400078ec0ff */
[----:B------:R-:W-:Y:S01]  /*6820*/  SHF.R.U32.HI R5, RZ, 0x8, R20 ;  /* 0x00000008ff057819 */ /* 0x000fe20000011614 */
[----:B------:R-:W-:Y:S01]  /*6830*/  @!P2 FADD.FTZ R203, -R203, -RZ ;  /* 0x800000ffcbcba221 */ /* 0x000fe20000010100 */
[----:B------:R-:W-:Y:S02]  /*6840*/  SHF.R.U32.HI R7, RZ, 0x18, R10 ;  /* 0x00000018ff077819 */ /* 0x000fe4000001160a */
[----:B------:R-:W-:Y:S01]  /*6850*/  LOP3.LUT R12, R12, 0xffff, RZ, 0xc0, !PT ;  /* 0x0000ffff0c0c7812 */ /* 0x000fe200078ec0ff */
[----:B------:R-:W-:Y:S01]  /*6860*/  @!P6 FADD.FTZ R202, -R202, -RZ ;  /* 0x800000ffcacae221 */ /* 0x000fe20000010100 */
[----:B------:R-:W-:Y:S02]  /*6870*/  ISETP.LE.U32.AND P3, PT, R7, UR13, PT ;  /* 0x0000000d07007c0c */ /* 0x000fe4000bf63070 */
[----:B------:R-:W-:Y:S01]  /*6880*/  ISETP.LE.U32.AND P4, PT, R4, UR13, PT ;  /* 0x0000000d04007c0c */ /* 0x000fe2000bf83070 */
[----:B------:R-:W-:Y:S01]  /*6890*/  @!P1 FADD.FTZ R200, -R200, -RZ ;  /* 0x800000ffc8c89221 */ /* 0x000fe20000010100 */
[----:B------:R-:W-:Y:S02]  /*68a0*/  LOP3.LUT R5, R5, 0xffff, RZ, 0xc0, !PT ;  /* 0x0000ffff05057812 */ /* 0x000fe400078ec0ff */
[----:B------:R-:W-:Y:S02]  /*68b0*/  SHF.R.U32.HI R7, RZ, 0x10, R6 ;  /* 0x00000010ff077819 */ /* 0x000fe40000011606 */
[----:B------:R-:W-:Y:S02]  /*68c0*/  SHF.R.U32.HI R4, RZ, 0x8, R12 ;  /* 0x00000008ff047819 */ /* 0x000fe4000001160c */
[----:B------:R-:W-:Y:S02]  /*68d0*/  ISETP.LE.U32.AND P2, PT, R5, UR13, PT ;  /* 0x0000000d05007c0c */ /* 0x000fe4000bf43070 */
[----:B------:R-:W-:Y:S01]  /*68e0*/  LOP3.LUT R5, R7, 0xff, RZ, 0xc0, !PT ;  /* 0x000000ff07057812 */ /* 0x000fe200078ec0ff */
[----:B----4-:R-:W-:Y:S01]  /*68f0*/  @!P3 FADD.FTZ R198, -R198, -RZ ;  /* 0x800000ffc6c6b221 */ /* 0x010fe20000010100 */
        /* <DEDUP_REMOVED lines=9> */
[----:B------:R-:W-:Y:S01]  /*6990*/  ISETP.LE.U32.AND P4, PT, R5, UR13, PT ;  /* 0x0000000d05007c0c */ /* 0x000fe2000bf83070 */
[----:B------:R-:W-:Y:S01]  /*69a0*/  @!P1 FADD.FTZ R193, -R193, -RZ ;  /* 0x800000ffc1c19221 */ /* 0x000fe20000010100 */
[----:B------:R-:W-:Y:S01]  /*69b0*/  LOP3.LUT R4, R4, 0xffff, RZ, 0xc0, !PT ;  /* 0x0000ffff04047812 */ /* 0x000fe200078ec0ff */
[----:B------:R-:W-:Y:S01]  /*69c0*/  @!P6 FADD.FTZ R194, -R194, -RZ ;  /* 0x800000ffc2c2e221 */ /* 0x000fe20000010100 */
[----:B------:R-:W-:Y:S02]  /*69d0*/  SHF.R.U32.HI R5, RZ, 0x10, R10 ;  /* 0x00000010ff057819 */ /* 0x000fe4000001160a */
[----:B------:R-:W-:Y:S02]  /*69e0*/  ISETP.LE.U32.AND P6, PT, R4, UR13, PT ;  /* 0x0000000d04007c0c */ /* 0x000fe4000bfc3070 */
[----:B------:R-:W-:Y:S02]  /*69f0*/  LOP3.LUT R4, R21, 0xff, RZ, 0xc0, !PT ;  /* 0x000000ff15047812 */ /* 0x000fe400078ec0ff */
[----:B------:R-:W-:Y:S02]  /*6a00*/  LOP3.LUT R5, R5, 0xff, RZ, 0xc0, !PT ;  /* 0x000000ff05057812 */ /* 0x000fe400078ec0ff */
[----:B------:R-:W-:Y:S01]  /*6a10*/  ISETP.LE.U32.AND P1, PT, R4, UR13, PT ;  /* 0x0000000d04007c0c */ /* 0x000fe2000bf23070 */
[----:B------:R-:W-:Y:S01]  /*6a20*/  @!P4 FADD.FTZ R196, -R196, -RZ ;  /* 0x800000ffc4c4c221 */ /* 0x000fe20000010100 */
[----:B------:R-:W-:Y:S02]  /*6a30*/  SHF.R.U32.HI R4, RZ, 0x8, R23 ;  /* 0x00000008ff047819 */ /* 0x000fe40000011617 */
[----:B------:R-:W-:Y:S02]  /*6a40*/  ISETP.LE.U32.AND P4, PT, R5, UR13, PT ;  /* 0x0000000d05007c0c */ /* 0x000fe4000bf83070 */
[----:B------:R-:W-:Y:S01]  /*6a50*/  LOP3.LUT R5, R4, 0xffff, RZ, 0xc0, !PT ;  /* 0x0000ffff04057812 */ /* 0x000fe200078ec0ff */
[----:B------:R-:W-:Y:S01]  /*6a60*/  @!P6 FADD.FTZ R190, -R190, -RZ ;  /* 0x800000ffbebee221 */ /* 0x000fe20000010100 */
[----:B------:R-:W-:Y:S02]  /*6a70*/  F2FP.RELU.F16.F32.PACK_AB R4, R210, R204 ;  /* 0x000000ccd204723e */ /* 0x000fe400000008ff */
[----:B------:R-:W-:Y:S02]  /*6a80*/  LOP3.LUT R11, R11, 0xffff, RZ, 0xc0, !PT ;  /* 0x0000ffff0b0b7812 */ /* 0x000fe400078ec0ff */
[----:B------:R-:W-:Y:S01]  /*6a90*/  F2FP.RELU.F16.F32.PACK_AB R8, R194, R209 ;  /* 0x000000d1c208723e */ /* 0x000fe200000008ff */
[----:B------:R1:W-:Y:S01]  /*6aa0*/  STS [R227+0x19400], R4 ;  /* 0x01940004e3007388 */ /* 0x0003e20000000800 */
[----:B------:R-:W-:Y:S01]  /*6ab0*/  SHF.R.U32.HI R11, RZ, 0x8, R11 ;  /* 0x00000008ff0b7819 */ /* 0x000fe2000001160b */
[----:B------:R-:W-:Y:S01]  /*6ac0*/  @!P1 FADD.FTZ R191, -R191, -RZ ;  /* 0x800000ffbfbf9221 */ /* 0x000fe20000010100 */
[----:B------:R-:W-:Y:S01]  /*6ad0*/  F2FP.RELU.F16.F32.PACK_AB R7, R190, R203 ;  /* 0x000000cbbe07723e */ /* 0x000fe200000008ff */
[----:B------:R-:W-:Y:S01]  /*6ae0*/  STS [R227+0x19000], R8 ;  /* 0x01900008e3007388 */ /* 0x000fe20000000800 */
[----:B------:R-:W-:Y:S01]  /*6af0*/  LOP3.LUT R6, R11, 0xffff, RZ, 0xc0, !PT ;  /* 0x0000ffff0b067812 */ /* 0x000fe200078ec0ff */
[----:B------:R-:W-:Y:S01]  /*6b00*/  @!P4 FADD.FTZ R192, -R192, -RZ ;  /* 0x800000ffc0c0c221 */ /* 0x000fe20000010100 */
[----:B------:R-:W-:Y:S02]  /*6b10*/  F2FP.RELU.F16.F32.PACK_AB R0, R207, R222 ;  /* 0x000000decf00723e */ /* 0x000fe400000008ff */
[----:B------:R-:W-:Y:S02]  /*6b20*/  ISETP.LE.U32.AND P2, PT, R6, UR13, PT ;  /* 0x0000000d06007c0c */ /* 0x000fe4000bf43070 */
[----:B------:R-:W-:Y:S02]  /*6b30*/  LOP3.LUT R6, R10, 0xffff, RZ, 0xc0, !PT ;  /* 0x0000ffff0a067812 */ /* 0x000fe400078ec0ff */
[----:B------:R-:W-:Y:S02]  /*6b40*/  FSETP.GE.FTZ.AND P1, PT, R204, RZ, PT ;  /* 0x000000ffcc00720b */ /* 0x000fe40003f36000 */
[----:B------:R-:W-:Y:S02]  /*6b50*/  SHF.R.U32.HI R6, RZ, 0x8, R6 ;  /* 0x00000008ff067819 */ /* 0x000fe40000011606 */
[----:B------:R-:W-:Y:S02]  /*6b60*/  FSETP.GE.FTZ.AND P0, PT, R210, RZ, PT ;  /* 0x000000ffd200720b */ /* 0x000fe40003f16000 */
[----:B------:R-:W-:Y:S02]  /*6b70*/  LOP3.LUT R6, R6, 0xffff, RZ, 0xc0, !PT ;  /* 0x0000ffff06067812 */ /* 0x000fe400078ec0ff */
[----:B------:R-:W-:Y:S01]  /*6b80*/  FSETP.GE.FTZ.AND P3, PT, R209, RZ, PT ;  /* 0x000000ffd100720b */ /* 0x000fe20003f76000 */
[----:B------:R-:W-:Y:S01]  /*6b90*/  @!P2 FADD.FTZ R201, -R201, -RZ ;  /* 0x800000ffc9c9a221 */ /* 0x000fe20000010100 */
[----:B------:R-:W-:Y:S02]  /*6ba0*/  ISETP.LE.U32.AND P2, PT, R5, UR13, PT ;  /* 0x0000000d05007c0c */ /* 0x000fe4000bf43070 */
[----:B------:R-:W-:Y:S02]  /*6bb0*/  F2FP.RELU.F16.F32.PACK_AB R5, R208, R218 ;  /* 0x000000dad005723e */ /* 0x000fe400000008ff */
[----:B-1----:R-:W-:Y:S02]  /*6bc0*/  F2FP.RELU.F16.F32.PACK_AB R4, R219, R216 ;  /* 0x000000d8db04723e */ /* 0x002fe400000008ff */
[----:B------:R-:W-:Y:S01]  /*6bd0*/  ISETP.LE.U32.AND P6, PT, R6, UR13, PT ;  /* 0x0000000d06007c0c */ /* 0x000fe2000bfc3070 */
[----:B------:R1:W-:Y:S01]  /*6be0*/  STS [R226+0x19000], R5 ;  /* 0x01900005e2007388 */ /* 0x0003e20000000800 */
[----:B------:R-:W-:Y:S03]  /*6bf0*/  F2FP.RELU.F16.F32.PACK_AB R6, R202, R193 ;  /* 0x000000c1ca06723e */ /* 0x000fe600000008ff */
[----:B------:R2:W-:Y:S02]  /*6c00*/  STS [R226+0x19400], R4 ;  /* 0x01940004e2007388 */ /* 0x0005e40000000800 */
[----:B------:R-:W-:Y:S01]  /*6c10*/  @!P2 FADD.FTZ R197, -R197, -RZ ;  /* 0x800000ffc5c5a221 */ /* 0x000fe20000010100 */
[----:B------:R-:W-:Y:S01]  /*6c20*/  FSETP.GE.FTZ.AND P2, PT, R194, RZ, PT ;  /* 0x000000ffc200720b */ /* 0x000fe20003f56000 */
[----:B------:R3:W-:Y:S04]  /*6c30*/  STS [R227+0x1a000], R7 ;  /* 0x01a00007e3007388 */ /* 0x0007e80000000800 */
[----:B------:R4:W-:Y:S01]  /*6c40*/  STS [R227+0x1a400], R6 ;  /* 0x01a40006e3007388 */ /* 0x0009e20000000800 */
[----:B------:R-:W-:Y:S01]  /*6c50*/  @!P6 FADD.FTZ R195, -R195, -RZ ;  /* 0x800000ffc3c3e221 */ /* 0x000fe20000010100 */
[----:B-1----:R-:W-:Y:S02]  /*6c60*/  F2FP.RELU.F16.F32.PACK_AB R5, R201, R215 ;  /* 0x000000d7c905723e */ /* 0x002fe400000008ff */
[----:B--2---:R-:W-:Y:S02]  /*6c70*/  F2FP.RELU.F16.F32.PACK_AB R4, R214, R206 ;  /* 0x000000ced604723e */ /* 0x004fe400000008ff */
[----:B---3--:R-:W-:Y:S02]  /*6c80*/  F2FP.RELU.F16.F32.PACK_AB R7, R196, R213 ;  /* 0x000000d5c407723e */ /* 0x008fe400000008ff */
[----:B----4-:R-:W-:Y:S03]  /*6c90*/  F2FP.RELU.F16.F32.PACK_AB R6, R211, R200 ;  /* 0x000000c8d306723e */ /* 0x010fe600000008ff */
[----:B------:R-:W-:Y:S04]  /*6ca0*/  STS [R226+0x1a000], R7 ;  /* 0x01a00007e2007388 */ /* 0x000fe80000000800 */
[----:B------:R1:W-:Y:S04]  /*6cb0*/  STS [R226+0x1a400], R6 ;  /* 0x01a40006e2007388 */ /* 0x0003e80000000800 */
[----:B------:R2:W-:Y:S04]  /*6cc0*/  STS [R225+0x19000], R5 ;  /* 0x01900005e1007388 */ /* 0x0005e80000000800 */
[----:B------:R3:W-:Y:S04]  /*6cd0*/  STS [R225+0x19400], R4 ;  /* 0x01940004e1007388 */ /* 0x0007e80000000800 */
[----:B------:R4:W-:Y:S01]  /*6ce0*/  STS [R224+0x19000], R0 ;  /* 0x01900000e0007388 */ /* 0x0009e20000000800 */
[----:B-1----:R-:W-:Y:S02]  /*6cf0*/  F2FP.RELU.F16.F32.PACK_AB R6, R195, R199 ;  /* 0x000000c7c306723e */ /* 0x002fe400000008ff */
[----:B--2---:R-:W-:Y:S02]  /*6d00*/  F2FP.RELU.F16.F32.PACK_AB R5, R198, R192 ;  /* 0x000000c0c605723e */ /* 0x004fe400000008ff */
[----:B---3--:R-:W-:Y:S02]  /*6d10*/  F2FP.RELU.F16.F32.PACK_AB R4, R197, R220 ;  /* 0x000000dcc504723e */ /* 0x008fe400000008ff */
[----:B----4-:R-:W-:Y:S05]  /*6d20*/  F2FP.RELU.F16.F32.PACK_AB R0, R221, R217 ;  /* 0x000000d9dd00723e */ /* 0x010fea00000008ff */
[----:B------:R1:W-:Y:S04]  /*6d30*/  STS [R224+0x19400], R0 ;  /* 0x01940000e0007388 */ /* 0x0003e80000000800 */
[----:B------:R-:W-:Y:S04]  /*6d40*/  STS [R225+0x1a000], R6 ;  /* 0x01a00006e1007388 */ /* 0x000fe80000000800 */
[----:B------:R-:W-:Y:S04]  /*6d50*/  STS [R225+0x1a400], R5 ;  /* 0x01a40005e1007388 */ /* 0x000fe80000000800 */
[----:B------:R-:W-:Y:S01]  /*6d60*/  STS [R224+0x1a000], R4 ;  /* 0x01a00004e0007388 */ /* 0x000fe20000000800 */
[----:B-1----:R-:W-:Y:S05]  /*6d70*/  F2FP.RELU.F16.F32.PACK_AB R0, R205, R191 ;  /* 0x000000bfcd00723e */ /* 0x002fea00000008ff */
        /* <DEDUP_REMOVED lines=27> */
[----:B------:R-:W2:Y:S05]  /*6f30*/  LDSM.16.M88.4 R168, [R177+0x8000] ;  /* 0x00800000b1a8783b */ /* 0x000eaa0000000200 */
[-C--:B------:R-:W-:Y:S06]  /*6f40*/  HMMA.16816.F32 R12, R144, R142.reuse, R12 ;  /* 0x0000008e900c723c */ /* 0x080fec000000180c */
[C---:B------:R-:W-:Y:S01]  /*6f50*/  HMMA.16816.F32 R16, R136.reuse, R142, R16 ;  /* 0x0000008e8810723c */ /* 0x040fe20000001810 */
[----:B------:R-:W4:Y:S05]  /*6f60*/  LDSM.16.M88.4 R140, [R0+0x1800] ;  /* 0x00180000008c783b */ /* 0x000f2a0000000200 */
[-C--:B---3--:R-:W-:Y:S06]  /*6f70*/  HMMA.16816.F32 R20, R136, R148.reuse, R20 ;  /* 0x000000948814723c */ /* 0x088fec0000001814 */
[C---:B------:R-:W-:Y:S06]  /*6f80*/  HMMA.16816.F32 R24, R144.reuse, R148, R24 ;  /* 0x000000949018723c */ /* 0x040fec0000001818 */
[-C--:B------:R-:W-:Y:S01]  /*6f90*/  HMMA.16816.F32 R28, R144, R150.reuse, R28 ;  /* 0x00000096901c723c */ /* 0x080fe2000000181c */
[----:B------:R-:W-:Y:S05]  /*6fa0*/  LDSM.16.M88.4 R144, [R172+UR4+0x8000] ;  /* 0x00800004ac90783b */ /* 0x000fea0008000200 */
[----:B------:R-:W-:Y:S03]  /*6fb0*/  HMMA.16816.F32 R32, R136, R150, R32 ;  /* 0x000000968820723c */ /* 0x000fe60000001820 */
[----:B------:R-:W3:Y:S03]  /*6fc0*/  LDSM.16.M88.4 R136, [R177+0x8400] ;  /* 0x00840000b188783b */ /* 0x000ee60000000200 */
[-C--:B------:R-:W-:Y:S05]  /*6fd0*/  HMMA.16816.F32 R4, R152, R156.reuse, R4 ;  /* 0x0000009c9804723c */ /* 0x080fea0000001804 */
[----:B------:R-:W3:Y:S01]  /*6fe0*/  LDSM.16.M88.4 R148, [R176+UR4+0x13000] ;  /* 0x01300004b094783b */ /* 0x000ee20008000200 */
[C---:B-1----:R-:W-:Y:S06]  /*6ff0*/  HMMA.16816.F32 R8, R160.reuse, R156, R8 ;  /* 0x0000009ca008723c */ /* 0x042fec0000001808 */
[-C--:B------:R-:W-:Y:S01]  /*7000*/  HMMA.16816.F32 R12, R160, R158.reuse, R12 ;  /* 0x0000009ea00c723c */ /* 0x080fe2000000180c */
[----:B------:R-:W1:Y:S05]  /*7010*/  LDSM.16.M88.4 R172, [R172+UR4+0x8800] ;  /* 0x00880004acac783b */ /* 0x000e6a0008000200 */
[C---:B------:R-:W-:Y:S03]  /*7020*/  HMMA.16816.F32 R16, R152.reuse, R158, R16 ;  /* 0x0000009e9810723c */ /* 0x040fe60000001810 */
[----:B------:R-:W-:Y:S03]  /*7030*/  LDSM.16.M88.4 R156, [R177+0xa000] ;  /* 0x00a00000b19c783b */ /* 0x000fe60000000200 */
[-C--:B------:R-:W-:Y:S06]  /*7040*/  HMMA.16816.F32 R20, R152, R132.reuse, R20 ;  /* 0x000000849814723c */ /* 0x080fec0000001814 */
[C---:B------:R-:W-:Y:S06]  /*7050*/  HMMA.16816.F32 R24, R160.reuse, R132, R24 ;  /* 0x00000084a018723c */ /* 0x040fec0000001818 */
[-C--:B------:R-:W-:Y:S01]  /*7060*/  HMMA.16816.F32 R28, R160, R134.reuse, R28 ;  /* 0x00000086a01c723c */ /* 0x080fe2000000181c */
[----:B------:R-:W-:Y:S05]  /*7070*/  LDSM.16.M88.4 R160, [R0+0x2800] ;  /* 0x0028000000a0783b */ /* 0x000fea0000000200 */
[----:B------:R-:W-:Y:S03]  /*7080*/  HMMA.16816.F32 R32, R152, R134, R32 ;  /* 0x000000869820723c */ /* 0x000fe60000001820 */
[----:B------:R-:W1:Y:S03]  /*7090*/  LDSM.16.M88.4 R132, [R176+UR4+0x13400] ;  /* 0x01340004b084783b */ /* 0x000e660008000200 */
[-C--:B--2---:R-:W-:Y:S05]  /*70a0*/  HMMA.16816.F32 R4, R164, R168.reuse, R4 ;  /* 0x000000a8a404723c */ /* 0x084fea0000001804 */
[----:B------:R-:W2:Y:S01]  /*70b0*/  LDSM.16.M88.4 R152, [R0+0x2000] ;  /* 0x002000000098783b */ /* 0x000ea20000000200 */
[C---:B----4-:R-:W-:Y:S06]  /*70c0*/  HMMA.16816.F32 R8, R140.reuse, R168, R8 ;  /* 0x000000a88c08723c */ /* 0x050fec0000001808 */
[-C--:B------:R-:W-:Y:S06]  /*70d0*/  HMMA.16816.F32 R12, R140, R170.reuse, R12 ;  /* 0x000000aa8c0c723c */ /* 0x080fec000000180c */
[C---:B------:R-:W-:Y:S06]  /*70e0*/  HMMA.16816.F32 R16, R164.reuse, R170, R16 ;  /* 0x000000aaa410723c */ /* 0x040fec0000001810 */
[-C--:B---3--:R-:W-:Y:S06]  /*70f0*/  HMMA.16816.F32 R20, R164, R136.reuse, R20 ;  /* 0x00000088a414723c */ /* 0x088fec0000001814 */
[C---:B------:R-:W-:Y:S06]  /*7100*/  HMMA.16816.F32 R24, R140.reuse, R136, R24 ;  /* 0x000000888c18723c */ /* 0x040fec0000001818 */
[-C--:B------:R-:W-:Y:S06]  /*7110*/  HMMA.16816.F32 R28, R140, R138.reuse, R28 ;  /* 0x0000008a8c1c723c */ /* 0x080fec000000181c */
[----:B------:R-:W-:Y:S06]  /*7120*/  HMMA.16816.F32 R32, R164, R138, R32 ;  /* 0x0000008aa420723c */ /* 0x000fec0000001820 */
[-C--:B------:R-:W-:Y:S06]  /*7130*/  HMMA.16816.F32 R4, R144, R148.reuse, R4 ;  /* 0x000000949004723c */ /* 0x080fec0000001804 */
[C---:B-1----:R-:W-:Y:S06]  /*7140*/  HMMA.16816.F32 R8, R172.reuse, R148, R8 ;  /* 0x00000094ac08723c */ /* 0x042fec0000001808 */
[-C--:B------:R-:W-:Y:S06]  /*7150*/  HMMA.16816.F32 R12, R172, R150.reuse, R12 ;  /* 0x00000096ac0c723c */ /* 0x080fec000000180c */
[C---:B------:R-:W-:Y:S06]  /*7160*/  HMMA.16816.F32 R16, R144.reuse, R150, R16 ;  /* 0x000000969010723c */ /* 0x040fec0000001810 */
[-C--:B------:R-:W-:Y:S06]  /*7170*/  HMMA.16816.F32 R20, R144, R132.reuse, R20 ;  /* 0x000000849014723c */ /* 0x080fec0000001814 */
[C---:B------:R-:W-:Y:S06]  /*7180*/  HMMA.16816.F32 R24, R172.reuse, R132, R24 ;  /* 0x00000084ac18723c */ /* 0x040fec0000001818 */
[-C--:B------:R-:W-:Y:S06]  /*7190*/  HMMA.16816.F32 R28, R172, R134.reuse, R28 ;  /* 0x00000086ac1c723c */ /* 0x080fec000000181c */
[----:B------:R-:W-:Y:S01]  /*71a0*/  HMMA.16816.F32 R32, R144, R134, R32 ;  /* 0x000000869020723c */ /* 0x000fe20000001820 */
[----:B------:R-:W1:Y:S05]  /*71b0*/  LDSM.16.M88.4 R132, [R177+0xa400] ;  /* 0x00a40000b184783b */ /* 0x000e6a0000000200 */
[-C--:B--2---:R-:W-:Y:S06]  /*71c0*/  HMMA.16816.F32 R4, R152, R156.reuse, R4 ;  /* 0x0000009c9804723c */ /* 0x084fec0000001804 */
[C---:B------:R-:W-:Y:S06]  /*71d0*/  HMMA.16816.F32 R8, R160.reuse, R156, R8 ;  /* 0x0000009ca008723c */ /* 0x040fec0000001808 */
[-C--:B------:R-:W-:Y:S06]  /*71e0*/  HMMA.16816.F32 R12, R160, R158.reuse, R12 ;  /* 0x0000009ea00c723c */ /* 0x080fec000000180c */
[C---:B------:R-:W-:Y:S06]  /*71f0*/  HMMA.16816.F32 R16, R152.reuse, R158, R16 ;  /* 0x0000009e9810723c */ /* 0x040fec0000001810 */
[C---:B-----5:R-:W-:Y:S01]  /*7200*/  FADD.FTZ R136, -R189.reuse, R4 ;  /* 0x00000004bd887221 */ /* 0x060fe20000010100 */
[----:B------:R-:W-:Y:S01]  /*7210*/  FADD.FTZ R5, -R189, R5 ;  /* 0x00000005bd057221 */ /* 0x000fe20000010100 */
[----:B------:R-:W-:Y:S03]  /*7220*/  FADD.FTZ R4, -R188, R6 ;  /* 0x00000006bc047221 */ /* 0x000fe60000010100 */
        /* <DEDUP_REMOVED lines=18> */
[----:B------:R-:W-:Y:S01]  /*7350*/  FSETP.GE.FTZ.AND P2, PT, R196, RZ, PT ;  /* 0x000000ffc400720b */ /* 0x000fe20003f56000 */
[----:B------:R-:W-:Y:S01]  /*7360*/  FMUL.FTZ R8, R204, R4 ;  /* 0x00000004cc087220 */ /* 0x000fe20000410000 */
[----:B------:R-:W-:Y:S01]  /*7370*/  FSEL R4, R139, R186, P1 ;  /* 0x000000ba8b047208 */ /* 0x000fe20000800000 */
[----:B------:R-:W-:Y:S01]  /*7380*/  FMUL.FTZ R7, R210, R0 ;  /* 0x00000000d2077220 */ /* 0x000fe20000410000 */
[----:B------:R-:W-:Y:S01]  /*7390*/  FSEL R0, R11, R186, P0 ;  /* 0x000000ba0b007208 */ /* 0x000fe20000000000 */
[----:B------:R-:W-:Y:S01]  /*73a0*/  VIADD R162, R228, 0x20 ;  /* 0x00000020e4a27836 */ /* 0x000fe20000000000 */
[----:B------:R-:W-:Y:S01]  /*73b0*/  FSETP.GE.FTZ.AND P1, PT, R200, RZ, PT ;  /* 0x000000ffc800720b */ /* 0x000fe20003f36000 */
[----:B------:R-:W-:Y:S04]  /*73c0*/  HMMA.16816.F32 R32, R152, R134, R32 ;  /* 0x000000869820723c */ /* 0x000fe80000001820 */
[----:B------:R-:W-:Y:S01]  /*73d0*/  FSETP.GE.FTZ.AND P0, PT, R211, RZ, PT ;  /* 0x000000ffd300720b */ /* 0x000fe20003f16000 */
[----:B------:R-:W-:Y:S01]  /*73e0*/  FADD.FTZ R14, -R186, R14 ;  /* 0x0000000eba0e7221 */ /* 0x000fe20000010100 */
[----:B------:R-:W-:Y:S01]  /*73f0*/  FMUL.FTZ R9, R209, R6 ;  /* 0x00000006d1097220 */ /* 0x000fe20000410000 */
[----:B------:R-:W-:Y:S01]  /*7400*/  FSEL R6, R138, R187, P3 ;  /* 0x000000bb8a067208 */ /* 0x000fe20001800000 */
[----:B------:R-:W-:Y:S01]  /*7410*/  FADD.FTZ R10, -R186, R15 ;  /* 0x0000000fba0a7221 */ /* 0x000fe20000010100 */
[----:B------:R-:W-:Y:S02]  /*7420*/  FSETP.GE.FTZ.AND P3, PT, R213, RZ, PT ;  /* 0x000000ffd500720b */ /* 0x000fe40003f76000 */
[----:B------:R-:W-:Y:S01]  /*7430*/  F2FP.F16.F32.PACK_AB R136, R136, R9 ;  /* 0x000000098888723e */ /* 0x000fe200000000ff */
[C---:B------:R-:W-:Y:S01]  /*7440*/  FADD.FTZ R12, -R187.reuse, R12 ;  /* 0x0000000cbb0c7221 */ /* 0x040fe20000010100 */
[----:B------:R-:W-:Y:S01]  /*7450*/  FADD.FTZ R13, -R187, R13 ;  /* 0x0000000dbb0d7221 */ /* 0x000fe20000010100 */
[----:B------:R-:W-:Y:S01]  /*7460*/  FMUL.FTZ R190, R190, R5 ;  /* 0x00000005bebe7220 */ /* 0x000fe20000410000 */
[----:B------:R-:W-:Y:S01]  /*7470*/  FSEL R5, R14, R186, P1 ;  /* 0x000000ba0e057208 */ /* 0x000fe20000800000 */
        /* <DEDUP_REMOVED lines=24> */
[----:B------:R-:W-:Y:S01]  /*7600*/  FADD.FTZ R20, -R189, R20 ;  /* 0x00000014bd147221 */ /* 0x000fe20000010100 */
        /* <DEDUP_REMOVED lines=126> */
.L_x_1204:
        /* <DEDUP_REMOVED lines=125> */
.L_x_1205:
[----:B------:R-:W-:Y:S01]  /*85c0*/  LDSM.16.M88.4 R24, [R179] ;  /* 0x00000000b318783b */ /* 0x000fe20000000200 */
[----:B------:R-:W-:Y:S01]  /*85d0*/  IMAD.MOV.U32 R5, RZ, RZ, 0x4 ;  /* 0x00000004ff057424 */ /* 0x000fe200078e00ff */
[----:B------:R-:W-:Y:S01]  /*85e0*/  LEA R173, P1, R242, R234, 0x2 ;  /* 0x000000eaf2ad7211 */ /* 0x000fe200078210ff */
[----:B--2---:R-:W-:Y:S01]  /*85f0*/  @P0 VIADD R4, R236, 0xffffffc0 ;  /* 0xffffffc0ec040836 */ /* 0x004fe20000000000 */
[----:B------:R-:W1:Y:S01]  /*8600*/  LDSM.16.MT88.4 R8, [R0+0x9000] ;  /* 0x009000000008783b */ /* 0x000e620000004200 */
[----:B------:R-:W-:Y:S01]  /*8610*/  @UP2 UIADD3 UR14, UP0, UR16, -0x100, URZ ;  /* 0xffffff00100e2890 */ /* 0x000fe2000ff1e03f */
[----:B------:R-:W-:Y:S01]  /*8620*/  LEA.HI.X.SX32 R172, R242, R235, 0x2, P1 ;  /* 0x000000ebf2ac7211 */ /* 0x000fe200008f16ff */
[----:B------:R-:W-:Y:S01]  /*8630*/  @P0 IMAD.WIDE R160, R4, R5, UR16 ;  /* 0x0000001004a00e25 */ /* 0x000fe2000f8e0205 */
[----:B------:R-:W2:Y:S01]  /*8640*/  LDSM.16.MT88.4 R16, [R0+0xb000] ;  /* 0x00b000000010783b */ /* 0x000ea20000004200 */
[----:B------:R-:W-:Y:S02]  /*8650*/  @UP2 UIADD3.X UR8, UR17, -0x1, URZ, UP0, !UPT ;  /* 0xffffffff11082890 */ /* 0x000fe400087fe43f */
[----:B------:R-:W-:Y:S01]  /*8660*/  UISETP.GT.AND UP1, UPT, UR7, UR47, UPT ;  /* 0x0000002f0700728c */ /* 0x000fe2000bf24270 */
[----:B------:R-:W3:Y:S01]  /*8670*/  LDSM.16.MT88.4 R28, [R0+0xd000] ;  /* 0x00d00000001c783b */ /* 0x000ee20000004200 */
[----:B------:R-:W-:Y:S03]  /*8680*/  @UP2 UMOV UR16, UR14 ;  /* 0x0000000e00102c82 */ /* 0x000fe60008000000 */
[----:B------:R-:W-:Y:S01]  /*8690*/  LDSM.16.M88.4 R32, [R180] ;  /* 0x00000000b420783b */ /* 0x000fe20000000200 */
[----:B------:R-:W-:Y:S01]  /*86a0*/  @UP2 UMOV UR17, UR8 ;  /* 0x0000000800112c82 */ /* 0x000fe20008000000 */
[----:B------:R-:W-:Y:S02]  /*86b0*/  ULOP3.LUT UR8, UR7, 0x1, URZ, 0xc0, !UPT ;  /* 0x0000000107087892 */ /* 0x000fe4000f8ec03f */
[----:B------:R-:W4:Y:S01]  /*86c0*/  LDSM.16.MT88.4 R132, [R0+0x9400] ;  /* 0x009400000084783b */ /* 0x000f220000004200 */
[----:B------:R-:W-:Y:S02]  /*86d0*/  UIADD3 UR7, UR7, -0x1, URZ ;  /* 0xffffffff07077890 */ /* 0x000fe4000fffe03f */
[----:B------:R-:W-:Y:S01]  /*86e0*/  UISETP.NE.U32.AND UP0, UPT, UR8, 0x1, UPT ;  /* 0x000000010800788c */ /* 0x000fe2000bf05070 */
        /* <DEDUP_REMOVED lines=475> */
.L_x_1207:
        /* <DEDUP_REMOVED lines=20> */
.L_x_1208:
[----:B------:R-:W1:Y:S08]  /*a5e0*/  S2UR UR16, SR_CTAID.Z ;  /* 0x00000000001079c3 */ /* 0x000e700000002700 */
        /* <DEDUP_REMOVED lines=8> */
[----:B------:R-:W-:Y:S01]  /*a670*/  BSSY B0, `(.L_x_1209) ;  /* 0x000002b000007945 */ /* 0x000fe20003800000 */
[----:B------:R-:W-:Y:S01]  /*a680*/  IMAD.WIDE.U32 R4, R3, UR5, R6 ;  /* 0x0000000503047c25 */ /* 0x000fe2000f8e0006 */
[----:B------:R-:W-:Y:S01]  /*a690*/  UIMAD UR15, UR5, UR9, UR15 ;  /* 0x00000009050f72a4 */ /* 0x000fe2000f8e020f */
[----:B------:R-:W-:-:S02]  /*a6a0*/  ISETP.GE.AND P4, PT, R244, UR6, PT ;  /* 0x00000006f4007c0c */ /* 0x000fc4000bf86270 */
[----:B------:R-:W-:Y:S02]  /*a6b0*/  ISETP.GE.AND P3, PT, R8, UR6, PT ;  /* 0x0000000608007c0c */ /* 0x000fe4000bf66270 */
[----:B------:R-:W-:Y:S01]  /*a6c0*/  IADD3 R4, P0, R4, UR19, RZ ;  /* 0x0000001304047c10 */ /* 0x000fe2000ff1e0ff */
[----:B------:R-:W-:Y:S01]  /*a6d0*/  IMAD.U32 R3, RZ, RZ, UR15 ;  /* 0x0000000fff037e24 */ /* 0x000fe2000f8e00ff */
[----:B------:R-:W-:-:S04]  /*a6e0*/  SHF.R.S32.HI R25, RZ, 0x1f, R244 ;  /* 0x0000001fff197819 */ /* 0x000fc800000114f4 */
[----:B------:R-:W-:Y:S01]  /*a6f0*/  IADD3.X R5, R5, UR20, R3, P0, !PT ;  /* 0x0000001405057c10 */ /* 0x000fe200087fe403 */
[----:B-1----:R-:W-:Y:S01]  /*a700*/  USHF.R.S32.HI UR21, URZ, 0x1f, UR16 ;  /* 0x0000001f3f157899 */ /* 0x002fe20008011410 */
[----:B------:R1:W2:Y:S02]  /*a710*/  LDS.128 R36, [R0+0xa000] ;  /* 0x00a0000000247984 */ /* 0x0002a40000000c00 */
[----:B------:R-:W-:Y:S02]  /*a720*/  ULDC.64 UR16, c[0x0][0x468] ;  /* 0x00011a0000107ab9 */ /* 0x000fe40000000a00 */
[----:B------:R1:W3:Y:S01]  /*a730*/  LDS.128 R32, [R0+0xc000] ;  /* 0x00c0000000207984 */ /* 0x0002e20000000c00 */
[----:B------:R-:W-:Y:S01]  /*a740*/  UIMAD UR15, UR21, UR16, URZ ;  /* 0x00000010150f72a4 */ /* 0x000fe2000f8e023f */
[----:B------:R-:W-:Y:S02]  /*a750*/  IMAD.U32 R3, RZ, RZ, UR16 ;  /* 0x00000010ff037e24 */ /* 0x000fe4000f8e00ff */
[----:B------:R1:W4:Y:S02]  /*a760*/  LDS.128 R28, [R0+0xe000] ;  /* 0x00e00000001c7984 */ /* 0x0003240000000c00 */
[----:B------:R-:W1:Y:S02]  /*a770*/  S2UR UR21, SR_CTAID.Z ;  /* 0x00000000001579c3 */ /* 0x000e640000002700 */
[----:B------:R2:W2:Y:S04]  /*a780*/  LDS.128 R48, [R0+0x10000] ;  /* 0x0100000000307984 */ /* 0x0004a80000000c00 */
[----:B------:R2:W2:Y:S04]  /*a790*/  LDS.128 R44, [R0+0x12000] ;  /* 0x01200000002c7984 */ /* 0x0004a80000000c00 */
[----:B------:R2:W2:Y:S01]  /*a7a0*/  LDS.128 R40, [R0+0x14000] ;  /* 0x0140000000287984 */ /* 0x0004a20000000c00 */
[----:B-1----:R-:W-:Y:S01]  /*a7b0*/  UIMAD UR17, UR21, UR17, UR15 ;  /* 0x00000011151172a4 */ /* 0x002fe2000f8e020f */
[----:B------:R-:W-:-:S05]  /*a7c0*/  IMAD.WIDE.U32 R8, R3, UR21, R4 ;  /* 0x0000001503087c25 */ /* 0x000fca000f8e0004 */
[----:B------:R-:W-:Y:S01]  /*a7d0*/  IADD3 R24, R9, UR17, RZ ;  /* 0x0000001109187c10 */ /* 0x000fe2000fffe0ff */
[----:B------:R-:W-:Y:S06]  /*a7e0*/  @P4 BRA `(.L_x_1210) ;  /* 0x00000000004c4947 */ /* 0x000fec0003800000 */
[----:B------:R-:W-:Y:S01]  /*a7f0*/  ULDC UR15, c[0x0][0x2d0] ;  /* 0x0000b400000f7ab9 */ /* 0x000fe20000000800 */
[----:B------:R-:W1:Y:S01]  /*a800*/  LDS.128 R20, [R0+0xb000] ;  /* 0x00b0000000147984 */ /* 0x000e620000000c00 */
[----:B------:R-:W-:Y:S01]  /*a810*/  ISETP.GE.AND P2, PT, R228, UR15, PT ;  /* 0x0000000fe4007c0c */ /* 0x000fe2000bf46270 */
[----:B------:R-:W-:Y:S01]  /*a820*/  IMAD R3, R25, UR8, RZ ;  /* 0x0000000819037c24 */ /* 0x000fe2000f8e02ff */
[----:B------:R-:W-:Y:S01]  /*a830*/  MOV R5, R24 ;  /* 0x0000001800057202 */ /* 0x000fe20000000f00 */
[----:B------:R-:W3:Y:S01]  /*a840*/  LDS.128 R16, [R0+0xd000] ;  /* 0x00d0000000107984 */ /* 0x000ee20000000c00 */
[----:B------:R-:W-:Y:S01]  /*a850*/  IMAD.MOV.U32 R4, RZ, RZ, R8 ;  /* 0x000000ffff047224 */ /* 0x000fe200078e0008 */
[----:B------:R-:W-:Y:S01]  /*a860*/  ISETP.GE.AND P1, PT, R162, UR15, PT ;  /* 0x0000000fa2007c0c */ /* 0x000fe2000bf26270 */
[C---:B------:R-:W-:Y:S01]  /*a870*/  IMAD R3, R244.reuse, UR9, R3 ;  /* 0x00000009f4037c24 */ /* 0x040fe2000f8e0203 */
[----:B------:R-:W-:Y:S01]  /*a880*/  ISETP.GE.AND P0, PT, R163, UR15, PT ;  /* 0x0000000fa3007c0c */ /* 0x000fe2000bf06270 */
[----:B------:R-:W-:Y:S01]  /*a890*/  IMAD.WIDE.U32 R10, R244, UR8, R4 ;  /* 0x00000008f40a7c25 */ /* 0x000fe2000f8e0004 */
[----:B------:R-:W-:-:S03]  /*a8a0*/  ULDC.64 UR16, c[0x0][0x3f0] ;  /* 0x0000fc0000107ab9 */ /* 0x000fc60000000a00 */
[----:B------:R-:W-:Y:S01]  /*a8b0*/  IMAD.IADD R3, R3, 0x1, R11 ;  /* 0x0000000103037824 */ /* 0x000fe200078e020b */
[----:B------:R-:W4:Y:S01]  /*a8c0*/  @!P2 LDS.128 R12, [R0+0x9000] ;  /* 0x00900000000ca984 */ /* 0x000f220000000c00 */
[----:B------:R-:W-:-:S04]  /*a8d0*/  LEA R4, P5, R10, UR16, 0x1 ;  /* 0x000000100a047c11 */ /* 0x000fc8000f8a08ff */
[----:B------:R-:W-:-:S05]  /*a8e0*/  LEA.HI.X R5, R10, UR17, R3, 0x1, P5 ;  /* 0x000000110a057c11 */ /* 0x000fca000a8f0c03 */
[----:B-1----:R1:W-:Y:S04]  /*a8f0*/  @!P1 STG.E.128 desc[UR10][R4.64+0x40], R20 ;  /* 0x0000401404009986 */ /* 0x0023e8000c101d0a */
[----:B---3--:R1:W-:Y:S04]  /*a900*/  @!P0 STG.E.128 desc[UR10][R4.64+0x80], R16 ;  /* 0x0000801004008986 */ /* 0x0083e8000c101d0a */
[----:B----4-:R1:W-:Y:S02]  /*a910*/  @!P2 STG.E.128 desc[UR10][R4.64], R12 ;  /* 0x0000000c0400a986 */ /* 0x0103e4000c101d0a */
.L_x_1210:
[----:B------:R-:W-:Y:S05]  /*a920*/  BSYNC B0 ;  /* 0x0000000000007941 */ /* 0x000fea0003800000 */
.L_x_1209:
[----:B------:R-:W-:Y:S04]  /*a930*/  BSSY B0, `(.L_x_1211) ;  /* 0x0000014000007945 */ /* 0x000fe80003800000 */
[----:B------:R-:W-:Y:S05]  /*a940*/  @P3 BRA `(.L_x_1212) ;  /* 0x0000000000483947 */ /* 0x000fea0003800000 */
[----:B------:R-:W-:Y:S01]  /*a950*/  IADD3 R3, P0, R244, 0x40, RZ ;  /* 0x00000040f4037810 */ /* 0x000fe20007f1e0ff */
[----:B------:R-:W-:Y:S01]  /*a960*/  ULDC UR6, c[0x0][0x2d0] ;  /* 0x0000b40000067ab9 */ /* 0x000fe20000000800 */
[----:B-1----:R-:W-:Y:S01]  /*a970*/  MOV R5, R24 ;  /* 0x0000001800057202 */ /* 0x002fe20000000f00 */
        /* <DEDUP_REMOVED lines=12> */
[----:B--2---:R1:W-:Y:S04]  /*aa40*/  @!P2 STG.E.128 desc[UR10][R4.64], R36 ;  /* 0x000000240400a986 */ /* 0x0043e8000c101d0a */
[----:B---3--:R1:W-:Y:S04]  /*aa50*/  @!P1 STG.E.128 desc[UR10][R4.64+0x40], R32 ;  /* 0x0000402004009986 */ /* 0x0083e8000c101d0a */
[----:B----4-:R1:W-:Y:S02]  /*aa60*/  @!P0 STG.E.128 desc[UR10][R4.64+0x80], R28 ;  /* 0x0000801c04008986 */ /* 0x0103e4000c101d0a */
.L_x_1212:
[----:B------:R-:W-:Y:S05]  /*aa70*/  BSYNC B0 ;  /* 0x0000000000007941 */ /* 0x000fea0003800000 */
.L_x_1211:
[----:B------:R-:W2:Y:S01]  /*aa80*/  S2UR UR6, SR_CTAID.Z ;  /* 0x00000000000679c3 */ /* 0x000ea20000002700 */
[----:B------:R-:W-:Y:S01]  /*aa90*/  IMAD.U32 R3, RZ, RZ, UR12 ;  /* 0x0000000cff037e24 */ /* 0x000fe2000f8e00ff */
[----:B------:R-:W-:Y:S01]  /*aaa0*/  UIMAD UR7, UR7, UR12, URZ ;  /* 0x0000000c070772a4 */ /* 0x000fe2000f8e023f */
[----:B-1----:R-:W1:Y:S01]  /*aab0*/  LDS.128 R20, [R0+0xf000] ;  /* 0x00f0000000147984 */ /* 0x002e620000000c00 */
[----:B------:R-:W-:Y:S01]  /*aac0*/  BSSY B0, `(.L_x_1213) ;  /* 0x0000021000007945 */ /* 0x000fe20003800000 */
[----:B------:R-:W-:Y:S01]  /*aad0*/  IMAD.WIDE.U32 R6, R3, UR5, R6 ;  /* 0x0000000503067c25 */ /* 0x000fe2000f8e0006 */
[----:B------:R-:W-:Y:S01]  /*aae0*/  UIMAD UR5, UR5, UR13, UR7 ;  /* 0x0000000d050572a4 */ /* 0x000fe2000f8e0207 */
[----:B------:R-:W1:Y:S01]  /*aaf0*/  LDS.128 R16, [R0+0x11000] ;  /* 0x0110000000107984 */ /* 0x000e620000000c00 */
[----:B------:R-:W3:Y:S01]  /*ab00*/  S2UR UR8, SR_CTAID.Z ;  /* 0x00000000000879c3 */ /* 0x000ee20000002700 */
[----:B------:R-:W-:Y:S02]  /*ab10*/  IADD3 R6, P0, R6, UR14, RZ ;  /* 0x0000000e06067c10 */ /* 0x000fe4000ff1e0ff */
[----:B------:R4:W1:Y:S01]  /*ab20*/  LDS.128 R12, [R0+0x13000] ;  /* 0x01300000000c7984 */ /* 0x0008620000000c00 */
[----:B--2---:R-:W-:-:S03]  /*ab30*/  USHF.R.S32.HI UR9, URZ, 0x1f, UR6 ;  /* 0x0000001f3f097899 */ /* 0x004fc60008011406 */
[----:B------:R-:W-:Y:S01]  /*ab40*/  ULDC.64 UR6, c[0x0][0x470] ;  /* 0x00011c0000067ab9 */ /* 0x000fe20000000a00 */
[----:B----4-:R-:W-:Y:S01]  /*ab50*/  IMAD.U32 R0, RZ, RZ, UR5 ;  /* 0x00000005ff007e24 */ /* 0x010fe2000f8e00ff */
[----:B------:R-:W-:-:S04]  /*ab60*/  UIMAD UR5, UR9, UR6, URZ ;  /* 0x00000006090572a4 */ /* 0x000fc8000f8e023f */
[----:B------:R-:W-:Y:S01]  /*ab70*/  IADD3.X R7, R7, UR18, R0, P0, !PT ;  /* 0x0000001207077c10 */ /* 0x000fe200087fe400 */
[----:B---3--:R-:W-:Y:S01]  /*ab80*/  UIMAD UR7, UR8, UR7, UR5 ;  /* 0x00000007080772a4 */ /* 0x008fe2000f8e0205 */
[----:B------:R-:W-:-:S05]  /*ab90*/  MOV R0, UR6 ;  /* 0x0000000600007c02 */ /* 0x000fca0008000f00 */
[----:B------:R-:W-:-:S05]  /*aba0*/  IMAD.WIDE.U32 R6, R0, UR8, R6 ;  /* 0x0000000800067c25 */ /* 0x000fca000f8e0006 */
[----:B------:R-:W-:Y:S01]  /*abb0*/  IADD3 R3, R7, UR7, RZ ;  /* 0x0000000707037c10 */ /* 0x000fe2000fffe0ff */
[----:B-1----:R-:W-:Y:S06]  /*abc0*/  @P4 BRA `(.L_x_1214) ;  /* 0x0000000000404947 */ /* 0x002fec0003800000 */
        /* <DEDUP_REMOVED lines=16> */
.L_x_1214:
[----:B------:R-:W-:Y:S05]  /*acd0*/  BSYNC B0 ;  /* 0x0000000000007941 */ /* 0x000fea0003800000 */
.L_x_1213:
        /* <DEDUP_REMOVED lines=18> */
.L_x_1188:
[----:B------:R-:W-:Y:S05]  /*ae00*/  BSYNC B1 ;  /* 0x0000000000017941 */ /* 0x000fea0003800000 */
.L_x_1174:
[----:B------:R-:W-:Y:S01]  /*ae10*/  R2UR UR6, R252 ;  /* 0x00000000fc0672ca */ /* 0x000fe200000e0000 */
[----:B------:R-:W-:Y:S02]  /*ae20*/  ULDC UR5, c[0x0][0xc] ;  /* 0x0000030000057ab9 */ /* 0x000fe40000000800 */
[----:B------:R-:W-:-:S10]  /*ae30*/  UIADD3 UR53, UR5, UR53, URZ ;  /* 0x0000003505357290 */ /* 0x000fd4000fffe03f */
[----:B------:R-:W-:-:S06]  /*ae40*/  UISETP.GE.AND UP0, UPT, UR53, UR6, UPT ;  /* 0x000000063500728c */ /* 0x000fcc000bf06270 */
[----:B------:R-:W-:-:S13]  /*ae50*/  PLOP3.LUT P0, PT, PT, PT, UP0, 0x80, 0x0 ;  /* 0x000000000000781c */ /* 0x000fda0003f0f008 */
[----:B------:R-:W-:Y:S05]  /*ae60*/  @P0 BRA `(.L_x_1215) ;  /* 0x0000000000040947 */ /* 0x000fea0003800000 */
[----:B------:R-:W-:Y:S05]  /*ae70*/  BRA `(.L_x_1216) ;  /* 0xffffff5c00447947 */ /* 0x000fea000383ffff */
.L_x_1215:
[----:B------:R-:W-:Y:S05]  /*ae80*/  EXIT ;  /* 0x000000000000794d */ /* 0x000fea0003800000 */
.L_x_1217:
        /* <DEDUP_REMOVED lines=15> */
.L_x_1315:


//--------------------- .text._ZN5flash44flash_bwd_dq_dk_dv_loop_seqk_parallel_kernelI23Flash_bwd_kernel_traitsILi96ELi64ELi128ELi8ELi2ELi4ELi4ELb0ELb0EN7cutlass6half_tE19Flash_kernel_traitsILi96ELi64ELi128ELi8ES3_EELb0ELb0ELb1ELb1ELb0ELb0ELb1EEEvNS_16Flash_bwd_paramsE --------------------------
	.section	.text._ZN5flash44flash_bwd_dq_dk_dv_loop_seqk_parallel_kernelI23Flash_bwd_kernel_traitsILi96ELi64ELi128ELi8ELi2ELi4ELi4ELb0ELb0EN7cutlass6half_tE19Flash_kernel_traitsILi96ELi64ELi128ELi8ES3_EELb0ELb0ELb1ELb1ELb0ELb0ELb1EEEvNS_16Flash_bwd_paramsE,"ax",@progbits
	.align	128
        .global         _ZN5flash44flash_bwd_dq_dk_dv_loop_seqk_parallel_kernelI23Flash_bwd_kernel_traitsILi96ELi64ELi128ELi8ELi2ELi4ELi4ELb0ELb0EN7cutlass6half_tE19Flash_kernel_traitsILi96ELi64ELi128ELi8ES3_EELb0ELb0ELb1ELb1ELb0ELb0ELb1EEEvNS_16Flash_bwd_paramsE
        .type           _ZN5flash44flash_bwd_dq_dk_dv_loop_seqk_parallel_kernelI23Flash_bwd_kernel_traitsILi96ELi64ELi128ELi8ELi2ELi4ELi4ELb0ELb0EN7cutlass6half_tE19Flash_kernel_traitsILi96ELi64ELi128ELi8ES3_EELb0ELb0ELb1ELb1ELb0ELb0ELb1EEEvNS_16Flash_bwd_paramsE,@function
        .size           _ZN5flash44flash_bwd_dq_dk_dv_loop_seqk_parallel_kernelI23Flash_bwd_kernel_traitsILi96ELi64ELi128ELi8ELi2ELi4ELi4ELb0ELb0EN7cutlass6half_tE19Flash_kernel_traitsILi96ELi64ELi128ELi8ES3_EELb0ELb0ELb1ELb1ELb0ELb0ELb1EEEvNS_16Flash_bwd_paramsE,(.L_x_1316 - _ZN5flash44flash_bwd_dq_dk_dv_loop_seqk_parallel_kernelI23Flash_bwd_kernel_traitsILi96ELi64ELi128ELi8ELi2ELi4ELi4ELb0ELb0EN7cutlass6half_tE19Flash_kernel_traitsILi96ELi64ELi128ELi8ES3_EELb0ELb0ELb1ELb1ELb0ELb0ELb1EEEvNS_16Flash_bwd_paramsE)
        .other          _ZN5flash44flash_bwd_dq_dk_dv_loop_seqk_parallel_kernelI23Flash_bwd_kernel_traitsILi96ELi64ELi128ELi8ELi2ELi4ELi4ELb0ELb0EN7cutlass6half_tE19Flash_kernel_traitsILi96ELi64ELi128ELi8ES3_EELb0ELb0ELb1ELb1ELb0ELb0ELb1EEEvNS_16Flash_bwd_paramsE,@"STO_CUDA_ENTRY STV_DEFAULT"
_ZN5flash44flash_bwd_dq_dk_dv_loop_seqk_parallel_kernelI23Flash_bwd_kernel_traitsILi96ELi64ELi128ELi8ELi2ELi4ELi4ELb0ELb0EN7cutlass6half_tE19Flash_kernel_traitsILi96ELi64ELi128ELi8ES3_EELb0ELb0ELb1ELb1ELb0ELb0ELb1EEEvNS_16Flash_bwd_paramsE:
.text._ZN5flash44flash_bwd_dq_dk_dv_loop_seqk_parallel_kernelI23Flash_bwd_kernel_traitsILi96ELi64ELi128ELi8ELi2ELi4ELi4ELb0ELb0EN7cutlass6half_tE19Flash_kernel_traitsILi96ELi64ELi128ELi8ES3_EELb0ELb0ELb1ELb1ELb0ELb0ELb1EEEvNS_16Flash_bwd_paramsE:
        /* <DEDUP_REMOVED lines=48> */
[----:B------:R-:W-:Y:S02]  /*0300*/  LEA.HI R7, R3, R0, RZ, 0x1 ;  /* 0x0000000003077211 */ /* 0x000fe400078f08ff */
        /* <DEDUP_REMOVED lines=9> */
[C---:B------:R-:W-:Y:S02]  /*03a0*/  IMAD.IADD R187, R0.reuse, 0x1, -R8 ;  /* 0x0000000100bb7824 */ /* 0x040fe400078e0a08 */
        /* <DEDUP_REMOVED lines=12> */
[--C-:B------:R-:W-:Y:S02]  /*0470*/  SHF.R.S32.HI R3, RZ, 0x1, R2.reuse ;  /* 0x00000001ff037819 */ /* 0x100fe40000011402 */
[----:B------:R-:W-:Y:S02]  /*0480*/  SHF.R.S32.HI R8, RZ, 0x1f, R2 ;  /* 0x0000001fff087819 */ /* 0x000fe40000011402 */
[----:B------:R-:W-:Y:S02]  /*0490*/  LEA.HI R0, R0, R246, RZ, 0x3 ;  /* 0x000000f600007211 */ /* 0x000fe400078f18ff */
[----:B------:R-:W-:Y:S02]  /*04a0*/  LEA.HI R244, R7, R10, RZ, 0x2 ;  /* 0x0000000a07f47211 */ /* 0x000fe400078f10ff */
[----:B------:R-:W-:Y:S02]  /*04b0*/  LOP3.LUT R2, R2, 0x7fffffe, RZ, 0xc0, !PT ;  /* 0x07fffffe02027812 */ /* 0x000fe400078ec0ff */
[----:B------:R-:W-:-:S02]  /*04c0*/  SHF.R.S32.HI R4, RZ, 0x6, R16 ;  /* 0x00000006ff047819 */ /* 0x000fc40000011410 */
[----:B------:R-:W-:Y:S01]  /*04d0*/  LOP3.LUT R7, R5, 0x3fffffe, RZ, 0xc0, !PT ;  /* 0x03fffffe05077812 */ /* 0x000fe200078ec0ff */
[----:B------:R-:W-:Y:S01]  /*04e0*/  IMAD.IADD R20, R6, 0x1, -R2 ;  /* 0x0000000106147824 */ /* 0x000fe200078e0a02 */
[----:B------:R-:W-:Y:S01]  /*04f0*/  LEA.HI R9, R8, R3, RZ, 0x2 ;  /* 0x0000000308097211 */ /* 0x000fe200078f10ff */
[----:B------:R-:W-:Y:S01]  /*0500*/  IMAD R2, R4, 0x4, R14 ;  /* 0x0000000404027824 */ /* 0x000fe200078e020e */
[----:B------:R-:W-:Y:S01]  /*0510*/  LOP3.LUT R0, R0, 0xfffffff8, RZ, 0xc0, !PT ;  /* 0xfffffff800007812 */ /* 0x000fe200078ec0ff */
[----:B------:R-:W-:Y:S01]  /*0520*/  IMAD.IADD R11, R15, 0x1, -R7 ;  /* 0x000000010f0b7824 */ /* 0x000fe200078e0a07 */
[----:B------:R-:W-:Y:S01]  /*0530*/  LOP3.LUT R9, R9, 0xfffffffc, RZ, 0xc0, !PT ;  /* 0xfffffffc09097812 */ /* 0x000fe200078ec0ff */
[----:B------:R-:W-:Y:S01]  /*0540*/  IMAD.SHL.U32 R16, R4, 0x20, RZ ;  /* 0x0000002004107824 */ /* 0x000fe200078e00ff */
[----:B------:R-:W-:Y:S01]  /*0550*/  SHF.R.S32.HI R10, RZ, 0x1f, R6 ;  /* 0x0000001fff0a7819 */ /* 0x000fe20000011406 */
[----:B------:R-:W-:Y:S01]  /*0560*/  IMAD.IADD R0, R246, 0x1, -R0 ;  /* 0x00000001f6007824 */ /* 0x000fe200078e0a00 */
[----:B------:R-:W-:Y:S01]  /*0570*/  SHF.R.S32.HI R244, RZ, 0x2, R244 ;  /* 0x00000002fff47819 */ /* 0x000fe200000114f4 */
[----:B------:R-:W-:Y:S01]  /*0580*/  IMAD R176, R2, 0x8, R11 ;  /* 0x0000000802b07824 */ /* 0x000fe200078e020b */
[----:B------:R-:W-:Y:S01]  /*0590*/  SHF.R.S32.HI R2, RZ, 0x1, R5 ;  /* 0x00000001ff027819 */ /* 0x000fe20000011405 */
[----:B------:R-:W-:Y:S01]  /*05a0*/  IMAD.IADD R17, R3, 0x1, -R9 ;  /* 0x0000000103117824 */ /* 0x000fe200078e0a09 */
[----:B------:R-:W-:Y:S01]  /*05b0*/  LEA.HI R10, R10, R6, RZ, 0x3 ;  /* 0x000000060a0a7211 */ /* 0x000fe200078f18ff */
[----:B------:R-:W-:Y:S01]  /*05c0*/  IMAD.SHL.U32 R3, R15, 0x40, RZ ;  /* 0x000000400f037824 */ /* 0x000fe200078e00ff */
[----:B------:R-:W-:Y:S01]  /*05d0*/  LEA.HI R15, R0, R0, RZ, 0x1 ;  /* 0x00000000000f7211 */ /* 0x000fe200078f08ff */
[----:B------:R-:W-:Y:S01]  /*05e0*/  IMAD.SHL.U32 R4, R2, 0x40, RZ ;  /* 0x0000004002047824 */ /* 0x000fe200078e00ff */
[----:B------:R-:W-:Y:S01]  /*05f0*/  LOP3.LUT R8, R10, 0xfffffff8, RZ, 0xc0, !PT ;  /* 0xfffffff80a087812 */ /* 0x000fe200078ec0ff */
[----:B------:R-:W-:Y:S01]  /*0600*/  IMAD.SHL.U32 R5, R13, 0x10, RZ ;  /* 0x000000100d057824 */ /* 0x000fe200078e00ff */
[----:B------:R-:W-:Y:S01]  /*0610*/  LOP3.LUT R7, R0, 0x1, RZ, 0xc0, !PT ;  /* 0x0000000100077812 */ /* 0x000fe200078ec0ff */
[----:B------:R-:W-:Y:S01]  /*0620*/  IMAD R244, R187, 0x10, R244 ;  /* 0x00000010bbf47824 */ /* 0x000fe200078e02f4 */
[----:B------:R-:W-:Y:S01]  /*0630*/  LOP3.LUT P4, RZ, R2, 0x2, RZ, 0xc0, !PT ;  /* 0x0000000202ff7812 */ /* 0x000fe2000788c0ff */
[----:B------:R-:W-:Y:S01]  /*0640*/  IMAD.IADD R12, R6, 0x1, -R8 ;  /* 0x00000001060c7824 */ /* 0x000fe200078e0a08 */
[----:B------:R-:W-:-:S02]  /*0650*/  LOP3.LUT R2, R15, 0x3fffffe, RZ, 0xc0, !PT ;  /* 0x03fffffe0f027812 */ /* 0x000fc400078ec0ff */
[----:B------:R-:W-:Y:S01]  /*0660*/  ISETP.NE.U32.AND P3, PT, R7, 0x1, PT ;  /* 0x000000010700780c */ /* 0x000fe20003f65070 */
[----:B------:R-:W-:Y:S01]  /*0670*/  IMAD.SHL.U32 R7, R19, 0x2, RZ ;  /* 0x0000000213077824 */ /* 0x000fe200078e00ff */
[----:B------:R-:W-:Y:S01]  /*0680*/  LOP3.LUT R6, R3, 0x1c0, RZ, 0xc0, !PT ;  /* 0x000001c003067812 */ /* 0x000fe200078ec0ff */
[C---:B------:R-:W-:Y:S01]  /*0690*/  IMAD.IADD R19, R0.reuse, 0x1, -R2 ;  /* 0x0000000100137824 */ /* 0x040fe200078e0a02 */
[C---:B------:R-:W-:Y:S01]  /*06a0*/  LOP3.LUT P2, RZ, R0.reuse, 0x2, RZ, 0xc0, !PT ;  /* 0x0000000200ff7812 */ /* 0x040fe2000784c0ff */
[----:B------:R-:W-:Y:S01]  /*06b0*/  IMAD.SHL.U32 R0, R0, 0x40, RZ ;  /* 0x0000004000007824 */ /* 0x000fe200078e00ff */
[----:B------:R-:W-:Y:S01]  /*06c0*/  SHF.R.S32.HI R3, RZ, 0x3, R10 ;  /* 0x00000003ff037819 */ /* 0x000fe2000001140a */
[----:B------:R-:W-:Y:S01]  /*06d0*/  IMAD R10, R13, 0x200, R7 ;  /* 0x000002000d0a7824 */ /* 0x000fe200078e0207 */
[----:B------:R-:W-:Y:S02]  /*06e0*/  LOP3.LUT R2, R4, 0xc0, RZ, 0xc0, !PT ;  /* 0x000000c004027812 */ /* 0x000fe400078ec0ff */
        /* <DEDUP_REMOVED lines=40> */
[----:B------:R-:W-:Y:S01]  /*0970*/  LOP3.LUT R8, R8, R0, R7, 0x1e, !PT ;  /* 0x0000000008087212 */ /* 0x000fe200078e1e07 */
[----:B------:R-:W-:Y:S01]  /*0980*/  IMAD.SHL.U32 R0, R21, 0x20, RZ ;  /* 0x0000002015007824 */ /* 0x000fe200078e00ff */
[----:B------:R-:W-:Y:S02]  /*0990*/  LOP3.LUT R2, R4, R9, R2, 0x1e, !PT ;  /* 0x0000000904027212 */ /* 0x000fe400078e1e02 */
[C---:B------:R-:W-:Y:S01]  /*09a0*/  LOP3.LUT P5, RZ, R12.reuse, 0x2, RZ, 0xc0, !PT ;  /* 0x000000020cff7812 */ /* 0x040fe200078ac0ff */
[----:B------:R-:W-:Y:S01]  /*09b0*/  IMAD R187, R187, 0x200, R0 ;  /* 0x00000200bbbb7824 */ /* 0x000fe200078e0200 */
[----:B------:R-:W-:Y:S01]  /*09c0*/  LOP3.LUT P6, RZ, R12, 0x4, RZ, 0xc0, !PT ;  /* 0x000000040cff7812 */ /* 0x000fe200078cc0ff */
[----:B------:R-:W-:Y:S01]  /*09d0*/  IMAD.IADD R185, R0, 0x1, R2 ;  /* 0x0000000100b97824 */ /* 0x000fe200078e0202 */
[----:B------:R-:W-:Y:S01]  /*09e0*/  LEA R195, R195, UR4, 0x1 ;  /* 0x00000004c3c37c11 */ /* 0x000fe2000f8e08ff */
[----:B------:R-:W-:Y:S01]  /*09f0*/  IMAD.U32 R0, RZ, RZ, UR6 ;  /* 0x00000006ff007e24 */ /* 0x000fe2000f8e00ff */
[----:B------:R-:W-:Y:S01]  /*0a00*/  USHF.R.S32.HI UR6, URZ, 0x1f, UR49 ;  /* 0x0000001f3f067899 */ /* 0x000fe20008011431 */
[----:B------:R-:W-:Y:S01]  /*0a10*/  IMAD.U32 R2, RZ, RZ, UR5 ;  /* 0x00000005ff027e24 */ /* 0x000fe2000f8e00ff */
[----:B------:R-:W-:Y:S01]  /*0a20*/  USHF.R.S32.HI UR5, URZ, 0x1f, UR58 ;  /* 0x0000001f3f057899 */ /* 0x000fe2000801143a */
[----:B------:R-:W-:Y:S01]  /*0a30*/  IMAD.IADD R187, R187, 0x1, R5 ;  /* 0x00000001bbbb7824 */ /* 0x000fe200078e0205 */
[----:B------:R-:W-:Y:S01]  /*0a40*/  LOP3.LUT P0, RZ, R17, 0x2, RZ, 0xc0, !PT ;  /* 0x0000000211ff7812 */ /* 0x000fe2000780c0ff */
[----:B------:R-:W-:Y:S01]  /*0a50*/  IMAD.IADD R8, R8, 0x1, R10 ;  /* 0x0000000108087824 */ /* 0x000fe200078e020a */
[C---:B------:R-:W-:Y:S01]  /*0a60*/  SEL R182, R186.reuse, 0xffffffe0, !P5 ;  /* 0xffffffe0bab67807 */ /* 0x040fe20006800000 */
[----:B------:R-:W-:Y:S01]  /*0a70*/  IMAD.U32 R0, RZ, RZ, UR6 ;  /* 0x00000006ff007e24 */ /* 0x000fe2000f8e00ff */
[----:B------:R-:W-:Y:S01]  /*0a80*/  UIADD3 UR6, UR4, 0x9000, URZ ;  /* 0x0000900004067890 */ /* 0x000fe2000fffe03f */
[----:B------:R-:W-:Y:S01]  /*0a90*/  IMAD.U32 R0, RZ, RZ, UR5 ;  /* 0x00000005ff007e24 */ /* 0x000fe2000f8e00ff */
[----:B------:R-:W-:Y:S01]  /*0aa0*/  UIADD3 UR5, UR4, 0x15000, URZ ;  /* 0x0001500004057890 */ /* 0x000fe2000fffe03f */
[----:B------:R-:W-:Y:S01]  /*0ab0*/  IMAD.SHL.U32 R179, R187, 0x2, RZ ;  /* 0x00000002bbb37824 */ /* 0x000fe200078e00ff */
[----:B------:R-:W-:Y:S01]  /*0ac0*/  SEL R177, R186, 0xffffffe0, !P4 ;  /* 0xffffffe0bab17807 */ /* 0x000fe20006000000 */
[C---:B------:R-:W-:Y:S01]  /*0ad0*/  VIADD R193, R195.reuse, 0x20 ;  /* 0x00000020c3c17836 */ /* 0x040fe20000000000 */
[----:B------:R-:W-:Y:S01]  /*0ae0*/  SEL R192, R192, 0x10, !P3 ;  /* 0x00000010c0c07807 */ /* 0x000fe20005800000 */
[----:B------:R-:W-:Y:S01]  /*0af0*/  @P2 VIADD R193, R195, 0xffffffe0 ;  /* 0xffffffe0c3c12836 */ /* 0x000fe20000000000 */
[----:B------:R-:W-:-:S02]  /*0b00*/  LEA R181, R181, UR5, 0x1 ;  /* 0x00000005b5b57c11 */ /* 0x000fc4000f8e08ff */
[----:B------:R-:W-:Y:S01]  /*0b10*/  SEL R183, R183, 0x40, P6 ;  /* 0x00000040b7b77807 */ /* 0x000fe20003000000 */
[----:B------:R-:W-:Y:S01]  /*0b20*/  IMAD.IADD R194, R195, 0x1, R192 ;  /* 0x00000001c3c27824 */ /* 0x000fe200078e02c0 */
[----:B------:R-:W-:Y:S01]  /*0b30*/  LEA R248, R8, UR6, 0x1 ;  /* 0x0000000608f87c11 */ /* 0x000fe2000f8e08ff */
[C---:B------:R-:W-:Y:S01]  /*0b40*/  IMAD.IADD R182, R181.reuse, 0x1, R182 ;  /* 0x00000001b5b67824 */ /* 0x040fe200078e02b6 */
        /* <DEDUP_REMOVED lines=9> */
[----:B------:R-:W-:Y:S02]  /*0be0*/  @P1 VIADD R249, R248, 0xffffffe0 ;  /* 0xffffffe0f8f91836 */ /* 0x000fe40000000000 */
[----:B------:R-:W-:-:S07]  /*0bf0*/  IMAD.IADD R180, R180, 0x1, R186 ;  /* 0x00000001b4b47824 */ /* 0x000fce00078e02ba */
.L_x_1261:
        /* <DEDUP_REMOVED lines=67> */
.L_x_1218:
        /* <DEDUP_REMOVED lines=89> */
[----:B------:R-:W-:Y:S01]  /*15c0*/  @!UP2 UIADD3 UR51, UR41, UR23, URZ ;  /* 0x000000172933a290 */ /* 0x000fe2000fffe03f */
[----:B------:R-:W-:Y:S01]  /*15d0*/  @!P1 VIADD R0, R0, 0x1 ;  /* 0x0000000100009836 */ /* 0x000fe20000000000 */
[----:B------:R-:W-:Y:S01]  /*15e0*/  @UP3 UIMAD UR23, UR58, UR12, UR18 ;  /* 0x0000000c3a1732a4 */ /* 0x000fe2000f8e0212 */
[----:B------:R-:W-:Y:S01]  /*15f0*/  ISETP.GE.U32.AND P0, PT, R3, R6, PT ;  /* 0x000000060300720c */ /* 0x000fe20003f06070 */
[----:B------:R-:W-:Y:S01]  /*1600*/  UIMAD UR19, UR8, UR13, UR19 ;  /* 0x0000000d081372a4 */ /* 0x000fe2000f8e0213 */
[----:B------:R-:W-:Y:S01]  /*1610*/  LOP3.LUT R3, R7, UR58, RZ, 0x3c, !PT ;  /* 0x0000003a07037c12 */ /* 0x000fe2000f8e3cff */
[----:B------:R-:W-:Y:S01]  /*1620*/  ULEA UR18, UR37, 0xffffffc0, 0x6 ;  /* 0xffffffc025127891 */ /* 0x000fe2000f8e303f */
[----:B------:R-:W-:Y:S01]  /*1630*/  PLOP3.LUT P1, PT, PT, PT, UP1, 0x80, 0x0 ;  /* 0x000000000000781c */ /* 0x000fe20003f2f018 */
[----:B------:R-:W-:Y:S01]  /*1640*/  UIMAD UR50, UR58, UR44, URZ ;  /* 0x0000002c3a3272a4 */ /* 0x000fe2000f8e023f */
        /* <DEDUP_REMOVED lines=12> */
[----:B------:R-:W-:Y:S01]  /*1710*/  @!UP3 UIMAD UR23, UR20, UR34, URZ ;  /* 0x000000221417b2a4 */ /* 0x000fe2000f8e023f */
[----:B------:R-:W-:Y:S01]  /*1720*/  @UP1 ULDC.64 UR24, c[0x0][0x250] ;  /* 0x0000940000181ab9 */ /* 0x000fe20000000a00 */
[----:B------:R-:W-:Y:S01]  /*1730*/  UIMAD.WIDE.U32 UR34, UR8, UR5, URZ ;  /* 0x00000005082272a5 */ /* 0x000fe2000f8e003f */
[----:B------:R-:W-:Y:S01]  /*1740*/  @!P2 IADD3 R13, -R13, RZ, RZ ;  /* 0x000000ff0d0da210 */ /* 0x000fe20007ffe1ff */
[----:B------:R-:W-:Y:S01]  /*1750*/  UIMAD UR12, UR9, UR14, URZ ;  /* 0x0000000e090c72a4 */ /* 0x000fe2000f8e023f */
[----:B------:R-:W-:Y:S01]  /*1760*/  @!P3 LOP3.LUT R13, RZ, R7, RZ, 0x33, !PT ;  /* 0x00000007ff0db212 */ /* 0x000fe200078e33ff */
[----:B------:R-:W-:Y:S02]  /*1770*/  UIMAD UR5, UR8, UR16, UR7 ;  /* 0x00000010080572a4 */ /* 0x000fe4000f8e0207 */
[----:B------:R-:W-:Y:S02]  /*1780*/  @UP1 UIMAD.WIDE.U32 UR8, UR28, UR24, URZ ;  /* 0x000000181c0812a5 */ /* 0x000fe4000f8e003f */
[----:B------:R-:W-:-:S02]  /*1790*/  @UP1 UIMAD UR7, UR28, UR25, URZ ;  /* 0x000000191c0712a4 */ /* 0x000fc4000f8e023f */
[----:B------:R-:W-:Y:S02]  /*17a0*/  USEL UR54, UR32, URZ, UP4 ;  /* 0x0000003f20367287 */ /* 0x000fe4000a000000 */
[----:B------:R-:W-:Y:S02]  /*17b0*/  USHF.R.S32.HI UR33, URZ, 0x1f, UR46 ;  /* 0x0000001f3f217899 */ /* 0x000fe4000801142e */
[----:B------:R-:W-:Y:S02]  /*17c0*/  @UP2 UIADD3 UR44, UR13, UR12, URZ ;  /* 0x0000000c0d2c2290 */ /* 0x000fe4000fffe03f */
[----:B------:R-:W-:Y:S02]  /*17d0*/  USHF.R.S32.HI UR55, URZ, 0x1f, UR50 ;  /* 0x0000001f3f377899 */ /* 0x000fe40008011432 */
        /* <DEDUP_REMOVED lines=17> */
.L_x_1220:
        /* <DEDUP_REMOVED lines=13> */
.L_x_1221:
        /* <DEDUP_REMOVED lines=11> */
.L_x_1222:
[----:B------:R-:W-:Y:S02]  /*1a70*/  ULDC UR5, c[0x0][0x270] ;  /* 0x00009c0000057ab9 */ /* 0x000fe40000000800 */
[----:B------:R-:W-:-:S04]  /*1a80*/  UIMAD UR5, UR49, UR5, UR58 ;  /* 0x00000005310572a4 */ /* 0x000fc8000f8e023a */
[----:B------:R-:W-:-:S12]  /*1a90*/  UIMAD UR5, UR5, UR60, URZ ;  /* 0x0000003c050572a4 */ /* 0x000fd8000f8e023f */
.L_x_1223:
[----:B------:R-:W1:Y:S01]  /*1aa0*/  S2R R22, SR_TID.X ;  /* 0x0000000000167919 */ /* 0x000e620000002100 */
[----:B------:R-:W-:Y:S01]  /*1ab0*/  SHF.R.S32.HI R21, RZ, 0x1f, R246 ;  /* 0x0000001fff157819 */ /* 0x000fe200000114f6 */
[----:B------:R-:W-:Y:S01]  /*1ac0*/  ULDC UR8, c[0x0][0x2dc] ;  /* 0x0000b70000087ab9 */ /* 0x000fe20000000800 */
[----:B------:R-:W-:Y:S01]  /*1ad0*/  IADD3 R0, P0, R246, UR18, RZ ;  /* 0x00000012f6007c10 */ /* 0x000fe2000ff1e0ff */
[----:B------:R-:W-:Y:S01]  /*1ae0*/  ULDC UR9, c[0x0][0x270] ;  /* 0x00009c0000097ab9 */ /* 0x000fe20000000800 */
[--C-:B------:R-:W-:Y:S01]  /*1af0*/  SHF.R.S32.HI R205, RZ, 0x1f, R204.reuse ;  /* 0x0000001fffcd7819 */ /* 0x100fe200000114cc */
[----:B------:R-:W-:Y:S01]  /*1b00*/  UIMAD UR36, UR8, UR9, URZ ;  /* 0x00000009082472a4 */ /* 0x000fe2000f8e023f */
[----:B------:R-:W-:Y:S01]  /*1b10*/  IADD3.X R3, R21, UR17, RZ, P0, !PT ;  /* 0x0000001115037c10 */ /* 0x000fe200087fe4ff */
[----:B------:R-:W-:Y:S01]  /*1b20*/  UIADD3 UR21, UR18, UR5, URZ ;  /* 0x0000000512157290 */ /* 0x000fe2000fffe03f */
[----:B------:R-:W-:Y:S01]  /*1b30*/  IADD3 R4, P0, R204, UR7, RZ ;  /* 0x00000007cc047c10 */ /* 0x000fe2000ff1e0ff */
[----:B------:R-:W-:Y:S01]  /*1b40*/  ULDC.64 UR8, c[0x0][0x420] ;  /* 0x0001080000087ab9 */ /* 0x000fe20000000a00 */
[----:B------:R-:W-:Y:S01]  /*1b50*/  IMAD.WIDE.U32 R6, R0, UR38, R204 ;  /* 0x0000002600067c25 */ /* 0x000fe2000f8e00cc */
[----:B------:R-:W-:Y:S01]  /*1b60*/  UIMAD UR5, UR17, UR8, URZ ;  /* 0x00000008110572a4 */ /* 0x000fe2000f8e023f */
[----:B------:R-:W-:Y:S01]  /*1b70*/  IADD3.X R5, R205, UR51, RZ, P0, !PT ;  /* 0x00000033cd057c10 */ /* 0x000fe200087fe4ff */
[----:B------:R-:W-:Y:S01]  /*1b80*/  USHF.R.S32.HI UR60, URZ, 0x1f, UR58 ;  /* 0x0000001f3f3c7899 */ /* 0x000fe2000801143a */
[----:B------:R-:W-:Y:S01]  /*1b90*/  IMAD R3, R3, UR38, RZ ;  /* 0x0000002603037c24 */ /* 0x000fe2000f8e02ff */
[----:B------:R-:W-:Y:S01]  /*1ba0*/  UIMAD UR5, UR18, UR9, UR5 ;  /* 0x00000009120572a4 */ /* 0x000fe2000f8e0205 */
[----:B------:R-:W-:Y:S01]  /*1bb0*/  IADD3 R6, P0, R6, UR57, RZ ;  /* 0x0000003906067c10 */ /* 0x000fe2000ff1e0ff */
[----:B------:R-:W-:Y:S01]  /*1bc0*/  ULDC.64 UR12, c[0x0][0x258] ;  /* 0x00009600000c7ab9 */ /* 0x000fe20000000a00 */
[----:B------:R-:W-:Y:S01]  /*1bd0*/  IMAD R3, R0, UR39, R3 ;  /* 0x0000002700037c24 */ /* 0x000fe2000f8e0203 */
[----:B------:R-:W-:Y:S01]  /*1be0*/  UIADD3 UR14, -UR6, UR15, UR46 ;  /* 0x0000000f060e7290 */ /* 0x000fe2000fffe12e */
[----:B------:R-:W-:Y:S01]  /*1bf0*/  IMAD.U32 R0, RZ, RZ, UR8 ;  /* 0x00000008ff007e24 */ /* 0x000fe2000f8e00ff */
[----:B------:R-:W-:Y:S01]  /*1c00*/  UIMAD UR7, UR60, UR12, URZ ;  /* 0x0000000c3c0772a4 */ /* 0x000fe2000f8e023f */
[----:B------:R-:W-:Y:S01]  /*1c10*/  IMAD.U32 R9, RZ, RZ, UR12 ;  /* 0x0000000cff097e24 */ /* 0x000fe2000f8e00ff */
[----:B------:R-:W-:Y:S01]  /*1c20*/  ULDC UR35, c[0x0][0x398] ;  /* 0x0000e60000237ab9 */ /* 0x000fe20000000800 */
[----:B------:R-:W-:Y:S01]  /*1c30*/  IMAD.WIDE.U32 R4, R0, UR18, R4 ;  /* 0x0000001200047c25 */ /* 0x000fe2000f8e0004 */
[----:B------:R-:W-:Y:S01]  /*1c40*/  UIMAD UR16, UR58, UR13, UR7 ;  /* 0x0000000d3a1072a4 */ /* 0x000fe2000f8e0207 */
[----:B------:R-:W-:Y:S01]  /*1c50*/  IADD3.X R7, R7, UR47, R3, P0, !PT ;  /* 0x0000002f07077c10 */ /* 0x000fe200087fe403 */
[----:B------:R-:W-:Y:S01]  /*1c60*/  UIADD3 UR20, UR18, UR23, URZ ;  /* 0x0000001712147290 */ /* 0x000fe2000fffe03f */
[----:B------:R-:W-:Y:S01]  /*1c70*/  VIADD R5, R5, UR5 ;  /* 0x0000000505057c36 */ /* 0x000fe20008000000 */
[----:B------:R-:W-:Y:S01]  /*1c80*/  UIADD3 UR5, UR14, -UR35, URZ ;  /* 0x800000230e057290 */ /* 0x000fe2000fffe03f */
[----:B------:R-:W-:Y:S01]  /*1c90*/  BSSY B1, `(.L_x_1219) ;  /* 0x000087c000017945 */ /* 0x000fe20003800000 */
[----:B-1----:R-:W-:Y:S01]  /*1ca0*/  SHF.R.S32.HI R23, RZ, 0x1f, R22 ;  /* 0x0000001fff177819 */ /* 0x002fe20000011416 */
[----:B------:R-:W-:Y:S01]  /*1cb0*/  ULDC.64 UR12, c[0x0][0x428] ;  /* 0x00010a00000c7ab9 */ /* 0x000fe20000000a00 */
[----:B------:R-:W-:Y:S01]  /*1cc0*/  USHF.R.S32.HI UR23, URZ, 0x1f, UR5 ;  /* 0x0000001f3f177899 */ /* 0x000fe20008011405 */
[----:B------:R-:W-:Y:S01]  /*1cd0*/  IMAD.U32 R0, RZ, RZ, UR12 ;  /* 0x0000000cff007e24 */ /* 0x000fe2000f8e00ff */
[----:B------:R-:W-:Y:S01]  /*1ce0*/  LEA.HI R8, R23, R22, RZ, 0x5 ;  /* 0x0000001617087211 */ /* 0x000fe200078f28ff */
[----:B------:R-:W-:Y:S01]  /*1cf0*/  UIMAD UR7, UR60, UR12, URZ ;  /* 0x0000000c3c0772a4 */ /* 0x000fe2000f8e023f */
[----:B------:R-:W-:Y:S01]  /*1d00*/  IMAD.WIDE.U32 R6, R9, UR58, R6 ;  /* 0x0000003a09067c25 */ /* 0x000fe2000f8e0006 */
[----:B------:R-:W-:Y:S01]  /*1d10*/  USHF.L.U32 UR22, UR36, 0x6, URZ ;  /* 0x0000000624167899 */ /* 0x000fe2000800063f */
[----:B------:R-:W-:Y:S01]  /*1d20*/  LOP3.LUT R3, R8, 0xffffffe0, RZ, 0xc0, !PT ;  /* 0xffffffe008037812 */ /* 0x000fe200078ec0ff */
[----:B------:R-:W-:Y:S01]  /*1d30*/  UIMAD UR13, UR58, UR13, UR7 ;  /* 0x0000000d3a0d72a4 */ /* 0x000fe2000f8e0207 */
[----:B------:R-:W-:Y:S01]  /*1d40*/  SHF.R.S32.HI R8, RZ, 0x5, R8 ;  /* 0x00000005ff087819 */ /* 0x000fe20000011408 */
[----:B------:R-:W-:Y:S01]  /*1d50*/  ULEA.HI UR23, UR23, UR5, URZ, 0x6 ;  /* 0x0000000517177291 */ /* 0x000fe2000f8f303f */
[----:B------:R-:W-:Y:S01]  /*1d60*/  IMAD.WIDE.U32 R4, R0, UR58, R4 ;  /* 0x0000003a00047c25 */ /* 0x000fe2000f8e0004 */
[----:B------:R-:W-:-:S02]  /*1d70*/  USHF.R.S32.HI UR7, URZ, 0x1f, UR22 ;  /* 0x0000001f3f077899 */ /* 0x000fc40008011416 */
[----:B------:R-:W-:Y:S01]  /*1d80*/  UIADD3 UR12, UP2, UP0, UR34, UR22, UR50 ;  /* 0x00000016220c7290 */ /* 0x000fe2000f85e032 */
[----:B------:R-:W-:Y:S01]  /*1d90*/  IMAD.IADD R3, R22, 0x1, -R3 ;  /* 0x0000000116037824 */ /* 0x000fe200078e0a03 */
[----:B------:R-:W-:Y:S01]  /*1da0*/  USHF.R.S32.HI UR23, URZ, 0x6, UR23 ;  /* 0x000000063f177899 */ /* 0x000fe20008011417 */
[----:B------:R-:W-:Y:S01]  /*1db0*/  IMAD R0, R21, UR8, RZ ;  /* 0x0000000815007c24 */ /* 0x000fe2000f8e02ff */
[----:B------:R-:W-:Y:S01]  /*1dc0*/  UIADD3.X UR5, UR32, UR7, UR55, UP2, UP0 ;  /* 0x0000000720057290 */ /* 0x000fe200097e0437 */
[----:B------:R-:W-:Y:S01]  /*1dd0*/  IMAD R3, R8, UR36, R3 ;  /* 0x0000002408037c24 */ /* 0x000fe2000f8e0203 */
[----:B------:R-:W-:Y:S01]  /*1de0*/  UIADD3 UR7, UP3, UP2, UR54, UR12, UR56 ;  /* 0x0000000c36077290 */ /* 0x000fe2000fa7e038 */
[----:B------:R-:W-:Y:S01]  /*1df0*/  VIADD R5, R5, UR13 ;  /* 0x0000000d05057c36 */ /* 0x000fe20008000000 */
[----:B------:R-:W-:Y:S01]  /*1e00*/  UISETP.LT.AND UP0, UPT, URZ, UR23, UPT ;  /* 0x000000173f00728c */ /* 0x000fe2000bf01270 */
[C---:B------:R-:W-:Y:S01]  /*1e10*/  IMAD R8, R246.reuse, UR9, R0 ;  /* 0x00000009f6087c24 */ /* 0x040fe2000f8e0200 */
[----:B------:R-:W-:Y:S01]  /*1e20*/  UIADD3.X UR5, UR53, UR5, UR44, UP3, UP2 ;  /* 0x0000000535057290 */ /* 0x000fe20009fe442c */
[----:B------:R-:W-:Y:S01]  /*1e30*/  IMAD.WIDE.U32 R4, R246, UR8, R4 ;  /* 0x00000008f6047c25 */ /* 0x000fe2000f8e0004 */
[----:B------:R-:W-:Y:S01]  /*1e40*/  IADD3 R0, P0, R3, UR7, RZ ;  /* 0x0000000703007c10 */ /* 0x000fe2000ff1e0ff */
[----:B------:R-:W-:Y:S01]  /*1e50*/  USEL UR23, URZ, UR23, !UP0 ;  /* 0x000000173f177287 */ /* 0x000fe2000c000000 */
[----:B------:R-:W-:-:S02]  /*1e60*/  ULDC.64 UR8, c[0x0][0x400] ;  /* 0x0001000000087ab9 */ /* 0x000fc40000000a00 */
[----:B------:R-:W-:Y:S01]  /*1e70*/  LEA.HI.X.SX32 R3, R3, UR5, 0x1, P0 ;  /* 0x0000000503037c11 */ /* 0x000fe200080f0eff */
[----:B------:R-:W-:Y:S01]  /*1e80*/  UISETP.GT.AND UP0, UPT, UR37, UR23, UPT ;  /* 0x000000172500728c */ /* 0x000fe2000bf04270 */
[C---:B------:R-:W-:Y:S01]  /*1e90*/  LEA R191, P0, R0.reuse, UR8, 0x2 ;  /* 0x0000000800bf7c11 */ /* 0x040fe2000f8010ff */
[----:B------:R-:W-:Y:S01]  /*1ea0*/  ULDC.64 UR18, c[0x0][0x210] ;  /* 0x0000840000127ab9 */ /* 0x000fe20000000a00 */
[----:B------:R-:W-:Y:S01]  /*1eb0*/  VIADD R7, R7, UR16 ;  /* 0x0000001007077c36 */ /* 0x000fe20008000000 */
[----:B------:R-:W-:Y:S01]  /*1ec0*/  ULDC.64 UR40, c[0x0][0x478] ;  /* 0x00011e0000287ab9 */ /* 0x000fe20000000a00 */
[----:B------:R-:W-:Y:S01]  /*1ed0*/  LEA.HI.X R190, R0, UR9, R3, 0x2, P0 ;  /* 0x0000000900be7c11 */ /* 0x000fe200080f1403 */
[----:B------:R-:W-:Y:S01]  /*1ee0*/  ULDC.64 UR42, c[0x0][0x2b0] ;  /* 0x0000ac00002a7ab9 */ /* 0x000fe20000000a00 */
[----:B------:R-:W-:Y:S01]  /*1ef0*/  PLOP3.LUT P0, PT, PT, PT, UP0, 0x80, 0x0 ;  /* 0x000000000000781c */ /* 0x000fe20003f0f008 */
[----:B------:R-:W-:Y:S01]  /*1f00*/  UIMAD.WIDE UR12, UR21, 0x4, UR40 ;  /* 0x00000004150c78a5 */ /* 0x000fe2000f8e0228 */
[C---:B------:R-:W-:Y:S01]  /*1f10*/  LEA R209, P2, R6.reuse, UR18, 0x1 ;  /* 0x0000001206d17c11 */ /* 0x040fe2000f8408ff */
[----:B------:R-:W-:Y:S01]  /*1f20*/  ULDC.64 UR16, c[0x0][0x3e0] ;  /* 0x0000f80000107ab9 */ /* 0x000fe20000000a00 */
[----:B------:R-:W-:Y:S01]  /*1f30*/  UIMAD.WIDE UR20, UR20, 0x4, UR42 ;  /* 0x00000004141478a5 */ /* 0x000fe2000f8e022a */
[----:B------:R-:W-:Y:S01]  /*1f40*/  IMAD.IADD R0, R5, 0x1, R8 ;  /* 0x0000000105007824 */ /* 0x000fe200078e0208 */
[----:B------:R-:W-:Y:S01]  /*1f50*/  LEA.HI.X R208, R6, UR19, R7, 0x1, P2 ;  /* 0x0000001306d07c11 */ /* 0x000fe200090f0c07 */
[----:B------:R-:W-:Y:S01]  /*1f60*/  UIADD3 UR8, UR37, -0x1, URZ ;  /* 0xffffffff25087890 */ /* 0x000fe2000fffe03f */
[C---:B------:R-:W-:Y:S01]  /*1f70*/  LEA R207, P2, R4.reuse, UR16, 0x1 ;  /* 0x0000001004cf7c11 */ /* 0x040fe2000f8408ff */
[----:B------:R-:W-:Y:S01]  /*1f80*/  UMOV UR19, UR12 ;  /* 0x0000000c00137c82 */ /* 0x000fe20008000000 */
[----:B------:R-:W-:Y:S01]  /*1f90*/  UMOV UR18, UR13 ;  /* 0x0000000d00127c82 */ /* 0x000fe20008000000 */
[----:B------:R-:W-:Y:S01]  /*1fa0*/  UMOV UR16, UR21 ;  /* 0x0000001500107c82 */ /* 0x000fe20008000000 */
[----:B------:R-:W-:Y:S01]  /*1fb0*/  LEA.HI.X R206, R4, UR17, R0, 0x1, P2 ;  /* 0x0000001104ce7c11 */ /* 0x000fe200090f0c00 */
[----:B------:R-:W-:Y:S01]  /*1fc0*/  UMOV UR17, UR20 ;  /* 0x0000001400117c82 */ /* 0x000fe20008000000 */
[----:B------:R-:W-:-:S02]  /*1fd0*/  VIADD R14, R204, 0x20 ;  /* 0x00000020cc0e7836 */ /* 0x000fc40000000000 */
        /* <DEDUP_REMOVED lines=21> */
.L_x_1225:
        /* <DEDUP_REMOVED lines=19> */
.L_x_1226:
        /* <DEDUP_REMOVED lines=36> */
.L_x_1228:
[----:B------:R-:W-:Y:S05]  /*24a0*/  BSYNC B0 ;  /* 0x0000000000007941 */ /* 0x000fea0003800000 */
.L_x_1227:
        /* <DEDUP_REMOVED lines=19> */
.L_x_1230:
[----:B------:R-:W-:Y:S05]  /*25e0*/  BSYNC B0 ;  /* 0x0000000000007941 */ /* 0x000fea0003800000 */
.L_x_1229:
        /* <DEDUP_REMOVED lines=32> */
.L_x_1232:
[----:B------:R-:W-:Y:S05]  /*27f0*/  BSYNC B0 ;  /* 0x0000000000007941 */ /* 0x000fea0003800000 */
.L_x_1231:
        /* <DEDUP_REMOVED lines=20> */
.L_x_1224:
        /* <DEDUP_REMOVED lines=47> */
.L_x_1235:
[----:B------:R-:W-:Y:S05]  /*2c30*/  BSYNC B0 ;  /* 0x0000000000007941 */ /* 0x000fea0003800000 */
.L_x_1234:
        /* <DEDUP_REMOVED lines=16> */
.L_x_1237:
        /* <DEDUP_REMOVED lines=35> */
.L_x_1238:
[----:B------:R-:W-:Y:S05]  /*2f70*/  BSYNC B0 ;  /* 0x0000000000007941 */ /* 0x000fea0003800000 */
.L_x_1236:
        /* <DEDUP_REMOVED lines=68> */
.L_x_1240:
[----:B------:R-:W-:Y:S05]  /*33c0*/  BSYNC B0 ;  /* 0x0000000000007941 */ /* 0x000fea0003800000 */
.L_x_1239:
        /* <DEDUP_REMOVED lines=44> */
.L_x_1242:
[----:B------:R-:W-:Y:S05]  /*3690*/  BSYNC B0 ;  /* 0x0000000000007941 */ /* 0x000fea0003800000 */
.L_x_1241:
        /* <DEDUP_REMOVED lines=56> */
.L_x_1244:
[----:B------:R-:W-:Y:S05]  /*3a20*/  BSYNC B0 ;  /* 0x0000000000007941 */ /* 0x000fea0003800000 */
.L_x_1243:
        /* <DEDUP_REMOVED lines=41> */
.L_x_1246:
[----:B------:R-:W-:Y:S05]  /*3cc0*/  BSYNC B0 ;  /* 0x0000000000007941 */ /* 0x000fea0003800000 */
.L_x_1245:
[----:B------:R-:W-:Y:S01]  /*3cd0*/  ULDC.64 UR20, c[0x0][0x3c8] ;  /* 0x0000f20000147ab9 */ /* 0x000fe20000000a00 */
[----:B------:R-:W-:Y:S01]  /*3ce0*/  USHF.R.S32.HI UR7, URZ, 0x1f, UR58 ;  /* 0x0000001f3f077899 */ /* 0x000fe2000801143a */
[----:B------:R-:W-:Y:S01]  /*3cf0*/  ISETP.NE.AND P5, PT, R18, RZ, PT ;  /* 0x000000ff1200720c */ /* 0x000fe20003fa5270 */
[----:B------:R-:W-:Y:S01]  /*3d00*/  UISETP.NE.U32.AND UP1, UPT, UR20, URZ, UPT ;  /* 0x0000003f1400728c */ /* 0x000fe2000bf25070 */
[----:B-1-3--:R-:W-:Y:S01]  /*3d10*/  SHF.R.S32.HI R9, RZ, 0x1f, R244 ;  /* 0x0000001fff097819 */ /* 0x00afe200000114f4 */
[----:B------:R-:W0:Y:S01]  /*3d20*/  LDGDEPBAR ;  /* 0x00000000000079af */ /* 0x000e220000000000 */
[----:B------:R-:W-:Y:S01]  /*3d30*/  SHF.R.S32.HI R3, RZ, 0x1f, R16 ;  /* 0x0000001fff037819 */ /* 0x000fe20000011410 */
[----:B------:R-:W-:Y:S01]  /*3d40*/  UISETP.NE.AND.EX UP1, UPT, UR21, URZ, UPT, UP1 ;  /* 0x0000003f1500728c */ /* 0x000fe2000bf25310 */
[----:B------:R-:W-:Y:S01]  /*3d50*/  IMAD.MOV.U32 R241, RZ, RZ, 0x7f800000 ;  /* 0x7f800000fff17424 */ /* 0x000fe200078e00ff */
[----:B------:R-:W-:Y:S02]  /*3d60*/  ISETP.NE.AND P4, PT, R20, RZ, PT ;  /* 0x000000ff1400720c */ /* 0x000fe40003f85270 */
[----:B------:R-:W-:Y:S01]  /*3d70*/  ISETP.NE.AND P3, PT, R19, RZ, PT ;  /* 0x000000ff1300720c */ /* 0x000fe20003f65270 */
[----:B------:R-:W-:Y:S01]  /*3d80*/  IMAD.MOV.U32 R242, RZ, RZ, 0x7f800000 ;  /* 0x7f800000fff27424 */ /* 0x000fe200078e00ff */
[----:B------:R-:W-:Y:S01]  /*3d90*/  PLOP3.LUT P1, PT, PT, PT, UP1, 0x80, 0x0 ;  /* 0x000000000000781c */ /* 0x000fe20003f2f018 */
[----:B------:R-:W-:Y:S01]  /*3da0*/  IMAD.MOV.U32 R243, RZ, RZ, 0x7f800000 ;  /* 0x7f800000fff37424 */ /* 0x000fe200078e00ff */
[----:B------:R-:W-:Y:S01]  /*3db0*/  ULDC UR44, c[0x0][0x2d0] ;  /* 0x0000b400002c7ab9 */ /* 0x000fe20000000800 */
[----:B------:R-:W-:Y:S01]  /*3dc0*/  IMAD.MOV.U32 R240, RZ, RZ, 0x7f800000 ;  /* 0x7f800000fff07424 */ /* 0x000fe200078e00ff */
[----:B------:R-:W-:Y:S01]  /*3dd0*/  ULDC UR47, c[0x0][0x398] ;  /* 0x0000e600002f7ab9 */ /* 0x000fe20000000800 */
[----:B------:R-:W-:Y:S01]  /*3de0*/  @UP1 ULDC.64 UR24, c[0x0][0x3d0] ;  /* 0x0000f40000181ab9 */ /* 0x000fe20000000a00 */
[----:B------:R-:W-:Y:S01]  /*3df0*/  @UP1 UMOV UR12, UR58 ;  /* 0x0000003a000c1c82 */ /* 0x000fe20008000000 */
[----:B------:R-:W-:Y:S01]  /*3e00*/  @UP1 UIMAD UR5, UR59, UR24, URZ ;  /* 0x000000183b0512a4 */ /* 0x000fe2000f8e023f */
[----:B------:R-:W-:-:S02]  /*3e10*/  @UP1 UMOV UR13, UR7 ;  /* 0x00000007000d1c82 */ /* 0x000fc40008000000 */
[----:B------:R-:W-:Y:S02]  /*3e20*/  @UP1 UIMAD.WIDE.U32 UR12, UR49, UR24, UR12 ;  /* 0x00000018310c12a5 */ /* 0x000fe4000f8e000c */
[----:B------:R-:W-:Y:S02]  /*3e30*/  @UP1 UIMAD UR5, UR49, UR25, UR5 ;  /* 0x00000019310512a4 */ /* 0x000fe4000f8e0205 */
[----:B------:R-:W-:Y:S02]  /*3e40*/  @UP1 ULEA UR20, UP0, UR12, UR20, 0x2 ;  /* 0x000000140c141291 */ /* 0x000fe4000f80103f */
[----:B------:R-:W-:Y:S01]  /*3e50*/  @UP1 UIADD3 UR5, UR13, UR5, URZ ;  /* 0x000000050d051290 */ /* 0x000fe2000fffe03f */
[----:B--2---:R-:W-:Y:S01]  /*3e60*/  SHF.L.U64.HI R0, R244, 0x2, R9 ;  /* 0x00000002f4007819 */ /* 0x004fe20000010209 */
[----:B------:R-:W-:Y:S02]  /*3e70*/  IMAD R245, RZ, RZ, -UR22 ;  /* 0x80000016fff57e24 */ /* 0x000fe4000f8e02ff */
[----:B------:R-:W-:Y:S01]  /*3e80*/  IMAD.U32 R188, RZ, RZ, UR52 ;  /* 0x00000034ffbc7e24 */ /* 0x000fe2000f8e00ff */
[----:B------:R-:W-:Y:S01]  /*3e90*/  @UP1 ULEA.HI.X UR21, UR12, UR21, UR5, 0x2, UP0 ;  /* 0x000000150c151291 */ /* 0x000fe200080f1405 */
[----:B------:R-:W-:Y:S01]  /*3ea0*/  IMAD.U32 R4, RZ, RZ, UR20 ;  /* 0x00000014ff047e24 */ /* 0x000fe2000f8e00ff */
[----:B------:R-:W-:Y:S01]  /*3eb0*/  UIADD3 UR41, UR46, UR15, URZ ;  /* 0x0000000f2e297290 */ /* 0x000fe2000fffe03f */
[----:B------:R-:W-:Y:S01]  /*3ec0*/  @UP1 ULDC UR5, c[0x0][0x2e8] ;  /* 0x0000ba0000051ab9 */ /* 0x000fe20000000800 */
[----:B------:R-:W-:Y:S01]  /*3ed0*/  IMAD.MOV.U32 R239, RZ, RZ, R189 ;  /* 0x000000ffffef7224 */ /* 0x000fe200078e00bd */
[----:B------:R-:W-:Y:S01]  /*3ee0*/  CS2R R126, SRZ ;  /* 0x00000000007e7805 */ /* 0x000fe2000001ff00 */
[----:B------:R-:W-:Y:S01]  /*3ef0*/  IMAD.U32 R5, RZ, RZ, UR21 ;  /* 0x00000015ff057e24 */ /* 0x000fe2000f8e00ff */
[----:B------:R-:W-:-:S02]  /*3f00*/  CS2R R124, SRZ ;  /* 0x00000000007c7805 */ /* 0x000fc4000001ff00 */
[----:B------:R-:W-:Y:S02]  /*3f10*/  CS2R R130, SRZ ;  /* 0x0000000000827805 */ /* 0x000fe4000001ff00 */
[----:B------:R-:W-:Y:S02]  /*3f20*/  CS2R R128, SRZ ;  /* 0x0000000000807805 */ /* 0x000fe4000001ff00 */
[----:B------:R-:W-:Y:S01]  /*3f30*/  CS2R R122, SRZ ;  /* 0x00000000007a7805 */ /* 0x000fe2000001ff00 */
[----:B------:R1:W2:Y:S01]  /*3f40*/  @P1 LDG.E R8, desc[UR10][R4.64] ;  /* 0x0000000a04081981 */ /* 0x0002a2000c1e1900 */
        /* <DEDUP_REMOVED lines=24> */
[----:B-1----:R-:W-:Y:S01]  /*40d0*/  IMAD.SHL.U32 R4, R244, 0x4, RZ ;  /* 0x00000004f4047824 */ /* 0x002fe200078e00ff */
[----:B------:R-:W-:Y:S02]  /*40e0*/  CS2R R72, SRZ ;  /* 0x0000000000487805 */ /* 0x000fe4000001ff00 */
[----:B------:R-:W-:Y:S02]  /*40f0*/  CS2R R70, SRZ ;  /* 0x0000000000467805 */ /* 0x000fe4000001ff00 */
[----:B------:R-:W-:-:S02]  /*4100*/  CS2R R68, SRZ ;  /* 0x0000000000447805 */ /* 0x000fc4000001ff00 */
[----:B------:R-:W-:Y:S02]  /*4110*/  CS2R R62, SRZ ;  /* 0x00000000003e7805 */ /* 0x000fe4000001ff00 */
[----:B------:R-:W-:Y:S02]  /*4120*/  IADD3 R4, P2, R4, UR17, RZ ;  /* 0x0000001104047c10 */ /* 0x000fe4000ff5e0ff */
[----:B------:R-:W-:Y:S02]  /*4130*/  CS2R R60, SRZ ;  /* 0x00000000003c7805 */ /* 0x000fe4000001ff00 */
[----:B------:R-:W-:Y:S02]  /*4140*/  CS2R R66, SRZ ;  /* 0x0000000000427805 */ /* 0x000fe4000001ff00 */
[----:B------:R-:W-:Y:S02]  /*4150*/  CS2R R64, SRZ ;  /* 0x0000000000407805 */ /* 0x000fe4000001ff00 */
[----:B------:R-:W-:-:S02]  /*4160*/  IADD3.X R5, R0, UR16, RZ, P2, !PT ;  /* 0x0000001000057c10 */ /* 0x000fc400097fe4ff */
[----:B------:R-:W-:Y:S02]  /*4170*/  CS2R R58, SRZ ;  /* 0x00000000003a7805 */ /* 0x000fe4000001ff00 */
[C---:B------:R-:W-:Y:S02]  /*4180*/  @!P6 LEA R6, P2, R16.reuse, UR17, 0x2 ;  /* 0x000000111006ec11 */ /* 0x040fe4000f8410ff */
[----:B------:R-:W-:Y:S02]  /*4190*/  CS2R R56, SRZ ;  /* 0x0000000000387805 */ /* 0x000fe4000001ff00 */
[----:B------:R-:W-:Y:S01]  /*41a0*/  LEA.HI R0, R23, R22, RZ, 0x6 ;  /* 0x0000001617007211 */ /* 0x000fe200078f30ff */
[----:B------:R-:W-:Y:S01]  /*41b0*/  USHF.L.U32 UR22, UR36, 0x4, URZ ;  /* 0x0000000424167899 */ /* 0x000fe2000800063f */
[----:B------:R-:W-:Y:S01]  /*41c0*/  @!P6 LEA.HI.X R7, R16, UR16, R3, 0x2, P2 ;  /* 0x000000101007ec11 */ /* 0x000fe200090f1403 */
[----:B------:R-:W-:Y:S01]  /*41d0*/  USHF.L.U32 UR21, UR36, 0x3, URZ ;  /* 0x0000000324157899 */ /* 0x000fe2000800063f */
[----:B------:R-:W5:Y:S01]  /*41e0*/  @!P5 LDG.E R242, desc[UR10][R4.64] ;  /* 0x0000000a04f2d981 */ /* 0x000f62000c1e1900 */
[----:B------:R-:W-:-:S02]  /*41f0*/  CS2R R54, SRZ ;  /* 0x0000000000367805 */ /* 0x000fc4000001ff00 */
[----:B------:R-:W-:Y:S02]  /*4200*/  CS2R R52, SRZ ;  /* 0x0000000000347805 */ /* 0x000fe4000001ff00 */
[----:B------:R-:W-:Y:S01]  /*4210*/  CS2R R46, SRZ ;  /* 0x00000000002e7805 */ /* 0x000fe2000001ff00 */
[----:B------:R-:W5:Y:S01]  /*4220*/  @!P6 LDG.E R241, desc[UR10][R6.64] ;  /* 0x0000000a06f1e981 */ /* 0x000f62000c1e1900 */
[----:B------:R-:W2:Y:S01]  /*4230*/  @P1 MUFU.RCP R3, UR5 ;  /* 0x0000000500031d08 */ /* 0x000ea20008001000 */
[----:B------:R-:W-:Y:S01]  /*4240*/  SHF.R.S32.HI R0, RZ, 0x6, R0 ;  /* 0x00000006ff007819 */ /* 0x000fe20000011400 */
[----:B------:R-:W-:Y:S01]  /*4250*/  IMAD.SHL.U32 R22, R22, 0x2, RZ ;  /* 0x0000000216167824 */ /* 0x000fe200078e00ff */
[----:B------:R-:W5:Y:S01]  /*4260*/  @!P4 LDG.E R243, desc[UR10][R4.64+0x20] ;  /* 0x0000200a04f3c981 */ /* 0x000f62000c1e1900 */
[----:B------:R-:W-:Y:S02]  /*4270*/  CS2R R44, SRZ ;  /* 0x00000000002c7805 */ /* 0x000fe4000001ff00 */
[----:B------:R-:W-:Y:S01]  /*4280*/  CS2R R50, SRZ ;  /* 0x0000000000327805 */ /* 0x000fe2000001ff00 */
[----:B------:R-:W-:Y:S01]  /*4290*/  IMAD.SHL.U32 R0, R0, 0x20, RZ ;  /* 0x0000002000007824 */ /* 0x000fe200078e00ff */
[----:B------:R-:W-:Y:S01]  /*42a0*/  UIADD3 UR33, UR22, 0x40, URZ ;  /* 0x0000004016217890 */ /* 0x000fe2000fffe03f */
[----:B------:R1:W5:Y:S01]  /*42b0*/  @!P3 LDG.E R240, desc[UR10][R4.64+0x80] ;  /* 0x0000800a04f0b981 */ /* 0x000362000c1e1900 */
[----:B------:R-:W-:-:S02]  /*42c0*/  UIADD3 UR30, UR22, 0x20, URZ ;  /* 0x00000020161e7890 */ /* 0x000fc4000fffe03f */
[----:B------:R-:W-:Y:S01]  /*42d0*/  LOP3.LUT R0, R0, 0x6, R22, 0xf8, !PT ;  /* 0x0000000600007812 */ /* 0x000fe200078ef816 */
[----:B------:R-:W-:Y:S02]  /*42e0*/  UIADD3 UR32, UR21, UR33, URZ ;  /* 0x0000002115207290 */ /* 0x000fe4000fffe03f */
[----:B------:R-:W-:Y:S02]  /*42f0*/  UIADD3 UR29, UR21, UR30, URZ ;  /* 0x0000001e151d7290 */ /* 0x000fe4000fffe03f */
[----:B------:R-:W-:Y:S01]  /*4300*/  IMAD R188, R188, 0x80, R0 ;  /* 0x00000080bcbc7824 */ /* 0x000fe200078e0200 */
[----:B------:R-:W-:Y:S01]  /*4310*/  UIADD3 UR31, UR21, UR32, URZ ;  /* 0x00000020151f7290 */ /* 0x000fe2000fffe03f */
[----:B------:R-:W-:Y:S01]  /*4320*/  VIADD R0, R244, 0xffffffc0 ;  /* 0xffffffc0f4007836 */ /* 0x000fe20000000000 */
[----:B------:R-:W-:Y:S02]  /*4330*/  UIADD3 UR28, UR21, UR29, URZ ;  /* 0x0000001d151c7290 */ /* 0x000fe4000fffe03f */
[----:B------:R-:W-:-:S02]  /*4340*/  UIADD3 UR25, UR21, UR31, URZ ;  /* 0x0000001f15197290 */ /* 0x000fc4000fffe03f */
[----:B------:R-:W-:Y:S02]  /*4350*/  UIADD3 UR27, UR21, UR28, URZ ;  /* 0x0000001c151b7290 */ /* 0x000fe4000fffe03f */
[----:B------:R-:W-:Y:S01]  /*4360*/  UIADD3 UR42, -UR6, 0x80, UR41 ;  /* 0x00000080062a7890 */ /* 0x000fe2000fffe129 */
[----:B------:R-:W-:Y:S02]  /*4370*/  CS2R R48, SRZ ;  /* 0x0000000000307805 */ /* 0x000fe4000001ff00 */
[----:B------:R-:W-:Y:S02]  /*4380*/  CS2R R42, SRZ ;  /* 0x00000000002a7805 */ /* 0x000fe4000001ff00 */
[----:B------:R-:W-:Y:S02]  /*4390*/  CS2R R40, SRZ ;  /* 0x0000000000287805 */ /* 0x000fe4000001ff00 */
[----:B------:R-:W-:Y:S02]  /*43a0*/  CS2R R38, SRZ ;  /* 0x0000000000267805 */ /* 0x000fe4000001ff00 */
[----:B------:R-:W-:-:S02]  /*43b0*/  CS2R R36, SRZ ;  /* 0x0000000000247805 */ /* 0x000fc4000001ff00 */
[C---:B------:R-:W-:Y:S01]  /*43c0*/  SHF.L.U64.HI R252, R244.reuse, 0x2, R9 ;  /* 0x00000002f4fc7819 */ /* 0x040fe20000010209 */
[----:B------:R-:W-:Y:S01]  /*43d0*/  ULDC UR9, c[0x0][0x394] ;  /* 0x0000e50000097ab9 */ /* 0x000fe20000000800 */
[----:B-1----:R-:W-:Y:S01]  /*43e0*/  VIADD R4, R187, 0x1800 ;  /* 0x00001800bb047836 */ /* 0x002fe20000000000 */
[----:B------:R-:W-:Y:S01]  /*43f0*/  UIMAD UR40, UR36, 0x18, URZ ;  /* 0x00000018242878a4 */ /* 0x000fe2000f8e023f */
[----:B------:R-:W-:Y:S01]  /*4400*/  IMAD.SHL.U32 R5, R244, 0x4, RZ ;  /* 0x00000004f4057824 */ /* 0x000fe200078e00ff */
[----:B------:R-:W-:Y:S02]  /*4410*/  USHF.L.U32 UR39, UR36, 0x5, URZ ;  /* 0x0000000524277899 */ /* 0x000fe4000800063f */
[----:B------:R-:W-:Y:S01]  /*4420*/  SEL R4, R4, R187, !P0 ;  /* 0x000000bb04047207 */ /* 0x000fe20004000000 */
[----:B------:R-:W-:Y:S01]  /*4430*/  UIADD3 UR26, UR21, UR27, URZ ;  /* 0x0000001b151a7290 */ /* 0x000fe2000fffe03f */
[----:B------:R-:W-:Y:S01]  /*4440*/  IMAD.SHL.U32 R250, R0, 0x4, RZ ;  /* 0x0000000400fa7824 */ /* 0x000fe200078e00ff */
[----:B------:R-:W-:Y:S01]  /*4450*/  UIADD3 UR24, UR21, UR25, URZ ;  /* 0x0000001915187290 */ /* 0x000fe2000fffe03f */
[----:B------:R-:W-:Y:S01]  /*4460*/  LEA R178, R4, UR4, 0x1 ;  /* 0x0000000404b27c11 */ /* 0x000fe2000f8e08ff */
[----:B------:R-:W-:Y:S01]  /*4470*/  UMOV UR5, URZ ;  /* 0x0000003f00057c82 */ /* 0x000fe20008000000 */
[----:B------:R-:W-:-:S02]  /*4480*/  UIMAD UR38, UR36, 0x28, URZ ;  /* 0x00000028242678a4 */ /* 0x000fc4000f8e023f */
[----:B------:R-:W-:Y:S02]  /*4490*/  UIMAD UR37, UR36, 0x30, URZ ;  /* 0x00000030242578a4 */ /* 0x000fe4000f8e023f */
[----:B------:R-:W-:Y:S02]  /*44a0*/  UIADD3 UR42, UR42, -UR35, URZ ;  /* 0x800000232a2a7290 */ /* 0x000fe4000fffe03f */
[----:B------:R-:W-:Y:S02]  /*44b0*/  UIADD3 UR43, UR46, 0x80, URZ ;  /* 0x000000802e2b7890 */ /* 0x000fe4000fffe03f */
[----:B------:R-:W-:Y:S02]  /*44c0*/  UIMAD UR36, UR36, 0x38, URZ ;  /* 0x00000038242478a4 */ /* 0x000fe4000f8e023f */
[----:B------:R-:W-:Y:S02]  /*44d0*/  UIADD3 UR35, UR21, UR26, URZ ;  /* 0x0000001a15237290 */ /* 0x000fe4000fffe03f */
[----:B------:R-:W-:Y:S01]  /*44e0*/  UIADD3 UR34, UR21, UR24, URZ ;  /* 0x0000001815227290 */ /* 0x000fe2000fffe03f */
[----:B------:R-:W-:Y:S01]  /*44f0*/  UMOV UR12, UR9 ;  /* 0x00000009000c7c82 */ /* 0x000fe20008000000 */
[----:B------:R-:W-:Y:S01]  /*4500*/  ULDC UR13, c[0x0][0x2ec] ;  /* 0x0000bb00000d7ab9 */ /* 0x000fe20000000800 */
[----:B--2---:R-:W-:-:S05]  /*4510*/  @P1 FMUL.FTZ R3, R8, R3 ;  /* 0x0000000308031220 */ /* 0x004fca0000410000 */
[----:B------:R-:W-:Y:S01]  /*4520*/  @P1 R2UR UR7, R3 ;  /* 0x00000000030712ca */ /* 0x000fe200000e0000 */
[----:B------:R-:W-:-:S05]  /*4530*/  VIADD R3, R185, 0x1800 ;  /* 0x00001800b9037836 */ /* 0x000fca0000000000 */
[----:B------:R-:W-:Y:S02]  /*4540*/  SEL R5, R3, R185, !P0 ;  /* 0x000000b903057207 */ /* 0x000fe40004000000 */
[----:B------:R-:W-:-:S04]  /*4550*/  SHF.R.S32.HI R3, RZ, 0x1f, R0 ;  /* 0x0000001fff037819 */ /* 0x000fc80000011400 */
[----:B------:R-:W-:Y:S02]  /*4560*/  SHF.L.U64.HI R251, R0, 0x2, R3 ;  /* 0x0000000200fb7819 */ /* 0x000fe40000010203 */
[----:B------:R-:W-:Y:S01]  /*4570*/  LEA R3, R5, UR4, 0x1 ;  /* 0x0000000405037c11 */ /* 0x000fe2000f8e08ff */
[----:B------:R-:W-:Y:S01]  /*4580*/  @UP1 UMOV UR5, UR7 ;  /* 0x0000000700051c82 */ /* 0x000fe20008000000 */
[----:B------:R-:W-:-:S05]  /*4590*/  ULDC UR7, c[0x0][0x39c] ;  /* 0x0000e70000077ab9 */ /* 0x000fca0000000800 */
.L_x_1251:
[----:B------:R-:W0:Y:S01]  /*45a0*/  LDGDEPBAR ;  /* 0x00000000000079af */ /* 0x000e220000000000 */
[----:B------:R-:W-:Y:S01]  /*45b0*/  IADD3 R0, R186, R178, RZ ;  /* 0x000000b2ba007210 */ /* 0x000fe20007ffe0ff */
[----:B------:R-:W-:Y:S01]  /*45c0*/  USHF.L.U32 UR9, UR8, 0x6, URZ ;  /* 0x0000000608097899 */ /* 0x000fe2000800063f */
[----:B------:R-:W-:Y:S01]  /*45d0*/  SHF.L.U32 R196, R244, 0x2, RZ ;  /* 0x00000002f4c47819 */ /* 0x000fe200000006ff */
[----:B------:R-:W-:Y:S01]  /*45e0*/  UMOV UR14, UR61 ;  /* 0x0000003d000e7c82 */ /* 0x000fe20008000000 */
[----:B------:R-:W-:Y:S01]  /*45f0*/  MOV R212, R191 ;  /* 0x000000bf00d47202 */ /* 0x000fe20000000f00 */
[----:B------:R-:W-:Y:S01]  /*4600*/  UISETP.GE.AND UP0, UPT, UR9, UR42, UPT ;  /* 0x0000002a0900728c */ /* 0x000fe2000bf06270 */
[----:B------:R-:W-:Y:S01]  /*4610*/  MOV R213, R190 ;  /* 0x000000be00d57202 */ /* 0x000fe20000000f00 */
        /* <DEDUP_REMOVED lines=18> */
[----:B------:R-:W3:Y:S05]  /*4740*/  LDSM.16.M88.4 R160, [R178+0x1800] ;  /* 0x00180000b2a0783b */ /* 0x000eea0000000200 */
[-C--:B------:R-:W-:Y:S03]  /*4750*/  HMMA.16816.F32 R28, R28, R134.reuse, RZ ;  /* 0x000000861c1c723c */ /* 0x080fe600000018ff */
[----:B------:R-:W3:Y:S03]  /*4760*/  LDSM.16.M88.4 R164, [R176+0xb400] ;  /* 0x00b40000b0a4783b */ /* 0x000ee60000000200 */
[----:B------:R-:W-:Y:S05]  /*4770*/  HMMA.16816.F32 R32, R32, R134, RZ ;  /* 0x000000862020723c */ /* 0x000fea00000018ff */
[----:B------:R-:W-:Y:S01]  /*4780*/  LDSM.16.M88.4 R132, [R0+0x1000] ;  /* 0x001000000084783b */ /* 0x000fe20000000200 */
[-C--:B----4-:R-:W-:Y:S06]  /*4790*/  HMMA.16816.F32 R4, R136, R140.reuse, R4 ;  /* 0x0000008c8804723c */ /* 0x090fec0000001804 */
[C---:B-1----:R-:W-:Y:S01]  /*47a0*/  HMMA.16816.F32 R8, R144.reuse, R140, R8 ;  /* 0x0000008c9008723c */ /* 0x042fe20000001808 */
[----:B------:R-:W-:Y:S05]  /*47b0*/  LDSM.16.M88.4 R168, [R0+0x1800] ;  /* 0x0018000000a8783b */ /* 0x000fea0000000200 */
[-C--:B------:R-:W-:Y:S03]  /*47c0*/  HMMA.16816.F32 R12, R144, R142.reuse, R12 ;  /* 0x0000008e900c723c */ /* 0x080fe6000000180c */
[----:B------:R-:W-:Y:S03]  /*47d0*/  LDSM.16.M88.4 R172, [R177+0xb400] ;  /* 0x00b40000b1ac783b */ /* 0x000fe60000000200 */
[C---:B------:R-:W-:Y:S05]  /*47e0*/  HMMA.16816.F32 R16, R136.reuse, R142, R16 ;  /* 0x0000008e8810723c */ /* 0x040fea0000001810 */
[----:B------:R-:W1:Y:S01]  /*47f0*/  LDSM.16.M88.4 R140, [R177+0xb000] ;  /* 0x00b00000b18c783b */ /* 0x000e620000000200 */
        /* <DEDUP_REMOVED lines=11> */
[----:B------:R-:W3:Y:S05]  /*48b0*/  LDSM.16.M88.4 R156, [R176+0xd400] ;  /* 0x00d40000b09c783b */ /* 0x000eea0000000200 */
[-C--:B------:R-:W-:Y:S06]  /*48c0*/  HMMA.16816.F32 R20, R152, R164.reuse, R20 ;  /* 0x000000a49814723c */ /* 0x080fec0000001814 */
[C---:B------:R-:W-:Y:S06]  /*48d0*/  HMMA.16816.F32 R24, R160.reuse, R164, R24 ;  /* 0x000000a4a018723c */ /* 0x040fec0000001818 */
[-C--:B------:R-:W-:Y:S06]  /*48e0*/  HMMA.16816.F32 R28, R160, R166.reuse, R28 ;  /* 0x000000a6a01c723c */ /* 0x080fec000000181c */
        /* <DEDUP_REMOVED lines=12> */
[-C--:B--2---:R-:W-:Y:S06]  /*49b0*/  HMMA.16816.F32 R4, R136, R144.reuse, R4 ;  /* 0x000000908804723c */ /* 0x084fec0000001804 */
[C---:B----4-:R-:W-:Y:S06]  /*49c0*/  HMMA.16816.F32 R8, R148.reuse, R144, R8 ;  /* 0x000000909408723c */ /* 0x050fec0000001808 */
[-C--:B------:R-:W-:Y:S05]  /*49d0*/  HMMA.16816.F32 R12, R148, R146.reuse, R12 ;  /* 0x00000092940c723c */ /* 0x080fea000000180c */
[----:B------:R-:W-:Y:S01]  /*49e0*/  IADD3 R144, P0, R196, UR19, RZ ;  /* 0x00000013c4907c10 */ /* 0x000fe2000ff1e0ff */
[C---:B------:R-:W-:Y:S05]  /*49f0*/  HMMA.16816.F32 R16, R136.reuse, R146, R16 ;  /* 0x000000928810723c */ /* 0x040fea0000001810 */
[----:B------:R-:W-:Y:S01]  /*4a00*/  IADD3.X R145, R252, UR18, RZ, P0, !PT ;  /* 0x00000012fc917c10 */ /* 0x000fe200087fe4ff */
[-C--:B---3--:R-:W-:Y:S05]  /*4a10*/  HMMA.16816.F32 R20, R136, R156.reuse, R20 ;  /* 0x0000009c8814723c */ /* 0x088fea0000001814 */
[----:B-1----:R-:W-:Y:S01]  /*4a20*/  IADD3 R0, R244, -UR15, -R188 ;  /* 0x8000000ff4007c10 */ /* 0x002fe2000fffe8bc */
[C---:B------:R-:W-:Y:S05]  /*4a30*/  HMMA.16816.F32 R24, R148.reuse, R156, R24 ;  /* 0x0000009c9418723c */ /* 0x040fea0000001818 */
[----:B------:R-:W-:Y:S01]  /*4a40*/  IADD3 R0, R0, UR6, RZ ;  /* 0x0000000600007c10 */ /* 0x000fe2000fffe0ff */
[-C--:B------:R-:W-:Y:S01]  /*4a50*/  HMMA.16816.F32 R28, R148, R158.reuse, R28 ;  /* 0x0000009e941c723c */ /* 0x080fe2000000181c */
[----:B-----5:R-:W5:Y:S04]  /*4a60*/  LDG.E R150, desc[UR10][R144.64] ;  /* 0x0000000a90967981 */ /* 0x020f68000c1e1900 */
[----:B------:R-:W5:Y:S01]  /*4a70*/  LDG.E R151, desc[UR10][R144.64+0x20] ;  /* 0x0000200a90977981 */ /* 0x000f62000c1e1900 */
[----:B------:R-:W-:Y:S03]  /*4a80*/  HMMA.16816.F32 R32, R136, R158, R32 ;  /* 0x0000009e8820723c */ /* 0x000fe60000001820 */
[----:B------:R-:W5:Y:S02]  /*4a90*/  LDG.E R149, desc[UR10][R144.64+0x80] ;  /* 0x0000800a90957981 */ /* 0x000f64000c1e1900 */
[----:B------:R-:W-:Y:S01]  /*4aa0*/  IADD3 R0, R0, UR9, RZ ;  /* 0x0000000900007c10 */ /* 0x000fe2000fffe0ff */
[-C--:B------:R-:W-:Y:S01]  /*4ab0*/  HMMA.16816.F32 R4, R140, R152.reuse, R4 ;  /* 0x000000988c04723c */ /* 0x080fe20000001804 */
[----:B------:R1:W5:Y:S04]  /*4ac0*/  LDG.E R148, desc[UR10][R144.64+0xa0] ;  /* 0x0000a00a90947981 */ /* 0x000368000c1e1900 */
[----:B------:R-:W2:Y:S01]  /*4ad0*/  LDSM.16.M88.4 R136, [R177+0xd400] ;  /* 0x00d40000b188783b */ /* 0x000ea20000000200 */
        /* <DEDUP_REMOVED lines=11> */
[----:B------:R-:W-:Y:S05]  /*4b90*/  FMUL.FTZ R9, R9, UR7 ;  /* 0x0000000709097c20 */ /* 0x000fea0008410000 */
[----:B------:R4:W-:Y:S01]  /*4ba0*/  MUFU.TANH R163, R6 ;  /* 0x0000000600a37308 */ /* 0x0009e20000002400 */
[----:B------:R-:W-:Y:S01]  /*4bb0*/  FMUL.FTZ R14, R14, UR7 ;  /* 0x000000070e0e7c20 */ /* 0x000fe20008410000 */
[----:B-1----:R-:W-:Y:S02]  /*4bc0*/  FMUL.FTZ R145, R13, UR7 ;  /* 0x000000070d917c20 */ /* 0x002fe40008410000 */
[----:B------:R-:W-:Y:S01]  /*4bd0*/  FMUL.FTZ R152, R18, UR7 ;  /* 0x0000000712987c20 */ /* 0x000fe20008410000 */
[----:B------:R-:W-:Y:S05]  /*4be0*/  FMUL.FTZ R13, R16, UR7 ;  /* 0x00000007100d7c20 */ /* 0x000fea0008410000 */
[----:B------:R1:W-:Y:S01]  /*4bf0*/  MUFU.TANH R154, R14 ;  /* 0x0000000e009a7308 */ /* 0x0003e20000002400 */
[-C--:B--2---:R-:W-:Y:S03]  /*4c00*/  HMMA.16816.F32 R20, R140, R136.reuse, R20 ;  /* 0x000000888c14723c */ /* 0x084fe60000001814 */
[----:B---3--:R-:W-:Y:S01]  /*4c10*/  FMUL.FTZ R4, R15, UR7 ;  /* 0x000000070f047c20 */ /* 0x008fe20008410000 */
[----:B------:R-:W-:Y:S02]  /*4c20*/  IADD3 R15, R0, 0x8, RZ ;  /* 0x00000008000f7810 */ /* 0x000fe40007ffe0ff */
[C---:B------:R-:W-:Y:S03]  /*4c30*/  HMMA.16816.F32 R24, R132.reuse, R136, R24 ;  /* 0x000000888418723c */ /* 0x040fe60000001818 */
[----:B------:R2:W-:Y:S01]  /*4c40*/  MUFU.TANH R160, R5 ;  /* 0x0000000500a07308 */ /* 0x0005e20000002400 */
[----:B------:R-:W-:Y:S01]  /*4c50*/  ISETP.GE.AND P2, PT, R15, RZ, PT ;  /* 0x000000ff0f00720c */ /* 0x000fe20003f46270 */
[----:B----4-:R-:W-:Y:S01]  /*4c60*/  FMUL.FTZ R6, R12, UR7 ;  /* 0x000000070c067c20 */ /* 0x010fe20008410000 */
[-C--:B------:R-:W-:Y:S07]  /*4c70*/  HMMA.16816.F32 R28, R132, R138.reuse, R28 ;  /* 0x0000008a841c723c */ /* 0x080fee000000181c */
[----:B------:R3:W4:Y:S01]  /*4c80*/  MUFU.TANH R159, R10 ;  /* 0x0000000a009f7308 */ /* 0x0007220000002400 */
[----:B-1----:R-:W-:Y:S01]  /*4c90*/  IADD3 R14, R0, 0x7, RZ ;  /* 0x00000007000e7810 */ /* 0x002fe20007ffe0ff */
[----:B------:R-:W-:Y:S04]  /*4ca0*/  HMMA.16816.F32 R32, R140, R138, R32 ;  /* 0x0000008a8c20723c */ /* 0x000fe80000001820 */
[----:B------:R-:W-:Y:S04]  /*4cb0*/  ISETP.GE.AND P6, PT, R14, RZ, PT ;  /* 0x000000ff0e00720c */ /* 0x000fe80003fc6270 */
[----:B------:R1:W4:Y:S03]  /*4cc0*/  MUFU.TANH R157, R11 ;  /* 0x0000000b009d7308 */ /* 0x0003260000002400 */
[C---:B------:R-:W-:Y:S01]  /*4cd0*/  IADD3 R134, R0.reuse, -0x1, RZ ;  /* 0xffffffff00867810 */ /* 0x040fe20007ffe0ff */
[----:B------:R-:W-:Y:S01]  /*4ce0*/  FMUL.FTZ R135, R19, UR7 ;  /* 0x0000000713877c20 */ /* 0x000fe20008410000 */
[----:B--2---:R-:W-:Y:S02]  /*4cf0*/  IADD3 R5, R0, 0x28, RZ ;  /* 0x0000002800057810 */ /* 0x004fe40007ffe0ff */
[----:B------:R-:W-:Y:S01]  /*4d00*/  ISETP.GE.AND P3, PT, R134, RZ, PT ;  /* 0x000000ff8600720c */ /* 0x000fe20003f66270 */
[----:B------:R-:W-:Y:S01]  /*4d10*/  FMUL.FTZ R12, R17, UR7 ;  /* 0x00000007110c7c20 */ /* 0x000fe20008410000 */
[C---:B------:R-:W-:Y:S01]  /*4d20*/  IADD3 R133, R0.reuse, -0x8, RZ ;  /* 0xfffffff800857810 */ /* 0x040fe20007ffe0ff */
[----:B------:R2:W4:Y:S01]  /*4d30*/  MUFU.TANH R156, R8 ;  /* 0x00000008009c7308 */ /* 0x0005220000002400 */
[----:B---3--:R-:W-:Y:S01]  /*4d40*/  IADD3 R10, R0, 0x1f, RZ ;  /* 0x0000001f000a7810 */ /* 0x008fe20007ffe0ff */
[----:B------:R-:W-:Y:S01]  /*4d50*/  FMUL.FTZ R20, R20, UR7 ;  /* 0x0000000714147c20 */ /* 0x000fe20008410000 */
[----:B------:R-:W-:Y:S01]  /*4d60*/  @!P2 IADD3 R15, -R0, -0x8, RZ ;  /* 0xfffffff8000fa810 */ /* 0x000fe20007ffe1ff */
[----:B------:R-:W-:Y:S01]  /*4d70*/  FMUL.FTZ R22, R22, UR7 ;  /* 0x0000000716167c20 */ /* 0x000fe20008410000 */
[C---:B------:R-:W-:Y:S01]  /*4d80*/  @!P6 IADD3 R14, -R0.reuse, -0x7, RZ ;  /* 0xfffffff9000ee810 */ /* 0x040fe20007ffe1ff */
[----:B------:R-:W-:Y:S01]  /*4d90*/  FMUL.FTZ R27, R27, UR7 ;  /* 0x000000071b1b7c20 */ /* 0x000fe20008410000 */
[----:B------:R-:W-:Y:S03]  /*4da0*/  ISETP.GE.AND P1, PT, R5, RZ, PT ;  /* 0x000000ff0500720c */ /* 0x000fe60003f26270 */
[----:B------:R3:W4:Y:S01]  /*4db0*/  MUFU.TANH R155, R9 ;  /* 0x00000009009b7308 */ /* 0x0007220000002400 */
[C---:B-1----:R-:W-:Y:S01]  /*4dc0*/  IADD3 R11, R0.reuse, 0x20, RZ ;  /* 0x00000020000b7810 */ /* 0x042fe20007ffe0ff */
[----:B------:R-:W-:Y:S01]  /*4dd0*/  FMUL.FTZ R23, R23, UR7 ;  /* 0x0000000717177c20 */ /* 0x000fe20008410000 */
[----:B------:R-:W-:Y:S01]  /*4de0*/  @!P3 IADD3 R134, -R0, 0x1, RZ ;  /* 0x000000010086b810 */ /* 0x000fe20007ffe1ff */
[----:B------:R-:W-:Y:S01]  /*4df0*/  FMUL.FTZ R21, R21, UR7 ;  /* 0x0000000715157c20 */ /* 0x000fe20008410000 */
[----:B------:R-:W-:Y:S01]  /*4e00*/  ISETP.GE.AND P5, PT, R11, RZ, PT ;  /* 0x000000ff0b00720c */ /* 0x000fe20003fa6270 */
[----:B------:R-:W-:Y:S01]  /*4e10*/  FMUL.FTZ R169, R35, UR7 ;  /* 0x0000000723a97c20 */ /* 0x000fe20008410000 */
[----:B------:R-:W-:Y:S03]  /*4e20*/  ISETP.GE.AND P4, PT, R10, RZ, PT ;  /* 0x000000ff0a00720c */ /* 0x000fe60003f86270 */
        /* <DEDUP_REMOVED lines=9> */
[C---:B---3--:R-:W-:Y:S01]  /*4ec0*/  IADD3 R9, R0.reuse, 0x18, RZ ;  /* 0x0000001800097810 */ /* 0x048fe20007ffe0ff */
[----:B------:R-:W-:Y:S01]  /*4ed0*/  FMUL.FTZ R168, R33, UR7 ;  /* 0x0000000721a87c20 */ /* 0x000fe20008410000 */
[----:B------:R-:W-:Y:S01]  /*4ee0*/  IADD3 R19, R0, -0x10, RZ ;  /* 0xfffffff000137810 */ /* 0x000fe20007ffe0ff */
[----:B------:R-:W-:Y:S01]  /*4ef0*/  FMUL.FTZ R142, R25, UR7 ;  /* 0x00000007198e7c20 */ /* 0x000fe20008410000 */
[----:B------:R-:W-:Y:S01]  /*4f00*/  ISETP.GE.AND P3, PT, R9, RZ, PT ;  /* 0x000000ff0900720c */ /* 0x000fe20003f66270 */
[----:B------:R-:W-:Y:S01]  /*4f10*/  FMUL.FTZ R158, R30, UR7 ;  /* 0x000000071e9e7c20 */ /* 0x000fe20008410000 */
[C---:B------:R-:W-:Y:S03]  /*4f20*/  IADD3 R18, R0.reuse, -0x11, RZ ;  /* 0xffffffef00127810 */ /* 0x040fe60007ffe0ff */
[----:B------:R3:W4:Y:S01]  /*4f30*/  MUFU.TANH R140, R6 ;  /* 0x00000006008c7308 */ /* 0x0007220000002400 */
[----:B-1----:R-:W-:Y:S01]  /*4f40*/  IADD3 R4, R0, 0x27, RZ ;  /* 0x0000002700047810 */ /* 0x002fe20007ffe0ff */
[----:B------:R-:W-:Y:S01]  /*4f50*/  FMUL.FTZ R143, R28, UR7 ;  /* 0x000000071c8f7c20 */ /* 0x000fe20008410000 */
[----:B------:R-:W-:Y:S01]  /*4f60*/  IADD3 R17, R0, -0x18, RZ ;  /* 0xffffffe800117810 */ /* 0x000fe20007ffe0ff */
[----:B------:R-:W-:Y:S01]  /*4f70*/  FMUL.FTZ R165, R31, UR7 ;  /* 0x000000071fa57c20 */ /* 0x000fe20008410000 */
[----:B------:R-:W-:Y:S01]  /*4f80*/  ISETP.GE.AND P0, PT, R4, RZ, PT ;  /* 0x000000ff0400720c */ /* 0x000fe20003f06270 */
[----:B------:R-:W-:Y:S01]  /*4f90*/  FMUL.FTZ R166, R32, UR7 ;  /* 0x0000000720a67c20 */ /* 0x000fe20008410000 */
[C---:B------:R-:W-:Y:S03]  /*4fa0*/  IADD3 R16, R0.reuse, -0x19, RZ ;  /* 0xffffffe700107810 */ /* 0x040fe60007ffe0ff */
[----:B------:R-:W-:Y:S01]  /*4fb0*/  MUFU.TANH R144, R20 ;  /* 0x0000001400907308 */ /* 0x000fe20000002400 */
[----:B--2---:R-:W-:Y:S01]  /*4fc0*/  IADD3 R7, R0, 0x10, RZ ;  /* 0x0000001000077810 */ /* 0x004fe20007ffe0ff */
[----:B------:R-:W-:Y:S01]  /*4fd0*/  FMUL.FTZ R167, R34, UR7 ;  /* 0x0000000722a77c20 */ /* 0x000fe20008410000 */
[C---:B------:R-:W-:Y:S02]  /*4fe0*/  @!P1 IADD3 R5, -R0.reuse, -0x28, RZ ;  /* 0xffffffd800059810 */ /* 0x040fe40007ffe1ff */
[C---:B------:R-:W-:Y:S02]  /*4ff0*/  @!P5 IADD3 R11, -R0.reuse, -0x20, RZ ;  /* 0xffffffe0000bd810 */ /* 0x040fe40007ffe1ff */
[C---:B------:R-:W-:Y:S03]  /*5000*/  @!P4 IADD3 R10, -R0.reuse, -0x1f, RZ ;  /* 0xffffffe1000ac810 */ /* 0x040fe60007ffe1ff */
[----:B------:R-:W1:Y:S01]  /*5010*/  MUFU.TANH R153, R135 ;  /* 0x0000008700997308 */ /* 0x000e620000002400 */
[C---:B---3--:R-:W-:Y:S02]  /*5020*/  IADD3 R6, R0.reuse, 0xf, RZ ;  /* 0x0000000f00067810 */ /* 0x048fe40007ffe0ff */
[C---:B------:R-:W-:Y:S02]  /*5030*/  @!P0 IADD3 R4, -R0.reuse, -0x27, RZ ;  /* 0xffffffd900048810 */ /* 0x040fe40007ffe1ff */
[C---:B------:R-:W-:Y:S02]  /*5040*/  @!P3 IADD3 R9, -R0.reuse, -0x18, RZ ;  /* 0xffffffe80009b810 */ /* 0x040fe40007ffe1ff */
[C---:B------:R-:W-:Y:S03]  /*5050*/  @!P2 IADD3 R8, -R0.reuse, -0x17, RZ ;  /* 0xffffffe90008a810 */ /* 0x040fe60007ffe1ff */
[----:B------:R-:W-:Y:S01]  /*5060*/  MUFU.TANH R146, R22 ;  /* 0x0000001600927308 */ /* 0x000fe20000002400 */
[----:B------:R-:W-:Y:S02]  /*5070*/  @!P6 IADD3 R133, -R0, 0x8, RZ ;  /* 0x000000080085e810 */ /* 0x000fe40007ffe1ff */
[----:B------:R-:W-:Y:S02]  /*5080*/  ISETP.GE.AND P1, PT, R132, RZ, PT ;  /* 0x000000ff8400720c */ /* 0x000fe40003f26270 */
[----:B------:R-:W-:Y:S02]  /*5090*/  ISETP.GE.AND P0, PT, R19, RZ, PT ;  /* 0x000000ff1300720c */ /* 0x000fe40003f06270 */
[----:B------:R-:W-:Y:S03]  /*50a0*/  ISETP.GE.AND P5, PT, R18, RZ, PT ;  /* 0x000000ff1200720c */ /* 0x000fe60003fa6270 */
[----:B------:R4:W-:Y:S01]  /*50b0*/  MUFU.TANH R139, R27 ;  /* 0x0000001b008b7308 */ /* 0x0009e20000002400 */
[----:B------:R-:W-:Y:S02]  /*50c0*/  ISETP.GE.AND P4, PT, R7, RZ, PT ;  /* 0x000000ff0700720c */ /* 0x000fe40003f86270 */
[----:B------:R-:W-:Y:S02]  /*50d0*/  ISETP.GE.AND P3, PT, R6, RZ, PT ;  /* 0x000000ff0600720c */ /* 0x000fe40003f66270 */
[----:B------:R-:W-:Y:S02]  /*50e0*/  ISETP.GE.AND P2, PT, R17, RZ, PT ;  /* 0x000000ff1100720c */ /* 0x000fe40003f46270 */
[----:B------:R-:W-:Y:S03]  /*50f0*/  ISETP.GE.AND P6, PT, R16, RZ, PT ;  /* 0x000000ff1000720c */ /* 0x000fe60003fc6270 */
[----:B------:R2:W-:Y:S01]  /*5100*/  MUFU.TANH R147, R23 ;  /* 0x0000001700937308 */ /* 0x0005e20000002400 */
[C---:B------:R-:W-:Y:S02]  /*5110*/  @!P1 IADD3 R132, -R0.reuse, 0x9, RZ ;  /* 0x0000000900849810 */ /* 0x040fe40007ffe1ff */
[C---:B------:R-:W-:Y:S02]  /*5120*/  @!P0 IADD3 R19, -R0.reuse, 0x10, RZ ;  /* 0x0000001000138810 */ /* 0x040fe40007ffe1ff */
[C---:B------:R-:W-:Y:S02]  /*5130*/  @!P5 IADD3 R18, -R0.reuse, 0x11, RZ ;  /* 0x000000110012d810 */ /* 0x040fe40007ffe1ff */
[C---:B------:R-:W-:Y:S03]  /*5140*/  @!P4 IADD3 R7, -R0.reuse, -0x10, RZ ;  /* 0xfffffff00007c810 */ /* 0x040fe60007ffe1ff */
[----:B------:R3:W-:Y:S01]  /*5150*/  MUFU.TANH R35, R21 ;  /* 0x0000001500237308 */ /* 0x0007e20000002400 */
[C---:B------:R-:W-:Y:S01]  /*5160*/  @!P3 IADD3 R6, -R0.reuse, -0xf, RZ ;  /* 0xfffffff10006b810 */ /* 0x040fe20007ffe1ff */
[----:B----4-:R-:W-:Y:S01]  /*5170*/  FFMA.FTZ R27, -R159, R159, 1 ;  /* 0x3f8000009f1b7423 */ /* 0x010fe2000001019f */
[C---:B------:R-:W-:Y:S02]  /*5180*/  @!P2 IADD3 R17, -R0.reuse, 0x18, RZ ;  /* 0x000000180011a810 */ /* 0x040fe40007ffe1ff */
[----:B------:R-:W-:Y:S02]  /*5190*/  @!P6 IADD3 R16, -R0, 0x19, RZ ;  /* 0x000000190010e810 */ /* 0x000fe40007ffe1ff */
[----:B------:R-:W-:Y:S03]  /*51a0*/  IABS R0, R0 ;  /* 0x0000000000007213 */ /* 0x000fe60000000000 */
[----:B------:R4:W-:Y:S01]  /*51b0*/  MUFU.TANH R141, R26 ;  /* 0x0000001a008d7308 */ /* 0x0009e20000002400 */
[----:B------:R-:W-:Y:S02]  /*51c0*/  I2FP.F32.S32 R20, R4 ;  /* 0x0000000400147245 */ /* 0x000fe40000201400 */
[----:B------:R-:W-:Y:S02]  /*51d0*/  MOV R29, R0 ;  /* 0x00000000001d7202 */ /* 0x000fe40000000f00 */
[----:B------:R-:W-:Y:S01]  /*51e0*/  I2FP.F32.S32 R4, R11 ;  /* 0x0000000b00047245 */ /* 0x000fe20000201400 */
[----:B------:R-:W-:Y:S01]  /*51f0*/  FFMA.FTZ R20, R20, -UR5, R157 ;  /* 0x8000000514147c23 */ /* 0x000fe2000801009d */
[----:B------:R-:W-:Y:S03]  /*5200*/  I2FP.F32.S32 R29, R29 ;  /* 0x0000001d001d7245 */ /* 0x000fe60000201400 */
[----:B------:R-:W1:Y:S01]  /*5210*/  MUFU.TANH R152, R152 ;  /* 0x0000009800987308 */ /* 0x000e620000002400 */
[----:B------:R-:W-:Y:S01]  /*5220*/  I2FP.F32.S32 R135, R18 ;  /* 0x0000001200877245 */ /* 0x000fe20000201400 */
[----:B------:R-:W-:Y:S01]  /*5230*/  FFMA.FTZ R18, -R163, R163, 1 ;  /* 0x3f800000a3127423 */ /* 0x000fe200000101a3 */
[----:B------:R-:W-:Y:S02]  /*5240*/  I2FP.F32.S32 R0, R10 ;  /* 0x0000000a00007245 */ /* 0x000fe40000201400 */
[----:B------:R-:W-:Y:S01]  /*5250*/  I2FP.F32.S32 R22, R9 ;  /* 0x0000000900167245 */ /* 0x000fe20000201400 */
[----:B------:R-:W-:Y:S01]  /*5260*/  FFMA.FTZ R9, -R160, R160, 1 ;  /* 0x3f800000a0097423 */ /* 0x000fe200000101a0 */
[----:B--2---:R-:W-:Y:S03]  /*5270*/  I2FP.F32.S32 R23, R134 ;  /* 0x0000008600177245 */ /* 0x004fe60000201400 */
[----:B------:R-:W2:Y:S01]  /*5280*/  MUFU.TANH R12, R12 ;  /* 0x0000000c000c7308 */ /* 0x000ea20000002400 */
[----:B------:R-:W-:Y:S01]  /*5290*/  I2FP.F32.S32 R33, R15 ;  /* 0x0000000f00217245 */ /* 0x000fe20000201400 */
[----:B------:R-:W-:Y:S01]  /*52a0*/  FFMA.FTZ R15, R4, -UR5, R156 ;  /* 0x80000005040f7c23 */ /* 0x000fe2000801009c */
[----:B---3--:R-:W-:Y:S01]  /*52b0*/  I2FP.F32.S32 R21, R5 ;  /* 0x0000000500157245 */ /* 0x008fe20000201400 */
[----:B------:R-:W-:Y:S01]  /*52c0*/  FFMA.FTZ R28, R0, -UR5, R155 ;  /* 0x80000005001c7c23 */ /* 0x000fe2000801009b */
[----:B------:R-:W-:Y:S01]  /*52d0*/  I2FP.F32.S32 R137, R16 ;  /* 0x0000001000897245 */ /* 0x000fe20000201400 */
[----:B------:R-:W-:Y:S01]  /*52e0*/  FFMA.FTZ R16, -R156, R156, 1 ;  /* 0x3f8000009c107423 */ /* 0x000fe2000001019c */
[----:B------:R-:W-:Y:S03]  /*52f0*/  I2FP.F32.S32 R5, R8 ;  /* 0x0000000800057245 */ /* 0x000fe60000201400 */
[----:B------:R-:W-:Y:S01]  /*5300*/  MUFU.TANH R25, R24 ;  /* 0x0000001800197308 */ /* 0x000fe20000002400 */
[----:B------:R-:W-:Y:S01]  /*5310*/  I2FP.F32.S32 R134, R7 ;  /* 0x0000000700867245 */ /* 0x000fe20000201400 */
[----:B------:R-:W-:Y:S01]  /*5320*/  FFMA.FTZ R8, -R161, R161, 1 ;  /* 0x3f800000a1087423 */ /* 0x000fe200000101a1 */
[----:B------:R-:W-:Y:S01]  /*5330*/  I2FP.F32.S32 R30, R19 ;  /* 0x00000013001e7245 */ /* 0x000fe20000201400 */
[----:B------:R-:W-:Y:S01]  /*5340*/  FFMA.FTZ R7, R29, -UR5, R161 ;  /* 0x800000051d077c23 */ /* 0x000fe200080100a1 */
[----:B------:R-:W-:Y:S01]  /*5350*/  FMUL.FTZ R156, R18, UR7 ;  /* 0x00000007129c7c20 */ /* 0x000fe20008410000 */
[----:B------:R-:W-:Y:S01]  /*5360*/  FFMA.FTZ R19, R4, -UR5, R154 ;  /* 0x8000000504137c23 */ /* 0x000fe2000801009a */
[----:B------:R-:W-:Y:S03]  /*5370*/  FFMA.FTZ R18, R0, -UR5, R138 ;  /* 0x8000000500127c23 */ /* 0x000fe6000801008a */
[----:B------:R-:W3:Y:S01]  /*5380*/  MUFU.TANH R13, R13 ;  /* 0x0000000d000d7308 */ /* 0x000ee20000002400 */
[----:B------:R-:W-:Y:S01]  /*5390*/  FMUL.FTZ R161, R27, UR7 ;  /* 0x000000071ba17c20 */ /* 0x000fe20008410000 */
[----:B------:R-:W-:Y:S01]  /*53a0*/  FFMA.FTZ R4, -R138, R138, 1 ;  /* 0x3f8000008a047423 */ /* 0x000fe2000001018a */
[----:B------:R-:W-:Y:S01]  /*53b0*/  FFMA.FTZ R0, -R140, R140, 1 ;  /* 0x3f8000008c007423 */ /* 0x000fe2000001018c */
[----:B------:R-:W-:Y:S01]  /*53c0*/  FFMA.FTZ R27, R22, -UR5, R140 ;  /* 0x80000005161b7c23 */ /* 0x000fe2000801008c */
[----:B------:R-:W-:Y:S01]  /*53d0*/  FFMA.FTZ R21, R21, -UR5, R159 ;  /* 0x8000000515157c23 */ /* 0x000fe2000801009f */
[----:B------:R-:W-:Y:S01]  /*53e0*/  I2FP.F32.S32 R136, R17 ;  /* 0x0000001100887245 */ /* 0x000fe20000201400 */
[----:B------:R-:W-:Y:S03]  /*53f0*/  FMUL.FTZ R159, R8, UR7 ;  /* 0x00000007089f7c20 */ /* 0x000fe60008410000 */
[----:B------:R-:W3:Y:S01]  /*5400*/  MUFU.TANH R24, R142 ;  /* 0x0000008e00187308 */ /* 0x000ee20000002400 */
[----:B------:R-:W-:Y:S01]  /*5410*/  FFMA.FTZ R17, -R162, R162, 1 ;  /* 0x3f800000a2117423 */ /* 0x000fe200000101a2 */
[----:B------:R-:W-:Y:S01]  /*5420*/  FFMA.FTZ R8, -R155, R155, 1 ;  /* 0x3f8000009b087423 */ /* 0x000fe2000001019b */
[----:B------:R-:W-:Y:S01]  /*5430*/  I2FP.F32.S32 R31, R132 ;  /* 0x00000084001f7245 */ /* 0x000fe20000201400 */
[----:B------:R-:W-:Y:S01]  /*5440*/  FFMA.FTZ R132, -R154, R154, 1 ;  /* 0x3f8000009a847423 */ /* 0x000fe2000001019a */
[----:B------:R-:W-:Y:S01]  /*5450*/  FMUL.FTZ R155, R17, UR7 ;  /* 0x00000007119b7c20 */ /* 0x000fe20008410000 */
[----:B------:R-:W-:Y:S01]  /*5460*/  FMUL.FTZ R154, R8, UR7 ;  /* 0x00000007089a7c20 */ /* 0x000fe20008410000 */
[----:B----4-:R-:W-:Y:S03]  /*5470*/  FFMA.FTZ R26, -R157, R157, 1 ;  /* 0x3f8000009d1a7423 */ /* 0x010fe6000001019d */
[----:B------:R4:W-:Y:S01]  /*5480*/  MUFU.TANH R142, R158 ;  /* 0x0000009e008e7308 */ /* 0x0009e20000002400 */
[----:B-1----:R-:W-:Y:S01]  /*5490*/  FFMA.FTZ R8, R23, -UR5, R153 ;  /* 0x8000000517087c23 */ /* 0x002fe20008010099 */
[----:B------:R-:W-:Y:S01]  /*54a0*/  FFMA.FTZ R17, -R153, R153, 1 ;  /* 0x3f80000099117423 */ /* 0x000fe20000010199 */
[----:B------:R-:W-:Y:S01]  /*54b0*/  I2FP.F32.S32 R32, R133 ;  /* 0x0000008500207245 */ /* 0x000fe20000201400 */
[----:B------:R-:W-:Y:S01]  /*54c0*/  FMUL.FTZ R157, R9, UR7 ;  /* 0x00000007099d7c20 */ /* 0x000fe20008410000 */
[----:B------:R-:W-:Y:S01]  /*54d0*/  FMUL.FTZ R153, R0, UR7 ;  /* 0x0000000700997c20 */ /* 0x000fe20008410000 */
[----:B------:R-:W-:Y:S01]  /*54e0*/  FFMA.FTZ R9, R29, -UR5, R152 ;  /* 0x800000051d097c23 */ /* 0x000fe20008010098 */
[----:B--2---:R-:W-:Y:S03]  /*54f0*/  FFMA.FTZ R0, -R12, R12, 1 ;  /* 0x3f8000000c007423 */ /* 0x004fe6000001010c */
[----:B------:R1:W-:Y:S01]  /*5500*/  MUFU.TANH R140, R164 ;  /* 0x000000a4008c7308 */ /* 0x0003e20000002400 */
[----:B------:R-:W-:Y:S01]  /*5510*/  FFMA.FTZ R11, R33, -UR5, R163 ;  /* 0x80000005210b7c23 */ /* 0x000fe200080100a3 */
[----:B------:R-:W-:Y:S01]  /*5520*/  FFMA.FTZ R29, -R146, R146, 1 ;  /* 0x3f800000921d7423 */ /* 0x000fe20000010192 */
[----:B------:R-:W-:Y:S01]  /*5530*/  I2FP.F32.S32 R34, R14 ;  /* 0x0000000e00227245 */ /* 0x000fe20000201400 */
[----:B------:R-:W-:Y:S01]  /*5540*/  FMUL.FTZ R163, R4, UR7 ;  /* 0x0000000704a37c20 */ /* 0x000fe20008410000 */
[----:B------:R-:W-:Y:S01]  /*5550*/  FFMA.FTZ R14, R23, -UR5, R160 ;  /* 0x80000005170e7c23 */ /* 0x000fe200080100a0 */
[----:B---3--:R-:W-:Y:S01]  /*5560*/  FFMA.FTZ R4, -R13, R13, 1 ;  /* 0x3f8000000d047423 */ /* 0x008fe2000001010d */
[----:B------:R-:W-:Y:S03]  /*5570*/  FMUL.FTZ R160, R26, UR7 ;  /* 0x000000071aa07c20 */ /* 0x000fe60008410000 */
[----:B------:R2:W-:Y:S01]  /*5580*/  MUFU.TANH R138, R165 ;  /* 0x000000a5008a7308 */ /* 0x0005e20000002400 */
[----:B----4-:R-:W-:Y:S01]  /*5590*/  FMUL.FTZ R158, R16, UR7 ;  /* 0x00000007109e7c20 */ /* 0x010fe20008410000 */
[C---:B------:R-:W-:Y:S01]  /*55a0*/  FFMA.FTZ R13, R32.reuse, -UR5, R13 ;  /* 0x80000005200d7c23 */ /* 0x040fe2000801000d */
[----:B------:R-:W-:Y:S01]  /*55b0*/  FFMA.FTZ R32, R32, -UR5, R146 ;  /* 0x8000000520207c23 */ /* 0x000fe20008010092 */
[----:B------:R-:W-:Y:S01]  /*55c0*/  FMUL.FTZ R203, R29, UR7 ;  /* 0x000000071dcb7c20 */ /* 0x000fe20008410000 */
[----:B------:R-:W-:Y:S01]  /*55d0*/  PLOP3.LUT P0, PT, PT, PT, UP0, 0x80, 0x0 ;  /* 0x000000000000781c */ /* 0x000fe20003f0f008 */
[----:B------:R-:W-:Y:S01]  /*55e0*/  FFMA.FTZ R133, -R152, R152, 1 ;  /* 0x3f80000098857423 */ /* 0x000fe20000010198 */
[----:B------:R-:W-:Y:S03]  /*55f0*/  FFMA.FTZ R10, R34, -UR5, R162 ;  /* 0x80000005220a7c23 */ /* 0x000fe600080100a2 */
[----:B------:R-:W3:Y:S01]  /*5600*/  MUFU.TANH R145, R145 ;  /* 0x0000009100917308 */ /* 0x000ee20000002400 */
[----:B-1----:R-:W-:Y:S01]  /*5610*/  FMUL.FTZ R164, R132, UR7 ;  /* 0x0000000784a47c20 */ /* 0x002fe20008410000 */
[----:B------:R-:W-:Y:S01]  /*5620*/  FFMA.FTZ R132, R30, -UR5, R144 ;  /* 0x800000051e847c23 */ /* 0x000fe20008010090 */
[----:B------:R-:W-:Y:S01]  /*5630*/  I2FP.F32.S32 R6, R6 ;  /* 0x0000000600067245 */ /* 0x000fe20000201400 */
[----:B------:R-:W-:Y:S01]  /*5640*/  FFMA.FTZ R23, -R147, R147, 1 ;  /* 0x3f80000093177423 */ /* 0x000fe20000010193 */
[----:B------:R-:W-:Y:S01]  /*5650*/  FMUL.FTZ R162, R4, UR7 ;  /* 0x0000000704a27c20 */ /* 0x000fe20008410000 */
[----:B------:R-:W-:Y:S01]  /*5660*/  FFMA.FTZ R4, -R35, R35, 1 ;  /* 0x3f80000023047423 */ /* 0x000fe20000010123 */
[----:B------:R-:W-:Y:S03]  /*5670*/  FMUL.FTZ R170, R17, UR7 ;  /* 0x0000000711aa7c20 */ /* 0x000fe60008410000 */
[----:B------:R-:W1:Y:S01]  /*5680*/  MUFU.TANH R143, R143 ;  /* 0x0000008f008f7308 */ /* 0x000e620000002400 */
[----:B--2---:R-:W-:Y:S01]  /*5690*/  FMUL.FTZ R165, R0, UR7 ;  /* 0x0000000700a57c20 */ /* 0x004fe20008410000 */
[----:B------:R-:W-:Y:S01]  /*56a0*/  FFMA.FTZ R0, -R144, R144, 1 ;  /* 0x3f80000090007423 */ /* 0x000fe20000010190 */
[----:B------:R-:W-:Y:S01]  /*56b0*/  FMUL.FTZ R171, R133, UR7 ;  /* 0x0000000785ab7c20 */ /* 0x000fe20008410000 */
[----:B------:R-:W-:Y:S01]  /*56c0*/  FFMA.FTZ R17, R22, -UR5, R141 ;  /* 0x8000000516117c23 */ /* 0x000fe2000801008d */
[----:B------:R-:W-:Y:S01]  /*56d0*/  FMUL.FTZ R202, R23, UR7 ;  /* 0x0000000717ca7c20 */ /* 0x000fe20008410000 */
[----:B------:R-:W-:Y:S01]  /*56e0*/  FMUL.FTZ R198, R0, UR7 ;  /* 0x0000000700c67c20 */ /* 0x000fe20008410000 */
[----:B------:R-:W-:Y:S03]  /*56f0*/  FFMA.FTZ R0, -R24, R24, 1 ;  /* 0x3f80000018007423 */ /* 0x000fe60000010118 */
[----:B------:R-:W2:Y:S01]  /*5700*/  MUFU.TANH R146, R166 ;  /* 0x000000a600927308 */ /* 0x000ea20000002400 */
[----:B---3--:R-:W-:Y:S01]  /*5710*/  FFMA.FTZ R16, -R145, R145, 1 ;  /* 0x3f80000091107423 */ /* 0x008fe20000010191 */
[C---:B------:R-:W-:Y:S01]  /*5720*/  FFMA.FTZ R26, R5.reuse, -UR5, R145 ;  /* 0x80000005051a7c23 */ /* 0x040fe20008010091 */
[----:B------:R-:W-:Y:S01]  /*5730*/  FMUL.FTZ R173, R4, UR7 ;  /* 0x0000000704ad7c20 */ /* 0x000fe20008410000 */
[----:B------:R-:W-:Y:S01]  /*5740*/  FFMA.FTZ R24, R6, -UR5, R24 ;  /* 0x8000000506187c23 */ /* 0x000fe20008010018 */
[----:B------:R-:W-:Y:S01]  /*5750*/  FMUL.FTZ R152, R16, UR7 ;  /* 0x0000000710987c20 */ /* 0x000fe20008410000 */
[----:B------:R-:W-:Y:S01]  /*5760*/  FFMA.FTZ R16, R5, -UR5, R139 ;  /* 0x8000000505107c23 */ /* 0x000fe2000801008b */
[----:B------:R-:W-:Y:S03]  /*5770*/  FFMA.FTZ R5, -R25, R25, 1 ;  /* 0x3f80000019057423 */ /* 0x000fe60000010119 */
[----:B------:R-:W3:Y:S01]  /*5780*/  MUFU.TANH R145, R167 ;  /* 0x000000a700917308 */ /* 0x000ee20000002400 */
[C---:B------:R-:W-:Y:S01]  /*5790*/  FFMA.FTZ R25, R134.reuse, -UR5, R25 ;  /* 0x8000000586197c23 */ /* 0x040fe20008010019 */
[----:B-1----:R-:W-:Y:S01]  /*57a0*/  FFMA.FTZ R23, R33, -UR5, R143 ;  /* 0x8000000521177c23 */ /* 0x002fe2000801008f */
[----:B------:R-:W-:Y:S01]  /*57b0*/  FFMA.FTZ R134, R134, -UR5, R142 ;  /* 0x8000000586867c23 */ /* 0x000fe2000801008e */
[----:B------:R-:W-:Y:S01]  /*57c0*/  FFMA.FTZ R22, R34, -UR5, R140 ;  /* 0x8000000522167c23 */ /* 0x000fe2000801008c */
[----:B------:R-:W-:Y:S01]  /*57d0*/  FFMA.FTZ R133, R6, -UR5, R138 ;  /* 0x8000000506857c23 */ /* 0x000fe2000801008a */
[----:B------:R-:W-:Y:S01]  /*57e0*/  FMUL.FTZ R174, R5, UR7 ;  /* 0x0000000705ae7c20 */ /* 0x000fe20008410000 */
[----:B------:R-:W-:Y:S03]  /*57f0*/  FMUL.FTZ R172, R0, UR7 ;  /* 0x0000000700ac7c20 */ /* 0x000fe60008410000 */
[----:B------:R-:W1:Y:S01]  /*5800*/  MUFU.TANH R29, R168 ;  /* 0x000000a8001d7308 */ /* 0x000e620000002400 */
[----:B------:R-:W-:Y:S01]  /*5810*/  FFMA.FTZ R141, -R141, R141, 1 ;  /* 0x3f8000008d8d7423 */ /* 0x000fe2000001018d */
[----:B------:R-:W-:Y:S01]  /*5820*/  FFMA.FTZ R139, -R139, R139, 1 ;  /* 0x3f8000008b8b7423 */ /* 0x000fe2000001018b */
[----:B------:R-:W-:Y:S01]  /*5830*/  FFMA.FTZ R143, -R143, R143, 1 ;  /* 0x3f8000008f8f7423 */ /* 0x000fe2000001018f */
[----:B------:R-:W-:Y:S01]  /*5840*/  FFMA.FTZ R142, -R142, R142, 1 ;  /* 0x3f8000008e8e7423 */ /* 0x000fe2000001018e */
[----:B------:R-:W-:Y:S01]  /*5850*/  FFMA.FTZ R140, -R140, R140, 1 ;  /* 0x3f8000008c8c7423 */ /* 0x000fe2000001018c */
[----:B------:R-:W-:Y:S01]  /*5860*/  FFMA.FTZ R138, -R138, R138, 1 ;  /* 0x3f8000008a8a7423 */ /* 0x000fe2000001018a */
[----:B--2---:R-:W-:Y:S03]  /*5870*/  FFMA.FTZ R6, -R146, R146, 1 ;  /* 0x3f80000092067423 */ /* 0x004fe60000010192 */
[----:B------:R-:W2:Y:S01]  /*5880*/  MUFU.TANH R144, R169 ;  /* 0x000000a900907308 */ /* 0x000ea20000002400 */
[----:B---3--:R-:W-:Y:S01]  /*5890*/  FFMA.FTZ R5, -R145, R145, 1 ;  /* 0x3f80000091057423 */ /* 0x008fe20000010191 */
[C---:B------:R-:W-:Y:S01]  /*58a0*/  FFMA.FTZ R12, R31.reuse, -UR5, R12 ;  /* 0x800000051f0c7c23 */ /* 0x040fe2000801000c */
[----:B------:R-:W-:Y:S01]  /*58b0*/  FFMA.FTZ R31, R31, -UR5, R147 ;  /* 0x800000051f1f7c23 */ /* 0x000fe20008010093 */
[----:B------:R-:W-:Y:S01]  /*58c0*/  FFMA.FTZ R35, R135, -UR5, R35 ;  /* 0x8000000587237c23 */ /* 0x000fe20008010023 */
[----:B------:R-:W-:Y:S01]  /*58d0*/  FFMA.FTZ R34, R136, -UR5, R146 ;  /* 0x8000000588227c23 */ /* 0x000fe20008010092 */
[----:B------:R-:W-:Y:S01]  /*58e0*/  FFMA.FTZ R30, R30, -UR5, R145 ;  /* 0x800000051e1e7c23 */ /* 0x000fe20008010091 */
[----:B------:R-:W-:Y:S01]  /*58f0*/  FMUL.FTZ R201, R141, UR7 ;  /* 0x000000078dc97c20 */ /* 0x000fe20008410000 */
[----:B------:R-:W-:Y:S01]  /*5900*/  FMUL.FTZ R200, R139, UR7 ;  /* 0x000000078bc87c20 */ /* 0x000fe20008410000 */
[----:B-1----:R-:W-:Y:S01]  /*5910*/  FFMA.FTZ R4, -R29, R29, 1 ;  /* 0x3f8000001d047423 */ /* 0x002fe2000001011d */
[----:B------:R-:W-:Y:S01]  /*5920*/  FFMA.FTZ R33, R137, -UR5, R29 ;  /* 0x8000000589217c23 */ /* 0x000fe2000801001d */
[----:B------:R-:W-:Y:S01]  /*5930*/  FMUL.FTZ R196, R142, UR7 ;  /* 0x000000078ec47c20 */ /* 0x000fe20008410000 */
[----:B------:R-:W-:Y:S01]  /*5940*/  FMUL.FTZ R166, R140, UR7 ;  /* 0x000000078ca67c20 */ /* 0x000fe20008410000 */
[----:B------:R-:W-:Y:S01]  /*5950*/  FMUL.FTZ R167, R138, UR7 ;  /* 0x000000078aa77c20 */ /* 0x000fe20008410000 */
[----:B------:R-:W-:Y:S01]  /*5960*/  FMUL.FTZ R197, R6, UR7 ;  /* 0x0000000706c57c20 */ /* 0x000fe20008410000 */
[----:B------:R-:W-:Y:S01]  /*5970*/  FMUL.FTZ R199, R5, UR7 ;  /* 0x0000000705c77c20 */ /* 0x000fe20008410000 */
[----:B------:R-:W-:Y:S01]  /*5980*/  FMUL.FTZ R168, R4, UR7 ;  /* 0x0000000704a87c20 */ /* 0x000fe20008410000 */
[----:B--2---:R-:W-:Y:S01]  /*5990*/  FFMA.FTZ R0, -R144, R144, 1 ;  /* 0x3f80000090007423 */ /* 0x004fe20000010190 */
[----:B------:R-:W-:Y:S01]  /*59a0*/  FFMA.FTZ R29, R135, -UR5, R144 ;  /* 0x80000005871d7c23 */ /* 0x000fe20008010090 */
[----:B------:R-:W-:Y:S02]  /*59b0*/  FMUL.FTZ R169, R143, UR7 ;  /* 0x000000078fa97c20 */ /* 0x000fe40008410000 */
        /* <DEDUP_REMOVED lines=11> */
.L_x_1247:
        /* <DEDUP_REMOVED lines=126> */
.L_x_1248:
        /* <DEDUP_REMOVED lines=9> */
[----:B------:R-:W-:Y:S01]  /*62e0*/  FSEL R5, R5, RZ, P0 ;  /* 0x000000ff05057208 */ /* 0x000fe20000000000 */
[--C-:B------:R-:W-:Y:S01]  /*62f0*/  FFMA.FTZ R14, R14, UR13, -R6.reuse ;  /* 0x0000000d0e0e7c23 */ /* 0x100fe20008010806 */
[----:B------:R-:W-:Y:S01]  /*6300*/  FSETP.NEU.FTZ.AND P0, PT, R240, -INF , PT ;  /* 0xff800000f000780b */ /* 0x000fe20003f1d000 */
[----:B------:R-:W-:Y:S01]  /*6310*/  MUFU.EX2 R144, R7 ;  /* 0x0000000700907308 */ /* 0x000fe20000000800 */
[----:B------:R-:W-:Y:S01]  /*6320*/  FFMA.FTZ R132, R132, UR13, -R6 ;  /* 0x0000000d84847c23 */ /* 0x000fe20008010806 */
        /* <DEDUP_REMOVED lines=16> */
[----:B------:R-:W1:Y:S01]  /*6430*/  MUFU.EX2 R146, R14 ;  /* 0x0000000e00927308 */ /* 0x000e620000000800 */
[----:B------:R-:W-:Y:S01]  /*6440*/  FFMA.FTZ R4, R22, UR13, -R4 ;  /* 0x0000000d16047c23 */ /* 0x000fe20008010804 */
[--C-:B------:R-:W-:Y:S01]  /*6450*/  FFMA.FTZ R35, R35, UR13, -R6.reuse ;  /* 0x0000000d23237c23 */ /* 0x100fe20008010806 */
[--C-:B------:R-:W-:Y:S01]  /*6460*/  FFMA.FTZ R34, R34, UR13, -R6.reuse ;  /* 0x0000000d22227c23 */ /* 0x100fe20008010806 */
[--C-:B------:R-:W-:Y:S01]  /*6470*/  FFMA.FTZ R13, R13, UR13, -R6.reuse ;  /* 0x0000000d0d0d7c23 */ /* 0x100fe20008010806 */
[--C-:B------:R-:W-:Y:S01]  /*6480*/  FFMA.FTZ R12, R12, UR13, -R6.reuse ;  /* 0x0000000d0c0c7c23 */ /* 0x100fe20008010806 */
[----:B------:R-:W-:Y:S01]  /*6490*/  FSETP.NEU.FTZ.AND P0, PT, R241, -INF , PT ;  /* 0xff800000f100780b */ /* 0x000fe20003f1d000 */
[----:B------:R-:W-:Y:S03]  /*64a0*/  FFMA.FTZ R6, R33, UR13, -R6 ;  /* 0x0000000d21067c23 */ /* 0x000fe60008010806 */
[----:B------:R1:W-:Y:S01]  /*64b0*/  MUFU.EX2 R235, R5 ;  /* 0x0000000500eb7308 */ /* 0x0003e20000000800 */
[----:B------:R-:W-:Y:S02]  /*64c0*/  FSEL R0, R0, RZ, P0 ;  /* 0x000000ff00007208 */ /* 0x000fe40000000000 */
[----:B------:R-:W-:Y:S03]  /*64d0*/  PLOP3.LUT P0, PT, PT, PT, UP0, 0x80, 0x0 ;  /* 0x000000000000781c */ /* 0x000fe60003f0f008 */
[--C-:B------:R-:W-:Y:S04]  /*64e0*/  FFMA.FTZ R21, R21, UR13, -R0.reuse ;  /* 0x0000000d15157c23 */ /* 0x100fe80008010800 */
        /* <DEDUP_REMOVED lines=8> */
[----:B------:R-:W2:Y:S10]  /*6570*/  MUFU.EX2 R216, R10 ;  /* 0x0000000a00d87308 */ /* 0x000eb40000000800 */
[----:B------:R2:W-:Y:S10]  /*6580*/  MUFU.EX2 R232, R4 ;  /* 0x0000000400e87308 */ /* 0x0005f40000000800 */
[----:B------:R-:W-:Y:S10]  /*6590*/  MUFU.EX2 R233, R13 ;  /* 0x0000000d00e97308 */ /* 0x000ff40000000800 */
[----:B------:R-:W3:Y:S10]  /*65a0*/  MUFU.EX2 R231, R12 ;  /* 0x0000000c00e77308 */ /* 0x000ef40000000800 */
[----:B------:R-:W-:Y:S10]  /*65b0*/  MUFU.EX2 R230, R9 ;  /* 0x0000000900e67308 */ /* 0x000ff40000000800 */
[----:B------:R-:W4:Y:S10]  /*65c0*/  MUFU.EX2 R229, R8 ;  /* 0x0000000800e57308 */ /* 0x000f340000000800 */
        /* <DEDUP_REMOVED lines=18> */
[----:B------:R-:W-:Y:S10]  /*66f0*/  MUFU.EX2 R228, R25 ;  /* 0x0000001900e47308 */ /* 0x000ff40000000800 */
[----:B------:R-:W4:Y:S10]  /*6700*/  MUFU.EX2 R226, R24 ;  /* 0x0000001800e27308 */ /* 0x000f340000000800 */
[----:B------:R-:W-:Y:S10]  /*6710*/  MUFU.EX2 R227, R134 ;  /* 0x0000008600e37308 */ /* 0x000ff40000000800 */
[----:B------:R-:W4:Y:S01]  /*6720*/  MUFU.EX2 R234, R23 ;  /* 0x0000001700ea7308 */ /* 0x000f220000000800 */
[----:B-1----:R-:W-:Y:S02]  /*6730*/  F2FP.F16.F32.PACK_AB R5, R146, R144 ;  /* 0x000000909205723e */ /* 0x002fe400000000ff */
[----:B--2---:R-:W-:Y:S02]  /*6740*/  F2FP.F16.F32.PACK_AB R4, R216, R145 ;  /* 0x00000091d804723e */ /* 0x004fe400000000ff */
        /* <DEDUP_REMOVED lines=30> */
[----:B------:R-:W-:Y:S08]  /*6930*/  LDSM.16.M88.4 R32, [R179+UR4+0x6000] ;  /* 0x00600004b320783b */ /* 0x000ff00008000200 */
[----:B------:R-:W1:Y:S08]  /*6940*/  LDSM.16.M88.4 R16, [R176+0xf000] ;  /* 0x00f00000b010783b */ /* 0x000e700000000200 */
[----:B------:R-:W2:Y:S08]  /*6950*/  LDSM.16.M88.4 R28, [R179+UR4+0x6800] ;  /* 0x00680004b31c783b */ /* 0x000eb00008000200 */
[----:B------:R-:W3:Y:S08]  /*6960*/  LDSM.16.M88.4 R132, [R176+0xf400] ;  /* 0x00f40000b084783b */ /* 0x000ef00000000200 */
[----:B------:R-:W-:Y:S08]  /*6970*/  LDSM.16.M88.4 R136, [R180] ;  /* 0x00000000b488783b */ /* 0x000ff00000000200 */
[----:B------:R-:W4:Y:S01]  /*6980*/  LDSM.16.M88.4 R140, [R177+0xf000] ;  /* 0x00f00000b18c783b */ /* 0x000f220000000200 */
        /* <DEDUP_REMOVED lines=68> */
[----:B------:R-:W-:Y:S01]  /*6dd0*/  FADD.FTZ R8, -R149, R8 ;  /* 0x0000000895087221 */ /* 0x000fe20000010100 */
[----:B------:R-:W1:Y:S01]  /*6de0*/  LDSM.16.M88.4 R144, [R177+0x13400] ;  /* 0x01340000b190783b */ /* 0x000e620000000200 */
[C---:B------:R-:W-:Y:S01]  /*6df0*/  FADD.FTZ R10, -R148.reuse, R10 ;  /* 0x0000000a940a7221 */ /* 0x040fe20000010100 */
[----:B------:R-:W-:Y:S01]  /*6e00*/  FADD.FTZ R11, -R148, R11 ;  /* 0x0000000b940b7221 */ /* 0x000fe20000010100 */
[----:B------:R-:W-:Y:S01]  /*6e10*/  FMUL.FTZ R132, R216, R7 ;  /* 0x00000007d8847220 */ /* 0x000fe20000410000 */
[----:B------:R-:W-:Y:S01]  /*6e20*/  FMUL.FTZ R6, R211, R8 ;  /* 0x00000008d3067220 */ /* 0x000fe20000410000 */
[----:B------:R-:W-:Y:S01]  /*6e30*/  FADD.FTZ R14, -R148, R14 ;  /* 0x0000000e940e7221 */ /* 0x000fe20000010100 */
[----:B------:R-:W-:Y:S01]  /*6e40*/  FADD.FTZ R9, -R149, R9 ;  /* 0x0000000995097221 */ /* 0x000fe20000010100 */
[----:B------:R-:W-:Y:S01]  /*6e50*/  FMUL.FTZ R8, R191, R10 ;  /* 0x0000000abf087220 */ /* 0x000fe20000410000 */
[----:B------:R-:W-:Y:S01]  /*6e60*/  FMUL.FTZ R7, R190, R11 ;  /* 0x0000000bbe077220 */ /* 0x000fe20000410000 */
        /* <DEDUP_REMOVED lines=14> */
[----:B------:R-:W-:Y:S01]  /*6f50*/  FMUL.FTZ R7, R160, R7 ;  /* 0x00000007a0077220 */ /* 0x000fe20000410000 */
[C---:B------:R-:W-:Y:S01]  /*6f60*/  FADD.FTZ R16, -R150.reuse, R16 ;  /* 0x0000001096107221 */ /* 0x040fe20000010100 */
[----:B------:R-:W-:Y:S01]  /*6f70*/  FADD.FTZ R17, -R150, R17 ;  /* 0x0000001196117221 */ /* 0x000fe20000010100 */
[C---:B------:R-:W-:Y:S01]  /*6f80*/  FADD.FTZ R18, -R151.reuse, R18 ;  /* 0x0000001297127221 */ /* 0x040fe20000010100 */
[----:B------:R-:W-:Y:S01]  /*6f90*/  FADD.FTZ R19, -R151, R19 ;  /* 0x0000001397137221 */ /* 0x000fe20000010100 */
[----:B------:R-:W-:Y:S01]  /*6fa0*/  F2FP.F16.F32.PACK_AB R132, R132, R4 ;  /* 0x000000048484723e */ /* 0x000fe200000000ff */
[----:B------:R-:W-:Y:S01]  /*6fb0*/  FMUL.FTZ R6, R158, R6 ;  /* 0x000000069e067220 */ /* 0x000fe20000410000 */
        /* <DEDUP_REMOVED lines=10> */
[-C--:B-1----:R-:W-:Y:S03]  /*7060*/  HMMA.16816.F32 R20, R140, R144.reuse, R20 ;  /* 0x000000908c14723c */ /* 0x082fe60000001814 */
[----:B------:R-:W-:Y:S01]  /*7070*/  F2FP.F16.F32.PACK_AB R17, R5, R6 ;  /* 0x000000060511723e */ /* 0x000fe200000000ff */
[----:B------:R-:W-:Y:S01]  /*7080*/  FMUL.FTZ R6, R162, R9 ;  /* 0x00000009a2067220 */ /* 0x000fe20000410000 */
[----:B------:R-:W-:Y:S01]  /*7090*/  F2FP.F16.F32.PACK_AB R15, R15, R4 ;  /* 0x000000040f0f723e */ /* 0x000fe200000000ff */
[C---:B------:R-:W-:Y:S05]  /*70a0*/  HMMA.16816.F32 R24, R136.reuse, R144, R24 ;  /* 0x000000908818723c */ /* 0x040fea0000001818 */
[----:B------:R-:W-:Y:S01]  /*70b0*/  F2FP.F16.F32.PACK_AB R14, R14, R0 ;  /* 0x000000000e0e723e */ /* 0x000fe200000000ff */
[-C--:B------:R-:W-:Y:S05]  /*70c0*/  HMMA.16816.F32 R28, R136, R146.reuse, R28 ;  /* 0x00000092881c723c */ /* 0x080fea000000181c */
[----:B------:R-:W-:Y:S01]  /*70d0*/  FMUL.FTZ R13, R165, R13 ;  /* 0x0000000da50d7220 */ /* 0x000fe20000410000 */
[----:B------:R-:W-:Y:S05]  /*70e0*/  HMMA.16816.F32 R32, R140, R146, R32 ;  /* 0x000000928c20723c */ /* 0x000fea0000001820 */
[----:B------:R-:W-:Y:S01]  /*70f0*/  FMUL.FTZ R5, R171, R18 ;  /* 0x00000012ab057220 */ /* 0x000fe20000410000 */
[C---:B------:R-:W-:Y:S01]  /*7100*/  FADD.FTZ R20, -R150.reuse, R20 ;  /* 0x0000001496147221 */ /* 0x040fe20000010100 */
        /* <DEDUP_REMOVED lines=37> */
[----:B------:R-:W-:Y:S01]  /*7360*/  IADD3 R161, R204, 0x40, RZ ;  /* 0x00000040cca17810 */ /* 0x000fe20007ffe0ff */
[----:B------:R-:W-:Y:S01]  /*7370*/  FMUL.FTZ R9, R237, R33 ;  /* 0x00000021ed097220 */ /* 0x000fe20000410000 */
[----:B------:R-:W-:Y:S01]  /*7380*/  FMUL.FTZ R20, R236, R34 ;  /* 0x00000022ec147220 */ /* 0x000fe20000410000 */
[----:B------:R-:W-:Y:S01]  /*7390*/  IADD3 R160, R204, 0x20, RZ ;  /* 0x00000020cca07810 */ /* 0x000fe20007ffe0ff */
        /* <DEDUP_REMOVED lines=69> */
.L_x_1249:
        /* <DEDUP_REMOVED lines=123> */
.L_x_1250:
        /* <DEDUP_REMOVED lines=442> */
.L_x_1252:
[----:B------:R-:W-:Y:S01]  /*9b40*/  @UP0 UIADD3 UR5, UR45, UR48, URZ ;  /* 0x000000302d050290 */ /* 0x000fe2000fffe03f */
[----:B-1----:R-:W-:Y:S01]  /*9b50*/  LEA R0, R247, UR4, 0x1 ;  /* 0x00000004f7007c11 */ /* 0x002fe2000f8e08ff */
        /* <DEDUP_REMOVED lines=17> */
.L_x_1253:
        /* <DEDUP_REMOVED lines=50> */
.L_x_1255:
[----:B------:R-:W-:Y:S05]  /*9f90*/  BSYNC B0 ;  /* 0x0000000000007941 */ /* 0x000fea0003800000 */
.L_x_1254:
        /* <DEDUP_REMOVED lines=20> */
.L_x_1257:
[----:B------:R-:W-:Y:S05]  /*a0e0*/  BSYNC B0 ;  /* 0x0000000000007941 */ /* 0x000fea0003800000 */
.L_x_1256:
[----:B------:R-:W-:Y:S01]  /*a0f0*/  UIMAD UR5, UR5, UR12, URZ ;  /* 0x0000000c050572a4 */ /* 0x000fe2000f8e023f */
[----:B------:R-:W-:Y:S01]  /*a100*/  IMAD.U32 R3, RZ, RZ, UR12 ;  /* 0x0000000cff037e24 */ /* 0x000fe2000f8e00ff */
[----:B--2---:R-:W2:Y:S01]  /*a110*/  LDS.128 R20, [R0+0xf000] ;  /* 0x00f0000000147984 */ /* 0x004ea20000000c00 */
[----:B------:R-:W-:Y:S01]  /*a120*/  USHF.R.S32.HI UR8, URZ, 0x1f, UR58 ;  /* 0x0000001f3f087899 */ /* 0x000fe2000801143a */
[----:B------:R-:W-:Y:S01]  /*a130*/  BSSY B0, `(.L_x_1258) ;  /* 0x000001f000007945 */ /* 0x000fe20003800000 */
[----:B------:R-:W-:Y:S01]  /*a140*/  UIMAD UR5, UR46, UR13, UR5 ;  /* 0x0000000d2e0572a4 */ /* 0x000fe2000f8e0205 */
[----:B------:R-:W-:Y:S01]  /*a150*/  IMAD.WIDE.U32 R6, R3, UR46, R6 ;  /* 0x0000002e03067c25 */ /* 0x000fe2000f8e0006 */
[----:B------:R-:W2:Y:S01]  /*a160*/  LDS.128 R16, [R0+0x11000] ;  /* 0x0110000000107984 */ /* 0x000ea20000000c00 */
[----:B------:R-:W-:-:S03]  /*a170*/  ULDC.64 UR6, c[0x0][0x470] ;  /* 0x00011c0000067ab9 */ /* 0x000fc60000000a00 */
[----:B------:R1:W2:Y:S01]  /*a180*/  LDS.128 R12, [R0+0x13000] ;  /* 0x01300000000c7984 */ /* 0x0002a20000000c00 */
[----:B------:R-:W-:Y:S01]  /*a190*/  IADD3 R6, P0, R6, UR14, RZ ;  /* 0x0000000e06067c10 */ /* 0x000fe2000ff1e0ff */
        /* <DEDUP_REMOVED lines=24> */
.L_x_1259:
[----:B------:R-:W-:Y:S05]  /*a320*/  BSYNC B0 ;  /* 0x0000000000007941 */ /* 0x000fea0003800000 */
.L_x_1258:
        /* <DEDUP_REMOVED lines=18> */
.L_x_1233:
[----:B------:R-:W-:Y:S05]  /*a450*/  BSYNC B1 ;  /* 0x0000000000017941 */ /* 0x000fea0003800000 */
.L_x_1219:
        /* <DEDUP_REMOVED lines=8> */
.L_x_1260:
[----:B------:R-:W-:Y:S05]  /*a4e0*/  EXIT ;  /* 0x000000000000794d */ /* 0x000fea0003800000 */
.L_x_1262:
        /* <DEDUP_REMOVED lines=9> */
.L_x_1316:


//--------------------- .text._ZN5flash25flash_bwd_dot_do_o_kernelILb0E23Flash_bwd_kernel_traitsILi96ELi64ELi128ELi8ELi2ELi4ELi4ELb0ELb0EN7cutlass6half_tE19Flash_kernel_traitsILi96ELi64ELi128ELi8ES3_EEEEvNS_16Flash_bwd_paramsE --------------------------
	.section	.text._ZN5flash25flash_bwd_dot_do_o_kernelILb0E23Flash_bwd_kernel_traitsILi96ELi64ELi128ELi8ELi2ELi4ELi4ELb0ELb0EN7cutlass6half_tE19Flash_kernel_traitsILi96ELi64ELi128ELi8ES3_EEEEvNS_16Flash_bwd_paramsE,"ax",@progbits
	.align	128
        .global         _ZN5flash25flash_bwd_dot_do_o_kernelILb0E23Flash_bwd_kernel_traitsILi96ELi64ELi128ELi8ELi2ELi4ELi4ELb0ELb0EN7cutlass6half_tE19Flash_kernel_traitsILi96ELi64ELi128ELi8ES3_EEEEvNS_16Flash_bwd_paramsE
        .type           _ZN5flash25flash_bwd_dot_do_o_kernelILb0E23Flash_bwd_kernel_traitsILi96ELi64ELi128ELi8ELi2ELi4ELi4ELb0ELb0EN7cutlass6half_tE19Flash_kernel_traitsILi96ELi64ELi128ELi8ES3_EEEEvNS_16Flash_bwd_paramsE,@function
        .size           _ZN5flash25flash_bwd_dot_do_o_kernelILb0E23Flash_bwd_kernel_traitsILi96ELi64ELi128ELi8ELi2ELi4ELi4ELb0ELb0EN7cutlass6half_tE19Flash_kernel_traitsILi96ELi64ELi128ELi8ES3_EEEEvNS_16Flash_bwd_paramsE,(.L_x_1317 - _ZN5flash25flash_bwd_dot_do_o_kernelILb0E23Flash_bwd_kernel_traitsILi96ELi64ELi128ELi8ELi2ELi4ELi4ELb0ELb0EN7cutlass6half_tE19Flash_kernel_traitsILi96ELi64ELi128ELi8ES3_EEEEvNS_16Flash_bwd_paramsE)
        .other          _ZN5flash25flash_bwd_dot_do_o_kernelILb0E23Flash_bwd_kernel_traitsILi96ELi64ELi128ELi8ELi2ELi4ELi4ELb0ELb0EN7cutlass6half_tE19Flash_kernel_traitsILi96ELi64ELi128ELi8ES3_EEEEvNS_16Flash_bwd_paramsE,@"STO_CUDA_ENTRY STV_DEFAULT"
_ZN5flash25flash_bwd_dot_do_o_kernelILb0E23Flash_bwd_kernel_traitsILi96ELi64ELi128ELi8ELi2ELi4ELi4ELb0ELb0EN7cutlass6half_tE19Flash_kernel_traitsILi96ELi64ELi128ELi8ES3_EEEEvNS_16Flash_bwd_paramsE:
.text._ZN5flash25flash_bwd_dot_do_o_kernelILb0E23Flash_bwd_kernel_traitsILi96ELi64ELi128ELi8ELi2ELi4ELi4ELb0ELb0EN7cutlass6half_tE19Flash_kernel_traitsILi96ELi64ELi128ELi8ES3_EEEEvNS_16Flash_bwd_paramsE:
        /* <DEDUP_REMOVED lines=52> */
.L_x_1263:
[----:B------:R-:W0:Y:S08]  /*0340*/  LDC R2, c[0x0][0x270] ;  /* 0x00009c00ff027b82 */ /* 0x000e300000000800 */
[----:B------:R-:W1:Y:S01]  /*0350*/  LDC R4, c[0x0][0x2d4] ;  /* 0x0000b500ff047b82 */ /* 0x000e620000000800 */
[----:B0-----:R-:W-:-:S04]  /*0360*/  IMAD R39, R9, R2, UR5 ;  /* 0x0000000509277e24 */ /* 0x001fc8000f8e0202 */
[----:B-1----:R-:W-:-:S07]  /*0370*/  IMAD R39, R39, R4, RZ ;  /* 0x0000000427277224 */ /* 0x002fce00078e02ff */
.L_x_1264:
        /* <DEDUP_REMOVED lines=49> */
.L_x_1266:
[----:B------:R-:W-:Y:S05]  /*0690*/  BSYNC B0 ;  /* 0x0000000000007941 */ /* 0x000fea0003800000 */
.L_x_1265:
        /* <DEDUP_REMOVED lines=44> */
.L_x_1268:
[----:B------:R-:W-:Y:S05]  /*0960*/  BSYNC B0 ;  /* 0x0000000000007941 */ /* 0x000fea0003800000 */
.L_x_1267:
        /* <DEDUP_REMOVED lines=90> */
.L_x_1269:
        /* <DEDUP_REMOVED lines=15> */
.L_x_1317:


//--------------------- .text._ZN5flash25flash_bwd_dot_do_o_kernelILb1E23Flash_bwd_kernel_traitsILi96ELi64ELi128ELi8ELi2ELi4ELi4ELb0ELb0EN7cutlass6half_tE19Flash_kernel_traitsILi96ELi64ELi128ELi8ES3_EEEEvNS_16Flash_bwd_paramsE --------------------------
	.section	.text._ZN5flash25flash_bwd_dot_do_o_kernelILb1E23Flash_bwd_kernel_traitsILi96ELi64ELi128ELi8ELi2ELi4ELi4ELb0ELb0EN7cutlass6half_tE19Flash_kernel_traitsILi96ELi64ELi128ELi8ES3_EEEEvNS_16Flash_bwd_paramsE,"ax",@progbits
	.align	128
        .global         _ZN5flash25flash_bwd_dot_do_o_kernelILb1E23Flash_bwd_kernel_traitsILi96ELi64ELi128ELi8ELi2ELi4ELi4ELb0ELb0EN7cutlass6half_tE19Flash_kernel_traitsILi96ELi64ELi128ELi8ES3_EEEEvNS_16Flash_bwd_paramsE
        .type           _ZN5flash25flash_bwd_dot_do_o_kernelILb1E23Flash_bwd_kernel_traitsILi96ELi64ELi128ELi8ELi2ELi4ELi4ELb0ELb0EN7cutlass6half_tE19Flash_kernel_traitsILi96ELi64ELi128ELi8ES3_EEEEvNS_16Flash_bwd_paramsE,@function
        .size           _ZN5flash25flash_bwd_dot_do_o_kernelILb1E23Flash_bwd_kernel_traitsILi96ELi64ELi128ELi8ELi2ELi4ELi4ELb0ELb0EN7cutlass6half_tE19Flash_kernel_traitsILi96ELi64ELi128ELi8ES3_EEEEvNS_16Flash_bwd_paramsE,(.L_x_1318 - _ZN5flash25flash_bwd_dot_do_o_kernelILb1E23Flash_bwd_kernel_traitsILi96ELi64ELi128ELi8ELi2ELi4ELi4ELb0ELb0EN7cutlass6half_tE19Flash_kernel_traitsILi96ELi64ELi128ELi8ES3_EEEEvNS_16Flash_bwd_paramsE)
        .other          _ZN5flash25flash_bwd_dot_do_o_kernelILb1E23Flash_bwd_kernel_traitsILi96ELi64ELi128ELi8ELi2ELi4ELi4ELb0ELb0EN7cutlass6half_tE19Flash_kernel_traitsILi96ELi64ELi128ELi8ES3_EEEEvNS_16Flash_bwd_paramsE,@"STO_CUDA_ENTRY STV_DEFAULT"
_ZN5flash25flash_bwd_dot_do_o_kernelILb1E23Flash_bwd_kernel_traitsILi96ELi64ELi128ELi8ELi2ELi4ELi4ELb0ELb0EN7cutlass6half_tE19Flash_kernel_traitsILi96ELi64ELi128ELi8ES3_EEEEvNS_16Flash_bwd_paramsE:
.text._ZN5flash25flash_bwd_dot_do_o_kernelILb1E23Flash_bwd_kernel_traitsILi96ELi64ELi128ELi8ELi2ELi4ELi4ELb0ELb0EN7cutlass6half_tE19Flash_kernel_traitsILi96ELi64ELi128ELi8ES3_EEEEvNS_16Flash_bwd_paramsE:
        /* <DEDUP_REMOVED lines=60> */
.L_x_1270:
        /* <DEDUP_REMOVED lines=27> */
.L_x_1271:
[----:B------:R-:W-:-:S04]  /*0570*/  IMAD R3, R3, R13, R6 ;  /* 0x0000000d03037224 */ /* 0x000fc800078e0206 */
[----:B------:R-:W-:-:S07]  /*0580*/  IMAD R42, R3, R42, RZ ;  /* 0x0000002a032a7224 */ /* 0x000fce00078e02ff */
.L_x_1272:
        /* <DEDUP_REMOVED lines=61> */
.L_x_1274:
[----:B------:R-:W-:Y:S05]  /*0960*/  BSYNC B0 ;  /* 0x0000000000007941 */ /* 0x000fea0003800000 */
.L_x_1273:
        /* <DEDUP_REMOVED lines=42> */
.L_x_1276:
[----:B------:R-:W-:Y:S05]  /*0c10*/  BSYNC B0 ;  /* 0x0000000000007941 */ /* 0x000fea0003800000 */
.L_x_1275:
        /* <DEDUP_REMOVED lines=95> */
.L_x_1277:
        /* <DEDUP_REMOVED lines=15> */
.L_x_1318:


//--------------------- .nv.shared._ZN5flash44flash_bwd_dq_dk_dv_loop_seqk_parallel_kernelI23Flash_bwd_kernel_traitsILi96ELi64ELi128ELi8ELi2ELi4ELi4ELb1ELb0EN7cutlass6half_tE19Flash_kernel_traitsILi96ELi64ELi128ELi8ES3_EELb0ELb0ELb0ELb0ELb0ELb1ELb0EEEvNS_16Flash_bwd_paramsE --------------------------
	.section	.nv.shared._ZN5flash44flash_bwd_dq_dk_dv_loop_seqk_parallel_kernelI23Flash_bwd_kernel_traitsILi96ELi64ELi128ELi8ELi2ELi4ELi4ELb1ELb0EN7cutlass6half_tE19Flash_kernel_traitsILi96ELi64ELi128ELi8ES3_EELb0ELb0ELb0ELb0ELb0ELb1ELb0EEEvNS_16Flash_bwd_paramsE,"aw",@nobits
	.sectionflags	@""
	.align	16
	.zero		1024


//--------------------- .nv.shared.reserved.0     --------------------------
	.section	.nv.shared.reserved.0,"aw",@nobits
	.weak		__nv_reservedSMEM_offset_0_alias
	.size		__nv_reservedSMEM_offset_0_alias, 0, 0
	.other		__nv_reservedSMEM_offset_0_alias,@"STO_CUDA_RESERVED_SHARED STV_DEFAULT"
__nv_reservedSMEM_offset_0_alias:
	.zero		0


//--------------------- .nv.global                --------------------------
	.section	.nv.global,"aw",@nobits
.nv.global:
	.type		_ZN65_INTERNAL_d347571c_29_flash_bwd_hdim96_fp16_sm80_cu_0106449f_30714cute1_E,@object
	.size		_ZN65_INTERNAL_d347571c_29_flash_bwd_hdim96_fp16_sm80_cu_0106449f_30714cute1_E,(_ZN65_INTERNAL_d347571c_29_flash_bwd_hdim96_fp16_sm80_cu_0106449f_30714cuda3std3__45__cpo6cbeginE - _ZN65_INTERNAL_d347571c_29_flash_bwd_hdim96_fp16_sm80_cu_0106449f_30714cute1_E)
_ZN65_INTERNAL_d347571c_29_flash_bwd_hdim96_fp16_sm80_cu_0106449f_30714cute1_E:
	.zero		1
	.type		_ZN65_INTERNAL_d347571c_29_flash_bwd_hdim96_fp16_sm80_cu_0106449f_30714cuda3std3__45__cpo6cbeginE,@object
	.size		_ZN65_INTERNAL_d347571c_29_flash_bwd_hdim96_fp16_sm80_cu_0106449f_30714cuda3std3__45__cpo6cbeginE,(_ZN65_INTERNAL_d347571c_29_flash_bwd_hdim96_fp16_sm80_cu_0106449f_30714cuda3std3__48in_placeE - _ZN65_INTERNAL_d347571c_29_flash_bwd_hdim96_fp16_sm80_cu_0106449f_30714cuda3std3__45__cpo6cbeginE)
_ZN65_INTERNAL_d347571c_29_flash_bwd_hdim96_fp16_sm80_cu_0106449f_30714cuda3std3__45__cpo6cbeginE:
	.zero		1
	.type		_ZN65_INTERNAL_d347571c_29_flash_bwd_hdim96_fp16_sm80_cu_0106449f_30714cuda3std3__48in_placeE,@object
	.size		_ZN65_INTERNAL_d347571c_29_flash_bwd_hdim96_fp16_sm80_cu_0106449f_30714cuda3std3__48in_placeE,(_ZN65_INTERNAL_d347571c_29_flash_bwd_hdim96_fp16_sm80_cu_0106449f_30714cuda3std6ranges3__45__cpo9iter_moveE - _ZN65_INTERNAL_d347571c_29_flash_bwd_hdim96_fp16_sm80_cu_0106449f_30714cuda3std3__48in_placeE)
_ZN65_INTERNAL_d347571c_29_flash_bwd_hdim96_fp16_sm80_cu_0106449f_30714cuda3std3__48in_placeE:
	.zero		1
	.type		_ZN65_INTERNAL_d347571c_29_flash_bwd_hdim96_fp16_sm80_cu_0106449f_30714cuda3std6ranges3__45__cpo9iter_moveE,@object
	.size		_ZN65_INTERNAL_d347571c_29_flash_bwd_hdim96_fp16_sm80_cu_0106449f_30714cuda3std6ranges3__45__cpo9iter_moveE,(_ZN65_INTERNAL_d347571c_29_flash_bwd_hdim96_fp16_sm80_cu_0106449f_30714cuda3std3__45__cpo5beginE - _ZN65_INTERNAL_d347571c_29_flash_bwd_hdim96_fp16_sm80_cu_0106449f_30714cuda3std6ranges3__45__cpo9iter_moveE)
_ZN65_INTERNAL_d347571c_29_flash_bwd_hdim96_fp16_sm80_cu_0106449f_30714cuda3std6ranges3__45__cpo9iter_moveE:
	.zero		1
	.type		_ZN65_INTERNAL_d347571c_29_flash_bwd_hdim96_fp16_sm80_cu_0106449f_30714cuda3std3__45__cpo5beginE,@object
	.size		_ZN65_INTERNAL_d347571c_29_flash_bwd_hdim96_fp16_sm80_cu_0106449f_30714cuda3std3__45__cpo5beginE,(_ZN65_INTERNAL_d347571c_29_flash_bwd_hdim96_fp16_sm80_cu_0106449f_30714cuda3std3__467_GLOBAL__N__d347571c_29_flash_bwd_hdim96_fp16_sm80_cu_0106449f_30716ignoreE - _ZN65_INTERNAL_d347571c_29_flash_bwd_hdim96_fp16_sm80_cu_0106449f_30714cuda3std3__45__cpo5beginE)
_ZN65_INTERNAL_d347571c_29_flash_bwd_hdim96_fp16_sm80_cu_0106449f_30714cuda3std3__45__cpo5beginE:
	.zero		1
	.type		_ZN65_INTERNAL_d347571c_29_flash_bwd_hdim96_fp16_sm80_cu_0106449f_30714cuda3std3__467_GLOBAL__N__d347571c_29_flash_bwd_hdim96_fp16_sm80_cu_0106449f_30716ignoreE,@object
	.size		_ZN65_INTERNAL_d347571c_29_flash_bwd_hdim96_fp16_sm80_cu_0106449f_30714cuda3std3__467_GLOBAL__N__d347571c_29_flash_bwd_hdim96_fp16_sm80_cu_0106449f_30716ignoreE,(_ZN65_INTERNAL_d347571c_29_flash_bwd_hdim96_fp16_sm80_cu_0106449f_30714cute7productE - _ZN65_INTERNAL_d347571c_29_flash_bwd_hdim96_fp16_sm80_cu_0106449f_30714cuda3std3__467_GLOBAL__N__d347571c_29_flash_bwd_hdim96_fp16_sm80_cu_0106449f_30716ignoreE)
_ZN65_INTERNAL_d347571c_29_flash_bwd_hdim96_fp16_sm80_cu_0106449f_30714cuda3std3__467_GLOBAL__N__d347571c_29_flash_bwd_hdim96_fp16_sm80_cu_0106449f_30716ignoreE:
	.zero		1
	.type		_ZN65_INTERNAL_d347571c_29_flash_bwd_hdim96_fp16_sm80_cu_0106449f_30714cute7productE,@object
	.size		_ZN65_INTERNAL_d347571c_29_flash_bwd_hdim96_fp16_sm80_cu_0106449f_30714cute7productE,(_ZN65_INTERNAL_d347571c_29_flash_bwd_hdim96_fp16_sm80_cu_0106449f_30714cuda3std3__45__cpo3endE - _ZN65_INTERNAL_d347571c_29_flash_bwd_hdim96_fp16_sm80_cu_0106449f_30714cute7productE)
_ZN65_INTERNAL_d347571c_29_flash_bwd_hdim96_fp16_sm80_cu_0106449f_30714cute7productE:
	.zero		1
	.type		_ZN65_INTERNAL_d347571c_29_flash_bwd_hdim96_fp16_sm80_cu_0106449f_30714cuda3std3__45__cpo3endE,@object
	.size		_ZN65_INTERNAL_d347571c_29_flash_bwd_hdim96_fp16_sm80_cu_0106449f_30714cuda3std3__45__cpo3endE,(_ZN65_INTERNAL_d347571c_29_flash_bwd_hdim96_fp16_sm80_cu_0106449f_30714cuda3std3__419piecewise_constructE - _ZN65_INTERNAL_d347571c_29_flash_bwd_hdim96_fp16_sm80_cu_0106449f_30714cuda3std3__45__cpo3endE)
_ZN65_INTERNAL_d347571c_29_flash_bwd_hdim96_fp16_sm80_cu_0106449f_30714cuda3std3__45__cpo3endE:
	.zero		1
	.type		_ZN65_INTERNAL_d347571c_29_flash_bwd_hdim96_fp16_sm80_cu_0106449f_30714cuda3std3__419piecewise_constructE,@object
	.size		_ZN65_INTERNAL_d347571c_29_flash_bwd_hdim96_fp16_sm80_cu_0106449f_30714cuda3std3__419piecewise_constructE,(_ZN65_INTERNAL_d347571c_29_flash_bwd_hdim96_fp16_sm80_cu_0106449f_30714cuda3std3__45__cpo4cendE - _ZN65_INTERNAL_d347571c_29_flash_bwd_hdim96_fp16_sm80_cu_0106449f_30714cuda3std3__419piecewise_constructE)
_ZN65_INTERNAL_d347571c_29_flash_bwd_hdim96_fp16_sm80_cu_0106449f_30714cuda3std3__419piecewise_constructE:
	.zero		1
	.type		_ZN65_INTERNAL_d347571c_29_flash_bwd_hdim96_fp16_sm80_cu_0106449f_30714cuda3std3__45__cpo4cendE,@object
	.size		_ZN65_INTERNAL_d347571c_29_flash_bwd_hdim96_fp16_sm80_cu_0106449f_30714cuda3std3__45__cpo4cendE,(_ZN65_INTERNAL_d347571c_29_flash_bwd_hdim96_fp16_sm80_cu_0106449f_30714cuda3std6ranges3__45__cpo4swapE - _ZN65_INTERNAL_d347571c_29_flash_bwd_hdim96_fp16_sm80_cu_0106449f_30714cuda3std3__45__cpo4cendE)
_ZN65_INTERNAL_d347571c_29_flash_bwd_hdim96_fp16_sm80_cu_0106449f_30714cuda3std3__45__cpo4cendE:
	.zero		1
	.type		_ZN65_INTERNAL_d347571c_29_flash_bwd_hdim96_fp16_sm80_cu_0106449f_30714cuda3std6ranges3__45__cpo4swapE,@object
	.size		_ZN65_INTERNAL_d347571c_29_flash_bwd_hdim96_fp16_sm80_cu_0106449f_30714cuda3std6ranges3__45__cpo4swapE,(.L_7 - _ZN65_INTERNAL_d347571c_29_flash_bwd_hdim96_fp16_sm80_cu_0106449f_30714cuda3std6ranges3__45__cpo4swapE)
_ZN65_INTERNAL_d347571c_29_flash_bwd_hdim96_fp16_sm80_cu_0106449f_30714cuda3std6ranges3__45__cpo4swapE:
	.zero		1
.L_7:


//--------------------- .nv.shared._ZN5flash44flash_bwd_dq_dk_dv_loop_seqk_parallel_kernelI23Flash_bwd_kernel_traitsILi96ELi64ELi128ELi8ELi2ELi4ELi4ELb1ELb0EN7cutlass6half_tE19Flash_kernel_traitsILi96ELi64ELi128ELi8ES3_EELb0ELb0ELb0ELb0ELb0ELb0ELb0EEEvNS_16Flash_bwd_paramsE --------------------------
	.section	.nv.shared._ZN5flash44flash_bwd_dq_dk_dv_loop_seqk_parallel_kernelI23Flash_bwd_kernel_traitsILi96ELi64ELi128ELi8ELi2ELi4ELi4ELb1ELb0EN7cutlass6half_tE19Flash_kernel_traitsILi96ELi64ELi128ELi8ES3_EELb0ELb0ELb0ELb0ELb0ELb0ELb0EEEvNS_16Flash_bwd_paramsE,"aw",@nobits
	.sectionflags	@""
	.align	16
	.zero		1024


//--------------------- .nv.shared._ZN5flash44flash_bwd_dq_dk_dv_loop_seqk_parallel_kernelI23Flash_bwd_kernel_traitsILi96ELi64ELi128ELi8ELi2ELi4ELi4ELb1ELb0EN7cutlass6half_tE19Flash_kernel_traitsILi96ELi64ELi128ELi8ES3_EELb0ELb0ELb1ELb0ELb0ELb0ELb0EEEvNS_16Flash_bwd_paramsE --------------------------
	.section	.nv.shared._ZN5flash44flash_bwd_dq_dk_dv_loop_seqk_parallel_kernelI23Flash_bwd_kernel_traitsILi96ELi64ELi128ELi8ELi2ELi4ELi4ELb1ELb0EN7cutlass6half_tE19Flash_kernel_traitsILi96ELi64ELi128ELi8ES3_EELb0ELb0ELb1ELb0ELb0ELb0ELb0EEEvNS_16Flash_bwd_paramsE,"aw",@nobits
	.sectionflags	@""
	.align	16
	.zero		1024


//--------------------- .nv.shared._ZN5flash44flash_bwd_dq_dk_dv_loop_seqk_parallel_kernelI23Flash_bwd_kernel_traitsILi96ELi64ELi128ELi8ELi2ELi4ELi4ELb1ELb0EN7cutlass6half_tE19Flash_kernel_traitsILi96ELi64ELi128ELi8ES3_EELb0ELb0ELb0ELb0ELb1ELb1ELb0EEEvNS_16Flash_bwd_paramsE --------------------------
	.section	.nv.shared._ZN5flash44flash_bwd_dq_dk_dv_loop_seqk_parallel_kernelI23Flash_bwd_kernel_traitsILi96ELi64ELi128ELi8ELi2ELi4ELi4ELb1ELb0EN7cutlass6half_tE19Flash_kernel_traitsILi96ELi64ELi128ELi8ES3_EELb0ELb0ELb0ELb0ELb1ELb1ELb0EEEvNS_16Flash_bwd_paramsE,"aw",@nobits
	.sectionflags	@""
	.align	16
	.zero		1024


//--------------------- .nv.shared._ZN5flash44flash_bwd_dq_dk_dv_loop_seqk_parallel_kernelI23Flash_bwd_kernel_traitsILi96ELi64ELi128ELi8ELi2ELi4ELi4ELb1ELb0EN7cutlass6half_tE19Flash_kernel_traitsILi96ELi64ELi128ELi8ES3_EELb0ELb0ELb0ELb1ELb0ELb0ELb0EEEvNS_16Flash_bwd_paramsE --------------------------
	.section	.nv.shared._ZN5flash44flash_bwd_dq_dk_dv_loop_seqk_parallel_kernelI23Flash_bwd_kernel_traitsILi96ELi64ELi128ELi8ELi2ELi4ELi4ELb1ELb0EN7cutlass6half_tE19Flash_kernel_traitsILi96ELi64ELi128ELi8ES3_EELb0ELb0ELb0ELb1ELb0ELb0ELb0EEEvNS_16Flash_bwd_paramsE,"aw",@nobits
	.sectionflags	@""
	.align	16
	.zero		1024


//--------------------- .nv.shared._ZN5flash44flash_bwd_dq_dk_dv_loop_seqk_parallel_kernelI23Flash_bwd_kernel_traitsILi96ELi64ELi128ELi8ELi2ELi4ELi4ELb1ELb0EN7cutlass6half_tE19Flash_kernel_traitsILi96ELi64ELi128ELi8ES3_EELb0ELb0ELb1ELb0ELb0ELb1ELb0EEEvNS_16Flash_bwd_paramsE --------------------------
	.section	.nv.shared._ZN5flash44flash_bwd_dq_dk_dv_loop_seqk_parallel_kernelI23Flash_bwd_kernel_traitsILi96ELi64ELi128ELi8ELi2ELi4ELi4ELb1ELb0EN7cutlass6half_tE19Flash_kernel_traitsILi96ELi64ELi128ELi8ES3_EELb0ELb0ELb1ELb0ELb0ELb1ELb0EEEvNS_16Flash_bwd_paramsE,"aw",@nobits
	.sectionflags	@""
	.align	16
	.zero		1024


//--------------------- .nv.shared._ZN5flash44flash_bwd_dq_dk_dv_loop_seqk_parallel_kernelI23Flash_bwd_kernel_traitsILi96ELi64ELi128ELi8ELi2ELi4ELi4ELb1ELb0EN7cutlass6half_tE19Flash_kernel_traitsILi96ELi64ELi128ELi8ES3_EELb0ELb0ELb1ELb1ELb0ELb0ELb0EEEvNS_16Flash_bwd_paramsE --------------------------
	.section	.nv.shared._ZN5flash44flash_bwd_dq_dk_dv_loop_seqk_parallel_kernelI23Flash_bwd_kernel_traitsILi96ELi64ELi128ELi8ELi2ELi4ELi4ELb1ELb0EN7cutlass6half_tE19Flash_kernel_traitsILi96ELi64ELi128ELi8ES3_EELb0ELb0ELb1ELb1ELb0ELb0ELb0EEEvNS_16Flash_bwd_paramsE,"aw",@nobits
	.sectionflags	@""
	.align	16
	.zero		1024


//--------------------- .nv.shared._ZN5flash27flash_bwd_convert_dq_kernelI23Flash_bwd_kernel_traitsILi96ELi64ELi128ELi8ELi2ELi4ELi4ELb1ELb0EN7cutlass6half_tE19Flash_kernel_traitsILi96ELi64ELi128ELi8ES3_EEEEvNS_16Flash_bwd_paramsEi --------------------------
	.section	.nv.shared._ZN5flash27flash_bwd_convert_dq_kernelI23Flash_bwd_kernel_traitsILi96ELi64ELi128ELi8ELi2ELi4ELi4ELb1ELb0EN7cutlass6half_tE19Flash_kernel_traitsILi96ELi64ELi128ELi8ES3_EEEEvNS_16Flash_bwd_paramsEi,"aw",@nobits
	.sectionflags	@""
	.align	16
	.zero		1024


//--------------------- .nv.shared._ZN5flash44flash_bwd_dq_dk_dv_loop_seqk_parallel_kernelI23Flash_bwd_kernel_traitsILi96ELi64ELi128ELi8ELi2ELi4ELi4ELb1ELb0EN7cutlass6half_tE19Flash_kernel_traitsILi96ELi64ELi128ELi8ES3_EELb1ELb0ELb0ELb0ELb0ELb1ELb0EEEvNS_16Flash_bwd_paramsE --------------------------
	.section	.nv.shared._ZN5flash44flash_bwd_dq_dk_dv_loop_seqk_parallel_kernelI23Flash_bwd_kernel_traitsILi96ELi64ELi128ELi8ELi2ELi4ELi4ELb1ELb0EN7cutlass6half_tE19Flash_kernel_traitsILi96ELi64ELi128ELi8ES3_EELb1ELb0ELb0ELb0ELb0ELb1ELb0EEEvNS_16Flash_bwd_paramsE,"aw",@nobits
	.sectionflags	@""
	.align	16
	.zero		1024


//--------------------- .nv.shared._ZN5flash44flash_bwd_dq_dk_dv_loop_seqk_parallel_kernelI23Flash_bwd_kernel_traitsILi96ELi64ELi128ELi8ELi2ELi4ELi4ELb1ELb0EN7cutlass6half_tE19Flash_kernel_traitsILi96ELi64ELi128ELi8ES3_EELb0ELb0ELb0ELb0ELb0ELb1ELb1EEEvNS_16Flash_bwd_paramsE --------------------------
	.section	.nv.shared._ZN5flash44flash_bwd_dq_dk_dv_loop_seqk_parallel_kernelI23Flash_bwd_kernel_traitsILi96ELi64ELi128ELi8ELi2ELi4ELi4ELb1ELb0EN7cutlass6half_tE19Flash_kernel_traitsILi96ELi64ELi128ELi8ES3_EELb0ELb0ELb0ELb0ELb0ELb1ELb1EEEvNS_16Flash_bwd_paramsE,"aw",@nobits
	.sectionflags	@""
	.align	16
	.zero		1024


//--------------------- .nv.shared._ZN5flash44flash_bwd_dq_dk_dv_loop_seqk_parallel_kernelI23Flash_bwd_kernel_traitsILi96ELi64ELi128ELi8ELi2ELi4ELi4ELb1ELb0EN7cutlass6half_tE19Flash_kernel_traitsILi96ELi64ELi128ELi8ES3_EELb1ELb0ELb0ELb0ELb0ELb0ELb0EEEvNS_16Flash_bwd_paramsE --------------------------
	.section	.nv.shared._ZN5flash44flash_bwd_dq_dk_dv_loop_seqk_parallel_kernelI23Flash_bwd_kernel_traitsILi96ELi64ELi128ELi8ELi2ELi4ELi4ELb1ELb0EN7cutlass6half_tE19Flash_kernel_traitsILi96ELi64ELi128ELi8ES3_EELb1ELb0ELb0ELb0ELb0ELb0ELb0EEEvNS_16Flash_bwd_paramsE,"aw",@nobits
	.sectionflags	@""
	.align	16
	.zero		1024


//--------------------- .nv.shared._ZN5flash44flash_bwd_dq_dk_dv_loop_seqk_parallel_kernelI23Flash_bwd_kernel_traitsILi96ELi64ELi128ELi8ELi2ELi4ELi4ELb1ELb0EN7cutlass6half_tE19Flash_kernel_traitsILi96ELi64ELi128ELi8ES3_EELb0ELb0ELb0ELb0ELb0ELb0ELb1EEEvNS_16Flash_bwd_paramsE --------------------------
	.section	.nv.shared._ZN5flash44flash_bwd_dq_dk_dv_loop_seqk_parallel_kernelI23Flash_bwd_kernel_traitsILi96ELi64ELi128ELi8ELi2ELi4ELi4ELb1ELb0EN7cutlass6half_tE19Flash_kernel_traitsILi96ELi64ELi128ELi8ES3_EELb0ELb0ELb0ELb0ELb0ELb0ELb1EEEvNS_16Flash_bwd_paramsE,"aw",@nobits
	.sectionflags	@""
	.align	16
	.zero		1024


//--------------------- .nv.shared._ZN5flash44flash_bwd_dq_dk_dv_loop_seqk_parallel_kernelI23Flash_bwd_kernel_traitsILi96ELi64ELi128ELi8ELi2ELi4ELi4ELb1ELb0EN7cutlass6half_tE19Flash_kernel_traitsILi96ELi64ELi128ELi8ES3_EELb1ELb0ELb1ELb0ELb0ELb0ELb0EEEvNS_16Flash_bwd_paramsE --------------------------
	.section	.nv.shared._ZN5flash44flash_bwd_dq_dk_dv_loop_seqk_parallel_kernelI23Flash_bwd_kernel_traitsILi96ELi64ELi128ELi8ELi2ELi4ELi4ELb1ELb0EN7cutlass6half_tE19Flash_kernel_traitsILi96ELi64ELi128ELi8ES3_EELb1ELb0ELb1ELb0ELb0ELb0ELb0EEEvNS_16Flash_bwd_paramsE,"aw",@nobits
	.sectionflags	@""
	.align	16
	.zero		1024


//--------------------- .nv.shared._ZN5flash44flash_bwd_dq_dk_dv_loop_seqk_parallel_kernelI23Flash_bwd_kernel_traitsILi96ELi64ELi128ELi8ELi2ELi4ELi4ELb1ELb0EN7cutlass6half_tE19Flash_kernel_traitsILi96ELi64ELi128ELi8ES3_EELb0ELb0ELb1ELb0ELb0ELb0ELb1EEEvNS_16Flash_bwd_paramsE --------------------------
	.section	.nv.shared._ZN5flash44flash_bwd_dq_dk_dv_loop_seqk_parallel_kernelI23Flash_bwd_kernel_traitsILi96ELi64ELi128ELi8ELi2ELi4ELi4ELb1ELb0EN7cutlass6half_tE19Flash_kernel_traitsILi96ELi64ELi128ELi8ES3_EELb0ELb0ELb1ELb0ELb0ELb0ELb1EEEvNS_16Flash_bwd_paramsE,"aw",@nobits
	.sectionflags	@""
	.align	16
	.zero		1024


//--------------------- .nv.shared._ZN5flash44flash_bwd_dq_dk_dv_loop_seqk_parallel_kernelI23Flash_bwd_kernel_traitsILi96ELi64ELi128ELi8ELi2ELi4ELi4ELb1ELb0EN7cutlass6half_tE19Flash_kernel_traitsILi96ELi64ELi128ELi8ES3_EELb1ELb0ELb0ELb0ELb1ELb1ELb0EEEvNS_16Flash_bwd_paramsE --------------------------
	.section	.nv.shared._ZN5flash44flash_bwd_dq_dk_dv_loop_seqk_parallel_kernelI23Flash_bwd_kernel_traitsILi96ELi64ELi128ELi8ELi2ELi4ELi4ELb1ELb0EN7cutlass6half_tE19Flash_kernel_traitsILi96ELi64ELi128ELi8ES3_EELb1ELb0ELb0ELb0ELb1ELb1ELb0EEEvNS_16Flash_bwd_paramsE,"aw",@nobits
	.sectionflags	@""
	.align	16
	.zero		1024


//--------------------- .nv.shared._ZN5flash44flash_bwd_dq_dk_dv_loop_seqk_parallel_kernelI23Flash_bwd_kernel_traitsILi96ELi64ELi128ELi8ELi2ELi4ELi4ELb1ELb0EN7cutlass6half_tE19Flash_kernel_traitsILi96ELi64ELi128ELi8ES3_EELb0ELb0ELb0ELb0ELb1ELb1ELb1EEEvNS_16Flash_bwd_paramsE --------------------------
	.section	.nv.shared._ZN5flash44flash_bwd_dq_dk_dv_loop_seqk_parallel_kernelI23Flash_bwd_kernel_traitsILi96ELi64ELi128ELi8ELi2ELi4ELi4ELb1ELb0EN7cutlass6half_tE19Flash_kernel_traitsILi96ELi64ELi128ELi8ES3_EELb0ELb0ELb0ELb0ELb1ELb1ELb1EEEvNS_16Flash_bwd_paramsE,"aw",@nobits
	.sectionflags	@""
	.align	16
	.zero		1024


//--------------------- .nv.shared._ZN5flash44flash_bwd_dq_dk_dv_loop_seqk_parallel_kernelI23Flash_bwd_kernel_traitsILi96ELi64ELi128ELi8ELi2ELi4ELi4ELb1ELb0EN7cutlass6half_tE19Flash_kernel_traitsILi96ELi64ELi128ELi8ES3_EELb1ELb0ELb0ELb1ELb0ELb0ELb0EEEvNS_16Flash_bwd_paramsE --------------------------
	.section	.nv.shared._ZN5flash44flash_bwd_dq_dk_dv_loop_seqk_parallel_kernelI23Flash_bwd_kernel_traitsILi96ELi64ELi128ELi8ELi2ELi4ELi4ELb1ELb0EN7cutlass6half_tE19Flash_kernel_traitsILi96ELi64ELi128ELi8ES3_EELb1ELb0ELb0ELb1ELb0ELb0ELb0EEEvNS_16Flash_bwd_paramsE,"aw",@nobits
	.sectionflags	@""
	.align	16
	.zero		1024


//--------------------- .nv.shared._ZN5flash44flash_bwd_dq_dk_dv_loop_seqk_parallel_kernelI23Flash_bwd_kernel_traitsILi96ELi64ELi128ELi8ELi2ELi4ELi4ELb1ELb0EN7cutlass6half_tE19Flash_kernel_traitsILi96ELi64ELi128ELi8ES3_EELb0ELb0ELb0ELb1ELb0ELb0ELb1EEEvNS_16Flash_bwd_paramsE --------------------------
	.section	.nv.shared._ZN5flash44flash_bwd_dq_dk_dv_loop_seqk_parallel_kernelI23Flash_bwd_kernel_traitsILi96ELi64ELi128ELi8ELi2ELi4ELi4ELb1ELb0EN7cutlass6half_tE19Flash_kernel_traitsILi96ELi64ELi128ELi8ES3_EELb0ELb0ELb0ELb1ELb0ELb0ELb1EEEvNS_16Flash_bwd_paramsE,"aw",@nobits
	.sectionflags	@""
	.align	16
	.zero		1024


//--------------------- .nv.shared._ZN5flash44flash_bwd_dq_dk_dv_loop_seqk_parallel_kernelI23Flash_bwd_kernel_traitsILi96ELi64ELi128ELi8ELi2ELi4ELi4ELb1ELb0EN7cutlass6half_tE19Flash_kernel_traitsILi96ELi64ELi128ELi8ES3_EELb1ELb0ELb1ELb0ELb0ELb1ELb0EEEvNS_16Flash_bwd_paramsE --------------------------
	.section	.nv.shared._ZN5flash44flash_bwd_dq_dk_dv_loop_seqk_parallel_kernelI23Flash_bwd_kernel_traitsILi96ELi64ELi128ELi8ELi2ELi4ELi4ELb1ELb0EN7cutlass6half_tE19Flash_kernel_traitsILi96ELi64ELi128ELi8ES3_EELb1ELb0ELb1ELb0ELb0ELb1ELb0EEEvNS_16Flash_bwd_paramsE,"aw",@nobits
	.sectionflags	@""
	.align	16
	.zero		1024


//--------------------- .nv.shared._ZN5flash44flash_bwd_dq_dk_dv_loop_seqk_parallel_kernelI23Flash_bwd_kernel_traitsILi96ELi64ELi128ELi8ELi2ELi4ELi4ELb1ELb0EN7cutlass6half_tE19Flash_kernel_traitsILi96ELi64ELi128ELi8ES3_EELb0ELb0ELb1ELb0ELb0ELb1ELb1EEEvNS_16Flash_bwd_paramsE --------------------------
	.section	.nv.shared._ZN5flash44flash_bwd_dq_dk_dv_loop_seqk_parallel_kernelI23Flash_bwd_kernel_traitsILi96ELi64ELi128ELi8ELi2ELi4ELi4ELb1ELb0EN7cutlass6half_tE19Flash_kernel_traitsILi96ELi64ELi128ELi8ES3_EELb0ELb0ELb1ELb0ELb0ELb1ELb1EEEvNS_16Flash_bwd_paramsE,"aw",@nobits
	.sectionflags	@""
	.align	16
	.zero		1024


//--------------------- .nv.shared._ZN5flash44flash_bwd_dq_dk_dv_loop_seqk_parallel_kernelI23Flash_bwd_kernel_traitsILi96ELi64ELi128ELi8ELi2ELi4ELi4ELb1ELb0EN7cutlass6half_tE19Flash_kernel_traitsILi96ELi64ELi128ELi8ES3_EELb1ELb0ELb1ELb1ELb0ELb0ELb0EEEvNS_16Flash_bwd_paramsE --------------------------
	.section	.nv.shared._ZN5flash44flash_bwd_dq_dk_dv_loop_seqk_parallel_kernelI23Flash_bwd_kernel_traitsILi96ELi64ELi128ELi8ELi2ELi4ELi4ELb1ELb0EN7cutlass6half_tE19Flash_kernel_traitsILi96ELi64ELi128ELi8ES3_EELb1ELb0ELb1ELb1ELb0ELb0ELb0EEEvNS_16Flash_bwd_paramsE,"aw",@nobits
	.sectionflags	@""
	.align	16
	.zero		1024


//--------------------- .nv.shared._ZN5flash44flash_bwd_dq_dk_dv_loop_seqk_parallel_kernelI23Flash_bwd_kernel_traitsILi96ELi64ELi128ELi8ELi2ELi4ELi4ELb1ELb0EN7cutlass6half_tE19Flash_kernel_traitsILi96ELi64ELi128ELi8ES3_EELb0ELb0ELb1ELb1ELb0ELb0ELb1EEEvNS_16Flash_bwd_paramsE --------------------------
	.section	.nv.shared._ZN5flash44flash_bwd_dq_dk_dv_loop_seqk_parallel_kernelI23Flash_bwd_kernel_traitsILi96ELi64ELi128ELi8ELi2ELi4ELi4ELb1ELb0EN7cutlass6half_tE19Flash_kernel_traitsILi96ELi64ELi128ELi8ES3_EELb0ELb0ELb1ELb1ELb0ELb0ELb1EEEvNS_16Flash_bwd_paramsE,"aw",@nobits
	.sectionflags	@""
	.align	16
	.zero		1024


//--------------------- .nv.shared._ZN5flash25flash_bwd_dot_do_o_kernelILb0E23Flash_bwd_kernel_traitsILi96ELi64ELi128ELi8ELi2ELi4ELi4ELb1ELb0EN7cutlass6half_tE19Flash_kernel_traitsILi96ELi64ELi128ELi8ES3_EEEEvNS_16Flash_bwd_paramsE --------------------------
	.section	.nv.shared._ZN5flash25flash_bwd_dot_do_o_kernelILb0E23Flash_bwd_kernel_traitsILi96ELi64ELi128ELi8ELi2ELi4ELi4ELb1ELb0EN7cutlass6half_tE19Flash_kernel_traitsILi96ELi64ELi128ELi8ES3_EEEEvNS_16Flash_bwd_paramsE,"aw",@nobits
	.sectionflags	@""
	.align	16
	.zero		1024


//--------------------- .nv.shared._ZN5flash25flash_bwd_dot_do_o_kernelILb1E23Flash_bwd_kernel_traitsILi96ELi64ELi128ELi8ELi2ELi4ELi4ELb1ELb0EN7cutlass6half_tE19Flash_kernel_traitsILi96ELi64ELi128ELi8ES3_EEEEvNS_16Flash_bwd_paramsE --------------------------
	.section	.nv.shared._ZN5flash25flash_bwd_dot_do_o_kernelILb1E23Flash_bwd_kernel_traitsILi96ELi64ELi128ELi8ELi2ELi4ELi4ELb1ELb0EN7cutlass6half_tE19Flash_kernel_traitsILi96ELi64ELi128ELi8ES3_EEEEvNS_16Flash_bwd_paramsE,"aw",@nobits
	.sectionflags	@""
	.align	16
	.zero		1024


//--------------------- .nv.shared._ZN5flash27flash_bwd_convert_dq_kernelI23Flash_bwd_kernel_traitsILi96ELi64ELi128ELi8ELi2ELi4ELi4ELb0ELb0EN7cutlass6half_tE19Flash_kernel_traitsILi96ELi64ELi128ELi8ES3_EEEEvNS_16Flash_bwd_paramsEi --------------------------
	.section	.nv.shared._ZN5flash27flash_bwd_convert_dq_kernelI23Flash_bwd_kernel_traitsILi96ELi64ELi128ELi8ELi2ELi4ELi4ELb0ELb0EN7cutlass6half_tE19Flash_kernel_traitsILi96ELi64ELi128ELi8ES3_EEEEvNS_16Flash_bwd_paramsEi,"aw",@nobits
	.sectionflags	@""
	.align	16
	.zero		1024


//--------------------- .nv.shared._ZN5flash44flash_bwd_dq_dk_dv_loop_seqk_parallel_kernelI23Flash_bwd_kernel_traitsILi96ELi64ELi128ELi8ELi2ELi4ELi4ELb0ELb0EN7cutlass6half_tE19Flash_kernel_traitsILi96ELi64ELi128ELi8ES3_EELb1ELb0ELb0ELb0ELb0ELb1ELb0EEEvNS_16Flash_bwd_paramsE --------------------------
	.section	.nv.shared._ZN5flash44flash_bwd_dq_dk_dv_loop_seqk_parallel_kernelI23Flash_bwd_kernel_traitsILi96ELi64ELi128ELi8ELi2ELi4ELi4ELb0ELb0EN7cutlass6half_tE19Flash_kernel_traitsILi96ELi64ELi128ELi8ES3_EELb1ELb0ELb0ELb0ELb0ELb1ELb0EEEvNS_16Flash_bwd_paramsE,"aw",@nobits
	.sectionflags	@""
	.align	16
	.zero		1024


//--------------------- .nv.shared._ZN5flash44flash_bwd_dq_dk_dv_loop_seqk_parallel_kernelI23Flash_bwd_kernel_traitsILi96ELi64ELi128ELi8ELi2ELi4ELi4ELb0ELb0EN7cutlass6half_tE19Flash_kernel_traitsILi96ELi64ELi128ELi8ES3_EELb0ELb0ELb0ELb0ELb0ELb1ELb1EEEvNS_16Flash_bwd_paramsE --------------------------
	.section	.nv.shared._ZN5flash44flash_bwd_dq_dk_dv_loop_seqk_parallel_kernelI23Flash_bwd_kernel_traitsILi96ELi64ELi128ELi8ELi2ELi4ELi4ELb0ELb0EN7cutlass6half_tE19Flash_kernel_traitsILi96ELi64ELi128ELi8ES3_EELb0ELb0ELb0ELb0ELb0ELb1ELb1EEEvNS_16Flash_bwd_paramsE,"aw",@nobits
	.sectionflags	@""
	.align	16
	.zero		1024


//--------------------- .nv.shared._ZN5flash44flash_bwd_dq_dk_dv_loop_seqk_parallel_kernelI23Flash_bwd_kernel_traitsILi96ELi64ELi128ELi8ELi2ELi4ELi4ELb0ELb0EN7cutlass6half_tE19Flash_kernel_traitsILi96ELi64ELi128ELi8ES3_EELb1ELb0ELb0ELb0ELb0ELb0ELb0EEEvNS_16Flash_bwd_paramsE --------------------------
	.section	.nv.shared._ZN5flash44flash_bwd_dq_dk_dv_loop_seqk_parallel_kernelI23Flash_bwd_kernel_traitsILi96ELi64ELi128ELi8ELi2ELi4ELi4ELb0ELb0EN7cutlass6half_tE19Flash_kernel_traitsILi96ELi64ELi128ELi8ES3_EELb1ELb0ELb0ELb0ELb0ELb0ELb0EEEvNS_16Flash_bwd_paramsE,"aw",@nobits
	.sectionflags	@""
	.align	16
	.zero		1024


//--------------------- .nv.shared._ZN5flash44flash_bwd_dq_dk_dv_loop_seqk_parallel_kernelI23Flash_bwd_kernel_traitsILi96ELi64ELi128ELi8ELi2ELi4ELi4ELb0ELb0EN7cutlass6half_tE19Flash_kernel_traitsILi96ELi64ELi128ELi8ES3_EELb0ELb0ELb0ELb0ELb0ELb0ELb1EEEvNS_16Flash_bwd_paramsE --------------------------
	.section	.nv.shared._ZN5flash44flash_bwd_dq_dk_dv_loop_seqk_parallel_kernelI23Flash_bwd_kernel_traitsILi96ELi64ELi128ELi8ELi2ELi4ELi4ELb0ELb0EN7cutlass6half_tE19Flash_kernel_traitsILi96ELi64ELi128ELi8ES3_EELb0ELb0ELb0ELb0ELb0ELb0ELb1EEEvNS_16Flash_bwd_paramsE,"aw",@nobits
	.sectionflags	@""
	.align	16
	.zero		1024


//--------------------- .nv.shared._ZN5flash44flash_bwd_dq_dk_dv_loop_seqk_parallel_kernelI23Flash_bwd_kernel_traitsILi96ELi64ELi128ELi8ELi2ELi4ELi4ELb0ELb0EN7cutlass6half_tE19Flash_kernel_traitsILi96ELi64ELi128ELi8ES3_EELb1ELb0ELb1ELb0ELb0ELb0ELb0EEEvNS_16Flash_bwd_paramsE --------------------------
	.section	.nv.shared._ZN5flash44flash_bwd_dq_dk_dv_loop_seqk_parallel_kernelI23Flash_bwd_kernel_traitsILi96ELi64ELi128ELi8ELi2ELi4ELi4ELb0ELb0EN7cutlass6half_tE19Flash_kernel_traitsILi96ELi64ELi128ELi8ES3_EELb1ELb0ELb1ELb0ELb0ELb0ELb0EEEvNS_16Flash_bwd_paramsE,"aw",@nobits
	.sectionflags	@""
	.align	16
	.zero		1024


//--------------------- .nv.shared._ZN5flash44flash_bwd_dq_dk_dv_loop_seqk_parallel_kernelI23Flash_bwd_kernel_traitsILi96ELi64ELi128ELi8ELi2ELi4ELi4ELb0ELb0EN7cutlass6half_tE19Flash_kernel_traitsILi96ELi64ELi128ELi8ES3_EELb0ELb0ELb1ELb0ELb0ELb0ELb1EEEvNS_16Flash_bwd_paramsE --------------------------
	.section	.nv.shared._ZN5flash44flash_bwd_dq_dk_dv_loop_seqk_parallel_kernelI23Flash_bwd_kernel_traitsILi96ELi64ELi128ELi8ELi2ELi4ELi4ELb0ELb0EN7cutlass6half_tE19Flash_kernel_traitsILi96ELi64ELi128ELi8ES3_EELb0ELb0ELb1ELb0ELb0ELb0ELb1EEEvNS_16Flash_bwd_paramsE,"aw",@nobits
	.sectionflags	@""
	.align	16
	.zero		1024


//--------------------- .nv.shared._ZN5flash44flash_bwd_dq_dk_dv_loop_seqk_parallel_kernelI23Flash_bwd_kernel_traitsILi96ELi64ELi128ELi8ELi2ELi4ELi4ELb0ELb0EN7cutlass6half_tE19Flash_kernel_traitsILi96ELi64ELi128ELi8ES3_EELb1ELb0ELb0ELb0ELb1ELb1ELb0EEEvNS_16Flash_bwd_paramsE --------------------------
	.section	.nv.shared._ZN5flash44flash_bwd_dq_dk_dv_loop_seqk_parallel_kernelI23Flash_bwd_kernel_traitsILi96ELi64ELi128ELi8ELi2ELi4ELi4ELb0ELb0EN7cutlass6half_tE19Flash_kernel_traitsILi96ELi64ELi128ELi8ES3_EELb1ELb0ELb0ELb0ELb1ELb1ELb0EEEvNS_16Flash_bwd_paramsE,"aw",@nobits
	.sectionflags	@""
	.align	16
	.zero		1024


//--------------------- .nv.shared._ZN5flash44flash_bwd_dq_dk_dv_loop_seqk_parallel_kernelI23Flash_bwd_kernel_traitsILi96ELi64ELi128ELi8ELi2ELi4ELi4ELb0ELb0EN7cutlass6half_tE19Flash_kernel_traitsILi96ELi64ELi128ELi8ES3_EELb0ELb0ELb0ELb0ELb1ELb1ELb1EEEvNS_16Flash_bwd_paramsE --------------------------
	.section	.nv.shared._ZN5flash44flash_bwd_dq_dk_dv_loop_seqk_parallel_kernelI23Flash_bwd_kernel_traitsILi96ELi64ELi128ELi8ELi2ELi4ELi4ELb0ELb0EN7cutlass6half_tE19Flash_kernel_traitsILi96ELi64ELi128ELi8ES3_EELb0ELb0ELb0ELb0ELb1ELb1ELb1EEEvNS_16Flash_bwd_paramsE,"aw",@nobits
	.sectionflags	@""
	.align	16
	.zero		1024


//--------------------- .nv.shared._ZN5flash44flash_bwd_dq_dk_dv_loop_seqk_parallel_kernelI23Flash_bwd_kernel_traitsILi96ELi64ELi128ELi8ELi2ELi4ELi4ELb0ELb0EN7cutlass6half_tE19Flash_kernel_traitsILi96ELi64ELi128ELi8ES3_EELb1ELb0ELb0ELb1ELb0ELb0ELb0EEEvNS_16Flash_bwd_paramsE --------------------------
	.section	.nv.shared._ZN5flash44flash_bwd_dq_dk_dv_loop_seqk_parallel_kernelI23Flash_bwd_kernel_traitsILi96ELi64ELi128ELi8ELi2ELi4ELi4ELb0ELb0EN7cutlass6half_tE19Flash_kernel_traitsILi96ELi64ELi128ELi8ES3_EELb1ELb0ELb0ELb1ELb0ELb0ELb0EEEvNS_16Flash_bwd_paramsE,"aw",@nobits
	.sectionflags	@""
	.align	16
	.zero		1024


//--------------------- .nv.shared._ZN5flash44flash_bwd_dq_dk_dv_loop_seqk_parallel_kernelI23Flash_bwd_kernel_traitsILi96ELi64ELi128ELi8ELi2ELi4ELi4ELb0ELb0EN7cutlass6half_tE19Flash_kernel_traitsILi96ELi64ELi128ELi8ES3_EELb0ELb0ELb0ELb1ELb0ELb0ELb1EEEvNS_16Flash_bwd_paramsE --------------------------
	.section	.nv.shared._ZN5flash44flash_bwd_dq_dk_dv_loop_seqk_parallel_kernelI23Flash_bwd_kernel_traitsILi96ELi64ELi128ELi8ELi2ELi4ELi4ELb0ELb0EN7cutlass6half_tE19Flash_kernel_traitsILi96ELi64ELi128ELi8ES3_EELb0ELb0ELb0ELb1ELb0ELb0ELb1EEEvNS_16Flash_bwd_paramsE,"aw",@nobits
	.sectionflags	@""
	.align	16
	.zero		1024


//--------------------- .nv.shared._ZN5flash44flash_bwd_dq_dk_dv_loop_seqk_parallel_kernelI23Flash_bwd_kernel_traitsILi96ELi64ELi128ELi8ELi2ELi4ELi4ELb0ELb0EN7cutlass6half_tE19Flash_kernel_traitsILi96ELi64ELi128ELi8ES3_EELb1ELb0ELb1ELb0ELb0ELb1ELb0EEEvNS_16Flash_bwd_paramsE --------------------------
	.section	.nv.shared._ZN5flash44flash_bwd_dq_dk_dv_loop_seqk_parallel_kernelI23Flash_bwd_kernel_traitsILi96ELi64ELi128ELi8ELi2ELi4ELi4ELb0ELb0EN7cutlass6half_tE19Flash_kernel_traitsILi96ELi64ELi128ELi8ES3_EELb1ELb0ELb1ELb0ELb0ELb1ELb0EEEvNS_16Flash_bwd_paramsE,"aw",@nobits
	.sectionflags	@""
	.align	16
	.zero		1024


//--------------------- .nv.shared._ZN5flash44flash_bwd_dq_dk_dv_loop_seqk_parallel_kernelI23Flash_bwd_kernel_traitsILi96ELi64ELi128ELi8ELi2ELi4ELi4ELb0ELb0EN7cutlass6half_tE19Flash_kernel_traitsILi96ELi64ELi128ELi8ES3_EELb0ELb0ELb1ELb0ELb0ELb1ELb1EEEvNS_16Flash_bwd_paramsE --------------------------
	.section	.nv.shared._ZN5flash44flash_bwd_dq_dk_dv_loop_seqk_parallel_kernelI23Flash_bwd_kernel_traitsILi96ELi64ELi128ELi8ELi2ELi4ELi4ELb0ELb0EN7cutlass6half_tE19Flash_kernel_traitsILi96ELi64ELi128ELi8ES3_EELb0ELb0ELb1ELb0ELb0ELb1ELb1EEEvNS_16Flash_bwd_paramsE,"aw",@nobits
	.sectionflags	@""
	.align	16
	.zero		1024


//--------------------- .nv.shared._ZN5flash44flash_bwd_dq_dk_dv_loop_seqk_parallel_kernelI23Flash_bwd_kernel_traitsILi96ELi64ELi128ELi8ELi2ELi4ELi4ELb0ELb0EN7cutlass6half_tE19Flash_kernel_traitsILi96ELi64ELi128ELi8ES3_EELb1ELb0ELb1ELb1ELb0ELb0ELb0EEEvNS_16Flash_bwd_paramsE --------------------------
	.section	.nv.shared._ZN5flash44flash_bwd_dq_dk_dv_loop_seqk_parallel_kernelI23Flash_bwd_kernel_traitsILi96ELi64ELi128ELi8ELi2ELi4ELi4ELb0ELb0EN7cutlass6half_tE19Flash_kernel_traitsILi96ELi64ELi128ELi8ES3_EELb1ELb0ELb1ELb1ELb0ELb0ELb0EEEvNS_16Flash_bwd_paramsE,"aw",@nobits
	.sectionflags	@""
	.align	16
	.zero		1024


//--------------------- .nv.shared._ZN5flash44flash_bwd_dq_dk_dv_loop_seqk_parallel_kernelI23Flash_bwd_kernel_traitsILi96ELi64ELi128ELi8ELi2ELi4ELi4ELb0ELb0EN7cutlass6half_tE19Flash_kernel_traitsILi96ELi64ELi128ELi8ES3_EELb0ELb0ELb1ELb1ELb0ELb0ELb1EEEvNS_16Flash_bwd_paramsE --------------------------
	.section	.nv.shared._ZN5flash44flash_bwd_dq_dk_dv_loop_seqk_parallel_kernelI23Flash_bwd_kernel_traitsILi96ELi64ELi128ELi8ELi2ELi4ELi4ELb0ELb0EN7cutlass6half_tE19Flash_kernel_traitsILi96ELi64ELi128ELi8ES3_EELb0ELb0ELb1ELb1ELb0ELb0ELb1EEEvNS_16Flash_bwd_paramsE,"aw",@nobits
	.sectionflags	@""
	.align	16
	.zero		1024


//--------------------- .nv.shared._ZN5flash25flash_bwd_dot_do_o_kernelILb0E23Flash_bwd_kernel_traitsILi96ELi64ELi128ELi8ELi2ELi4ELi4ELb0ELb0EN7cutlass6half_tE19Flash_kernel_traitsILi96ELi64ELi128ELi8ES3_EEEEvNS_16Flash_bwd_paramsE --------------------------
	.section	.nv.shared._ZN5flash25flash_bwd_dot_do_o_kernelILb0E23Flash_bwd_kernel_traitsILi96ELi64ELi128ELi8ELi2ELi4ELi4ELb0ELb0EN7cutlass6half_tE19Flash_kernel_traitsILi96ELi64ELi128ELi8ES3_EEEEvNS_16Flash_bwd_paramsE,"aw",@nobits
	.sectionflags	@""
	.align	16
	.zero		1024


//--------------------- .nv.shared._ZN5flash25flash_bwd_dot_do_o_kernelILb1E23Flash_bwd_kernel_traitsILi96ELi64ELi128ELi8ELi2ELi4ELi4ELb0ELb0EN7cutlass6half_tE19Flash_kernel_traitsILi96ELi64ELi128ELi8ES3_EEEEvNS_16Flash_bwd_paramsE --------------------------
	.section	.nv.shared._ZN5flash25flash_bwd_dot_do_o_kernelILb1E23Flash_bwd_kernel_traitsILi96ELi64ELi128ELi8ELi2ELi4ELi4ELb0ELb0EN7cutlass6half_tE19Flash_kernel_traitsILi96ELi64ELi128ELi8ES3_EEEEvNS_16Flash_bwd_paramsE,"aw",@nobits
	.sectionflags	@""
	.align	16
	.zero		1024


//--------------------- .nv.constant0._ZN5flash44flash_bwd_dq_dk_dv_loop_seqk_parallel_kernelI23Flash_bwd_kernel_traitsILi96ELi64ELi128ELi8ELi2ELi4ELi4ELb1ELb0EN7cutlass6half_tE19Flash_kernel_traitsILi96ELi64ELi128ELi8ES3_EELb0ELb0ELb0ELb0ELb0ELb1ELb0EEEvNS_16Flash_bwd_paramsE --------------------------
	.section	.nv.constant0._ZN5flash44flash_bwd_dq_dk_dv_loop_seqk_parallel_kernelI23Flash_bwd_kernel_traitsILi96ELi64ELi128ELi8ELi2ELi4ELi4ELb1ELb0EN7cutlass6half_tE19Flash_kernel_traitsILi96ELi64ELi128ELi8ES3_EELb0ELb0ELb0ELb0ELb0ELb1ELb0EEEvNS_16Flash_bwd_paramsE,"a",@progbits
	.sectionflags	@""
	.align	4
.nv.constant0._ZN5flash44flash_bwd_dq_dk_dv_loop_seqk_parallel_kernelI23Flash_bwd_kernel_traitsILi96ELi64ELi128ELi8ELi2ELi4ELi4ELb1ELb0EN7cutlass6half_tE19Flash_kernel_traitsILi96ELi64ELi128ELi8ES3_EELb0ELb0ELb0ELb0ELb0ELb1ELb0EEEvNS_16Flash_bwd_paramsE:
	.zero		1168


//--------------------- .nv.constant0._ZN5flash44flash_bwd_dq_dk_dv_loop_seqk_parallel_kernelI23Flash_bwd_kernel_traitsILi96ELi64ELi128ELi8ELi2ELi4ELi4ELb1ELb0EN7cutlass6half_tE19Flash_kernel_traitsILi96ELi64ELi128ELi8ES3_EELb0ELb0ELb0ELb0ELb0ELb0ELb0EEEvNS_16Flash_bwd_paramsE --------------------------
	.section	.nv.constant0._ZN5flash44flash_bwd_dq_dk_dv_loop_seqk_parallel_kernelI23Flash_bwd_kernel_traitsILi96ELi64ELi128ELi8ELi2ELi4ELi4ELb1ELb0EN7cutlass6half_tE19Flash_kernel_traitsILi96ELi64ELi128ELi8ES3_EELb0ELb0ELb0ELb0ELb0ELb0ELb0EEEvNS_16Flash_bwd_paramsE,"a",@progbits
	.sectionflags	@""
	.align	4
.nv.constant0._ZN5flash44flash_bwd_dq_dk_dv_loop_seqk_parallel_kernelI23Flash_bwd_kernel_traitsILi96ELi64ELi128ELi8ELi2ELi4ELi4ELb1ELb0EN7cutlass6half_tE19Flash_kernel_traitsILi96ELi64ELi128ELi8ES3_EELb0ELb0ELb0ELb0ELb0ELb0ELb0EEEvNS_16Flash_bwd_paramsE:
	.zero		1168


//--------------------- .nv.constant0._ZN5flash44flash_bwd_dq_dk_dv_loop_seqk_parallel_kernelI23Flash_bwd_kernel_traitsILi96ELi64ELi128ELi8ELi2ELi4ELi4ELb1ELb0EN7cutlass6half_tE19Flash_kernel_traitsILi96ELi64ELi128ELi8ES3_EELb0ELb0ELb1ELb0ELb0ELb0ELb0EEEvNS_16Flash_bwd_paramsE --------------------------
	.section	.nv.constant0._ZN5flash44flash_bwd_dq_dk_dv_loop_seqk_parallel_kernelI23Flash_bwd_kernel_traitsILi96ELi64ELi128ELi8ELi2ELi4ELi4ELb1ELb0EN7cutlass6half_tE19Flash_kernel_traitsILi96ELi64ELi128ELi8ES3_EELb0ELb0ELb1ELb0ELb0ELb0ELb0EEEvNS_16Flash_bwd_paramsE,"a",@progbits
	.sectionflags	@""
	.align	4
.nv.constant0._ZN5flash44flash_bwd_dq_dk_dv_loop_seqk_parallel_kernelI23Flash_bwd_kernel_traitsILi96ELi64ELi128ELi8ELi2ELi4ELi4ELb1ELb0EN7cutlass6half_tE19Flash_kernel_traitsILi96ELi64ELi128ELi8ES3_EELb0ELb0ELb1ELb0ELb0ELb0ELb0EEEvNS_16Flash_bwd_paramsE:
	.zero		1168


//--------------------- .nv.constant0._ZN5flash44flash_bwd_dq_dk_dv_loop_seqk_parallel_kernelI23Flash_bwd_kernel_traitsILi96ELi64ELi128ELi8ELi2ELi4ELi4ELb1ELb0EN7cutlass6half_tE19Flash_kernel_traitsILi96ELi64ELi128ELi8ES3_EELb0ELb0ELb0ELb0ELb1ELb1ELb0EEEvNS_16Flash_bwd_paramsE --------------------------
	.section	.nv.constant0._ZN5flash44flash_bwd_dq_dk_dv_loop_seqk_parallel_kernelI23Flash_bwd_kernel_traitsILi96ELi64ELi128ELi8ELi2ELi4ELi4ELb1ELb0EN7cutlass6half_tE19Flash_kernel_traitsILi96ELi64ELi128ELi8ES3_EELb0ELb0ELb0ELb0ELb1ELb1ELb0EEEvNS_16Flash_bwd_paramsE,"a",@progbits
	.sectionflags	@""
	.align	4
.nv.constant0._ZN5flash44flash_bwd_dq_dk_dv_loop_seqk_parallel_kernelI23Flash_bwd_kernel_traitsILi96ELi64ELi128ELi8ELi2ELi4ELi4ELb1ELb0EN7cutlass6half_tE19Flash_kernel_traitsILi96ELi64ELi128ELi8ES3_EELb0ELb0ELb0ELb0ELb1ELb1ELb0EEEvNS_16Flash_bwd_paramsE:
	.zero		1168


//--------------------- .nv.constant0._ZN5flash44flash_bwd_dq_dk_dv_loop_seqk_parallel_kernelI23Flash_bwd_kernel_traitsILi96ELi64ELi128ELi8ELi2ELi4ELi4ELb1ELb0EN7cutlass6half_tE19Flash_kernel_traitsILi96ELi64ELi128ELi8ES3_EELb0ELb0ELb0ELb1ELb0ELb0ELb0EEEvNS_16Flash_bwd_paramsE --------------------------
	.section	.nv.constant0._ZN5flash44flash_bwd_dq_dk_dv_loop_seqk_parallel_kernelI23Flash_bwd_kernel_traitsILi96ELi64ELi128ELi8ELi2ELi4ELi4ELb1ELb0EN7cutlass6half_tE19Flash_kernel_traitsILi96ELi64ELi128ELi8ES3_EELb0ELb0ELb0ELb1ELb0ELb0ELb0EEEvNS_16Flash_bwd_paramsE,"a",@progbits
	.sectionflags	@""
	.align	4
.nv.constant0._ZN5flash44flash_bwd_dq_dk_dv_loop_seqk_parallel_kernelI23Flash_bwd_kernel_traitsILi96ELi64ELi128ELi8ELi2ELi4ELi4ELb1ELb0EN7cutlass6half_tE19Flash_kernel_traitsILi96ELi64ELi128ELi8ES3_EELb0ELb0ELb0ELb1ELb0ELb0ELb0EEEvNS_16Flash_bwd_paramsE:
	.zero		1168


//--------------------- .nv.constant0._ZN5flash44flash_bwd_dq_dk_dv_loop_seqk_parallel_kernelI23Flash_bwd_kernel_traitsILi96ELi64ELi128ELi8ELi2ELi4ELi4ELb1ELb0EN7cutlass6half_tE19Flash_kernel_traitsILi96ELi64ELi128ELi8ES3_EELb0ELb0ELb1ELb0ELb0ELb1ELb0EEEvNS_16Flash_bwd_paramsE --------------------------
	.section	.nv.constant0._ZN5flash44flash_bwd_dq_dk_dv_loop_seqk_parallel_kernelI23Flash_bwd_kernel_traitsILi96ELi64ELi128ELi8ELi2ELi4ELi4ELb1ELb0EN7cutlass6half_tE19Flash_kernel_traitsILi96ELi64ELi128ELi8ES3_EELb0ELb0ELb1ELb0ELb0ELb1ELb0EEEvNS_16Flash_bwd_paramsE,"a",@progbits
	.sectionflags	@""
	.align	4
.nv.constant0._ZN5flash44flash_bwd_dq_dk_dv_loop_seqk_parallel_kernelI23Flash_bwd_kernel_traitsILi96ELi64ELi128ELi8ELi2ELi4ELi4ELb1ELb0EN7cutlass6half_tE19Flash_kernel_traitsILi96ELi64ELi128ELi8ES3_EELb0ELb0ELb1ELb0ELb0ELb1ELb0EEEvNS_16Flash_bwd_paramsE:
	.zero		1168


//--------------------- .nv.constant0._ZN5flash44flash_bwd_dq_dk_dv_loop_seqk_parallel_kernelI23Flash_bwd_kernel_traitsILi96ELi64ELi128ELi8ELi2ELi4ELi4ELb1ELb0EN7cutlass6half_tE19Flash_kernel_traitsILi96ELi64ELi128ELi8ES3_EELb0ELb0ELb1ELb1ELb0ELb0ELb0EEEvNS_16Flash_bwd_paramsE --------------------------
	.section	.nv.constant0._ZN5flash44flash_bwd_dq_dk_dv_loop_seqk_parallel_kernelI23Flash_bwd_kernel_traitsILi96ELi64ELi128ELi8ELi2ELi4ELi4ELb1ELb0EN7cutlass6half_tE19Flash_kernel_traitsILi96ELi64ELi128ELi8ES3_EELb0ELb0ELb1ELb1ELb0ELb0ELb0EEEvNS_16Flash_bwd_paramsE,"a",@progbits
	.sectionflags	@""
	.align	4
.nv.constant0._ZN5flash44flash_bwd_dq_dk_dv_loop_seqk_parallel_kernelI23Flash_bwd_kernel_traitsILi96ELi64ELi128ELi8ELi2ELi4ELi4ELb1ELb0EN7cutlass6half_tE19Flash_kernel_traitsILi96ELi64ELi128ELi8ES3_EELb0ELb0ELb1ELb1ELb0ELb0ELb0EEEvNS_16Flash_bwd_paramsE:
	.zero		1168


//--------------------- .nv.constant0._ZN5flash27flash_bwd_convert_dq_kernelI23Flash_bwd_kernel_traitsILi96ELi64ELi128ELi8ELi2ELi4ELi4ELb1ELb0EN7cutlass6half_tE19Flash_kernel_traitsILi96ELi64ELi128ELi8ES3_EEEEvNS_16Flash_bwd_paramsEi --------------------------
	.section	.nv.constant0._ZN5flash27flash_bwd_convert_dq_kernelI23Flash_bwd_kernel_traitsILi96ELi64ELi128ELi8ELi2ELi4ELi4ELb1ELb0EN7cutlass6half_tE19Flash_kernel_traitsILi96ELi64ELi128ELi8ES3_EEEEvNS_16Flash_bwd_paramsEi,"a",@progbits
	.sectionflags	@""
	.align	4
.nv.constant0._ZN5flash27flash_bwd_convert_dq_kernelI23Flash_bwd_kernel_traitsILi96ELi64ELi128ELi8ELi2ELi4ELi4ELb1ELb0EN7cutlass6half_tE19Flash_kernel_traitsILi96ELi64ELi128ELi8ES3_EEEEvNS_16Flash_bwd_paramsEi:
	.zero		1172


//--------------------- .nv.constant0._ZN5flash44flash_bwd_dq_dk_dv_loop_seqk_parallel_kernelI23Flash_bwd_kernel_traitsILi96ELi64ELi128ELi8ELi2ELi4ELi4ELb1ELb0EN7cutlass6half_tE19Flash_kernel_traitsILi96ELi64ELi128ELi8ES3_EELb1ELb0ELb0ELb0ELb0ELb1ELb0EEEvNS_16Flash_bwd_paramsE --------------------------
	.section	.nv.constant0._ZN5flash44flash_bwd_dq_dk_dv_loop_seqk_parallel_kernelI23Flash_bwd_kernel_traitsILi96ELi64ELi128ELi8ELi2ELi4ELi4ELb1ELb0EN7cutlass6half_tE19Flash_kernel_traitsILi96ELi64ELi128ELi8ES3_EELb1ELb0ELb0ELb0ELb0ELb1ELb0EEEvNS_16Flash_bwd_paramsE,"a",@progbits
	.sectionflags	@""
	.align	4
.nv.constant0._ZN5flash44flash_bwd_dq_dk_dv_loop_seqk_parallel_kernelI23Flash_bwd_kernel_traitsILi96ELi64ELi128ELi8ELi2ELi4ELi4ELb1ELb0EN7cutlass6half_tE19Flash_kernel_traitsILi96ELi64ELi128ELi8ES3_EELb1ELb0ELb0ELb0ELb0ELb1ELb0EEEvNS_16Flash_bwd_paramsE:
	.zero		1168


//--------------------- .nv.constant0._ZN5flash44flash_bwd_dq_dk_dv_loop_seqk_parallel_kernelI23Flash_bwd_kernel_traitsILi96ELi64ELi128ELi8ELi2ELi4ELi4ELb1ELb0EN7cutlass6half_tE19Flash_kernel_traitsILi96ELi64ELi128ELi8ES3_EELb0ELb0ELb0ELb0ELb0ELb1ELb1EEEvNS_16Flash_bwd_paramsE --------------------------
	.section	.nv.constant0._ZN5flash44flash_bwd_dq_dk_dv_loop_seqk_parallel_kernelI23Flash_bwd_kernel_traitsILi96ELi64ELi128ELi8ELi2ELi4ELi4ELb1ELb0EN7cutlass6half_tE19Flash_kernel_traitsILi96ELi64ELi128ELi8ES3_EELb0ELb0ELb0ELb0ELb0ELb1ELb1EEEvNS_16Flash_bwd_paramsE,"a",@progbits
	.sectionflags	@""
	.align	4
.nv.constant0._ZN5flash44flash_bwd_dq_dk_dv_loop_seqk_parallel_kernelI23Flash_bwd_kernel_traitsILi96ELi64ELi128ELi8ELi2ELi4ELi4ELb1ELb0EN7cutlass6half_tE19Flash_kernel_traitsILi96ELi64ELi128ELi8ES3_EELb0ELb0ELb0ELb0ELb0ELb1ELb1EEEvNS_16Flash_bwd_paramsE:
	.zero		1168


//--------------------- .nv.constant0._ZN5flash44flash_bwd_dq_dk_dv_loop_seqk_parallel_kernelI23Flash_bwd_kernel_traitsILi96ELi64ELi128ELi8ELi2ELi4ELi4ELb1ELb0EN7cutlass6half_tE19Flash_kernel_traitsILi96ELi64ELi128ELi8ES3_EELb1ELb0ELb0ELb0ELb0ELb0ELb0EEEvNS_16Flash_bwd_paramsE --------------------------
	.section	.nv.constant0._ZN5flash44flash_bwd_dq_dk_dv_loop_seqk_parallel_kernelI23Flash_bwd_kernel_traitsILi96ELi64ELi128ELi8ELi2ELi4ELi4ELb1ELb0EN7cutlass6half_tE19Flash_kernel_traitsILi96ELi64ELi128ELi8ES3_EELb1ELb0ELb0ELb0ELb0ELb0ELb0EEEvNS_16Flash_bwd_paramsE,"a",@progbits
	.sectionflags	@""
	.align	4
.nv.constant0._ZN5flash44flash_bwd_dq_dk_dv_loop_seqk_parallel_kernelI23Flash_bwd_kernel_traitsILi96ELi64ELi128ELi8ELi2ELi4ELi4ELb1ELb0EN7cutlass6half_tE19Flash_kernel_traitsILi96ELi64ELi128ELi8ES3_EELb1ELb0ELb0ELb0ELb0ELb0ELb0EEEvNS_16Flash_bwd_paramsE:
	.zero		1168


//--------------------- .nv.constant0._ZN5flash44flash_bwd_dq_dk_dv_loop_seqk_parallel_kernelI23Flash_bwd_kernel_traitsILi96ELi64ELi128ELi8ELi2ELi4ELi4ELb1ELb0EN7cutlass6half_tE19Flash_kernel_traitsILi96ELi64ELi128ELi8ES3_EELb0ELb0ELb0ELb0ELb0ELb0ELb1EEEvNS_16Flash_bwd_paramsE --------------------------
	.section	.nv.constant0._ZN5flash44flash_bwd_dq_dk_dv_loop_seqk_parallel_kernelI23Flash_bwd_kernel_traitsILi96ELi64ELi128ELi8ELi2ELi4ELi4ELb1ELb0EN7cutlass6half_tE19Flash_kernel_traitsILi96ELi64ELi128ELi8ES3_EELb0ELb0ELb0ELb0ELb0ELb0ELb1EEEvNS_16Flash_bwd_paramsE,"a",@progbits
	.sectionflags	@""
	.align	4
.nv.constant0._ZN5flash44flash_bwd_dq_dk_dv_loop_seqk_parallel_kernelI23Flash_bwd_kernel_traitsILi96ELi64ELi128ELi8ELi2ELi4ELi4ELb1ELb0EN7cutlass6half_tE19Flash_kernel_traitsILi96ELi64ELi128ELi8ES3_EELb0ELb0ELb0ELb0ELb0ELb0ELb1EEEvNS_16Flash_bwd_paramsE:
	.zero		1168


//--------------------- .nv.constant0._ZN5flash44flash_bwd_dq_dk_dv_loop_seqk_parallel_kernelI23Flash_bwd_kernel_traitsILi96ELi64ELi128ELi8ELi2ELi4ELi4ELb1ELb0EN7cutlass6half_tE19Flash_kernel_traitsILi96ELi64ELi128ELi8ES3_EELb1ELb0ELb1ELb0ELb0ELb0ELb0EEEvNS_16Flash_bwd_paramsE --------------------------
	.section	.nv.constant0._ZN5flash44flash_bwd_dq_dk_dv_loop_seqk_parallel_kernelI23Flash_bwd_kernel_traitsILi96ELi64ELi128ELi8ELi2ELi4ELi4ELb1ELb0EN7cutlass6half_tE19Flash_kernel_traitsILi96ELi64ELi128ELi8ES3_EELb1ELb0ELb1ELb0ELb0ELb0ELb0EEEvNS_16Flash_bwd_paramsE,"a",@progbits
	.sectionflags	@""
	.align	4
.nv.constant0._ZN5flash44flash_bwd_dq_dk_dv_loop_seqk_parallel_kernelI23Flash_bwd_kernel_traitsILi96ELi64ELi128ELi8ELi2ELi4ELi4ELb1ELb0EN7cutlass6half_tE19Flash_kernel_traitsILi96ELi64ELi128ELi8ES3_EELb1ELb0ELb1ELb0ELb0ELb0ELb0EEEvNS_16Flash_bwd_paramsE:
	.zero		1168


//--------------------- .nv.constant0._ZN5flash44flash_bwd_dq_dk_dv_loop_seqk_parallel_kernelI23Flash_bwd_kernel_traitsILi96ELi64ELi128ELi8ELi2ELi4ELi4ELb1ELb0EN7cutlass6half_tE19Flash_kernel_traitsILi96ELi64ELi128ELi8ES3_EELb0ELb0ELb1ELb0ELb0ELb0ELb1EEEvNS_16Flash_bwd_paramsE --------------------------
	.section	.nv.constant0._ZN5flash44flash_bwd_dq_dk_dv_loop_seqk_parallel_kernelI23Flash_bwd_kernel_traitsILi96ELi64ELi128ELi8ELi2ELi4ELi4ELb1ELb0EN7cutlass6half_tE19Flash_kernel_traitsILi96ELi64ELi128ELi8ES3_EELb0ELb0ELb1ELb0ELb0ELb0ELb1EEEvNS_16Flash_bwd_paramsE,"a",@progbits
	.sectionflags	@""
	.align	4
.nv.constant0._ZN5flash44flash_bwd_dq_dk_dv_loop_seqk_parallel_kernelI23Flash_bwd_kernel_traitsILi96ELi64ELi128ELi8ELi2ELi4ELi4ELb1ELb0EN7cutlass6half_tE19Flash_kernel_traitsILi96ELi64ELi128ELi8ES3_EELb0ELb0ELb1ELb0ELb0ELb0ELb1EEEvNS_16Flash_bwd_paramsE:
	.zero		1168


//--------------------- .nv.constant0._ZN5flash44flash_bwd_dq_dk_dv_loop_seqk_parallel_kernelI23Flash_bwd_kernel_traitsILi96ELi64ELi128ELi8ELi2ELi4ELi4ELb1ELb0EN7cutlass6half_tE19Flash_kernel_traitsILi96ELi64ELi128ELi8ES3_EELb1ELb0ELb0ELb0ELb1ELb1ELb0EEEvNS_16Flash_bwd_paramsE --------------------------
	.section	.nv.constant0._ZN5flash44flash_bwd_dq_dk_dv_loop_seqk_parallel_kernelI23Flash_bwd_kernel_traitsILi96ELi64ELi128ELi8ELi2ELi4ELi4ELb1ELb0EN7cutlass6half_tE19Flash_kernel_traitsILi96ELi64ELi128ELi8ES3_EELb1ELb0ELb0ELb0ELb1ELb1ELb0EEEvNS_16Flash_bwd_paramsE,"a",@progbits
	.sectionflags	@""
	.align	4
.nv.constant0._ZN5flash44flash_bwd_dq_dk_dv_loop_seqk_parallel_kernelI23Flash_bwd_kernel_traitsILi96ELi64ELi128ELi8ELi2ELi4ELi4ELb1ELb0EN7cutlass6half_tE19Flash_kernel_traitsILi96ELi64ELi128ELi8ES3_EELb1ELb0ELb0ELb0ELb1ELb1ELb0EEEvNS_16Flash_bwd_paramsE:
	.zero		1168


//--------------------- .nv.constant0._ZN5flash44flash_bwd_dq_dk_dv_loop_seqk_parallel_kernelI23Flash_bwd_kernel_traitsILi96ELi64ELi128ELi8ELi2ELi4ELi4ELb1ELb0EN7cutlass6half_tE19Flash_kernel_traitsILi96ELi64ELi128ELi8ES3_EELb0ELb0ELb0ELb0ELb1ELb1ELb1EEEvNS_16Flash_bwd_paramsE --------------------------
	.section	.nv.constant0._ZN5flash44flash_bwd_dq_dk_dv_loop_seqk_parallel_kernelI23Flash_bwd_kernel_traitsILi96ELi64ELi128ELi8ELi2ELi4ELi4ELb1ELb0EN7cutlass6half_tE19Flash_kernel_traitsILi96ELi64ELi128ELi8ES3_EELb0ELb0ELb0ELb0ELb1ELb1ELb1EEEvNS_16Flash_bwd_paramsE,"a",@progbits
	.sectionflags	@""
	.align	4
.nv.constant0._ZN5flash44flash_bwd_dq_dk_dv_loop_seqk_parallel_kernelI23Flash_bwd_kernel_traitsILi96ELi64ELi128ELi8ELi2ELi4ELi4ELb1ELb0EN7cutlass6half_tE19Flash_kernel_traitsILi96ELi64ELi128ELi8ES3_EELb0ELb0ELb0ELb0ELb1ELb1ELb1EEEvNS_16Flash_bwd_paramsE:
	.zero		1168


//--------------------- .nv.constant0._ZN5flash44flash_bwd_dq_dk_dv_loop_seqk_parallel_kernelI23Flash_bwd_kernel_traitsILi96ELi64ELi128ELi8ELi2ELi4ELi4ELb1ELb0EN7cutlass6half_tE19Flash_kernel_traitsILi96ELi64ELi128ELi8ES3_EELb1ELb0ELb0ELb1ELb0ELb0ELb0EEEvNS_16Flash_bwd_paramsE --------------------------
	.section	.nv.constant0._ZN5flash44flash_bwd_dq_dk_dv_loop_seqk_parallel_kernelI23Flash_bwd_kernel_traitsILi96ELi64ELi128ELi8ELi2ELi4ELi4ELb1ELb0EN7cutlass6half_tE19Flash_kernel_traitsILi96ELi64ELi128ELi8ES3_EELb1ELb0ELb0ELb1ELb0ELb0ELb0EEEvNS_16Flash_bwd_paramsE,"a",@progbits
	.sectionflags	@""
	.align	4
.nv.constant0._ZN5flash44flash_bwd_dq_dk_dv_loop_seqk_parallel_kernelI23Flash_bwd_kernel_traitsILi96ELi64ELi128ELi8ELi2ELi4ELi4ELb1ELb0EN7cutlass6half_tE19Flash_kernel_traitsILi96ELi64ELi128ELi8ES3_EELb1ELb0ELb0ELb1ELb0ELb0ELb0EEEvNS_16Flash_bwd_paramsE:
	.zero		1168


//--------------------- .nv.constant0._ZN5flash44flash_bwd_dq_dk_dv_loop_seqk_parallel_kernelI23Flash_bwd_kernel_traitsILi96ELi64ELi128ELi8ELi2ELi4ELi4ELb1ELb0EN7cutlass6half_tE19Flash_kernel_traitsILi96ELi64ELi128ELi8ES3_EELb0ELb0ELb0ELb1ELb0ELb0ELb1EEEvNS_16Flash_bwd_paramsE --------------------------
	.section	.nv.constant0._ZN5flash44flash_bwd_dq_dk_dv_loop_seqk_parallel_kernelI23Flash_bwd_kernel_traitsILi96ELi64ELi128ELi8ELi2ELi4ELi4ELb1ELb0EN7cutlass6half_tE19Flash_kernel_traitsILi96ELi64ELi128ELi8ES3_EELb0ELb0ELb0ELb1ELb0ELb0ELb1EEEvNS_16Flash_bwd_paramsE,"a",@progbits
	.sectionflags	@""
	.align	4
.nv.constant0._ZN5flash44flash_bwd_dq_dk_dv_loop_seqk_parallel_kernelI23Flash_bwd_kernel_traitsILi96ELi64ELi128ELi8ELi2ELi4ELi4ELb1ELb0EN7cutlass6half_tE19Flash_kernel_traitsILi96ELi64ELi128ELi8ES3_EELb0ELb0ELb0ELb1ELb0ELb0ELb1EEEvNS_16Flash_bwd_paramsE:
	.zero		1168


//--------------------- .nv.constant0._ZN5flash44flash_bwd_dq_dk_dv_loop_seqk_parallel_kernelI23Flash_bwd_kernel_traitsILi96ELi64ELi128ELi8ELi2ELi4ELi4ELb1ELb0EN7cutlass6half_tE19Flash_kernel_traitsILi96ELi64ELi128ELi8ES3_EELb1ELb0ELb1ELb0ELb0ELb1ELb0EEEvNS_16Flash_bwd_paramsE --------------------------
	.section	.nv.constant0._ZN5flash44flash_bwd_dq_dk_dv_loop_seqk_parallel_kernelI23Flash_bwd_kernel_traitsILi96ELi64ELi128ELi8ELi2ELi4ELi4ELb1ELb0EN7cutlass6half_tE19Flash_kernel_traitsILi96ELi64ELi128ELi8ES3_EELb1ELb0ELb1ELb0ELb0ELb1ELb0EEEvNS_16Flash_bwd_paramsE,"a",@progbits
	.sectionflags	@""
	.align	4
.nv.constant0._ZN5flash44flash_bwd_dq_dk_dv_loop_seqk_parallel_kernelI23Flash_bwd_kernel_traitsILi96ELi64ELi128ELi8ELi2ELi4ELi4ELb1ELb0EN7cutlass6half_tE19Flash_kernel_traitsILi96ELi64ELi128ELi8ES3_EELb1ELb0ELb1ELb0ELb0ELb1ELb0EEEvNS_16Flash_bwd_paramsE:
	.zero		1168


//--------------------- .nv.constant0._ZN5flash44flash_bwd_dq_dk_dv_loop_seqk_parallel_kernelI23Flash_bwd_kernel_traitsILi96ELi64ELi128ELi8ELi2ELi4ELi4ELb1ELb0EN7cutlass6half_tE19Flash_kernel_traitsILi96ELi64ELi128ELi8ES3_EELb0ELb0ELb1ELb0ELb0ELb1ELb1EEEvNS_16Flash_bwd_paramsE --------------------------
	.section	.nv.constant0._ZN5flash44flash_bwd_dq_dk_dv_loop_seqk_parallel_kernelI23Flash_bwd_kernel_traitsILi96ELi64ELi128ELi8ELi2ELi4ELi4ELb1ELb0EN7cutlass6half_tE19Flash_kernel_traitsILi96ELi64ELi128ELi8ES3_EELb0ELb0ELb1ELb0ELb0ELb1ELb1EEEvNS_16Flash_bwd_paramsE,"a",@progbits
	.sectionflags	@""
	.align	4
.nv.constant0._ZN5flash44flash_bwd_dq_dk_dv_loop_seqk_parallel_kernelI23Flash_bwd_kernel_traitsILi96ELi64ELi128ELi8ELi2ELi4ELi4ELb1ELb0EN7cutlass6half_tE19Flash_kernel_traitsILi96ELi64ELi128ELi8ES3_EELb0ELb0ELb1ELb0ELb0ELb1ELb1EEEvNS_16Flash_bwd_paramsE:
	.zero		1168


//--------------------- .nv.constant0._ZN5flash44flash_bwd_dq_dk_dv_loop_seqk_parallel_kernelI23Flash_bwd_kernel_traitsILi96ELi64ELi128ELi8ELi2ELi4ELi4ELb1ELb0EN7cutlass6half_tE19Flash_kernel_traitsILi96ELi64ELi128ELi8ES3_EELb1ELb0ELb1ELb1ELb0ELb0ELb0EEEvNS_16Flash_bwd_paramsE --------------------------
	.section	.nv.constant0._ZN5flash44flash_bwd_dq_dk_dv_loop_seqk_parallel_kernelI23Flash_bwd_kernel_traitsILi96ELi64ELi128ELi8ELi2ELi4ELi4ELb1ELb0EN7cutlass6half_tE19Flash_kernel_traitsILi96ELi64ELi128ELi8ES3_EELb1ELb0ELb1ELb1ELb0ELb0ELb0EEEvNS_16Flash_bwd_paramsE,"a",@progbits
	.sectionflags	@""
	.align	4
.nv.constant0._ZN5flash44flash_bwd_dq_dk_dv_loop_seqk_parallel_kernelI23Flash_bwd_kernel_traitsILi96ELi64ELi128ELi8ELi2ELi4ELi4ELb1ELb0EN7cutlass6half_tE19Flash_kernel_traitsILi96ELi64ELi128ELi8ES3_EELb1ELb0ELb1ELb1ELb0ELb0ELb0EEEvNS_16Flash_bwd_paramsE:
	.zero		1168


//--------------------- .nv.constant0._ZN5flash44flash_bwd_dq_dk_dv_loop_seqk_parallel_kernelI23Flash_bwd_kernel_traitsILi96ELi64ELi128ELi8ELi2ELi4ELi4ELb1ELb0EN7cutlass6half_tE19Flash_kernel_traitsILi96ELi64ELi128ELi8ES3_EELb0ELb0ELb1ELb1ELb0ELb0ELb1EEEvNS_16Flash_bwd_paramsE --------------------------
	.section	.nv.constant0._ZN5flash44flash_bwd_dq_dk_dv_loop_seqk_parallel_kernelI23Flash_bwd_kernel_traitsILi96ELi64ELi128ELi8ELi2ELi4ELi4ELb1ELb0EN7cutlass6half_tE19Flash_kernel_traitsILi96ELi64ELi128ELi8ES3_EELb0ELb0ELb1ELb1ELb0ELb0ELb1EEEvNS_16Flash_bwd_paramsE,"a",@progbits
	.sectionflags	@""
	.align	4
.nv.constant0._ZN5flash44flash_bwd_dq_dk_dv_loop_seqk_parallel_kernelI23Flash_bwd_kernel_traitsILi96ELi64ELi128ELi8ELi2ELi4ELi4ELb1ELb0EN7cutlass6half_tE19Flash_kernel_traitsILi96ELi64ELi128ELi8ES3_EELb0ELb0ELb1ELb1ELb0ELb0ELb1EEEvNS_16Flash_bwd_paramsE:
	.zero		1168


//--------------------- .nv.constant0._ZN5flash25flash_bwd_dot_do_o_kernelILb0E23Flash_bwd_kernel_traitsILi96ELi64ELi128ELi8ELi2ELi4ELi4ELb1ELb0EN7cutlass6half_tE19Flash_kernel_traitsILi96ELi64ELi128ELi8ES3_EEEEvNS_16Flash_bwd_paramsE --------------------------
	.section	.nv.constant0._ZN5flash25flash_bwd_dot_do_o_kernelILb0E23Flash_bwd_kernel_traitsILi96ELi64ELi128ELi8ELi2ELi4ELi4ELb1ELb0EN7cutlass6half_tE19Flash_kernel_traitsILi96ELi64ELi128ELi8ES3_EEEEvNS_16Flash_bwd_paramsE,"a",@progbits
	.sectionflags	@""
	.align	4
.nv.constant0._ZN5flash25flash_bwd_dot_do_o_kernelILb0E23Flash_bwd_kernel_traitsILi96ELi64ELi128ELi8ELi2ELi4ELi4ELb1ELb0EN7cutlass6half_tE19Flash_kernel_traitsILi96ELi64ELi128ELi8ES3_EEEEvNS_16Flash_bwd_paramsE:
	.zero		1168


//--------------------- .nv.constant0._ZN5flash25flash_bwd_dot_do_o_kernelILb1E23Flash_bwd_kernel_traitsILi96ELi64ELi128ELi8ELi2ELi4ELi4ELb1ELb0EN7cutlass6half_tE19Flash_kernel_traitsILi96ELi64ELi128ELi8ES3_EEEEvNS_16Flash_bwd_paramsE --------------------------
	.section	.nv.constant0._ZN5flash25flash_bwd_dot_do_o_kernelILb1E23Flash_bwd_kernel_traitsILi96ELi64ELi128ELi8ELi2ELi4ELi4ELb1ELb0EN7cutlass6half_tE19Flash_kernel_traitsILi96ELi64ELi128ELi8ES3_EEEEvNS_16Flash_bwd_paramsE,"a",@progbits
	.sectionflags	@""
	.align	4
.nv.constant0._ZN5flash25flash_bwd_dot_do_o_kernelILb1E23Flash_bwd_kernel_traitsILi96ELi64ELi128ELi8ELi2ELi4ELi4ELb1ELb0EN7cutlass6half_tE19Flash_kernel_traitsILi96ELi64ELi128ELi8ES3_EEEEvNS_16Flash_bwd_paramsE:
	.zero		1168


//--------------------- .nv.constant0._ZN5flash27flash_bwd_convert_dq_kernelI23Flash_bwd_kernel_traitsILi96ELi64ELi128ELi8ELi2ELi4ELi4ELb0ELb0EN7cutlass6half_tE19Flash_kernel_traitsILi96ELi64ELi128ELi8ES3_EEEEvNS_16Flash_bwd_paramsEi --------------------------
	.section	.nv.constant0._ZN5flash27flash_bwd_convert_dq_kernelI23Flash_bwd_kernel_traitsILi96ELi64ELi128ELi8ELi2ELi4ELi4ELb0ELb0EN7cutlass6half_tE19Flash_kernel_traitsILi96ELi64ELi128ELi8ES3_EEEEvNS_16Flash_bwd_paramsEi,"a",@progbits
	.sectionflags	@""
	.align	4
.nv.constant0._ZN5flash27flash_bwd_convert_dq_kernelI23Flash_bwd_kernel_traitsILi96ELi64ELi128ELi8ELi2ELi4ELi4ELb0ELb0EN7cutlass6half_tE19Flash_kernel_traitsILi96ELi64ELi128ELi8ES3_EEEEvNS_16Flash_bwd_paramsEi:
	.zero		1172


//--------------------- .nv.constant0._ZN5flash44flash_bwd_dq_dk_dv_loop_seqk_parallel_kernelI23Flash_bwd_kernel_traitsILi96ELi64ELi128ELi8ELi2ELi4ELi4ELb0ELb0EN7cutlass6half_tE19Flash_kernel_traitsILi96ELi64ELi128ELi8ES3_EELb1ELb0ELb0ELb0ELb0ELb1ELb0EEEvNS_16Flash_bwd_paramsE --------------------------
	.section	.nv.constant0._ZN5flash44flash_bwd_dq_dk_dv_loop_seqk_parallel_kernelI23Flash_bwd_kernel_traitsILi96ELi64ELi128ELi8ELi2ELi4ELi4ELb0ELb0EN7cutlass6half_tE19Flash_kernel_traitsILi96ELi64ELi128ELi8ES3_EELb1ELb0ELb0ELb0ELb0ELb1ELb0EEEvNS_16Flash_bwd_paramsE,"a",@progbits
	.sectionflags	@""
	.align	4
.nv.constant0._ZN5flash44flash_bwd_dq_dk_dv_loop_seqk_parallel_kernelI23Flash_bwd_kernel_traitsILi96ELi64ELi128ELi8ELi2ELi4ELi4ELb0ELb0EN7cutlass6half_tE19Flash_kernel_traitsILi96ELi64ELi128ELi8ES3_EELb1ELb0ELb0ELb0ELb0ELb1ELb0EEEvNS_16Flash_bwd_paramsE:
	.zero		1168


//--------------------- .nv.constant0._ZN5flash44flash_bwd_dq_dk_dv_loop_seqk_parallel_kernelI23Flash_bwd_kernel_traitsILi96ELi64ELi128ELi8ELi2ELi4ELi4ELb0ELb0EN7cutlass6half_tE19Flash_kernel_traitsILi96ELi64ELi128ELi8ES3_EELb0ELb0ELb0ELb0ELb0ELb1ELb1EEEvNS_16Flash_bwd_paramsE --------------------------
	.section	.nv.constant0._ZN5flash44flash_bwd_dq_dk_dv_loop_seqk_parallel_kernelI23Flash_bwd_kernel_traitsILi96ELi64ELi128ELi8ELi2ELi4ELi4ELb0ELb0EN7cutlass6half_tE19Flash_kernel_traitsILi96ELi64ELi128ELi8ES3_EELb0ELb0ELb0ELb0ELb0ELb1ELb1EEEvNS_16Flash_bwd_paramsE,"a",@progbits
	.sectionflags	@""
	.align	4
.nv.constant0._ZN5flash44flash_bwd_dq_dk_dv_loop_seqk_parallel_kernelI23Flash_bwd_kernel_traitsILi96ELi64ELi128ELi8ELi2ELi4ELi4ELb0ELb0EN7cutlass6half_tE19Flash_kernel_traitsILi96ELi64ELi128ELi8ES3_EELb0ELb0ELb0ELb0ELb0ELb1ELb1EEEvNS_16Flash_bwd_paramsE:
	.zero		1168


//--------------------- .nv.constant0._ZN5flash44flash_bwd_dq_dk_dv_loop_seqk_parallel_kernelI23Flash_bwd_kernel_traitsILi96ELi64ELi128ELi8ELi2ELi4ELi4ELb0ELb0EN7cutlass6half_tE19Flash_kernel_traitsILi96ELi64ELi128ELi8ES3_EELb1ELb0ELb0ELb0ELb0ELb0ELb0EEEvNS_16Flash_bwd_paramsE --------------------------
	.section	.nv.constant0._ZN5flash44flash_bwd_dq_dk_dv_loop_seqk_parallel_kernelI23Flash_bwd_kernel_traitsILi96ELi64ELi128ELi8ELi2ELi4ELi4ELb0ELb0EN7cutlass6half_tE19Flash_kernel_traitsILi96ELi64ELi128ELi8ES3_EELb1ELb0ELb0ELb0ELb0ELb0ELb0EEEvNS_16Flash_bwd_paramsE,"a",@progbits
	.sectionflags	@""
	.align	4
.nv.constant0._ZN5flash44flash_bwd_dq_dk_dv_loop_seqk_parallel_kernelI23Flash_bwd_kernel_traitsILi96ELi64ELi128ELi8ELi2ELi4ELi4ELb0ELb0EN7cutlass6half_tE19Flash_kernel_traitsILi96ELi64ELi128ELi8ES3_EELb1ELb0ELb0ELb0ELb0ELb0ELb0EEEvNS_16Flash_bwd_paramsE:
	.zero		1168


//--------------------- .nv.constant0._ZN5flash44flash_bwd_dq_dk_dv_loop_seqk_parallel_kernelI23Flash_bwd_kernel_traitsILi96ELi64ELi128ELi8ELi2ELi4ELi4ELb0ELb0EN7cutlass6half_tE19Flash_kernel_traitsILi96ELi64ELi128ELi8ES3_EELb0ELb0ELb0ELb0ELb0ELb0ELb1EEEvNS_16Flash_bwd_paramsE --------------------------
	.section	.nv.constant0._ZN5flash44flash_bwd_dq_dk_dv_loop_seqk_parallel_kernelI23Flash_bwd_kernel_traitsILi96ELi64ELi128ELi8ELi2ELi4ELi4ELb0ELb0EN7cutlass6half_tE19Flash_kernel_traitsILi96ELi64ELi128ELi8ES3_EELb0ELb0ELb0ELb0ELb0ELb0ELb1EEEvNS_16Flash_bwd_paramsE,"a",@progbits
	.sectionflags	@""
	.align	4
.nv.constant0._ZN5flash44flash_bwd_dq_dk_dv_loop_seqk_parallel_kernelI23Flash_bwd_kernel_traitsILi96ELi64ELi128ELi8ELi2ELi4ELi4ELb0ELb0EN7cutlass6half_tE19Flash_kernel_traitsILi96ELi64ELi128ELi8ES3_EELb0ELb0ELb0ELb0ELb0ELb0ELb1EEEvNS_16Flash_bwd_paramsE:
	.zero		1168


//--------------------- .nv.constant0._ZN5flash44flash_bwd_dq_dk_dv_loop_seqk_parallel_kernelI23Flash_bwd_kernel_traitsILi96ELi64ELi128ELi8ELi2ELi4ELi4ELb0ELb0EN7cutlass6half_tE19Flash_kernel_traitsILi96ELi64ELi128ELi8ES3_EELb1ELb0ELb1ELb0ELb0ELb0ELb0EEEvNS_16Flash_bwd_paramsE --------------------------
	.section	.nv.constant0._ZN5flash44flash_bwd_dq_dk_dv_loop_seqk_parallel_kernelI23Flash_bwd_kernel_traitsILi96ELi64ELi128ELi8ELi2ELi4ELi4ELb0ELb0EN7cutlass6half_tE19Flash_kernel_traitsILi96ELi64ELi128ELi8ES3_EELb1ELb0ELb1ELb0ELb0ELb0ELb0EEEvNS_16Flash_bwd_paramsE,"a",@progbits
	.sectionflags	@""
	.align	4
.nv.constant0._ZN5flash44flash_bwd_dq_dk_dv_loop_seqk_parallel_kernelI23Flash_bwd_kernel_traitsILi96ELi64ELi128ELi8ELi2ELi4ELi4ELb0ELb0EN7cutlass6half_tE19Flash_kernel_traitsILi96ELi64ELi128ELi8ES3_EELb1ELb0ELb1ELb0ELb0ELb0ELb0EEEvNS_16Flash_bwd_paramsE:
	.zero		1168


//--------------------- .nv.constant0._ZN5flash44flash_bwd_dq_dk_dv_loop_seqk_parallel_kernelI23Flash_bwd_kernel_traitsILi96ELi64ELi128ELi8ELi2ELi4ELi4ELb0ELb0EN7cutlass6half_tE19Flash_kernel_traitsILi96ELi64ELi128ELi8ES3_EELb0ELb0ELb1ELb0ELb0ELb0ELb1EEEvNS_16Flash_bwd_paramsE --------------------------
	.section	.nv.constant0._ZN5flash44flash_bwd_dq_dk_dv_loop_seqk_parallel_kernelI23Flash_bwd_kernel_traitsILi96ELi64ELi128ELi8ELi2ELi4ELi4ELb0ELb0EN7cutlass6half_tE19Flash_kernel_traitsILi96ELi64ELi128ELi8ES3_EELb0ELb0ELb1ELb0ELb0ELb0ELb1EEEvNS_16Flash_bwd_paramsE,"a",@progbits
	.sectionflags	@""
	.align	4
.nv.constant0._ZN5flash44flash_bwd_dq_dk_dv_loop_seqk_parallel_kernelI23Flash_bwd_kernel_traitsILi96ELi64ELi128ELi8ELi2ELi4ELi4ELb0ELb0EN7cutlass6half_tE19Flash_kernel_traitsILi96ELi64ELi128ELi8ES3_EELb0ELb0ELb1ELb0ELb0ELb0ELb1EEEvNS_16Flash_bwd_paramsE:
	.zero		1168


//--------------------- .nv.constant0._ZN5flash44flash_bwd_dq_dk_dv_loop_seqk_parallel_kernelI23Flash_bwd_kernel_traitsILi96ELi64ELi128ELi8ELi2ELi4ELi4ELb0ELb0EN7cutlass6half_tE19Flash_kernel_traitsILi96ELi64ELi128ELi8ES3_EELb1ELb0ELb0ELb0ELb1ELb1ELb0EEEvNS_16Flash_bwd_paramsE --------------------------
	.section	.nv.constant0._ZN5flash44flash_bwd_dq_dk_dv_loop_seqk_parallel_kernelI23Flash_bwd_kernel_traitsILi96ELi64ELi128ELi8ELi2ELi4ELi4ELb0ELb0EN7cutlass6half_tE19Flash_kernel_traitsILi96ELi64ELi128ELi8ES3_EELb1ELb0ELb0ELb0ELb1ELb1ELb0EEEvNS_16Flash_bwd_paramsE,"a",@progbits
	.sectionflags	@""
	.align	4
.nv.constant0._ZN5flash44flash_bwd_dq_dk_dv_loop_seqk_parallel_kernelI23Flash_bwd_kernel_traitsILi96ELi64ELi128ELi8ELi2ELi4ELi4ELb0ELb0EN7cutlass6half_tE19Flash_kernel_traitsILi96ELi64ELi128ELi8ES3_EELb1ELb0ELb0ELb0ELb1ELb1ELb0EEEvNS_16Flash_bwd_paramsE:
	.zero		1168


//--------------------- .nv.constant0._ZN5flash44flash_bwd_dq_dk_dv_loop_seqk_parallel_kernelI23Flash_bwd_kernel_traitsILi96ELi64ELi128ELi8ELi2ELi4ELi4ELb0ELb0EN7cutlass6half_tE19Flash_kernel_traitsILi96ELi64ELi128ELi8ES3_EELb0ELb0ELb0ELb0ELb1ELb1ELb1EEEvNS_16Flash_bwd_paramsE --------------------------
	.section	.nv.constant0._ZN5flash44flash_bwd_dq_dk_dv_loop_seqk_parallel_kernelI23Flash_bwd_kernel_traitsILi96ELi64ELi128ELi8ELi2ELi4ELi4ELb0ELb0EN7cutlass6half_tE19Flash_kernel_traitsILi96ELi64ELi128ELi8ES3_EELb0ELb0ELb0ELb0ELb1ELb1ELb1EEEvNS_16Flash_bwd_paramsE,"a",@progbits
	.sectionflags	@""
	.align	4
.nv.constant0._ZN5flash44flash_bwd_dq_dk_dv_loop_seqk_parallel_kernelI23Flash_bwd_kernel_traitsILi96ELi64ELi128ELi8ELi2ELi4ELi4ELb0ELb0EN7cutlass6half_tE19Flash_kernel_traitsILi96ELi64ELi128ELi8ES3_EELb0ELb0ELb0ELb0ELb1ELb1ELb1EEEvNS_16Flash_bwd_paramsE:
	.zero		1168


//--------------------- .nv.constant0._ZN5flash44flash_bwd_dq_dk_dv_loop_seqk_parallel_kernelI23Flash_bwd_kernel_traitsILi96ELi64ELi128ELi8ELi2ELi4ELi4ELb0ELb0EN7cutlass6half_tE19Flash_kernel_traitsILi96ELi64ELi128ELi8ES3_EELb1ELb0ELb0ELb1ELb0ELb0ELb0EEEvNS_16Flash_bwd_paramsE --------------------------
	.section	.nv.constant0._ZN5flash44flash_bwd_dq_dk_dv_loop_seqk_parallel_kernelI23Flash_bwd_kernel_traitsILi96ELi64ELi128ELi8ELi2ELi4ELi4ELb0ELb0EN7cutlass6half_tE19Flash_kernel_traitsILi96ELi64ELi128ELi8ES3_EELb1ELb0ELb0ELb1ELb0ELb0ELb0EEEvNS_16Flash_bwd_paramsE,"a",@progbits
	.sectionflags	@""
	.align	4
.nv.constant0._ZN5flash44flash_bwd_dq_dk_dv_loop_seqk_parallel_kernelI23Flash_bwd_kernel_traitsILi96ELi64ELi128ELi8ELi2ELi4ELi4ELb0ELb0EN7cutlass6half_tE19Flash_kernel_traitsILi96ELi64ELi128ELi8ES3_EELb1ELb0ELb0ELb1ELb0ELb0ELb0EEEvNS_16Flash_bwd_paramsE:
	.zero		1168


//--------------------- .nv.constant0._ZN5flash44flash_bwd_dq_dk_dv_loop_seqk_parallel_kernelI23Flash_bwd_kernel_traitsILi96ELi64ELi128ELi8ELi2ELi4ELi4ELb0ELb0EN7cutlass6half_tE19Flash_kernel_traitsILi96ELi64ELi128ELi8ES3_EELb0ELb0ELb0ELb1ELb0ELb0ELb1EEEvNS_16Flash_bwd_paramsE --------------------------
	.section	.nv.constant0._ZN5flash44flash_bwd_dq_dk_dv_loop_seqk_parallel_kernelI23Flash_bwd_kernel_traitsILi96ELi64ELi128ELi8ELi2ELi4ELi4ELb0ELb0EN7cutlass6half_tE19Flash_kernel_traitsILi96ELi64ELi128ELi8ES3_EELb0ELb0ELb0ELb1ELb0ELb0ELb1EEEvNS_16Flash_bwd_paramsE,"a",@progbits
	.sectionflags	@""
	.align	4
.nv.constant0._ZN5flash44flash_bwd_dq_dk_dv_loop_seqk_parallel_kernelI23Flash_bwd_kernel_traitsILi96ELi64ELi128ELi8ELi2ELi4ELi4ELb0ELb0EN7cutlass6half_tE19Flash_kernel_traitsILi96ELi64ELi128ELi8ES3_EELb0ELb0ELb0ELb1ELb0ELb0ELb1EEEvNS_16Flash_bwd_paramsE:
	.zero		1168


//--------------------- .nv.constant0._ZN5flash44flash_bwd_dq_dk_dv_loop_seqk_parallel_kernelI23Flash_bwd_kernel_traitsILi96ELi64ELi128ELi8ELi2ELi4ELi4ELb0ELb0EN7cutlass6half_tE19Flash_kernel_traitsILi96ELi64ELi128ELi8ES3_EELb1ELb0ELb1ELb0ELb0ELb1ELb0EEEvNS_16Flash_bwd_paramsE --------------------------
	.section	.nv.constant0._ZN5flash44flash_bwd_dq_dk_dv_loop_seqk_parallel_kernelI23Flash_bwd_kernel_traitsILi96ELi64ELi128ELi8ELi2ELi4ELi4ELb0ELb0EN7cutlass6half_tE19Flash_kernel_traitsILi96ELi64ELi128ELi8ES3_EELb1ELb0ELb1ELb0ELb0ELb1ELb0EEEvNS_16Flash_bwd_paramsE,"a",@progbits
	.sectionflags	@""
	.align	4
.nv.constant0._ZN5flash44flash_bwd_dq_dk_dv_loop_seqk_parallel_kernelI23Flash_bwd_kernel_traitsILi96ELi64ELi128ELi8ELi2ELi4ELi4ELb0ELb0EN7cutlass6half_tE19Flash_kernel_traitsILi96ELi64ELi128ELi8ES3_EELb1ELb0ELb1ELb0ELb0ELb1ELb0EEEvNS_16Flash_bwd_paramsE:
	.zero		1168


//--------------------- .nv.constant0._ZN5flash44flash_bwd_dq_dk_dv_loop_seqk_parallel_kernelI23Flash_bwd_kernel_traitsILi96ELi64ELi128ELi8ELi2ELi4ELi4ELb0ELb0EN7cutlass6half_tE19Flash_kernel_traitsILi96ELi64ELi128ELi8ES3_EELb0ELb0ELb1ELb0ELb0ELb1ELb1EEEvNS_16Flash_bwd_paramsE --------------------------
	.section	.nv.constant0._ZN5flash44flash_bwd_dq_dk_dv_loop_seqk_parallel_kernelI23Flash_bwd_kernel_traitsILi96ELi64ELi128ELi8ELi2ELi4ELi4ELb0ELb0EN7cutlass6half_tE19Flash_kernel_traitsILi96ELi64ELi128ELi8ES3_EELb0ELb0ELb1ELb0ELb0ELb1ELb1EEEvNS_16Flash_bwd_paramsE,"a",@progbits
	.sectionflags	@""
	.align	4
.nv.constant0._ZN5flash44flash_bwd_dq_dk_dv_loop_seqk_parallel_kernelI23Flash_bwd_kernel_traitsILi96ELi64ELi128ELi8ELi2ELi4ELi4ELb0ELb0EN7cutlass6half_tE19Flash_kernel_traitsILi96ELi64ELi128ELi8ES3_EELb0ELb0ELb1ELb0ELb0ELb1ELb1EEEvNS_16Flash_bwd_paramsE:
	.zero		1168


//--------------------- .nv.constant0._ZN5flash44flash_bwd_dq_dk_dv_loop_seqk_parallel_kernelI23Flash_bwd_kernel_traitsILi96ELi64ELi128ELi8ELi2ELi4ELi4ELb0ELb0EN7cutlass6half_tE19Flash_kernel_traitsILi96ELi64ELi128ELi8ES3_EELb1ELb0ELb1ELb1ELb0ELb0ELb0EEEvNS_16Flash_bwd_paramsE --------------------------
	.section	.nv.constant0._ZN5flash44flash_bwd_dq_dk_dv_loop_seqk_parallel_kernelI23Flash_bwd_kernel_traitsILi96ELi64ELi128ELi8ELi2ELi4ELi4ELb0ELb0EN7cutlass6half_tE19Flash_kernel_traitsILi96ELi64ELi128ELi8ES3_EELb1ELb0ELb1ELb1ELb0ELb0ELb0EEEvNS_16Flash_bwd_paramsE,"a",@progbits
	.sectionflags	@""
	.align	4
.nv.constant0._ZN5flash44flash_bwd_dq_dk_dv_loop_seqk_parallel_kernelI23Flash_bwd_kernel_traitsILi96ELi64ELi128ELi8ELi2ELi4ELi4ELb0ELb0EN7cutlass6half_tE19Flash_kernel_traitsILi96ELi64ELi128ELi8ES3_EELb1ELb0ELb1ELb1ELb0ELb0ELb0EEEvNS_16Flash_bwd_paramsE:
	.zero		1168


//--------------------- .nv.constant0._ZN5flash44flash_bwd_dq_dk_dv_loop_seqk_parallel_kernelI23Flash_bwd_kernel_traitsILi96ELi64ELi128ELi8ELi2ELi4ELi4ELb0ELb0EN7cutlass6half_tE19Flash_kernel_traitsILi96ELi64ELi128ELi8ES3_EELb0ELb0ELb1ELb1ELb0ELb0ELb1EEEvNS_16Flash_bwd_paramsE --------------------------
	.section	.nv.constant0._ZN5flash44flash_bwd_dq_dk_dv_loop_seqk_parallel_kernelI23Flash_bwd_kernel_traitsILi96ELi64ELi128ELi8ELi2ELi4ELi4ELb0ELb0EN7cutlass6half_tE19Flash_kernel_traitsILi96ELi64ELi128ELi8ES3_EELb0ELb0ELb1ELb1ELb0ELb0ELb1EEEvNS_16Flash_bwd_paramsE,"a",@progbits
	.sectionflags	@""
	.align	4
.nv.constant0._ZN5flash44flash_bwd_dq_dk_dv_loop_seqk_parallel_kernelI23Flash_bwd_kernel_traitsILi96ELi64ELi128ELi8ELi2ELi4ELi4ELb0ELb0EN7cutlass6half_tE19Flash_kernel_traitsILi96ELi64ELi128ELi8ES3_EELb0ELb0ELb1ELb1ELb0ELb0ELb1EEEvNS_16Flash_bwd_paramsE:
	.zero		1168


//--------------------- .nv.constant0._ZN5flash25flash_bwd_dot_do_o_kernelILb0E23Flash_bwd_kernel_traitsILi96ELi64ELi128ELi8ELi2ELi4ELi4ELb0ELb0EN7cutlass6half_tE19Flash_kernel_traitsILi96ELi64ELi128ELi8ES3_EEEEvNS_16Flash_bwd_paramsE --------------------------
	.section	.nv.constant0._ZN5flash25flash_bwd_dot_do_o_kernelILb0E23Flash_bwd_kernel_traitsILi96ELi64ELi128ELi8ELi2ELi4ELi4ELb0ELb0EN7cutlass6half_tE19Flash_kernel_traitsILi96ELi64ELi128ELi8ES3_EEEEvNS_16Flash_bwd_paramsE,"a",@progbits
	.sectionflags	@""
	.align	4
.nv.constant0._ZN5flash25flash_bwd_dot_do_o_kernelILb0E23Flash_bwd_kernel_traitsILi96ELi64ELi128ELi8ELi2ELi4ELi4ELb0ELb0EN7cutlass6half_tE19Flash_kernel_traitsILi96ELi64ELi128ELi8ES3_EEEEvNS_16Flash_bwd_paramsE:
	.zero		1168


//--------------------- .nv.constant0._ZN5flash25flash_bwd_dot_do_o_kernelILb1E23Flash_bwd_kernel_traitsILi96ELi64ELi128ELi8ELi2ELi4ELi4ELb0ELb0EN7cutlass6half_tE19Flash_kernel_traitsILi96ELi64ELi128ELi8ES3_EEEEvNS_16Flash_bwd_paramsE --------------------------
	.section	.nv.constant0._ZN5flash25flash_bwd_dot_do_o_kernelILb1E23Flash_bwd_kernel_traitsILi96ELi64ELi128ELi8ELi2ELi4ELi4ELb0ELb0EN7cutlass6half_tE19Flash_kernel_traitsILi96ELi64ELi128ELi8ES3_EEEEvNS_16Flash_bwd_paramsE,"a",@progbits
	.sectionflags	@""
	.align	4
.nv.constant0._ZN5flash25flash_bwd_dot_do_o_kernelILb1E23Flash_bwd_kernel_traitsILi96ELi64ELi128ELi8ELi2ELi4ELi4ELb0ELb0EN7cutlass6half_tE19Flash_kernel_traitsILi96ELi64ELi128ELi8ES3_EEEEvNS_16Flash_bwd_paramsE:
	.zero		1168


//--------------------- SYMBOLS --------------------------

	.type		.nv.reservedSmem.offset0,@object
	.size		.nv.reservedSmem.offset0,0x4
